	.target	sm_100a

	.elftype	@"ET_EXEC"


//--------------------- .note.nv.tkinfo           --------------------------
	.section	.note.nv.tkinfo,"",@"SHT_NOTE"
	.sectionflags	@"SHF_NOTE_NV_TKINFO"
	.tkinfo
        /*0018*/ 	.word	0x00000002
        /*0030*/ 	.string	""
        /*0030*/ 	.string	"ptxas"
        /*0030*/ 	.string	"Cuda compilation tools, release 13.0, V13.0.88"
        /*0030*/ 	.string	"Build cuda_13.0.r13.0/compiler.36424714_0"
        /*0030*/ 	.string	"-arch sm_100a -m 64 "



//--------------------- .note.nv.cuinfo           --------------------------
	.section	.note.nv.cuinfo,"",@"SHT_NOTE"
	.sectionflags	@"SHF_NOTE_NV_CUINFO"
        /*0018*/ 	.short	0x0002
        /*001a*/ 	.short	0x0064
        /*001c*/ 	.short	0x0082
	.zero		2


//--------------------- .nv.info                  --------------------------
	.section	.nv.info,"",@"SHT_CUDA_INFO"
	.align	4


	//----- nvinfo : EIATTR_REGCOUNT
	.align		4
        /*0000*/ 	.byte	0x04, 0x2f
        /*0002*/ 	.short	(.L_124 - .L_123)
	.align		4
.L_123:
        /*0004*/ 	.word	index@(_ZN2at6native13reduce_kernelILi128ELi4ENS0_8ReduceOpIN3c104HalfENS0_9ArgMinOpsIfEEjlLi4ELi4EEEEEvT1_)
        /*0008*/ 	.word	0x00000056


	//----- nvinfo : EIATTR_FRAME_SIZE
	.align		4
.L_124:
        /*000c*/ 	.byte	0x04, 0x11
        /*000e*/ 	.short	(.L_126 - .L_125)
	.align		4
.L_125:
        /*0010*/ 	.word	index@($__internal_26_$__cuda_sm20_div_u64)
        /*0014*/ 	.word	0x00000000


	//----- nvinfo : EIATTR_FRAME_SIZE
	.align		4
.L_126:
        /*0018*/ 	.byte	0x04, 0x11
        /*001a*/ 	.short	(.L_128 - .L_127)
	.align		4
.L_127:
        /*001c*/ 	.word	index@(_ZN2at6native13reduce_kernelILi128ELi4ENS0_8ReduceOpIN3c104HalfENS0_9ArgMinOpsIfEEjlLi4ELi4EEEEEvT1_)
        /*0020*/ 	.word	0x00000000


	//----- nvinfo : EIATTR_REGCOUNT
	.align		4
.L_128:
        /*0024*/ 	.byte	0x04, 0x2f
        /*0026*/ 	.short	(.L_130 - .L_129)
	.align		4
.L_129:
        /*0028*/ 	.word	index@(_ZN2at6native13reduce_kernelILi256ELi2ENS0_8ReduceOpIN3c104HalfENS0_9ArgMinOpsIfEEjlLi4ELi4EEEEEvT1_)
        /*002c*/ 	.word	0x00000038


	//----- nvinfo : EIATTR_FRAME_SIZE
	.align		4
.L_130:
        /*0030*/ 	.byte	0x04, 0x11
        /*0032*/ 	.short	(.L_132 - .L_131)
	.align		4
.L_131:
        /*0034*/ 	.word	index@($__internal_25_$__cuda_sm20_div_u64)
        /*0038*/ 	.word	0x00000000


	//----- nvinfo : EIATTR_FRAME_SIZE
	.align		4
.L_132:
        /*003c*/ 	.byte	0x04, 0x11
        /*003e*/ 	.short	(.L_134 - .L_133)
	.align		4
.L_133:
        /*0040*/ 	.word	index@(_ZN2at6native13reduce_kernelILi256ELi2ENS0_8ReduceOpIN3c104HalfENS0_9ArgMinOpsIfEEjlLi4ELi4EEEEEvT1_)
        /*0044*/ 	.word	0x00000000


	//----- nvinfo : EIATTR_REGCOUNT
	.align		4
.L_134:
        /*0048*/ 	.byte	0x04, 0x2f
        /*004a*/ 	.short	(.L_136 - .L_135)
	.align		4
.L_135:
        /*004c*/ 	.word	index@(_ZN2at6native13reduce_kernelILi512ELi1ENS0_8ReduceOpIN3c104HalfENS0_9ArgMinOpsIfEEjlLi4ELi4EEEEEvT1_)
        /*0050*/ 	.word	0x00000020


	//----- nvinfo : EIATTR_FRAME_SIZE
	.align		4
.L_136:
        /*0054*/ 	.byte	0x04, 0x11
        /*0056*/ 	.short	(.L_138 - .L_137)
	.align		4
.L_137:
        /*0058*/ 	.word	index@($__internal_24_$__cuda_sm20_div_u64)
        /*005c*/ 	.word	0x00000010


	//----- nvinfo : EIATTR_FRAME_SIZE
	.align		4
.L_138:
        /*0060*/ 	.byte	0x04, 0x11
        /*0062*/ 	.short	(.L_140 - .L_139)
	.align		4
.L_139:
        /*0064*/ 	.word	index@(_ZN2at6native13reduce_kernelILi512ELi1ENS0_8ReduceOpIN3c104HalfENS0_9ArgMinOpsIfEEjlLi4ELi4EEEEEvT1_)
        /*0068*/ 	.word	0x00000010


	//----- nvinfo : EIATTR_REGCOUNT
	.align		4
.L_140:
        /*006c*/ 	.byte	0x04, 0x2f
        /*006e*/ 	.short	(.L_142 - .L_141)
	.align		4
.L_141:
        /*0070*/ 	.word	index@(_ZN2at6native13reduce_kernelILi128ELi4ENS0_8ReduceOpIN3c108BFloat16ENS0_9ArgMinOpsIfEEjlLi4ELi4EEEEEvT1_)
        /*0074*/ 	.word	0x0000005c


	//----- nvinfo : EIATTR_FRAME_SIZE
	.align		4
.L_142:
        /*0078*/ 	.byte	0x04, 0x11
        /*007a*/ 	.short	(.L_144 - .L_143)
	.align		4
.L_143:
        /*007c*/ 	.word	index@($__internal_23_$__cuda_sm20_div_u64)
        /*0080*/ 	.word	0x00000000


	//----- nvinfo : EIATTR_FRAME_SIZE
	.align		4
.L_144:
        /*0084*/ 	.byte	0x04, 0x11
        /*0086*/ 	.short	(.L_146 - .L_145)
	.align		4
.L_145:
        /*0088*/ 	.word	index@(_ZN2at6native13reduce_kernelILi128ELi4ENS0_8ReduceOpIN3c108BFloat16ENS0_9ArgMinOpsIfEEjlLi4ELi4EEEEEvT1_)
        /*008c*/ 	.word	0x00000000


	//----- nvinfo : EIATTR_REGCOUNT
	.align		4
.L_146:
        /*0090*/ 	.byte	0x04, 0x2f
        /*0092*/ 	.short	(.L_148 - .L_147)
	.align		4
.L_147:
        /*0094*/ 	.word	index@(_ZN2at6native13reduce_kernelILi256ELi2ENS0_8ReduceOpIN3c108BFloat16ENS0_9ArgMinOpsIfEEjlLi4ELi4EEEEEvT1_)
        /*0098*/ 	.word	0x0000003e


	//----- nvinfo : EIATTR_FRAME_SIZE
	.align		4
.L_148:
        /*009c*/ 	.byte	0x04, 0x11
        /*009e*/ 	.short	(.L_150 - .L_149)
	.align		4
.L_149:
        /*00a0*/ 	.word	index@($__internal_22_$__cuda_sm20_div_u64)
        /*00a4*/ 	.word	0x00000000


	//----- nvinfo : EIATTR_FRAME_SIZE
	.align		4
.L_150:
        /*00a8*/ 	.byte	0x04, 0x11
        /*00aa*/ 	.short	(.L_152 - .L_151)
	.align		4
.L_151:
        /*00ac*/ 	.word	index@(_ZN2at6native13reduce_kernelILi256ELi2ENS0_8ReduceOpIN3c108BFloat16ENS0_9ArgMinOpsIfEEjlLi4ELi4EEEEEvT1_)
        /*00b0*/ 	.word	0x00000000


	//----- nvinfo : EIATTR_REGCOUNT
	.align		4
.L_152:
        /*00b4*/ 	.byte	0x04, 0x2f
        /*00b6*/ 	.short	(.L_154 - .L_153)
	.align		4
.L_153:
        /*00b8*/ 	.word	index@(_ZN2at6native13reduce_kernelILi512ELi1ENS0_8ReduceOpIN3c108BFloat16ENS0_9ArgMinOpsIfEEjlLi4ELi4EEEEEvT1_)
        /*00bc*/ 	.word	0x00000020


	//----- nvinfo : EIATTR_FRAME_SIZE
	.align		4
.L_154:
        /*00c0*/ 	.byte	0x04, 0x11
        /*00c2*/ 	.short	(.L_156 - .L_155)
	.align		4
.L_155:
        /*00c4*/ 	.word	index@($__internal_21_$__cuda_sm20_div_u64)
        /*00c8*/ 	.word	0x00000010


	//----- nvinfo : EIATTR_FRAME_SIZE
	.align		4
.L_156:
        /*00cc*/ 	.byte	0x04, 0x11
        /*00ce*/ 	.short	(.L_158 - .L_157)
	.align		4
.L_157:
        /*00d0*/ 	.word	index@(_ZN2at6native13reduce_kernelILi512ELi1ENS0_8ReduceOpIN3c108BFloat16ENS0_9ArgMinOpsIfEEjlLi4ELi4EEEEEvT1_)
        /*00d4*/ 	.word	0x00000010


	//----- nvinfo : EIATTR_REGCOUNT
	.align		4
.L_158:
        /*00d8*/ 	.byte	0x04, 0x2f
        /*00da*/ 	.short	(.L_160 - .L_159)
	.align		4
.L_159:
        /*00dc*/ 	.word	index@(_ZN2at6native13reduce_kernelILi128ELi4ENS0_8ReduceOpIhNS0_9ArgMinOpsIhEEjlLi4ELi4EEEEEvT1_)
        /*00e0*/ 	.word	0x00000065


	//----- nvinfo : EIATTR_FRAME_SIZE
	.align		4
.L_160:
        /*00e4*/ 	.byte	0x04, 0x11
        /*00e6*/ 	.short	(.L_162 - .L_161)
	.align		4
.L_161:
        /*00e8*/ 	.word	index@($__internal_20_$__cuda_sm20_div_u64)
        /*00ec*/ 	.word	0x00000000


	//----- nvinfo : EIATTR_FRAME_SIZE
	.align		4
.L_162:
        /*00f0*/ 	.byte	0x04, 0x11
        /*00f2*/ 	.short	(.L_164 - .L_163)
	.align		4
.L_163:
        /*00f4*/ 	.word	index@(_ZN2at6native13reduce_kernelILi128ELi4ENS0_8ReduceOpIhNS0_9ArgMinOpsIhEEjlLi4ELi4EEEEEvT1_)
        /*00f8*/ 	.word	0x00000000


	//----- nvinfo : EIATTR_REGCOUNT
	.align		4
.L_164:
        /*00fc*/ 	.byte	0x04, 0x2f
        /*00fe*/ 	.short	(.L_166 - .L_165)
	.align		4
.L_165:
        /*0100*/ 	.word	index@(_ZN2at6native13reduce_kernelILi256ELi2ENS0_8ReduceOpIhNS0_9ArgMinOpsIhEEjlLi4ELi4EEEEEvT1_)
        /*0104*/ 	.word	0x0000003c


	//----- nvinfo : EIATTR_FRAME_SIZE
	.align		4
.L_166:
        /*0108*/ 	.byte	0x04, 0x11
        /*010a*/ 	.short	(.L_168 - .L_167)
	.align		4
.L_167:
        /*010c*/ 	.word	index@($__internal_19_$__cuda_sm20_div_u64)
        /*0110*/ 	.word	0x00000000


	//----- nvinfo : EIATTR_FRAME_SIZE
	.align		4
.L_168:
        /*0114*/ 	.byte	0x04, 0x11
        /*0116*/ 	.short	(.L_170 - .L_169)
	.align		4
.L_169:
        /*0118*/ 	.word	index@(_ZN2at6native13reduce_kernelILi256ELi2ENS0_8ReduceOpIhNS0_9ArgMinOpsIhEEjlLi4ELi4EEEEEvT1_)
        /*011c*/ 	.word	0x00000000


	//----- nvinfo : EIATTR_REGCOUNT
	.align		4
.L_170:
        /*0120*/ 	.byte	0x04, 0x2f
        /*0122*/ 	.short	(.L_172 - .L_171)
	.align		4
.L_171:
        /*0124*/ 	.word	index@(_ZN2at6native13reduce_kernelILi512ELi1ENS0_8ReduceOpIhNS0_9ArgMinOpsIhEEjlLi4ELi4EEEEEvT1_)
        /*0128*/ 	.word	0x00000020


	//----- nvinfo : EIATTR_FRAME_SIZE
	.align		4
.L_172:
        /*012c*/ 	.byte	0x04, 0x11
        /*012e*/ 	.short	(.L_174 - .L_173)
	.align		4
.L_173:
        /*0130*/ 	.word	index@($__internal_18_$__cuda_sm20_div_u64)
        /*0134*/ 	.word	0x00000010


	//----- nvinfo : EIATTR_FRAME_SIZE
	.align		4
.L_174:
        /*0138*/ 	.byte	0x04, 0x11
        /*013a*/ 	.short	(.L_176 - .L_175)
	.align		4
.L_175:
        /*013c*/ 	.word	index@(_ZN2at6native13reduce_kernelILi512ELi1ENS0_8ReduceOpIhNS0_9ArgMinOpsIhEEjlLi4ELi4EEEEEvT1_)
        /*0140*/ 	.word	0x00000010


	//----- nvinfo : EIATTR_REGCOUNT
	.align		4
.L_176:
        /*0144*/ 	.byte	0x04, 0x2f
        /*0146*/ 	.short	(.L_178 - .L_177)
	.align		4
.L_177:
        /*0148*/ 	.word	index@(_ZN2at6native13reduce_kernelILi128ELi4ENS0_8ReduceOpIaNS0_9ArgMinOpsIaEEjlLi4ELi4EEEEEvT1_)
        /*014c*/ 	.word	0x00000066


	//----- nvinfo : EIATTR_FRAME_SIZE
	.align		4
.L_178:
        /*0150*/ 	.byte	0x04, 0x11
        /*0152*/ 	.short	(.L_180 - .L_179)
	.align		4
.L_179:
        /*0154*/ 	.word	index@($__internal_17_$__cuda_sm20_div_u64)
        /*0158*/ 	.word	0x00000000


	//----- nvinfo : EIATTR_FRAME_SIZE
	.align		4
.L_180:
        /*015c*/ 	.byte	0x04, 0x11
        /*015e*/ 	.short	(.L_182 - .L_181)
	.align		4
.L_181:
        /*0160*/ 	.word	index@(_ZN2at6native13reduce_kernelILi128ELi4ENS0_8ReduceOpIaNS0_9ArgMinOpsIaEEjlLi4ELi4EEEEEvT1_)
        /*0164*/ 	.word	0x00000000


	//----- nvinfo : EIATTR_REGCOUNT
	.align		4
.L_182:
        /*0168*/ 	.byte	0x04, 0x2f
        /*016a*/ 	.short	(.L_184 - .L_183)
	.align		4
.L_183:
        /*016c*/ 	.word	index@(_ZN2at6native13reduce_kernelILi256ELi2ENS0_8ReduceOpIaNS0_9ArgMinOpsIaEEjlLi4ELi4EEEEEvT1_)
        /*0170*/ 	.word	0x0000003a


	//----- nvinfo : EIATTR_FRAME_SIZE
	.align		4
.L_184:
        /*0174*/ 	.byte	0x04, 0x11
        /*0176*/ 	.short	(.L_186 - .L_185)
	.align		4
.L_185:
        /*0178*/ 	.word	index@($__internal_16_$__cuda_sm20_div_u64)
        /*017c*/ 	.word	0x00000000


	//----- nvinfo : EIATTR_FRAME_SIZE
	.align		4
.L_186:
        /*0180*/ 	.byte	0x04, 0x11
        /*0182*/ 	.short	(.L_188 - .L_187)
	.align		4
.L_187:
        /*0184*/ 	.word	index@(_ZN2at6native13reduce_kernelILi256ELi2ENS0_8ReduceOpIaNS0_9ArgMinOpsIaEEjlLi4ELi4EEEEEvT1_)
        /*0188*/ 	.word	0x00000000


	//----- nvinfo : EIATTR_REGCOUNT
	.align		4
.L_188:
        /*018c*/ 	.byte	0x04, 0x2f
        /*018e*/ 	.short	(.L_190 - .L_189)
	.align		4
.L_189:
        /*0190*/ 	.word	index@(_ZN2at6native13reduce_kernelILi512ELi1ENS0_8ReduceOpIaNS0_9ArgMinOpsIaEEjlLi4ELi4EEEEEvT1_)
        /*0194*/ 	.word	0x00000020


	//----- nvinfo : EIATTR_FRAME_SIZE
	.align		4
.L_190:
        /*0198*/ 	.byte	0x04, 0x11
        /*019a*/ 	.short	(.L_192 - .L_191)
	.align		4
.L_191:
        /*019c*/ 	.word	index@($__internal_15_$__cuda_sm20_div_u64)
        /*01a0*/ 	.word	0x00000010


	//----- nvinfo : EIATTR_FRAME_SIZE
	.align		4
.L_192:
        /*01a4*/ 	.byte	0x04, 0x11
        /*01a6*/ 	.short	(.L_194 - .L_193)
	.align		4
.L_193:
        /*01a8*/ 	.word	index@(_ZN2at6native13reduce_kernelILi512ELi1ENS0_8ReduceOpIaNS0_9ArgMinOpsIaEEjlLi4ELi4EEEEEvT1_)
        /*01ac*/ 	.word	0x00000010


	//----- nvinfo : EIATTR_REGCOUNT
	.align		4
.L_194:
        /*01b0*/ 	.byte	0x04, 0x2f
        /*01b2*/ 	.short	(.L_196 - .L_195)
	.align		4
.L_195:
        /*01b4*/ 	.word	index@(_ZN2at6native13reduce_kernelILi128ELi4ENS0_8ReduceOpIiNS0_9ArgMinOpsIiEEjlLi4ELi4EEEEEvT1_)
        /*01b8*/ 	.word	0x00000062


	//----- nvinfo : EIATTR_FRAME_SIZE
	.align		4
.L_196:
        /*01bc*/ 	.byte	0x04, 0x11
        /*01be*/ 	.short	(.L_198 - .L_197)
	.align		4
.L_197:
        /*01c0*/ 	.word	index@($__internal_14_$__cuda_sm20_div_u64)
        /*01c4*/ 	.word	0x00000000


	//----- nvinfo : EIATTR_FRAME_SIZE
	.align		4
.L_198:
        /*01c8*/ 	.byte	0x04, 0x11
        /*01ca*/ 	.short	(.L_200 - .L_199)
	.align		4
.L_199:
        /*01cc*/ 	.word	index@(_ZN2at6native13reduce_kernelILi128ELi4ENS0_8ReduceOpIiNS0_9ArgMinOpsIiEEjlLi4ELi4EEEEEvT1_)
        /*01d0*/ 	.word	0x00000000


	//----- nvinfo : EIATTR_REGCOUNT
	.align		4
.L_200:
        /*01d4*/ 	.byte	0x04, 0x2f
        /*01d6*/ 	.short	(.L_202 - .L_201)
	.align		4
.L_201:
        /*01d8*/ 	.word	index@(_ZN2at6native13reduce_kernelILi256ELi2ENS0_8ReduceOpIiNS0_9ArgMinOpsIiEEjlLi4ELi4EEEEEvT1_)
        /*01dc*/ 	.word	0x00000038


	//----- nvinfo : EIATTR_FRAME_SIZE
	.align		4
.L_202:
        /*01e0*/ 	.byte	0x04, 0x11
        /*01e2*/ 	.short	(.L_204 - .L_203)
	.align		4
.L_203:
        /*01e4*/ 	.word	index@($__internal_13_$__cuda_sm20_div_u64)
        /*01e8*/ 	.word	0x00000000


	//----- nvinfo : EIATTR_FRAME_SIZE
	.align		4
.L_204:
        /*01ec*/ 	.byte	0x04, 0x11
        /*01ee*/ 	.short	(.L_206 - .L_205)
	.align		4
.L_205:
        /*01f0*/ 	.word	index@(_ZN2at6native13reduce_kernelILi256ELi2ENS0_8ReduceOpIiNS0_9ArgMinOpsIiEEjlLi4ELi4EEEEEvT1_)
        /*01f4*/ 	.word	0x00000000


	//----- nvinfo : EIATTR_REGCOUNT
	.align		4
.L_206:
        /*01f8*/ 	.byte	0x04, 0x2f
        /*01fa*/ 	.short	(.L_208 - .L_207)
	.align		4
.L_207:
        /*01fc*/ 	.word	index@(_ZN2at6native13reduce_kernelILi512ELi1ENS0_8ReduceOpIiNS0_9ArgMinOpsIiEEjlLi4ELi4EEEEEvT1_)
        /*0200*/ 	.word	0x00000020


	//----- nvinfo : EIATTR_FRAME_SIZE
	.align		4
.L_208:
        /*0204*/ 	.byte	0x04, 0x11
        /*0206*/ 	.short	(.L_210 - .L_209)
	.align		4
.L_209:
        /*0208*/ 	.word	index@($__internal_12_$__cuda_sm20_div_u64)
        /*020c*/ 	.word	0x00000010


	//----- nvinfo : EIATTR_FRAME_SIZE
	.align		4
.L_210:
        /*0210*/ 	.byte	0x04, 0x11
        /*0212*/ 	.short	(.L_212 - .L_211)
	.align		4
.L_211:
        /*0214*/ 	.word	index@(_ZN2at6native13reduce_kernelILi512ELi1ENS0_8ReduceOpIiNS0_9ArgMinOpsIiEEjlLi4ELi4EEEEEvT1_)
        /*0218*/ 	.word	0x00000010


	//----- nvinfo : EIATTR_REGCOUNT
	.align		4
.L_212:
        /*021c*/ 	.byte	0x04, 0x2f
        /*021e*/ 	.short	(.L_214 - .L_213)
	.align		4
.L_213:
        /*0220*/ 	.word	index@(_ZN2at6native13reduce_kernelILi128ELi4ENS0_8ReduceOpIlNS0_9ArgMinOpsIlEEjlLi4ELi4EEEEEvT1_)
        /*0224*/ 	.word	0x00000080


	//----- nvinfo : EIATTR_FRAME_SIZE
	.align		4
.L_214:
        /*0228*/ 	.byte	0x04, 0x11
        /*022a*/ 	.short	(.L_216 - .L_215)
	.align		4
.L_215:
        /*022c*/ 	.word	index@($__internal_11_$__cuda_sm20_div_u64)
        /*0230*/ 	.word	0x00000000


	//----- nvinfo : EIATTR_FRAME_SIZE
	.align		4
.L_216:
        /*0234*/ 	.byte	0x04, 0x11
        /*0236*/ 	.short	(.L_218 - .L_217)
	.align		4
.L_217:
        /*0238*/ 	.word	index@(_ZN2at6native13reduce_kernelILi128ELi4ENS0_8ReduceOpIlNS0_9ArgMinOpsIlEEjlLi4ELi4EEEEEvT1_)
        /*023c*/ 	.word	0x00000000


	//----- nvinfo : EIATTR_REGCOUNT
	.align		4
.L_218:
        /*0240*/ 	.byte	0x04, 0x2f
        /*0242*/ 	.short	(.L_220 - .L_219)
	.align		4
.L_219:
        /*0244*/ 	.word	index@(_ZN2at6native13reduce_kernelILi256ELi2ENS0_8ReduceOpIlNS0_9ArgMinOpsIlEEjlLi4ELi4EEEEEvT1_)
        /*0248*/ 	.word	0x00000040


	//----- nvinfo : EIATTR_FRAME_SIZE
	.align		4
.L_220:
        /*024c*/ 	.byte	0x04, 0x11
        /*024e*/ 	.short	(.L_222 - .L_221)
	.align		4
.L_221:
        /*0250*/ 	.word	index@($__internal_10_$__cuda_sm20_div_u64)
        /*0254*/ 	.word	0x00000028


	//----- nvinfo : EIATTR_FRAME_SIZE
	.align		4
.L_222:
        /*0258*/ 	.byte	0x04, 0x11
        /*025a*/ 	.short	(.L_224 - .L_223)
	.align		4
.L_223:
        /*025c*/ 	.word	index@(_ZN2at6native13reduce_kernelILi256ELi2ENS0_8ReduceOpIlNS0_9ArgMinOpsIlEEjlLi4ELi4EEEEEvT1_)
        /*0260*/ 	.word	0x00000028


	//----- nvinfo : EIATTR_REGCOUNT
	.align		4
.L_224:
        /*0264*/ 	.byte	0x04, 0x2f
        /*0266*/ 	.short	(.L_226 - .L_225)
	.align		4
.L_225:
        /*0268*/ 	.word	index@(_ZN2at6native13reduce_kernelILi512ELi1ENS0_8ReduceOpIlNS0_9ArgMinOpsIlEEjlLi4ELi4EEEEEvT1_)
        /*026c*/ 	.word	0x00000020


	//----- nvinfo : EIATTR_FRAME_SIZE
	.align		4
.L_226:
        /*0270*/ 	.byte	0x04, 0x11
        /*0272*/ 	.short	(.L_228 - .L_227)
	.align		4
.L_227:
        /*0274*/ 	.word	index@($__internal_9_$__cuda_sm20_div_u64)
        /*0278*/ 	.word	0x00000040


	//----- nvinfo : EIATTR_FRAME_SIZE
	.align		4
.L_228:
        /*027c*/ 	.byte	0x04, 0x11
        /*027e*/ 	.short	(.L_230 - .L_229)
	.align		4
.L_229:
        /*0280*/ 	.word	index@(_ZN2at6native13reduce_kernelILi512ELi1ENS0_8ReduceOpIlNS0_9ArgMinOpsIlEEjlLi4ELi4EEEEEvT1_)
        /*0284*/ 	.word	0x00000040


	//----- nvinfo : EIATTR_REGCOUNT
	.align		4
.L_230:
        /*0288*/ 	.byte	0x04, 0x2f
        /*028a*/ 	.short	(.L_232 - .L_231)
	.align		4
.L_231:
        /*028c*/ 	.word	index@(_ZN2at6native13reduce_kernelILi128ELi4ENS0_8ReduceOpIsNS0_9ArgMinOpsIsEEjlLi4ELi4EEEEEvT1_)
        /*0290*/ 	.word	0x00000063


	//----- nvinfo : EIATTR_FRAME_SIZE
	.align		4
.L_232:
        /*0294*/ 	.byte	0x04, 0x11
        /*0296*/ 	.short	(.L_234 - .L_233)
	.align		4
.L_233:
        /*0298*/ 	.word	index@($__internal_8_$__cuda_sm20_div_u64)
        /*029c*/ 	.word	0x00000000


	//----- nvinfo : EIATTR_FRAME_SIZE
	.align		4
.L_234:
        /*02a0*/ 	.byte	0x04, 0x11
        /*02a2*/ 	.short	(.L_236 - .L_235)
	.align		4
.L_235:
        /*02a4*/ 	.word	index@(_ZN2at6native13reduce_kernelILi128ELi4ENS0_8ReduceOpIsNS0_9ArgMinOpsIsEEjlLi4ELi4EEEEEvT1_)
        /*02a8*/ 	.word	0x00000000


	//----- nvinfo : EIATTR_REGCOUNT
	.align		4
.L_236:
        /*02ac*/ 	.byte	0x04, 0x2f
        /*02ae*/ 	.short	(.L_238 - .L_237)
	.align		4
.L_237:
        /*02b0*/ 	.word	index@(_ZN2at6native13reduce_kernelILi256ELi2ENS0_8ReduceOpIsNS0_9ArgMinOpsIsEEjlLi4ELi4EEEEEvT1_)
        /*02b4*/ 	.word	0x0000003a


	//----- nvinfo : EIATTR_FRAME_SIZE
	.align		4
.L_238:
        /*02b8*/ 	.byte	0x04, 0x11
        /*02ba*/ 	.short	(.L_240 - .L_239)
	.align		4
.L_239:
        /*02bc*/ 	.word	index@($__internal_7_$__cuda_sm20_div_u64)
        /*02c0*/ 	.word	0x00000000


	//----- nvinfo : EIATTR_FRAME_SIZE
	.align		4
.L_240:
        /*02c4*/ 	.byte	0x04, 0x11
        /*02c6*/ 	.short	(.L_242 - .L_241)
	.align		4
.L_241:
        /*02c8*/ 	.word	index@(_ZN2at6native13reduce_kernelILi256ELi2ENS0_8ReduceOpIsNS0_9ArgMinOpsIsEEjlLi4ELi4EEEEEvT1_)
        /*02cc*/ 	.word	0x00000000


	//----- nvinfo : EIATTR_REGCOUNT
	.align		4
.L_242:
        /*02d0*/ 	.byte	0x04, 0x2f
        /*02d2*/ 	.short	(.L_244 - .L_243)
	.align		4
.L_243:
        /*02d4*/ 	.word	index@(_ZN2at6native13reduce_kernelILi512ELi1ENS0_8ReduceOpIsNS0_9ArgMinOpsIsEEjlLi4ELi4EEEEEvT1_)
        /*02d8*/ 	.word	0x00000020


	//----- nvinfo : EIATTR_FRAME_SIZE
	.align		4
.L_244:
        /*02dc*/ 	.byte	0x04, 0x11
        /*02de*/ 	.short	(.L_246 - .L_245)
	.align		4
.L_245:
        /*02e0*/ 	.word	index@($__internal_6_$__cuda_sm20_div_u64)
        /*02e4*/ 	.word	0x00000010


	//----- nvinfo : EIATTR_FRAME_SIZE
	.align		4
.L_246:
        /*02e8*/ 	.byte	0x04, 0x11
        /*02ea*/ 	.short	(.L_248 - .L_247)
	.align		4
.L_247:
        /*02ec*/ 	.word	index@(_ZN2at6native13reduce_kernelILi512ELi1ENS0_8ReduceOpIsNS0_9ArgMinOpsIsEEjlLi4ELi4EEEEEvT1_)
        /*02f0*/ 	.word	0x00000010


	//----- nvinfo : EIATTR_REGCOUNT
	.align		4
.L_248:
        /*02f4*/ 	.byte	0x04, 0x2f
        /*02f6*/ 	.short	(.L_250 - .L_249)
	.align		4
.L_249:
        /*02f8*/ 	.word	index@(_ZN2at6native13reduce_kernelILi128ELi4ENS0_8ReduceOpIdNS0_9ArgMinOpsIdEEjlLi4ELi4EEEEEvT1_)
        /*02fc*/ 	.word	0x0000007d


	//----- nvinfo : EIATTR_FRAME_SIZE
	.align		4
.L_250:
        /*0300*/ 	.byte	0x04, 0x11
        /*0302*/ 	.short	(.L_252 - .L_251)
	.align		4
.L_251:
        /*0304*/ 	.word	index@($__internal_5_$__cuda_sm20_div_u64)
        /*0308*/ 	.word	0x00000000


	//----- nvinfo : EIATTR_FRAME_SIZE
	.align		4
.L_252:
        /*030c*/ 	.byte	0x04, 0x11
        /*030e*/ 	.short	(.L_254 - .L_253)
	.align		4
.L_253:
        /*0310*/ 	.word	index@(_ZN2at6native13reduce_kernelILi128ELi4ENS0_8ReduceOpIdNS0_9ArgMinOpsIdEEjlLi4ELi4EEEEEvT1_)
        /*0314*/ 	.word	0x00000000


	//----- nvinfo : EIATTR_REGCOUNT
	.align		4
.L_254:
        /*0318*/ 	.byte	0x04, 0x2f
        /*031a*/ 	.short	(.L_256 - .L_255)
	.align		4
.L_255:
        /*031c*/ 	.word	index@(_ZN2at6native13reduce_kernelILi256ELi2ENS0_8ReduceOpIdNS0_9ArgMinOpsIdEEjlLi4ELi4EEEEEvT1_)
        /*0320*/ 	.word	0x00000040


	//----- nvinfo : EIATTR_FRAME_SIZE
	.align		4
.L_256:
        /*0324*/ 	.byte	0x04, 0x11
        /*0326*/ 	.short	(.L_258 - .L_257)
	.align		4
.L_257:
        /*0328*/ 	.word	index@($__internal_4_$__cuda_sm20_div_u64)
        /*032c*/ 	.word	0x00000018


	//----- nvinfo : EIATTR_FRAME_SIZE
	.align		4
.L_258:
        /*0330*/ 	.byte	0x04, 0x11
        /*0332*/ 	.short	(.L_260 - .L_259)
	.align		4
.L_259:
        /*0334*/ 	.word	index@(_ZN2at6native13reduce_kernelILi256ELi2ENS0_8ReduceOpIdNS0_9ArgMinOpsIdEEjlLi4ELi4EEEEEvT1_)
        /*0338*/ 	.word	0x00000018


	//----- nvinfo : EIATTR_REGCOUNT
	.align		4
.L_260:
        /*033c*/ 	.byte	0x04, 0x2f
        /*033e*/ 	.short	(.L_262 - .L_261)
	.align		4
.L_261:
        /*0340*/ 	.word	index@(_ZN2at6native13reduce_kernelILi512ELi1ENS0_8ReduceOpIdNS0_9ArgMinOpsIdEEjlLi4ELi4EEEEEvT1_)
        /*0344*/ 	.word	0x00000020


	//----- nvinfo : EIATTR_FRAME_SIZE
	.align		4
.L_262:
        /*0348*/ 	.byte	0x04, 0x11
        /*034a*/ 	.short	(.L_264 - .L_263)
	.align		4
.L_263:
        /*034c*/ 	.word	index@($__internal_3_$__cuda_sm20_div_u64)
        /*0350*/ 	.word	0x00000040


	//----- nvinfo : EIATTR_FRAME_SIZE
	.align		4
.L_264:
        /*0354*/ 	.byte	0x04, 0x11
        /*0356*/ 	.short	(.L_266 - .L_265)
	.align		4
.L_265:
        /*0358*/ 	.word	index@(_ZN2at6native13reduce_kernelILi512ELi1ENS0_8ReduceOpIdNS0_9ArgMinOpsIdEEjlLi4ELi4EEEEEvT1_)
        /*035c*/ 	.word	0x00000040


	//----- nvinfo : EIATTR_REGCOUNT
	.align		4
.L_266:
        /*0360*/ 	.byte	0x04, 0x2f
        /*0362*/ 	.short	(.L_268 - .L_267)
	.align		4
.L_267:
        /*0364*/ 	.word	index@(_ZN2at6native13reduce_kernelILi128ELi4ENS0_8ReduceOpIfNS0_9ArgMinOpsIfEEjlLi4ELi4EEEEEvT1_)
        /*0368*/ 	.word	0x00000058


	//----- nvinfo : EIATTR_FRAME_SIZE
	.align		4
.L_268:
        /*036c*/ 	.byte	0x04, 0x11
        /*036e*/ 	.short	(.L_270 - .L_269)
	.align		4
.L_269:
        /*0370*/ 	.word	index@($__internal_2_$__cuda_sm20_div_u64)
        /*0374*/ 	.word	0x00000000


	//----- nvinfo : EIATTR_FRAME_SIZE
	.align		4
.L_270:
        /*0378*/ 	.byte	0x04, 0x11
        /*037a*/ 	.short	(.L_272 - .L_271)
	.align		4
.L_271:
        /*037c*/ 	.word	index@(_ZN2at6native13reduce_kernelILi128ELi4ENS0_8ReduceOpIfNS0_9ArgMinOpsIfEEjlLi4ELi4EEEEEvT1_)
        /*0380*/ 	.word	0x00000000


	//----- nvinfo : EIATTR_REGCOUNT
	.align		4
.L_272:
        /*0384*/ 	.byte	0x04, 0x2f
        /*0386*/ 	.short	(.L_274 - .L_273)
	.align		4
.L_273:
        /*0388*/ 	.word	index@(_ZN2at6native13reduce_kernelILi256ELi2ENS0_8ReduceOpIfNS0_9ArgMinOpsIfEEjlLi4ELi4EEEEEvT1_)
        /*038c*/ 	.word	0x00000038


	//----- nvinfo : EIATTR_FRAME_SIZE
	.align		4
.L_274:
        /*0390*/ 	.byte	0x04, 0x11
        /*0392*/ 	.short	(.L_276 - .L_275)
	.align		4
.L_275:
        /*0394*/ 	.word	index@($__internal_1_$__cuda_sm20_div_u64)
        /*0398*/ 	.word	0x00000000


	//----- nvinfo : EIATTR_FRAME_SIZE
	.align		4
.L_276:
        /*039c*/ 	.byte	0x04, 0x11
        /*039e*/ 	.short	(.L_278 - .L_277)
	.align		4
.L_277:
        /*03a0*/ 	.word	index@(_ZN2at6native13reduce_kernelILi256ELi2ENS0_8ReduceOpIfNS0_9ArgMinOpsIfEEjlLi4ELi4EEEEEvT1_)
        /*03a4*/ 	.word	0x00000000


	//----- nvinfo : EIATTR_REGCOUNT
	.align		4
.L_278:
        /*03a8*/ 	.byte	0x04, 0x2f
        /*03aa*/ 	.short	(.L_280 - .L_279)
	.align		4
.L_279:
        /*03ac*/ 	.word	index@(_ZN2at6native13reduce_kernelILi512ELi1ENS0_8ReduceOpIfNS0_9ArgMinOpsIfEEjlLi4ELi4EEEEEvT1_)
        /*03b0*/ 	.word	0x00000020


	//----- nvinfo : EIATTR_FRAME_SIZE
	.align		4
.L_280:
        /*03b4*/ 	.byte	0x04, 0x11
        /*03b6*/ 	.short	(.L_282 - .L_281)
	.align		4
.L_281:
        /*03b8*/ 	.word	index@($__internal_0_$__cuda_sm20_div_u64)
        /*03bc*/ 	.word	0x00000008


	//----- nvinfo : EIATTR_FRAME_SIZE
	.align		4
.L_282:
        /*03c0*/ 	.byte	0x04, 0x11
        /*03c2*/ 	.short	(.L_284 - .L_283)
	.align		4
.L_283:
        /*03c4*/ 	.word	index@(_ZN2at6native13reduce_kernelILi512ELi1ENS0_8ReduceOpIfNS0_9ArgMinOpsIfEEjlLi4ELi4EEEEEvT1_)
        /*03c8*/ 	.word	0x00000008


	//----- nvinfo : EIATTR_MIN_STACK_SIZE
	.align		4
.L_284:
        /*03cc*/ 	.byte	0x04, 0x12
        /*03ce*/ 	.short	(.L_286 - .L_285)
	.align		4
.L_285:
        /*03d0*/ 	.word	index@(_ZN2at6native13reduce_kernelILi512ELi1ENS0_8ReduceOpIfNS0_9ArgMinOpsIfEEjlLi4ELi4EEEEEvT1_)
        /*03d4*/ 	.word	0x00000008


	//----- nvinfo : EIATTR_MIN_STACK_SIZE
	.align		4
.L_286:
        /*03d8*/ 	.byte	0x04, 0x12
        /*03da*/ 	.short	(.L_288 - .L_287)
	.align		4
.L_287:
        /*03dc*/ 	.word	index@(_ZN2at6native13reduce_kernelILi256ELi2ENS0_8ReduceOpIfNS0_9ArgMinOpsIfEEjlLi4ELi4EEEEEvT1_)
        /*03e0*/ 	.word	0x00000000


	//----- nvinfo : EIATTR_MIN_STACK_SIZE
	.align		4
.L_288:
        /*03e4*/ 	.byte	0x04, 0x12
        /*03e6*/ 	.short	(.L_290 - .L_289)
	.align		4
.L_289:
        /*03e8*/ 	.word	index@(_ZN2at6native13reduce_kernelILi128ELi4ENS0_8ReduceOpIfNS0_9ArgMinOpsIfEEjlLi4ELi4EEEEEvT1_)
        /*03ec*/ 	.word	0x00000000


	//----- nvinfo : EIATTR_MIN_STACK_SIZE
	.align		4
.L_290:
        /*03f0*/ 	.byte	0x04, 0x12
        /*03f2*/ 	.short	(.L_292 - .L_291)
	.align		4
.L_291:
        /*03f4*/ 	.word	index@(_ZN2at6native13reduce_kernelILi512ELi1ENS0_8ReduceOpIdNS0_9ArgMinOpsIdEEjlLi4ELi4EEEEEvT1_)
        /*03f8*/ 	.word	0x00000040


	//----- nvinfo : EIATTR_MIN_STACK_SIZE
	.align		4
.L_292:
        /*03fc*/ 	.byte	0x04, 0x12
        /*03fe*/ 	.short	(.L_294 - .L_293)
	.align		4
.L_293:
        /*0400*/ 	.word	index@(_ZN2at6native13reduce_kernelILi256ELi2ENS0_8ReduceOpIdNS0_9ArgMinOpsIdEEjlLi4ELi4EEEEEvT1_)
        /*0404*/ 	.word	0x00000018


	//----- nvinfo : EIATTR_MIN_STACK_SIZE
	.align		4
.L_294:
        /*0408*/ 	.byte	0x04, 0x12
        /*040a*/ 	.short	(.L_296 - .L_295)
	.align		4
.L_295:
        /*040c*/ 	.word	index@(_ZN2at6native13reduce_kernelILi128ELi4ENS0_8ReduceOpIdNS0_9ArgMinOpsIdEEjlLi4ELi4EEEEEvT1_)
        /*0410*/ 	.word	0x00000000


	//----- nvinfo : EIATTR_MIN_STACK_SIZE
	.align		4
.L_296:
        /*0414*/ 	.byte	0x04, 0x12
        /*0416*/ 	.short	(.L_298 - .L_297)
	.align		4
.L_297:
        /*0418*/ 	.word	index@(_ZN2at6native13reduce_kernelILi512ELi1ENS0_8ReduceOpIsNS0_9ArgMinOpsIsEEjlLi4ELi4EEEEEvT1_)
        /*041c*/ 	.word	0x00000010


	//----- nvinfo : EIATTR_MIN_STACK_SIZE
	.align		4
.L_298:
        /*0420*/ 	.byte	0x04, 0x12
        /*0422*/ 	.short	(.L_300 - .L_299)
	.align		4
.L_299:
        /*0424*/ 	.word	index@(_ZN2at6native13reduce_kernelILi256ELi2ENS0_8ReduceOpIsNS0_9ArgMinOpsIsEEjlLi4ELi4EEEEEvT1_)
        /*0428*/ 	.word	0x00000000


	//----- nvinfo : EIATTR_MIN_STACK_SIZE
	.align		4
.L_300:
        /*042c*/ 	.byte	0x04, 0x12
        /*042e*/ 	.short	(.L_302 - .L_301)
	.align		4
.L_301:
        /*0430*/ 	.word	index@(_ZN2at6native13reduce_kernelILi128ELi4ENS0_8ReduceOpIsNS0_9ArgMinOpsIsEEjlLi4ELi4EEEEEvT1_)
        /*0434*/ 	.word	0x00000000


	//----- nvinfo : EIATTR_MIN_STACK_SIZE
	.align		4
.L_302:
        /*0438*/ 	.byte	0x04, 0x12
        /*043a*/ 	.short	(.L_304 - .L_303)
	.align		4
.L_303:
        /*043c*/ 	.word	index@(_ZN2at6native13reduce_kernelILi512ELi1ENS0_8ReduceOpIlNS0_9ArgMinOpsIlEEjlLi4ELi4EEEEEvT1_)
        /*0440*/ 	.word	0x00000040


	//----- nvinfo : EIATTR_MIN_STACK_SIZE
	.align		4
.L_304:
        /*0444*/ 	.byte	0x04, 0x12
        /*0446*/ 	.short	(.L_306 - .L_305)
	.align		4
.L_305:
        /*0448*/ 	.word	index@(_ZN2at6native13reduce_kernelILi256ELi2ENS0_8ReduceOpIlNS0_9ArgMinOpsIlEEjlLi4ELi4EEEEEvT1_)
        /*044c*/ 	.word	0x00000028


	//----- nvinfo : EIATTR_MIN_STACK_SIZE
	.align		4
.L_306:
        /*0450*/ 	.byte	0x04, 0x12
        /*0452*/ 	.short	(.L_308 - .L_307)
	.align		4
.L_307:
        /*0454*/ 	.word	index@(_ZN2at6native13reduce_kernelILi128ELi4ENS0_8ReduceOpIlNS0_9ArgMinOpsIlEEjlLi4ELi4EEEEEvT1_)
        /*0458*/ 	.word	0x00000000


	//----- nvinfo : EIATTR_MIN_STACK_SIZE
	.align		4
.L_308:
        /*045c*/ 	.byte	0x04, 0x12
        /*045e*/ 	.short	(.L_310 - .L_309)
	.align		4
.L_309:
        /*0460*/ 	.word	index@(_ZN2at6native13reduce_kernelILi512ELi1ENS0_8ReduceOpIiNS0_9ArgMinOpsIiEEjlLi4ELi4EEEEEvT1_)
        /*0464*/ 	.word	0x00000010


	//----- nvinfo : EIATTR_MIN_STACK_SIZE
	.align		4
.L_310:
        /*0468*/ 	.byte	0x04, 0x12
        /*046a*/ 	.short	(.L_312 - .L_311)
	.align		4
.L_311:
        /*046c*/ 	.word	index@(_ZN2at6native13reduce_kernelILi256ELi2ENS0_8ReduceOpIiNS0_9ArgMinOpsIiEEjlLi4ELi4EEEEEvT1_)
        /*0470*/ 	.word	0x00000000


	//----- nvinfo : EIATTR_MIN_STACK_SIZE
	.align		4
.L_312:
        /*0474*/ 	.byte	0x04, 0x12
        /*0476*/ 	.short	(.L_314 - .L_313)
	.align		4
.L_313:
        /*0478*/ 	.word	index@(_ZN2at6native13reduce_kernelILi128ELi4ENS0_8ReduceOpIiNS0_9ArgMinOpsIiEEjlLi4ELi4EEEEEvT1_)
        /*047c*/ 	.word	0x00000000


	//----- nvinfo : EIATTR_MIN_STACK_SIZE
	.align		4
.L_314:
        /*0480*/ 	.byte	0x04, 0x12
        /*0482*/ 	.short	(.L_316 - .L_315)
	.align		4
.L_315:
        /*0484*/ 	.word	index@(_ZN2at6native13reduce_kernelILi512ELi1ENS0_8ReduceOpIaNS0_9ArgMinOpsIaEEjlLi4ELi4EEEEEvT1_)
        /*0488*/ 	.word	0x00000010


	//----- nvinfo : EIATTR_MIN_STACK_SIZE
	.align		4
.L_316:
        /*048c*/ 	.byte	0x04, 0x12
        /*048e*/ 	.short	(.L_318 - .L_317)
	.align		4
.L_317:
        /*0490*/ 	.word	index@(_ZN2at6native13reduce_kernelILi256ELi2ENS0_8ReduceOpIaNS0_9ArgMinOpsIaEEjlLi4ELi4EEEEEvT1_)
        /*0494*/ 	.word	0x00000000


	//----- nvinfo : EIATTR_MIN_STACK_SIZE
	.align		4
.L_318:
        /*0498*/ 	.byte	0x04, 0x12
        /*049a*/ 	.short	(.L_320 - .L_319)
	.align		4
.L_319:
        /*049c*/ 	.word	index@(_ZN2at6native13reduce_kernelILi128ELi4ENS0_8ReduceOpIaNS0_9ArgMinOpsIaEEjlLi4ELi4EEEEEvT1_)
        /*04a0*/ 	.word	0x00000000


	//----- nvinfo : EIATTR_MIN_STACK_SIZE
	.align		4
.L_320:
        /*04a4*/ 	.byte	0x04, 0x12
        /*04a6*/ 	.short	(.L_322 - .L_321)
	.align		4
.L_321:
        /*04a8*/ 	.word	index@(_ZN2at6native13reduce_kernelILi512ELi1ENS0_8ReduceOpIhNS0_9ArgMinOpsIhEEjlLi4ELi4EEEEEvT1_)
        /*04ac*/ 	.word	0x00000010


	//----- nvinfo : EIATTR_MIN_STACK_SIZE
	.align		4
.L_322:
        /*04b0*/ 	.byte	0x04, 0x12
        /*04b2*/ 	.short	(.L_324 - .L_323)
	.align		4
.L_323:
        /*04b4*/ 	.word	index@(_ZN2at6native13reduce_kernelILi256ELi2ENS0_8ReduceOpIhNS0_9ArgMinOpsIhEEjlLi4ELi4EEEEEvT1_)
        /*04b8*/ 	.word	0x00000000


	//----- nvinfo : EIATTR_MIN_STACK_SIZE
	.align		4
.L_324:
        /*04bc*/ 	.byte	0x04, 0x12
        /*04be*/ 	.short	(.L_326 - .L_325)
	.align		4
.L_325:
        /*04c0*/ 	.word	index@(_ZN2at6native13reduce_kernelILi128ELi4ENS0_8ReduceOpIhNS0_9ArgMinOpsIhEEjlLi4ELi4EEEEEvT1_)
        /*04c4*/ 	.word	0x00000000


	//----- nvinfo : EIATTR_MIN_STACK_SIZE
	.align		4
.L_326:
        /*04c8*/ 	.byte	0x04, 0x12
        /*04ca*/ 	.short	(.L_328 - .L_327)
	.align		4
.L_327:
        /*04cc*/ 	.word	index@(_ZN2at6native13reduce_kernelILi512ELi1ENS0_8ReduceOpIN3c108BFloat16ENS0_9ArgMinOpsIfEEjlLi4ELi4EEEEEvT1_)
        /*04d0*/ 	.word	0x00000010


	//----- nvinfo : EIATTR_MIN_STACK_SIZE
	.align		4
.L_328:
        /*04d4*/ 	.byte	0x04, 0x12
        /*04d6*/ 	.short	(.L_330 - .L_329)
	.align		4
.L_329:
        /*04d8*/ 	.word	index@(_ZN2at6native13reduce_kernelILi256ELi2ENS0_8ReduceOpIN3c108BFloat16ENS0_9ArgMinOpsIfEEjlLi4ELi4EEEEEvT1_)
        /*04dc*/ 	.word	0x00000000


	//----- nvinfo : EIATTR_MIN_STACK_SIZE
	.align		4
.L_330:
        /*04e0*/ 	.byte	0x04, 0x12
        /*04e2*/ 	.short	(.L_332 - .L_331)
	.align		4
.L_331:
        /*04e4*/ 	.word	index@(_ZN2at6native13reduce_kernelILi128ELi4ENS0_8ReduceOpIN3c108BFloat16ENS0_9ArgMinOpsIfEEjlLi4ELi4EEEEEvT1_)
        /*04e8*/ 	.word	0x00000000


	//----- nvinfo : EIATTR_MIN_STACK_SIZE
	.align		4
.L_332:
        /*04ec*/ 	.byte	0x04, 0x12
        /*04ee*/ 	.short	(.L_334 - .L_333)
	.align		4
.L_333:
        /*04f0*/ 	.word	index@(_ZN2at6native13reduce_kernelILi512ELi1ENS0_8ReduceOpIN3c104HalfENS0_9ArgMinOpsIfEEjlLi4ELi4EEEEEvT1_)
        /*04f4*/ 	.word	0x00000010


	//----- nvinfo : EIATTR_MIN_STACK_SIZE
	.align		4
.L_334:
        /*04f8*/ 	.byte	0x04, 0x12
        /*04fa*/ 	.short	(.L_336 - .L_335)
	.align		4
.L_335:
        /*04fc*/ 	.word	index@(_ZN2at6native13reduce_kernelILi256ELi2ENS0_8ReduceOpIN3c104HalfENS0_9ArgMinOpsIfEEjlLi4ELi4EEEEEvT1_)
        /*0500*/ 	.word	0x00000000


	//----- nvinfo : EIATTR_MIN_STACK_SIZE
	.align		4
.L_336:
        /*0504*/ 	.byte	0x04, 0x12
        /*0506*/ 	.short	(.L_338 - .L_337)
	.align		4
.L_337:
        /*0508*/ 	.word	index@(_ZN2at6native13reduce_kernelILi128ELi4ENS0_8ReduceOpIN3c104HalfENS0_9ArgMinOpsIfEEjlLi4ELi4EEEEEvT1_)
        /*050c*/ 	.word	0x00000000
.L_338:


//--------------------- .nv.compat                --------------------------
	.section	.nv.compat,"",@"SHT_CUDA_COMPAT_INFO"
	.align	4
        /*0000*/ 	.byte	0x02, 0x09, 0x01, 0x00, 0x02, 0x02, 0x01, 0x00, 0x02, 0x05, 0x05, 0x00, 0x03, 0x07, 0x01, 0x01
        /*0010*/ 	.byte	0x02, 0x03, 0x00, 0x00, 0x02, 0x06, 0x01, 0x00, 0x04, 0x0b, 0x08, 0x00, 0x01, 0x00, 0x00, 0x00
        /*0020*/ 	.byte	0x00, 0x00, 0x00, 0x00


//--------------------- .nv.info._ZN2at6native13reduce_kernelILi512ELi1ENS0_8ReduceOpIfNS0_9ArgMinOpsIfEEjlLi4ELi4EEEEEvT1_ --------------------------
	.section	.nv.info._ZN2at6native13reduce_kernelILi512ELi1ENS0_8ReduceOpIfNS0_9ArgMinOpsIfEEjlLi4ELi4EEEEEvT1_,"",@"SHT_CUDA_INFO"
	.sectionflags	@""
	.align	4


	//----- nvinfo : EIATTR_CUDA_API_VERSION
	.align		4
        /*0000*/ 	.byte	0x04, 0x37
        /*0002*/ 	.short	(.L_340 - .L_339)
.L_339:
        /*0004*/ 	.word	0x00000082


	//----- nvinfo : EIATTR_KPARAM_INFO
	.align		4
.L_340:
        /*0008*/ 	.byte	0x04, 0x17
        /*000a*/ 	.short	(.L_342 - .L_341)
.L_341:
        /*000c*/ 	.word	0x00000000
        /*0010*/ 	.short	0x0000
        /*0012*/ 	.short	0x0000
        /*0014*/ 	.byte	0x00, 0xf0, 0xa1, 0x10


	//----- nvinfo : EIATTR_SPARSE_MMA_MASK
	.align		4
.L_342:
        /*0018*/ 	.byte	0x03, 0x50
        /*001a*/ 	.short	0x0000


	//----- nvinfo : EIATTR_MAXREG_COUNT
	.align		4
        /*001c*/ 	.byte	0x03, 0x1b
        /*001e*/ 	.short	0x0020


	//----- nvinfo : EIATTR_NUM_BARRIERS
	.align		4
        /*0020*/ 	.byte	0x02, 0x4c
        /*0022*/ 	.byte	0x01
	.zero		1


	//----- nvinfo : EIATTR_EXTERNS
	.align		4
        /*0024*/ 	.byte	0x04, 0x0f
        /*0026*/ 	.short	(.L_344 - .L_343)


	//   ....[0]....
	.align		4
.L_343:
        /*0028*/ 	.word	index@(__assertfail)


	//----- nvinfo : EIATTR_ANNOTATIONS
	.align		4
.L_344:
        /*002c*/ 	.byte	0x04, 0x55
        /*002e*/ 	.short	(.L_346 - .L_345)


	//   ....[0]....
.L_345:
        /*0030*/ 	.word	0x00000001
        /*0034*/ 	.byte	0x40, 0x01, 0x00, 0x00, 0x01, 0x00, 0x00, 0x00, 0x90, 0x01, 0x00, 0x00, 0x01, 0x00, 0x00, 0x00
        /*0044*/ 	.byte	0x30, 0xde, 0x00, 0x00, 0x01, 0x00, 0x00, 0x00, 0x40, 0x1f, 0x01, 0x00


	//----- nvinfo : EIATTR_MERCURY_ISA_VERSION
	.align		4
.L_346:
        /*0050*/ 	.byte	0x03, 0x5f
        /*0052*/ 	.short	0x0101


	//----- nvinfo : EIATTR_INT_WARP_WIDE_INSTR_OFFSETS
	.align		4
        /*0054*/ 	.byte	0x04, 0x31
        /*0056*/ 	.short	(.L_348 - .L_347)


	//   ....[0]....
.L_347:
        /*0058*/ 	.word	0x00010980


	//   ....[1]....
        /*005c*/ 	.word	0x00010a70


	//----- nvinfo : EIATTR_COOP_GROUP_MASK_REGIDS
	.align		4
.L_348:
        /*0060*/ 	.byte	0x04, 0x29
        /*0062*/ 	.short	(.L_350 - .L_349)


	//   ....[0]....
.L_349:
        /*0064*/ 	.word	0xffffffff


	//   ....[1]....
        /*0068*/ 	.word	0xffffffff


	//   ....[2]....
        /*006c*/ 	.word	0xffffffff


	//   ....[3]....
        /*0070*/ 	.word	0xffffffff


	//   ....[4]....
        /*0074*/ 	.word	0xffffffff


	//   ....[5]....
        /*0078*/ 	.word	0xffffffff


	//----- nvinfo : EIATTR_COOP_GROUP_INSTR_OFFSETS
	.align		4
.L_350:
        /*007c*/ 	.byte	0x04, 0x28
        /*007e*/ 	.short	(.L_352 - .L_351)


	//   ....[0]....
.L_351:
        /*0080*/ 	.word	0x0000dca0


	//   ....[1]....
        /*0084*/ 	.word	0x0000dcd0


	//   ....[2]....
        /*0088*/ 	.word	0x0000dce0


	//   ....[3]....
        /*008c*/ 	.word	0x00011680


	//   ....[4]....
        /*0090*/ 	.word	0x000116b0


	//   ....[5]....
        /*0094*/ 	.word	0x000116c0


	//----- nvinfo : EIATTR_VRC_CTA_INIT_COUNT
	.align		4
.L_352:
        /*0098*/ 	.byte	0x02, 0x4a
	.zero		1
	.zero		1


	//----- nvinfo : EIATTR_SYSCALL_OFFSETS
	.align		4
        /*009c*/ 	.byte	0x04, 0x46
        /*009e*/ 	.short	(.L_354 - .L_353)


	//   ....[0]....
.L_353:
        /*00a0*/ 	.word	0x00011960


	//   ....[1]....
        /*00a4*/ 	.word	0x00011ad0


	//   ....[2]....
        /*00a8*/ 	.word	0x00011c20


	//   ....[3]....
        /*00ac*/ 	.word	0x00011eb0


	//   ....[4]....
        /*00b0*/ 	.word	0x00012180


	//   ....[5]....
        /*00b4*/ 	.word	0x000122f0


	//   ....[6]....
        /*00b8*/ 	.word	0x00012440


	//   ....[7]....
        /*00bc*/ 	.word	0x000126d0


	//----- nvinfo : EIATTR_EXIT_INSTR_OFFSETS
	.align		4
.L_354:
        /*00c0*/ 	.byte	0x04, 0x1c
        /*00c2*/ 	.short	(.L_356 - .L_355)


	//   ....[0]....
.L_355:
        /*00c4*/ 	.word	0x00010b30


	//   ....[1]....
        /*00c8*/ 	.word	0x000117d0


	//   ....[2]....
        /*00cc*/ 	.word	0x00011b20


	//   ....[3]....
        /*00d0*/ 	.word	0x00011c30


	//   ....[4]....
        /*00d4*/ 	.word	0x00011f00


	//   ....[5]....
        /*00d8*/ 	.word	0x00011f30


	//   ....[6]....
        /*00dc*/ 	.word	0x00011f70


	//   ....[7]....
        /*00e0*/ 	.word	0x00011fb0


	//   ....[8]....
        /*00e4*/ 	.word	0x00011ff0


	//   ....[9]....
        /*00e8*/ 	.word	0x00012340


	//   ....[10]....
        /*00ec*/ 	.word	0x00012450


	//   ....[11]....
        /*00f0*/ 	.word	0x00012720


	//   ....[12]....
        /*00f4*/ 	.word	0x00012750


	//----- nvinfo : EIATTR_MAX_THREADS
	.align		4
.L_356:
        /*00f8*/ 	.byte	0x04, 0x05
        /*00fa*/ 	.short	(.L_358 - .L_357)
.L_357:
        /*00fc*/ 	.word	0x00000200
        /*0100*/ 	.word	0x00000001
        /*0104*/ 	.word	0x00000001


	//----- nvinfo : EIATTR_CRS_STACK_SIZE
	.align		4
.L_358:
        /*0108*/ 	.byte	0x04, 0x1e
        /*010a*/ 	.short	(.L_360 - .L_359)
.L_359:
        /*010c*/ 	.word	0x00000000


	//----- nvinfo : EIATTR_CBANK_PARAM_SIZE
	.align		4
.L_360:
        /*0110*/ 	.byte	0x03, 0x19
        /*0112*/ 	.short	0x0428


	//----- nvinfo : EIATTR_PARAM_CBANK
	.align		4
        /*0114*/ 	.byte	0x04, 0x0a
        /*0116*/ 	.short	(.L_362 - .L_361)
	.align		4
.L_361:
        /*0118*/ 	.word	index@(.nv.constant0._ZN2at6native13reduce_kernelILi512ELi1ENS0_8ReduceOpIfNS0_9ArgMinOpsIfEEjlLi4ELi4EEEEEvT1_)
        /*011c*/ 	.short	0x0380
        /*011e*/ 	.short	0x0428


	//----- nvinfo : EIATTR_SW_WAR
	.align		4
.L_362:
        /*0120*/ 	.byte	0x04, 0x36
        /*0122*/ 	.short	(.L_364 - .L_363)
.L_363:
        /*0124*/ 	.word	0x00000008
.L_364:


//--------------------- .nv.info._ZN2at6native13reduce_kernelILi256ELi2ENS0_8ReduceOpIfNS0_9ArgMinOpsIfEEjlLi4ELi4EEEEEvT1_ --------------------------
	.section	.nv.info._ZN2at6native13reduce_kernelILi256ELi2ENS0_8ReduceOpIfNS0_9ArgMinOpsIfEEjlLi4ELi4EEEEEvT1_,"",@"SHT_CUDA_INFO"
	.sectionflags	@""
	.align	4


	//----- nvinfo : EIATTR_CUDA_API_VERSION
	.align		4
        /*0000*/ 	.byte	0x04, 0x37
        /*0002*/ 	.short	(.L_366 - .L_365)
.L_365:
        /*0004*/ 	.word	0x00000082


	//----- nvinfo : EIATTR_KPARAM_INFO
	.align		4
.L_366:
        /*0008*/ 	.byte	0x04, 0x17
        /*000a*/ 	.short	(.L_368 - .L_367)
.L_367:
        /*000c*/ 	.word	0x00000000
        /*0010*/ 	.short	0x0000
        /*0012*/ 	.short	0x0000
        /*0014*/ 	.byte	0x00, 0xf0, 0xa1, 0x10


	//----- nvinfo : EIATTR_SPARSE_MMA_MASK
	.align		4
.L_368:
        /*0018*/ 	.byte	0x03, 0x50
        /*001a*/ 	.short	0x0000


	//----- nvinfo : EIATTR_MAXREG_COUNT
	.align		4
        /*001c*/ 	.byte	0x03, 0x1b
        /*001e*/ 	.short	0x0040


	//----- nvinfo : EIATTR_NUM_BARRIERS
	.align		4
        /*0020*/ 	.byte	0x02, 0x4c
        /*0022*/ 	.byte	0x01
	.zero		1


	//----- nvinfo : EIATTR_EXTERNS
	.align		4
        /*0024*/ 	.byte	0x04, 0x0f
        /*0026*/ 	.short	(.L_370 - .L_369)


	//   ....[0]....
	.align		4
.L_369:
        /*0028*/ 	.word	index@(__assertfail)


	//----- nvinfo : EIATTR_MERCURY_ISA_VERSION
	.align		4
.L_370:
        /*002c*/ 	.byte	0x03, 0x5f
        /*002e*/ 	.short	0x0101


	//----- nvinfo : EIATTR_INT_WARP_WIDE_INSTR_OFFSETS
	.align		4
        /*0030*/ 	.byte	0x04, 0x31
        /*0032*/ 	.short	(.L_372 - .L_371)


	//   ....[0]....
.L_371:
        /*0034*/ 	.word	0x00015640


	//   ....[1]....
        /*0038*/ 	.word	0x00015730


	//----- nvinfo : EIATTR_COOP_GROUP_MASK_REGIDS
	.align		4
.L_372:
        /*003c*/ 	.byte	0x04, 0x29
        /*003e*/ 	.short	(.L_374 - .L_373)


	//   ....[0]....
.L_373:
        /*0040*/ 	.word	0xffffffff


	//   ....[1]....
        /*0044*/ 	.word	0xffffffff


	//   ....[2]....
        /*0048*/ 	.word	0xffffffff


	//   ....[3]....
        /*004c*/ 	.word	0xffffffff


	//   ....[4]....
        /*0050*/ 	.word	0xffffffff


	//   ....[5]....
        /*0054*/ 	.word	0xffffffff


	//   ....[6]....
        /*0058*/ 	.word	0xffffffff


	//   ....[7]....
        /*005c*/ 	.word	0xffffffff


	//   ....[8]....
        /*0060*/ 	.word	0xffffffff


	//   ....[9]....
        /*0064*/ 	.word	0xffffffff


	//   ....[10]....
        /*0068*/ 	.word	0xffffffff


	//   ....[11]....
        /*006c*/ 	.word	0xffffffff


	//----- nvinfo : EIATTR_COOP_GROUP_INSTR_OFFSETS
	.align		4
.L_374:
        /*0070*/ 	.byte	0x04, 0x28
        /*0072*/ 	.short	(.L_376 - .L_375)


	//   ....[0]....
.L_375:
        /*0074*/ 	.word	0x000105d0


	//   ....[1]....
        /*0078*/ 	.word	0x00010600


	//   ....[2]....
        /*007c*/ 	.word	0x00010610


	//   ....[3]....
        /*0080*/ 	.word	0x000106c0


	//   ....[4]....
        /*0084*/ 	.word	0x00010700


	//   ....[5]....
        /*0088*/ 	.word	0x00010730


	//   ....[6]....
        /*008c*/ 	.word	0x00016940


	//   ....[7]....
        /*0090*/ 	.word	0x00016970


	//   ....[8]....
        /*0094*/ 	.word	0x00016980


	//   ....[9]....
        /*0098*/ 	.word	0x00016a30


	//   ....[10]....
        /*009c*/ 	.word	0x00016a70


	//   ....[11]....
        /*00a0*/ 	.word	0x00016aa0


	//----- nvinfo : EIATTR_VRC_CTA_INIT_COUNT
	.align		4
.L_376:
        /*00a4*/ 	.byte	0x02, 0x4a
	.zero		1
	.zero		1


	//----- nvinfo : EIATTR_SYSCALL_OFFSETS
	.align		4
        /*00a8*/ 	.byte	0x04, 0x46
        /*00aa*/ 	.short	(.L_378 - .L_377)


	//   ....[0]....
.L_377:
        /*00ac*/ 	.word	0x00001500


	//   ....[1]....
        /*00b0*/ 	.word	0x00016d40


	//   ....[2]....
        /*00b4*/ 	.word	0x00016f20


	//   ....[3]....
        /*00b8*/ 	.word	0x00017050


	//   ....[4]....
        /*00bc*/ 	.word	0x000171f0


	//   ....[5]....
        /*00c0*/ 	.word	0x000172e0


	//   ....[6]....
        /*00c4*/ 	.word	0x000176b0


	//   ....[7]....
        /*00c8*/ 	.word	0x000177e0


	//   ....[8]....
        /*00cc*/ 	.word	0x00017b10


	//   ....[9]....
        /*00d0*/ 	.word	0x00017cf0


	//   ....[10]....
        /*00d4*/ 	.word	0x00017e20


	//   ....[11]....
        /*00d8*/ 	.word	0x00017fc0


	//   ....[12]....
        /*00dc*/ 	.word	0x000180b0


	//   ....[13]....
        /*00e0*/ 	.word	0x00018480


	//   ....[14]....
        /*00e4*/ 	.word	0x000185b0


	//----- nvinfo : EIATTR_EXIT_INSTR_OFFSETS
	.align		4
.L_378:
        /*00e8*/ 	.byte	0x04, 0x1c
        /*00ea*/ 	.short	(.L_380 - .L_379)


	//   ....[0]....
.L_379:
        /*00ec*/ 	.word	0x000157f0


	//   ....[1]....
        /*00f0*/ 	.word	0x00016bb0


	//   ....[2]....
        /*00f4*/ 	.word	0x000170f0


	//   ....[3]....
        /*00f8*/ 	.word	0x000172f0


	//   ....[4]....
        /*00fc*/ 	.word	0x00017880


	//   ....[5]....
        /*0100*/ 	.word	0x000178d0


	//   ....[6]....
        /*0104*/ 	.word	0x00017900


	//   ....[7]....
        /*0108*/ 	.word	0x00017940


	//   ....[8]....
        /*010c*/ 	.word	0x00017980


	//   ....[9]....
        /*0110*/ 	.word	0x00017ec0


	//   ....[10]....
        /*0114*/ 	.word	0x000180c0


	//   ....[11]....
        /*0118*/ 	.word	0x00018650


	//   ....[12]....
        /*011c*/ 	.word	0x000186a0


	//----- nvinfo : EIATTR_MAX_THREADS
	.align		4
.L_380:
        /*0120*/ 	.byte	0x04, 0x05
        /*0122*/ 	.short	(.L_382 - .L_381)
.L_381:
        /*0124*/ 	.word	0x00000100
        /*0128*/ 	.word	0x00000001
        /*012c*/ 	.word	0x00000001


	//----- nvinfo : EIATTR_CRS_STACK_SIZE
	.align		4
.L_382:
        /*0130*/ 	.byte	0x04, 0x1e
        /*0132*/ 	.short	(.L_384 - .L_383)
.L_383:
        /*0134*/ 	.word	0x00000000


	//----- nvinfo : EIATTR_CBANK_PARAM_SIZE
	.align		4
.L_384:
        /*0138*/ 	.byte	0x03, 0x19
        /*013a*/ 	.short	0x0428


	//----- nvinfo : EIATTR_PARAM_CBANK
	.align		4
        /*013c*/ 	.byte	0x04, 0x0a
        /*013e*/ 	.short	(.L_386 - .L_385)
	.align		4
.L_385:
        /*0140*/ 	.word	index@(.nv.constant0._ZN2at6native13reduce_kernelILi256ELi2ENS0_8ReduceOpIfNS0_9ArgMinOpsIfEEjlLi4ELi4EEEEEvT1_)
        /*0144*/ 	.short	0x0380
        /*0146*/ 	.short	0x0428


	//----- nvinfo : EIATTR_SW_WAR
	.align		4
.L_386:
        /*0148*/ 	.byte	0x04, 0x36
        /*014a*/ 	.short	(.L_388 - .L_387)
.L_387:
        /*014c*/ 	.word	0x00000008
.L_388:


//--------------------- .nv.info._ZN2at6native13reduce_kernelILi128ELi4ENS0_8ReduceOpIfNS0_9ArgMinOpsIfEEjlLi4ELi4EEEEEvT1_ --------------------------
	.section	.nv.info._ZN2at6native13reduce_kernelILi128ELi4ENS0_8ReduceOpIfNS0_9ArgMinOpsIfEEjlLi4ELi4EEEEEvT1_,"",@"SHT_CUDA_INFO"
	.sectionflags	@""
	.align	4


	//----- nvinfo : EIATTR_CUDA_API_VERSION
	.align		4
        /*0000*/ 	.byte	0x04, 0x37
        /*0002*/ 	.short	(.L_390 - .L_389)
.L_389:
        /*0004*/ 	.word	0x00000082


	//----- nvinfo : EIATTR_KPARAM_INFO
	.align		4
.L_390:
        /*0008*/ 	.byte	0x04, 0x17
        /*000a*/ 	.short	(.L_392 - .L_391)
.L_391:
        /*000c*/ 	.word	0x00000000
        /*0010*/ 	.short	0x0000
        /*0012*/ 	.short	0x0000
        /*0014*/ 	.byte	0x00, 0xf0, 0xa1, 0x10


	//----- nvinfo : EIATTR_SPARSE_MMA_MASK
	.align		4
.L_392:
        /*0018*/ 	.byte	0x03, 0x50
        /*001a*/ 	.short	0x0000


	//----- nvinfo : EIATTR_MAXREG_COUNT
	.align		4
        /*001c*/ 	.byte	0x03, 0x1b
        /*001e*/ 	.short	0x0080


	//----- nvinfo : EIATTR_NUM_BARRIERS
	.align		4
        /*0020*/ 	.byte	0x02, 0x4c
        /*0022*/ 	.byte	0x01
	.zero		1


	//----- nvinfo : EIATTR_EXTERNS
	.align		4
        /*0024*/ 	.byte	0x04, 0x0f
        /*0026*/ 	.short	(.L_394 - .L_393)


	//   ....[0]....
	.align		4
.L_393:
        /*0028*/ 	.word	index@(__assertfail)


	//----- nvinfo : EIATTR_MERCURY_ISA_VERSION
	.align		4
.L_394:
        /*002c*/ 	.byte	0x03, 0x5f
        /*002e*/ 	.short	0x0101


	//----- nvinfo : EIATTR_INT_WARP_WIDE_INSTR_OFFSETS
	.align		4
        /*0030*/ 	.byte	0x04, 0x31
        /*0032*/ 	.short	(.L_396 - .L_395)


	//   ....[0]....
.L_395:
        /*0034*/ 	.word	0x0001f170


	//   ....[1]....
        /*0038*/ 	.word	0x0001f260


	//----- nvinfo : EIATTR_COOP_GROUP_MASK_REGIDS
	.align		4
.L_396:
        /*003c*/ 	.byte	0x04, 0x29
        /*003e*/ 	.short	(.L_398 - .L_397)


	//   ....[0]....
.L_397:
        /*0040*/ 	.word	0xffffffff


	//   ....[1]....
        /*0044*/ 	.word	0xffffffff


	//   ....[2]....
        /*0048*/ 	.word	0xffffffff


	//   ....[3]....
        /*004c*/ 	.word	0xffffffff


	//   ....[4]....
        /*0050*/ 	.word	0xffffffff


	//   ....[5]....
        /*0054*/ 	.word	0xffffffff


	//   ....[6]....
        /*0058*/ 	.word	0xffffffff


	//   ....[7]....
        /*005c*/ 	.word	0xffffffff


	//   ....[8]....
        /*0060*/ 	.word	0xffffffff


	//   ....[9]....
        /*0064*/ 	.word	0xffffffff


	//   ....[10]....
        /*0068*/ 	.word	0xffffffff


	//   ....[11]....
        /*006c*/ 	.word	0xffffffff


	//   ....[12]....
        /*0070*/ 	.word	0xffffffff


	//   ....[13]....
        /*0074*/ 	.word	0xffffffff


	//   ....[14]....
        /*0078*/ 	.word	0xffffffff


	//   ....[15]....
        /*007c*/ 	.word	0xffffffff


	//   ....[16]....
        /*0080*/ 	.word	0xffffffff


	//   ....[17]....
        /*0084*/ 	.word	0xffffffff


	//   ....[18]....
        /*0088*/ 	.word	0xffffffff


	//   ....[19]....
        /*008c*/ 	.word	0xffffffff


	//   ....[20]....
        /*0090*/ 	.word	0xffffffff


	//   ....[21]....
        /*0094*/ 	.word	0xffffffff


	//   ....[22]....
        /*0098*/ 	.word	0xffffffff


	//   ....[23]....
        /*009c*/ 	.word	0xffffffff


	//----- nvinfo : EIATTR_COOP_GROUP_INSTR_OFFSETS
	.align		4
.L_398:
        /*00a0*/ 	.byte	0x04, 0x28
        /*00a2*/ 	.short	(.L_400 - .L_399)


	//   ....[0]....
.L_399:
        /*00a4*/ 	.word	0x00015960


	//   ....[1]....
        /*00a8*/ 	.word	0x00015990


	//   ....[2]....
        /*00ac*/ 	.word	0x000159a0


	//   ....[3]....
        /*00b0*/ 	.word	0x00015a50


	//   ....[4]....
        /*00b4*/ 	.word	0x00015a80


	//   ....[5]....
        /*00b8*/ 	.word	0x00015a90


	//   ....[6]....
        /*00bc*/ 	.word	0x00015b40


	//   ....[7]....
        /*00c0*/ 	.word	0x00015b70


	//   ....[8]....
        /*00c4*/ 	.word	0x00015b80


	//   ....[9]....
        /*00c8*/ 	.word	0x00015c30


	//   ....[10]....
        /*00cc*/ 	.word	0x00015c70


	//   ....[11]....
        /*00d0*/ 	.word	0x00015ca0


	//   ....[12]....
        /*00d4*/ 	.word	0x00021070


	//   ....[13]....
        /*00d8*/ 	.word	0x000210a0


	//   ....[14]....
        /*00dc*/ 	.word	0x000210b0


	//   ....[15]....
        /*00e0*/ 	.word	0x00021160


	//   ....[16]....
        /*00e4*/ 	.word	0x00021190


	//   ....[17]....
        /*00e8*/ 	.word	0x000211a0


	//   ....[18]....
        /*00ec*/ 	.word	0x00021250


	//   ....[19]....
        /*00f0*/ 	.word	0x00021280


	//   ....[20]....
        /*00f4*/ 	.word	0x00021290


	//   ....[21]....
        /*00f8*/ 	.word	0x00021340


	//   ....[22]....
        /*00fc*/ 	.word	0x00021380


	//   ....[23]....
        /*0100*/ 	.word	0x000213b0


	//----- nvinfo : EIATTR_VRC_CTA_INIT_COUNT
	.align		4
.L_400:
        /*0104*/ 	.byte	0x02, 0x4a
	.zero		1
	.zero		1


	//----- nvinfo : EIATTR_SYSCALL_OFFSETS
	.align		4
        /*0108*/ 	.byte	0x04, 0x46
        /*010a*/ 	.short	(.L_402 - .L_401)


	//   ....[0]....
.L_401:
        /*010c*/ 	.word	0x00001530


	//   ....[1]....
        /*0110*/ 	.word	0x00021700


	//   ....[2]....
        /*0114*/ 	.word	0x00021940


	//   ....[3]....
        /*0118*/ 	.word	0x00021a70


	//   ....[4]....
        /*011c*/ 	.word	0x00021c30


	//   ....[5]....
        /*0120*/ 	.word	0x00021d60


	//   ....[6]....
        /*0124*/ 	.word	0x00021ef0


	//   ....[7]....
        /*0128*/ 	.word	0x00021fe0


	//   ....[8]....
        /*012c*/ 	.word	0x000220d0


	//   ....[9]....
        /*0130*/ 	.word	0x000221c0


	//   ....[10]....
        /*0134*/ 	.word	0x000227f0


	//   ....[11]....
        /*0138*/ 	.word	0x00022920


	//   ....[12]....
        /*013c*/ 	.word	0x00022ae0


	//   ....[13]....
        /*0140*/ 	.word	0x00022c10


	//   ....[14]....
        /*0144*/ 	.word	0x00022fc0


	//   ....[15]....
        /*0148*/ 	.word	0x000231e0


	//   ....[16]....
        /*014c*/ 	.word	0x00023310


	//   ....[17]....
        /*0150*/ 	.word	0x000234d0


	//   ....[18]....
        /*0154*/ 	.word	0x00023600


	//   ....[19]....
        /*0158*/ 	.word	0x00023790


	//   ....[20]....
        /*015c*/ 	.word	0x00023880


	//   ....[21]....
        /*0160*/ 	.word	0x00023970


	//   ....[22]....
        /*0164*/ 	.word	0x00023a60


	//   ....[23]....
        /*0168*/ 	.word	0x00024080


	//   ....[24]....
        /*016c*/ 	.word	0x000241b0


	//   ....[25]....
        /*0170*/ 	.word	0x00024370


	//   ....[26]....
        /*0174*/ 	.word	0x000244a0


	//----- nvinfo : EIATTR_EXIT_INSTR_OFFSETS
	.align		4
.L_402:
        /*0178*/ 	.byte	0x04, 0x1c
        /*017a*/ 	.short	(.L_404 - .L_403)


	//   ....[0]....
.L_403:
        /*017c*/ 	.word	0x0001f320


	//   ....[1]....
        /*0180*/ 	.word	0x00021520


	//   ....[2]....
        /*0184*/ 	.word	0x00021df0


	//   ....[3]....
        /*0188*/ 	.word	0x000221d0


	//   ....[4]....
        /*018c*/ 	.word	0x00022ca0


	//   ....[5]....
        /*0190*/ 	.word	0x00022d30


	//   ....[6]....
        /*0194*/ 	.word	0x00022d60


	//   ....[7]....
        /*0198*/ 	.word	0x00022da0


	//   ....[8]....
        /*019c*/ 	.word	0x00022de0


	//   ....[9]....
        /*01a0*/ 	.word	0x00023690


	//   ....[10]....
        /*01a4*/ 	.word	0x00023a70


	//   ....[11]....
        /*01a8*/ 	.word	0x00024530


	//   ....[12]....
        /*01ac*/ 	.word	0x000245c0


	//----- nvinfo : EIATTR_MAX_THREADS
	.align		4
.L_404:
        /*01b0*/ 	.byte	0x04, 0x05
        /*01b2*/ 	.short	(.L_406 - .L_405)
.L_405:
        /*01b4*/ 	.word	0x00000080
        /*01b8*/ 	.word	0x00000001
        /*01bc*/ 	.word	0x00000001


	//----- nvinfo : EIATTR_CRS_STACK_SIZE
	.align		4
.L_406:
        /*01c0*/ 	.byte	0x04, 0x1e
        /*01c2*/ 	.short	(.L_408 - .L_407)
.L_407:
        /*01c4*/ 	.word	0x00000000


	//----- nvinfo : EIATTR_CBANK_PARAM_SIZE
	.align		4
.L_408:
        /*01c8*/ 	.byte	0x03, 0x19
        /*01ca*/ 	.short	0x0428


	//----- nvinfo : EIATTR_PARAM_CBANK
	.align		4
        /*01cc*/ 	.byte	0x04, 0x0a
        /*01ce*/ 	.short	(.L_410 - .L_409)
	.align		4
.L_409:
        /*01d0*/ 	.word	index@(.nv.constant0._ZN2at6native13reduce_kernelILi128ELi4ENS0_8ReduceOpIfNS0_9ArgMinOpsIfEEjlLi4ELi4EEEEEvT1_)
        /*01d4*/ 	.short	0x0380
        /*01d6*/ 	.short	0x0428


	//----- nvinfo : EIATTR_SW_WAR
	.align		4
.L_410:
        /*01d8*/ 	.byte	0x04, 0x36
        /*01da*/ 	.short	(.L_412 - .L_411)
.L_411:
        /*01dc*/ 	.word	0x00000008
.L_412:


//--------------------- .nv.info._ZN2at6native13reduce_kernelILi512ELi1ENS0_8ReduceOpIdNS0_9ArgMinOpsIdEEjlLi4ELi4EEEEEvT1_ --------------------------
	.section	.nv.info._ZN2at6native13reduce_kernelILi512ELi1ENS0_8ReduceOpIdNS0_9ArgMinOpsIdEEjlLi4ELi4EEEEEvT1_,"",@"SHT_CUDA_INFO"
	.sectionflags	@""
	.align	4


	//----- nvinfo : EIATTR_CUDA_API_VERSION
	.align		4
        /*0000*/ 	.byte	0x04, 0x37
        /*0002*/ 	.short	(.L_414 - .L_413)
.L_413:
        /*0004*/ 	.word	0x00000082


	//----- nvinfo : EIATTR_KPARAM_INFO
	.align		4
.L_414:
        /*0008*/ 	.byte	0x04, 0x17
        /*000a*/ 	.short	(.L_416 - .L_415)
.L_415:
        /*000c*/ 	.word	0x00000000
        /*0010*/ 	.short	0x0000
        /*0012*/ 	.short	0x0000
        /*0014*/ 	.byte	0x00, 0xf0, 0xa1, 0x10


	//----- nvinfo : EIATTR_SPARSE_MMA_MASK
	.align		4
.L_416:
        /*0018*/ 	.byte	0x03, 0x50
        /*001a*/ 	.short	0x0000


	//----- nvinfo : EIATTR_MAXREG_COUNT
	.align		4
        /*001c*/ 	.byte	0x03, 0x1b
        /*001e*/ 	.short	0x0020


	//----- nvinfo : EIATTR_NUM_BARRIERS
	.align		4
        /*0020*/ 	.byte	0x02, 0x4c
        /*0022*/ 	.byte	0x01
	.zero		1


	//----- nvinfo : EIATTR_EXTERNS
	.align		4
        /*0024*/ 	.byte	0x04, 0x0f
        /*0026*/ 	.short	(.L_418 - .L_417)


	//   ....[0]....
	.align		4
.L_417:
        /*0028*/ 	.word	index@(__assertfail)


	//----- nvinfo : EIATTR_ANNOTATIONS
	.align		4
.L_418:
        /*002c*/ 	.byte	0x04, 0x55
        /*002e*/ 	.short	(.L_420 - .L_419)


	//   ....[0]....
.L_419:
        /*0030*/ 	.word	0x00000001
        /*0034*/ 	.byte	0x10, 0x01, 0x00, 0x00, 0x01, 0x00, 0x00, 0x00, 0x20, 0x01, 0x00, 0x00, 0x01, 0x00, 0x00, 0x00
        /* <DEDUP_REMOVED lines=48> */
        /*0344*/ 	.byte	0xb0, 0xe9, 0x00, 0x00, 0x01, 0x00, 0x00, 0x00, 0x70, 0x2b, 0x01, 0x00


	//----- nvinfo : EIATTR_MERCURY_ISA_VERSION
	.align		4
.L_420:
        /*0350*/ 	.byte	0x03, 0x5f
        /*0352*/ 	.short	0x0101


	//----- nvinfo : EIATTR_INT_WARP_WIDE_INSTR_OFFSETS
	.align		4
        /*0354*/ 	.byte	0x04, 0x31
        /*0356*/ 	.short	(.L_422 - .L_421)


	//   ....[0]....
.L_421:
        /*0358*/ 	.word	0x00011500


	//   ....[1]....
        /*035c*/ 	.word	0x000115f0


	//----- nvinfo : EIATTR_COOP_GROUP_MASK_REGIDS
	.align		4
.L_422:
        /*0360*/ 	.byte	0x04, 0x29
        /*0362*/ 	.short	(.L_424 - .L_423)


	//   ....[0]....
.L_423:
        /*0364*/ 	.word	0xffffffff


	//   ....[1]....
        /*0368*/ 	.word	0xffffffff


	//   ....[2]....
        /*036c*/ 	.word	0xffffffff


	//   ....[3]....
        /*0370*/ 	.word	0xffffffff


	//   ....[4]....
        /*0374*/ 	.word	0xffffffff


	//   ....[5]....
        /*0378*/ 	.word	0xffffffff


	//   ....[6]....
        /*037c*/ 	.word	0xffffffff


	//   ....[7]....
        /*0380*/ 	.word	0xffffffff


	//----- nvinfo : EIATTR_COOP_GROUP_INSTR_OFFSETS
	.align		4
.L_424:
        /*0384*/ 	.byte	0x04, 0x28
        /*0386*/ 	.short	(.L_426 - .L_425)


	//   ....[0]....
.L_425:
        /*0388*/ 	.word	0x0000e800


	//   ....[1]....
        /*038c*/ 	.word	0x0000e830


	//   ....[2]....
        /*0390*/ 	.word	0x0000e840


	//   ....[3]....
        /*0394*/ 	.word	0x0000e850


	//   ....[4]....
        /*0398*/ 	.word	0x00012280


	//   ....[5]....
        /*039c*/ 	.word	0x000122b0


	//   ....[6]....
        /*03a0*/ 	.word	0x000122c0


	//   ....[7]....
        /*03a4*/ 	.word	0x000122d0


	//----- nvinfo : EIATTR_VRC_CTA_INIT_COUNT
	.align		4
.L_426:
        /*03a8*/ 	.byte	0x02, 0x4a
	.zero		1
	.zero		1


	//----- nvinfo : EIATTR_SYSCALL_OFFSETS
	.align		4
        /*03ac*/ 	.byte	0x04, 0x46
        /*03ae*/ 	.short	(.L_428 - .L_427)


	//   ....[0]....
.L_427:
        /*03b0*/ 	.word	0x00012580


	//   ....[1]....
        /*03b4*/ 	.word	0x000126f0


	//   ....[2]....
        /*03b8*/ 	.word	0x00012840


	//   ....[3]....
        /*03bc*/ 	.word	0x00012ae0


	//   ....[4]....
        /*03c0*/ 	.word	0x00012db0


	//   ....[5]....
        /*03c4*/ 	.word	0x00012f20


	//   ....[6]....
        /*03c8*/ 	.word	0x00013070


	//   ....[7]....
        /*03cc*/ 	.word	0x00013310


	//----- nvinfo : EIATTR_EXIT_INSTR_OFFSETS
	.align		4
.L_428:
        /*03d0*/ 	.byte	0x04, 0x1c
        /*03d2*/ 	.short	(.L_430 - .L_429)


	//   ....[0]....
.L_429:
        /*03d4*/ 	.word	0x000116b0


	//   ....[1]....
        /*03d8*/ 	.word	0x000123f0


	//   ....[2]....
        /*03dc*/ 	.word	0x00012740


	//   ....[3]....
        /*03e0*/ 	.word	0x00012850


	//   ....[4]....
        /*03e4*/ 	.word	0x00012b30


	//   ....[5]....
        /*03e8*/ 	.word	0x00012b60


	//   ....[6]....
        /*03ec*/ 	.word	0x00012ba0


	//   ....[7]....
        /*03f0*/ 	.word	0x00012be0


	//   ....[8]....
        /*03f4*/ 	.word	0x00012c20


	//   ....[9]....
        /*03f8*/ 	.word	0x00012f70


	//   ....[10]....
        /*03fc*/ 	.word	0x00013080


	//   ....[11]....
        /*0400*/ 	.word	0x00013360


	//   ....[12]....
        /*0404*/ 	.word	0x00013390


	//----- nvinfo : EIATTR_MAX_THREADS
	.align		4
.L_430:
        /*0408*/ 	.byte	0x04, 0x05
        /*040a*/ 	.short	(.L_432 - .L_431)
.L_431:
        /*040c*/ 	.word	0x00000200
        /*0410*/ 	.word	0x00000001
        /*0414*/ 	.word	0x00000001


	//----- nvinfo : EIATTR_CRS_STACK_SIZE
	.align		4
.L_432:
        /*0418*/ 	.byte	0x04, 0x1e
        /*041a*/ 	.short	(.L_434 - .L_433)
.L_433:
        /*041c*/ 	.word	0x00000000


	//----- nvinfo : EIATTR_CBANK_PARAM_SIZE
	.align		4
.L_434:
        /*0420*/ 	.byte	0x03, 0x19
        /*0422*/ 	.short	0x0428


	//----- nvinfo : EIATTR_PARAM_CBANK
	.align		4
        /*0424*/ 	.byte	0x04, 0x0a
        /*0426*/ 	.short	(.L_436 - .L_435)
	.align		4
.L_435:
        /*0428*/ 	.word	index@(.nv.constant0._ZN2at6native13reduce_kernelILi512ELi1ENS0_8ReduceOpIdNS0_9ArgMinOpsIdEEjlLi4ELi4EEEEEvT1_)
        /*042c*/ 	.short	0x0380
        /*042e*/ 	.short	0x0428


	//----- nvinfo : EIATTR_SW_WAR
	.align		4
.L_436:
        /*0430*/ 	.byte	0x04, 0x36
        /*0432*/ 	.short	(.L_438 - .L_437)
.L_437:
        /*0434*/ 	.word	0x00000008
.L_438:


//--------------------- .nv.info._ZN2at6native13reduce_kernelILi256ELi2ENS0_8ReduceOpIdNS0_9ArgMinOpsIdEEjlLi4ELi4EEEEEvT1_ --------------------------
	.section	.nv.info._ZN2at6native13reduce_kernelILi256ELi2ENS0_8ReduceOpIdNS0_9ArgMinOpsIdEEjlLi4ELi4EEEEEvT1_,"",@"SHT_CUDA_INFO"
	.sectionflags	@""
	.align	4


	//----- nvinfo : EIATTR_CUDA_API_VERSION
	.align		4
        /*0000*/ 	.byte	0x04, 0x37
        /*0002*/ 	.short	(.L_440 - .L_439)
.L_439:
        /*0004*/ 	.word	0x00000082


	//----- nvinfo : EIATTR_KPARAM_INFO
	.align		4
.L_440:
        /*0008*/ 	.byte	0x04, 0x17
        /*000a*/ 	.short	(.L_442 - .L_441)
.L_441:
        /*000c*/ 	.word	0x00000000
        /*0010*/ 	.short	0x0000
        /*0012*/ 	.short	0x0000
        /*0014*/ 	.byte	0x00, 0xf0, 0xa1, 0x10


	//----- nvinfo : EIATTR_SPARSE_MMA_MASK
	.align		4
.L_442:
        /*0018*/ 	.byte	0x03, 0x50
        /*001a*/ 	.short	0x0000


	//----- nvinfo : EIATTR_MAXREG_COUNT
	.align		4
        /*001c*/ 	.byte	0x03, 0x1b
        /*001e*/ 	.short	0x0040


	//----- nvinfo : EIATTR_NUM_BARRIERS
	.align		4
        /*0020*/ 	.byte	0x02, 0x4c
        /*0022*/ 	.byte	0x01
	.zero		1


	//----- nvinfo : EIATTR_EXTERNS
	.align		4
        /*0024*/ 	.byte	0x04, 0x0f
        /*0026*/ 	.short	(.L_444 - .L_443)


	//   ....[0]....
	.align		4
.L_443:
        /*0028*/ 	.word	index@(__assertfail)


	//----- nvinfo : EIATTR_ANNOTATIONS
	.align		4
.L_444:
        /*002c*/ 	.byte	0x04, 0x55
        /*002e*/ 	.short	(.L_446 - .L_445)


	//   ....[0]....
.L_445:
        /*0030*/ 	.word	0x00000001
        /*0034*/ 	.byte	0x30, 0x01, 0x00, 0x00, 0x01, 0x00, 0x00, 0x00, 0x80, 0x01, 0x00, 0x00, 0x01, 0x00, 0x00, 0x00
        /*0044*/ 	.byte	0xb0, 0x12, 0x00, 0x00, 0x01, 0x00, 0x00, 0x00, 0x40, 0xb0, 0x00, 0x00, 0x01, 0x00, 0x00, 0x00
        /*0054*/ 	.byte	0x70, 0xb0, 0x00, 0x00, 0x01, 0x00, 0x00, 0x00, 0xb0, 0xf7, 0x00, 0x00, 0x01, 0x00, 0x00, 0x00
        /*0064*/ 	.byte	0xc0, 0xf7, 0x00, 0x00, 0x01, 0x00, 0x00, 0x00, 0xa0, 0xfe, 0x00, 0x00, 0x01, 0x00, 0x00, 0x00
        /*0074*/ 	.byte	0xa0, 0xff, 0x00, 0x00, 0x01, 0x00, 0x00, 0x00, 0x50, 0x13, 0x01, 0x00, 0x01, 0x00, 0x00, 0x00
        /*0084*/ 	.byte	0xa0, 0x24, 0x01, 0x00, 0x01, 0x00, 0x00, 0x00, 0xd0, 0x83, 0x01, 0x00


	//----- nvinfo : EIATTR_MERCURY_ISA_VERSION
	.align		4
.L_446:
        /*0090*/ 	.byte	0x03, 0x5f
        /*0092*/ 	.short	0x0101


	//----- nvinfo : EIATTR_INT_WARP_WIDE_INSTR_OFFSETS
	.align		4
        /*0094*/ 	.byte	0x04, 0x31
        /*0096*/ 	.short	(.L_448 - .L_447)


	//   ....[0]....
.L_447:
        /*0098*/ 	.word	0x00016100


	//   ....[1]....
        /*009c*/ 	.word	0x000161f0


	//----- nvinfo : EIATTR_COOP_GROUP_MASK_REGIDS
	.align		4
.L_448:
        /*00a0*/ 	.byte	0x04, 0x29
        /*00a2*/ 	.short	(.L_450 - .L_449)


	//   ....[0]....
.L_449:
        /*00a4*/ 	.word	0xffffffff


	//   ....[1]....
        /*00a8*/ 	.word	0xffffffff


	//   ....[2]....
        /*00ac*/ 	.word	0xffffffff


	//   ....[3]....
        /*00b0*/ 	.word	0xffffffff


	//   ....[4]....
        /*00b4*/ 	.word	0xffffffff


	//   ....[5]....
        /*00b8*/ 	.word	0xffffffff


	//   ....[6]....
        /*00bc*/ 	.word	0xffffffff


	//   ....[7]....
        /*00c0*/ 	.word	0xffffffff


	//   ....[8]....
        /*00c4*/ 	.word	0xffffffff


	//   ....[9]....
        /*00c8*/ 	.word	0xffffffff


	//   ....[10]....
        /*00cc*/ 	.word	0xffffffff


	//   ....[11]....
        /*00d0*/ 	.word	0xffffffff


	//   ....[12]....
        /*00d4*/ 	.word	0xffffffff


	//   ....[13]....
        /*00d8*/ 	.word	0xffffffff


	//   ....[14]....
        /*00dc*/ 	.word	0xffffffff


	//   ....[15]....
        /*00e0*/ 	.word	0xffffffff


	//----- nvinfo : EIATTR_COOP_GROUP_INSTR_OFFSETS
	.align		4
.L_450:
        /*00e4*/ 	.byte	0x04, 0x28
        /*00e6*/ 	.short	(.L_452 - .L_451)


	//   ....[0]....
.L_451:
        /*00e8*/ 	.word	0x00011030


	//   ....[1]....
        /*00ec*/ 	.word	0x00011060


	//   ....[2]....
        /*00f0*/ 	.word	0x00011070


	//   ....[3]....
        /*00f4*/ 	.word	0x00011080


	//   ....[4]....
        /*00f8*/ 	.word	0x00011130


	//   ....[5]....
        /*00fc*/ 	.word	0x00011170


	//   ....[6]....
        /*0100*/ 	.word	0x000111a0


	//   ....[7]....
        /*0104*/ 	.word	0x000111c0


	//   ....[8]....
        /*0108*/ 	.word	0x00017420


	//   ....[9]....
        /*010c*/ 	.word	0x00017450


	//   ....[10]....
        /*0110*/ 	.word	0x00017460


	//   ....[11]....
        /*0114*/ 	.word	0x00017470


	//   ....[12]....
        /*0118*/ 	.word	0x00017520


	//   ....[13]....
        /*011c*/ 	.word	0x00017560


	//   ....[14]....
        /*0120*/ 	.word	0x00017590


	//   ....[15]....
        /*0124*/ 	.word	0x000175b0


	//----- nvinfo : EIATTR_VRC_CTA_INIT_COUNT
	.align		4
.L_452:
        /*0128*/ 	.byte	0x02, 0x4a
	.zero		1
	.zero		1


	//----- nvinfo : EIATTR_SYSCALL_OFFSETS
	.align		4
        /*012c*/ 	.byte	0x04, 0x46
        /*012e*/ 	.short	(.L_454 - .L_453)


	//   ....[0]....
.L_453:
        /*0130*/ 	.word	0x00001520


	//   ....[1]....
        /*0134*/ 	.word	0x00017860


	//   ....[2]....
        /*0138*/ 	.word	0x00017a00


	//   ....[3]....
        /*013c*/ 	.word	0x00017b30


	//   ....[4]....
        /*0140*/ 	.word	0x00017cd0


	//   ....[5]....
        /*0144*/ 	.word	0x00017dc0


	//   ....[6]....
        /*0148*/ 	.word	0x000181a0


	//   ....[7]....
        /*014c*/ 	.word	0x000182d0


	//   ....[8]....
        /*0150*/ 	.word	0x00018610


	//   ....[9]....
        /*0154*/ 	.word	0x00018790


	//   ....[10]....
        /*0158*/ 	.word	0x000188c0


	//   ....[11]....
        /*015c*/ 	.word	0x00018a60


	//   ....[12]....
        /*0160*/ 	.word	0x00018b50


	//   ....[13]....
        /*0164*/ 	.word	0x00018f10


	//   ....[14]....
        /*0168*/ 	.word	0x00019040


	//----- nvinfo : EIATTR_EXIT_INSTR_OFFSETS
	.align		4
.L_454:
        /*016c*/ 	.byte	0x04, 0x1c
        /*016e*/ 	.short	(.L_456 - .L_455)


	//   ....[0]....
.L_455:
        /*0170*/ 	.word	0x000162b0


	//   ....[1]....
        /*0174*/ 	.word	0x000176d0


	//   ....[2]....
        /*0178*/ 	.word	0x00017bd0


	//   ....[3]....
        /*017c*/ 	.word	0x00017dd0


	//   ....[4]....
        /*0180*/ 	.word	0x00018370


	//   ....[5]....
        /*0184*/ 	.word	0x000183c0


	//   ....[6]....
        /*0188*/ 	.word	0x00018400


	//   ....[7]....
        /*018c*/ 	.word	0x00018440


	//   ....[8]....
        /*0190*/ 	.word	0x00018480


	//   ....[9]....
        /*0194*/ 	.word	0x00018960


	//   ....[10]....
        /*0198*/ 	.word	0x00018b60


	//   ....[11]....
        /*019c*/ 	.word	0x000190e0


	//   ....[12]....
        /*01a0*/ 	.word	0x00019130


	//----- nvinfo : EIATTR_MAX_THREADS
	.align		4
.L_456:
        /*01a4*/ 	.byte	0x04, 0x05
        /*01a6*/ 	.short	(.L_458 - .L_457)
.L_457:
        /*01a8*/ 	.word	0x00000100
        /*01ac*/ 	.word	0x00000001
        /*01b0*/ 	.word	0x00000001


	//----- nvinfo : EIATTR_CRS_STACK_SIZE
	.align		4
.L_458:
        /*01b4*/ 	.byte	0x04, 0x1e
        /*01b6*/ 	.short	(.L_460 - .L_459)
.L_459:
        /*01b8*/ 	.word	0x00000000


	//----- nvinfo : EIATTR_CBANK_PARAM_SIZE
	.align		4
.L_460:
        /*01bc*/ 	.byte	0x03, 0x19
        /*01be*/ 	.short	0x0428


	//----- nvinfo : EIATTR_PARAM_CBANK
	.align		4
        /*01c0*/ 	.byte	0x04, 0x0a
        /*01c2*/ 	.short	(.L_462 - .L_461)
	.align		4
.L_461:
        /*01c4*/ 	.word	index@(.nv.constant0._ZN2at6native13reduce_kernelILi256ELi2ENS0_8ReduceOpIdNS0_9ArgMinOpsIdEEjlLi4ELi4EEEEEvT1_)
        /*01c8*/ 	.short	0x0380
        /*01ca*/ 	.short	0x0428


	//----- nvinfo : EIATTR_SW_WAR
	.align		4
.L_462:
        /*01cc*/ 	.byte	0x04, 0x36
        /*01ce*/ 	.short	(.L_464 - .L_463)
.L_463:
        /*01d0*/ 	.word	0x00000008
.L_464:


//--------------------- .nv.info._ZN2at6native13reduce_kernelILi128ELi4ENS0_8ReduceOpIdNS0_9ArgMinOpsIdEEjlLi4ELi4EEEEEvT1_ --------------------------
	.section	.nv.info._ZN2at6native13reduce_kernelILi128ELi4ENS0_8ReduceOpIdNS0_9ArgMinOpsIdEEjlLi4ELi4EEEEEvT1_,"",@"SHT_CUDA_INFO"
	.sectionflags	@""
	.align	4


	//----- nvinfo : EIATTR_CUDA_API_VERSION
	.align		4
        /*0000*/ 	.byte	0x04, 0x37
        /*0002*/ 	.short	(.L_466 - .L_465)
.L_465:
        /*0004*/ 	.word	0x00000082


	//----- nvinfo : EIATTR_KPARAM_INFO
	.align		4
.L_466:
        /*0008*/ 	.byte	0x04, 0x17
        /*000a*/ 	.short	(.L_468 - .L_467)
.L_467:
        /*000c*/ 	.word	0x00000000
        /*0010*/ 	.short	0x0000
        /*0012*/ 	.short	0x0000
        /*0014*/ 	.byte	0x00, 0xf0, 0xa1, 0x10


	//----- nvinfo : EIATTR_SPARSE_MMA_MASK
	.align		4
.L_468:
        /*0018*/ 	.byte	0x03, 0x50
        /*001a*/ 	.short	0x0000


	//----- nvinfo : EIATTR_MAXREG_COUNT
	.align		4
        /*001c*/ 	.byte	0x03, 0x1b
        /*001e*/ 	.short	0x0080


	//----- nvinfo : EIATTR_NUM_BARRIERS
	.align		4
        /*0020*/ 	.byte	0x02, 0x4c
        /*0022*/ 	.byte	0x01
	.zero		1


	//----- nvinfo : EIATTR_EXTERNS
	.align		4
        /*0024*/ 	.byte	0x04, 0x0f
        /*0026*/ 	.short	(.L_470 - .L_469)


	//   ....[0]....
	.align		4
.L_469:
        /*0028*/ 	.word	index@(__assertfail)


	//----- nvinfo : EIATTR_MERCURY_ISA_VERSION
	.align		4
.L_470:
        /*002c*/ 	.byte	0x03, 0x5f
        /*002e*/ 	.short	0x0101


	//----- nvinfo : EIATTR_INT_WARP_WIDE_INSTR_OFFSETS
	.align		4
        /*0030*/ 	.byte	0x04, 0x31
        /*0032*/ 	.short	(.L_472 - .L_471)


	//   ....[0]....
.L_471:
        /*0034*/ 	.word	0x0001fdf0


	//   ....[1]....
        /*0038*/ 	.word	0x0001fee0


	//----- nvinfo : EIATTR_COOP_GROUP_MASK_REGIDS
	.align		4
.L_472:
        /*003c*/ 	.byte	0x04, 0x29
        /*003e*/ 	.short	(.L_474 - .L_473)


	//   ....[0]....
.L_473:
        /*0040*/ 	.word	0xffffffff


	//   ....[1]....
        /*0044*/ 	.word	0xffffffff


	//   ....[2]....
        /*0048*/ 	.word	0xffffffff


	//   ....[3]....
        /*004c*/ 	.word	0xffffffff


	//   ....[4]....
        /*0050*/ 	.word	0xffffffff


	//   ....[5]....
        /*0054*/ 	.word	0xffffffff


	//   ....[6]....
        /*0058*/ 	.word	0xffffffff


	//   ....[7]....
        /*005c*/ 	.word	0xffffffff


	//   ....[8]....
        /*0060*/ 	.word	0xffffffff


	//   ....[9]....
        /*0064*/ 	.word	0xffffffff


	//   ....[10]....
        /*0068*/ 	.word	0xffffffff


	//   ....[11]....
        /*006c*/ 	.word	0xffffffff


	//   ....[12]....
        /*0070*/ 	.word	0xffffffff


	//   ....[13]....
        /*0074*/ 	.word	0xffffffff


	//   ....[14]....
        /*0078*/ 	.word	0xffffffff


	//   ....[15]....
        /*007c*/ 	.word	0xffffffff


	//   ....[16]....
        /*0080*/ 	.word	0xffffffff


	//   ....[17]....
        /*0084*/ 	.word	0xffffffff


	//   ....[18]....
        /*0088*/ 	.word	0xffffffff


	//   ....[19]....
        /*008c*/ 	.word	0xffffffff


	//   ....[20]....
        /*0090*/ 	.word	0xffffffff


	//   ....[21]....
        /*0094*/ 	.word	0xffffffff


	//   ....[22]....
        /*0098*/ 	.word	0xffffffff


	//   ....[23]....
        /*009c*/ 	.word	0xffffffff


	//   ....[24]....
        /*00a0*/ 	.word	0xffffffff


	//   ....[25]....
        /*00a4*/ 	.word	0xffffffff


	//   ....[26]....
        /*00a8*/ 	.word	0xffffffff


	//   ....[27]....
        /*00ac*/ 	.word	0xffffffff


	//   ....[28]....
        /*00b0*/ 	.word	0xffffffff


	//   ....[29]....
        /*00b4*/ 	.word	0xffffffff


	//   ....[30]....
        /*00b8*/ 	.word	0xffffffff


	//   ....[31]....
        /*00bc*/ 	.word	0xffffffff


	//----- nvinfo : EIATTR_COOP_GROUP_INSTR_OFFSETS
	.align		4
.L_474:
        /*00c0*/ 	.byte	0x04, 0x28
        /*00c2*/ 	.short	(.L_476 - .L_475)


	//   ....[0]....
.L_475:
        /*00c4*/ 	.word	0x00016580


	//   ....[1]....
        /*00c8*/ 	.word	0x000165b0


	//   ....[2]....
        /*00cc*/ 	.word	0x000165c0


	//   ....[3]....
        /*00d0*/ 	.word	0x000165d0


	//   ....[4]....
        /*00d4*/ 	.word	0x00016680


	//   ....[5]....
        /*00d8*/ 	.word	0x000166b0


	//   ....[6]....
        /*00dc*/ 	.word	0x000166c0


	//   ....[7]....
        /*00e0*/ 	.word	0x000166d0


	//   ....[8]....
        /*00e4*/ 	.word	0x00016780


	//   ....[9]....
        /*00e8*/ 	.word	0x000167b0


	//   ....[10]....
        /*00ec*/ 	.word	0x000167c0


	//   ....[11]....
        /*00f0*/ 	.word	0x000167d0


	//   ....[12]....
        /*00f4*/ 	.word	0x00016880


	//   ....[13]....
        /*00f8*/ 	.word	0x000168c0


	//   ....[14]....
        /*00fc*/ 	.word	0x000168f0


	//   ....[15]....
        /*0100*/ 	.word	0x00016920


	//   ....[16]....
        /*0104*/ 	.word	0x00021cc0


	//   ....[17]....
        /*0108*/ 	.word	0x00021cf0


	//   ....[18]....
        /*010c*/ 	.word	0x00021d00


	//   ....[19]....
        /*0110*/ 	.word	0x00021d10


	//   ....[20]....
        /*0114*/ 	.word	0x00021dc0


	//   ....[21]....
        /*0118*/ 	.word	0x00021df0


	//   ....[22]....
        /*011c*/ 	.word	0x00021e00


	//   ....[23]....
        /*0120*/ 	.word	0x00021e10


	//   ....[24]....
        /*0124*/ 	.word	0x00021ec0


	//   ....[25]....
        /*0128*/ 	.word	0x00021ef0


	//   ....[26]....
        /*012c*/ 	.word	0x00021f00


	//   ....[27]....
        /*0130*/ 	.word	0x00021f10


	//   ....[28]....
        /*0134*/ 	.word	0x00021fc0


	//   ....[29]....
        /*0138*/ 	.word	0x00022000


	//   ....[30]....
        /*013c*/ 	.word	0x00022030


	//   ....[31]....
        /*0140*/ 	.word	0x00022060


	//----- nvinfo : EIATTR_VRC_CTA_INIT_COUNT
	.align		4
.L_476:
        /*0144*/ 	.byte	0x02, 0x4a
	.zero		1
	.zero		1


	//----- nvinfo : EIATTR_SYSCALL_OFFSETS
	.align		4
        /*0148*/ 	.byte	0x04, 0x46
        /*014a*/ 	.short	(.L_478 - .L_477)


	//   ....[0]....
.L_477:
        /*014c*/ 	.word	0x00001520


	//   ....[1]....
        /*0150*/ 	.word	0x000223d0


	//   ....[2]....
        /*0154*/ 	.word	0x000225b0


	//   ....[3]....
        /*0158*/ 	.word	0x000226e0


	//   ....[4]....
        /*015c*/ 	.word	0x000228a0


	//   ....[5]....
        /*0160*/ 	.word	0x000229d0


	//   ....[6]....
        /*0164*/ 	.word	0x00022b60


	//   ....[7]....
        /*0168*/ 	.word	0x00022c50


	//   ....[8]....
        /*016c*/ 	.word	0x00022d40


	//   ....[9]....
        /*0170*/ 	.word	0x00022e30


	//   ....[10]....
        /*0174*/ 	.word	0x00023470


	//   ....[11]....
        /*0178*/ 	.word	0x000235a0


	//   ....[12]....
        /*017c*/ 	.word	0x00023760


	//   ....[13]....
        /*0180*/ 	.word	0x00023890


	//   ....[14]....
        /*0184*/ 	.word	0x00023c40


	//   ....[15]....
        /*0188*/ 	.word	0x00023e40


	//   ....[16]....
        /*018c*/ 	.word	0x00023f70


	//   ....[17]....
        /*0190*/ 	.word	0x00024130


	//   ....[18]....
        /*0194*/ 	.word	0x00024260


	//   ....[19]....
        /*0198*/ 	.word	0x000243f0


	//   ....[20]....
        /*019c*/ 	.word	0x000244e0


	//   ....[21]....
        /*01a0*/ 	.word	0x000245d0


	//   ....[22]....
        /*01a4*/ 	.word	0x000246c0


	//   ....[23]....
        /*01a8*/ 	.word	0x00024d00


	//   ....[24]....
        /*01ac*/ 	.word	0x00024e30


	//   ....[25]....
        /*01b0*/ 	.word	0x00024ff0


	//   ....[26]....
        /*01b4*/ 	.word	0x00025120


	//----- nvinfo : EIATTR_EXIT_INSTR_OFFSETS
	.align		4
.L_478:
        /*01b8*/ 	.byte	0x04, 0x1c
        /*01ba*/ 	.short	(.L_480 - .L_479)


	//   ....[0]....
.L_479:
        /*01bc*/ 	.word	0x0001ffa0


	//   ....[1]....
        /*01c0*/ 	.word	0x000221f0


	//   ....[2]....
        /*01c4*/ 	.word	0x00022a60


	//   ....[3]....
        /*01c8*/ 	.word	0x00022e40


	//   ....[4]....
        /*01cc*/ 	.word	0x00023920


	//   ....[5]....
        /*01d0*/ 	.word	0x000239b0


	//   ....[6]....
        /*01d4*/ 	.word	0x000239e0


	//   ....[7]....
        /*01d8*/ 	.word	0x00023a20


	//   ....[8]....
        /*01dc*/ 	.word	0x00023a60


	//   ....[9]....
        /*01e0*/ 	.word	0x000242f0


	//   ....[10]....
        /*01e4*/ 	.word	0x000246d0


	//   ....[11]....
        /*01e8*/ 	.word	0x000251b0


	//   ....[12]....
        /*01ec*/ 	.word	0x00025240


	//----- nvinfo : EIATTR_MAX_THREADS
	.align		4
.L_480:
        /*01f0*/ 	.byte	0x04, 0x05
        /*01f2*/ 	.short	(.L_482 - .L_481)
.L_481:
        /*01f4*/ 	.word	0x00000080
        /*01f8*/ 	.word	0x00000001
        /*01fc*/ 	.word	0x00000001


	//----- nvinfo : EIATTR_CRS_STACK_SIZE
	.align		4
.L_482:
        /*0200*/ 	.byte	0x04, 0x1e
        /*0202*/ 	.short	(.L_484 - .L_483)
.L_483:
        /*0204*/ 	.word	0x00000000


	//----- nvinfo : EIATTR_CBANK_PARAM_SIZE
	.align		4
.L_484:
        /*0208*/ 	.byte	0x03, 0x19
        /*020a*/ 	.short	0x0428


	//----- nvinfo : EIATTR_PARAM_CBANK
	.align		4
        /*020c*/ 	.byte	0x04, 0x0a
        /*020e*/ 	.short	(.L_486 - .L_485)
	.align		4
.L_485:
        /*0210*/ 	.word	index@(.nv.constant0._ZN2at6native13reduce_kernelILi128ELi4ENS0_8ReduceOpIdNS0_9ArgMinOpsIdEEjlLi4ELi4EEEEEvT1_)
        /*0214*/ 	.short	0x0380
        /*0216*/ 	.short	0x0428


	//----- nvinfo : EIATTR_SW_WAR
	.align		4
.L_486:
        /*0218*/ 	.byte	0x04, 0x36
        /*021a*/ 	.short	(.L_488 - .L_487)
.L_487:
        /*021c*/ 	.word	0x00000008
.L_488:


//--------------------- .nv.info._ZN2at6native13reduce_kernelILi512ELi1ENS0_8ReduceOpIsNS0_9ArgMinOpsIsEEjlLi4ELi4EEEEEvT1_ --------------------------
	.section	.nv.info._ZN2at6native13reduce_kernelILi512ELi1ENS0_8ReduceOpIsNS0_9ArgMinOpsIsEEjlLi4ELi4EEEEEvT1_,"",@"SHT_CUDA_INFO"
	.sectionflags	@""
	.align	4


	//----- nvinfo : EIATTR_CUDA_API_VERSION
	.align		4
        /*0000*/ 	.byte	0x04, 0x37
        /*0002*/ 	.short	(.L_490 - .L_489)
.L_489:
        /*0004*/ 	.word	0x00000082


	//----- nvinfo : EIATTR_KPARAM_INFO
	.align		4
.L_490:
        /*0008*/ 	.byte	0x04, 0x17
        /*000a*/ 	.short	(.L_492 - .L_491)
.L_491:
        /*000c*/ 	.word	0x00000000
        /*0010*/ 	.short	0x0000
        /*0012*/ 	.short	0x0000
        /*0014*/ 	.byte	0x00, 0xf0, 0xa1, 0x10


	//----- nvinfo : EIATTR_SPARSE_MMA_MASK
	.align		4
.L_492:
        /*0018*/ 	.byte	0x03, 0x50
        /*001a*/ 	.short	0x0000


	//----- nvinfo : EIATTR_MAXREG_COUNT
	.align		4
        /*001c*/ 	.byte	0x03, 0x1b
        /*001e*/ 	.short	0x0020


	//----- nvinfo : EIATTR_NUM_BARRIERS
	.align		4
        /*0020*/ 	.byte	0x02, 0x4c
        /*0022*/ 	.byte	0x01
	.zero		1


	//----- nvinfo : EIATTR_EXTERNS
	.align		4
        /*0024*/ 	.byte	0x04, 0x0f
        /*0026*/ 	.short	(.L_494 - .L_493)


	//   ....[0]....
	.align		4
.L_493:
        /*0028*/ 	.word	index@(__assertfail)


	//----- nvinfo : EIATTR_ANNOTATIONS
	.align		4
.L_494:
        /*002c*/ 	.byte	0x04, 0x55
        /*002e*/ 	.short	(.L_496 - .L_495)


	//   ....[0]....
.L_495:
        /*0030*/ 	.word	0x00000001
        /*0034*/ 	.byte	0x00, 0x82, 0x00, 0x00, 0x01, 0x00, 0x00, 0x00, 0x30, 0x82, 0x00, 0x00, 0x01, 0x00, 0x00, 0x00
        /*0044*/ 	.byte	0x40, 0x82, 0x00, 0x00, 0x01, 0x00, 0x00, 0x00, 0x90, 0x94, 0x00, 0x00, 0x01, 0x00, 0x00, 0x00
        /*0054*/ 	.byte	0x60, 0xa6, 0x00, 0x00, 0x01, 0x00, 0x00, 0x00, 0xd0, 0xc9, 0x00, 0x00, 0x01, 0x00, 0x00, 0x00
        /*0064*/ 	.byte	0x20, 0xca, 0x00, 0x00, 0x01, 0x00, 0x00, 0x00, 0x30, 0xcb, 0x00, 0x00, 0x01, 0x00, 0x00, 0x00
        /*0074*/ 	.byte	0x40, 0xcd, 0x00, 0x00


	//----- nvinfo : EIATTR_MERCURY_ISA_VERSION
	.align		4
.L_496:
        /*0078*/ 	.byte	0x03, 0x5f
        /*007a*/ 	.short	0x0101


	//----- nvinfo : EIATTR_INT_WARP_WIDE_INSTR_OFFSETS
	.align		4
        /*007c*/ 	.byte	0x04, 0x31
        /*007e*/ 	.short	(.L_498 - .L_497)


	//   ....[0]....
.L_497:
        /*0080*/ 	.word	0x000103e0


	//   ....[1]....
        /*0084*/ 	.word	0x000104d0


	//----- nvinfo : EIATTR_COOP_GROUP_MASK_REGIDS
	.align		4
.L_498:
        /*0088*/ 	.byte	0x04, 0x29
        /*008a*/ 	.short	(.L_500 - .L_499)


	//   ....[0]....
.L_499:
        /*008c*/ 	.word	0xffffffff


	//   ....[1]....
        /*0090*/ 	.word	0xffffffff


	//   ....[2]....
        /*0094*/ 	.word	0xffffffff


	//   ....[3]....
        /*0098*/ 	.word	0xffffffff


	//   ....[4]....
        /*009c*/ 	.word	0xffffffff


	//   ....[5]....
        /*00a0*/ 	.word	0xffffffff


	//----- nvinfo : EIATTR_COOP_GROUP_INSTR_OFFSETS
	.align		4
.L_500:
        /*00a4*/ 	.byte	0x04, 0x28
        /*00a6*/ 	.short	(.L_502 - .L_501)


	//   ....[0]....
.L_501:
        /*00a8*/ 	.word	0x0000d720


	//   ....[1]....
        /*00ac*/ 	.word	0x0000d730


	//   ....[2]....
        /*00b0*/ 	.word	0x0000d740


	//   ....[3]....
        /*00b4*/ 	.word	0x00011070


	//   ....[4]....
        /*00b8*/ 	.word	0x00011080


	//   ....[5]....
        /*00bc*/ 	.word	0x00011090


	//----- nvinfo : EIATTR_VRC_CTA_INIT_COUNT
	.align		4
.L_502:
        /*00c0*/ 	.byte	0x02, 0x4a
	.zero		1
	.zero		1


	//----- nvinfo : EIATTR_SYSCALL_OFFSETS
	.align		4
        /*00c4*/ 	.byte	0x04, 0x46
        /*00c6*/ 	.short	(.L_504 - .L_503)


	//   ....[0]....
.L_503:
        /*00c8*/ 	.word	0x00011320


	//   ....[1]....
        /*00cc*/ 	.word	0x00011490


	//   ....[2]....
        /*00d0*/ 	.word	0x000115e0


	//   ....[3]....
        /*00d4*/ 	.word	0x00011850


	//   ....[4]....
        /*00d8*/ 	.word	0x00011b10


	//   ....[5]....
        /*00dc*/ 	.word	0x00011c80


	//   ....[6]....
        /*00e0*/ 	.word	0x00011dd0


	//   ....[7]....
        /*00e4*/ 	.word	0x00012040


	//----- nvinfo : EIATTR_EXIT_INSTR_OFFSETS
	.align		4
.L_504:
        /*00e8*/ 	.byte	0x04, 0x1c
        /*00ea*/ 	.short	(.L_506 - .L_505)


	//   ....[0]....
.L_505:
        /*00ec*/ 	.word	0x00010570


	//   ....[1]....
        /*00f0*/ 	.word	0x00011190


	//   ....[2]....
        /*00f4*/ 	.word	0x000114e0


	//   ....[3]....
        /*00f8*/ 	.word	0x000115f0


	//   ....[4]....
        /*00fc*/ 	.word	0x000118a0


	//   ....[5]....
        /*0100*/ 	.word	0x000118d0


	//   ....[6]....
        /*0104*/ 	.word	0x00011900


	//   ....[7]....
        /*0108*/ 	.word	0x00011940


	//   ....[8]....
        /*010c*/ 	.word	0x00011980


	//   ....[9]....
        /*0110*/ 	.word	0x00011cd0


	//   ....[10]....
        /*0114*/ 	.word	0x00011de0


	//   ....[11]....
        /*0118*/ 	.word	0x00012090


	//   ....[12]....
        /*011c*/ 	.word	0x000120c0


	//----- nvinfo : EIATTR_MAX_THREADS
	.align		4
.L_506:
        /*0120*/ 	.byte	0x04, 0x05
        /*0122*/ 	.short	(.L_508 - .L_507)
.L_507:
        /*0124*/ 	.word	0x00000200
        /*0128*/ 	.word	0x00000001
        /*012c*/ 	.word	0x00000001


	//----- nvinfo : EIATTR_CRS_STACK_SIZE
	.align		4
.L_508:
        /*0130*/ 	.byte	0x04, 0x1e
        /*0132*/ 	.short	(.L_510 - .L_509)
.L_509:
        /*0134*/ 	.word	0x00000000


	//----- nvinfo : EIATTR_CBANK_PARAM_SIZE
	.align		4
.L_510:
        /*0138*/ 	.byte	0x03, 0x19
        /*013a*/ 	.short	0x0428


	//----- nvinfo : EIATTR_PARAM_CBANK
	.align		4
        /*013c*/ 	.byte	0x04, 0x0a
        /*013e*/ 	.short	(.L_512 - .L_511)
	.align		4
.L_511:
        /*0140*/ 	.word	index@(.nv.constant0._ZN2at6native13reduce_kernelILi512ELi1ENS0_8ReduceOpIsNS0_9ArgMinOpsIsEEjlLi4ELi4EEEEEvT1_)
        /*0144*/ 	.short	0x0380
        /*0146*/ 	.short	0x0428


	//----- nvinfo : EIATTR_SW_WAR
	.align		4
.L_512:
        /*0148*/ 	.byte	0x04, 0x36
        /*014a*/ 	.short	(.L_514 - .L_513)
.L_513:
        /*014c*/ 	.word	0x00000008
.L_514:


//--------------------- .nv.info._ZN2at6native13reduce_kernelILi256ELi2ENS0_8ReduceOpIsNS0_9ArgMinOpsIsEEjlLi4ELi4EEEEEvT1_ --------------------------
	.section	.nv.info._ZN2at6native13reduce_kernelILi256ELi2ENS0_8ReduceOpIsNS0_9ArgMinOpsIsEEjlLi4ELi4EEEEEvT1_,"",@"SHT_CUDA_INFO"
	.sectionflags	@""
	.align	4


	//----- nvinfo : EIATTR_CUDA_API_VERSION
	.align		4
        /*0000*/ 	.byte	0x04, 0x37
        /*0002*/ 	.short	(.L_516 - .L_515)
.L_515:
        /*0004*/ 	.word	0x00000082


	//----- nvinfo : EIATTR_KPARAM_INFO
	.align		4
.L_516:
        /*0008*/ 	.byte	0x04, 0x17
        /*000a*/ 	.short	(.L_518 - .L_517)
.L_517:
        /*000c*/ 	.word	0x00000000
        /*0010*/ 	.short	0x0000
        /*0012*/ 	.short	0x0000
        /*0014*/ 	.byte	0x00, 0xf0, 0xa1, 0x10


	//----- nvinfo : EIATTR_SPARSE_MMA_MASK
	.align		4
.L_518:
        /*0018*/ 	.byte	0x03, 0x50
        /*001a*/ 	.short	0x0000


	//----- nvinfo : EIATTR_MAXREG_COUNT
	.align		4
        /*001c*/ 	.byte	0x03, 0x1b
        /*001e*/ 	.short	0x0040


	//----- nvinfo : EIATTR_NUM_BARRIERS
	.align		4
        /*0020*/ 	.byte	0x02, 0x4c
        /*0022*/ 	.byte	0x01
	.zero		1


	//----- nvinfo : EIATTR_EXTERNS
	.align		4
        /*0024*/ 	.byte	0x04, 0x0f
        /*0026*/ 	.short	(.L_520 - .L_519)


	//   ....[0]....
	.align		4
.L_519:
        /*0028*/ 	.word	index@(__assertfail)


	//----- nvinfo : EIATTR_MERCURY_ISA_VERSION
	.align		4
.L_520:
        /*002c*/ 	.byte	0x03, 0x5f
        /*002e*/ 	.short	0x0101


	//----- nvinfo : EIATTR_INT_WARP_WIDE_INSTR_OFFSETS
	.align		4
        /*0030*/ 	.byte	0x04, 0x31
        /*0032*/ 	.short	(.L_522 - .L_521)


	//   ....[0]....
.L_521:
        /*0034*/ 	.word	0x00014e60


	//   ....[1]....
        /*0038*/ 	.word	0x00014f50


	//----- nvinfo : EIATTR_COOP_GROUP_MASK_REGIDS
	.align		4
.L_522:
        /*003c*/ 	.byte	0x04, 0x29
        /*003e*/ 	.short	(.L_524 - .L_523)


	//   ....[0]....
.L_523:
        /*0040*/ 	.word	0xffffffff


	//   ....[1]....
        /*0044*/ 	.word	0xffffffff


	//   ....[2]....
        /*0048*/ 	.word	0xffffffff


	//   ....[3]....
        /*004c*/ 	.word	0xffffffff


	//   ....[4]....
        /*0050*/ 	.word	0xffffffff


	//   ....[5]....
        /*0054*/ 	.word	0xffffffff


	//   ....[6]....
        /*0058*/ 	.word	0xffffffff


	//   ....[7]....
        /*005c*/ 	.word	0xffffffff


	//   ....[8]....
        /*0060*/ 	.word	0xffffffff


	//   ....[9]....
        /*0064*/ 	.word	0xffffffff


	//   ....[10]....
        /*0068*/ 	.word	0xffffffff


	//   ....[11]....
        /*006c*/ 	.word	0xffffffff


	//----- nvinfo : EIATTR_COOP_GROUP_INSTR_OFFSETS
	.align		4
.L_524:
        /*0070*/ 	.byte	0x04, 0x28
        /*0072*/ 	.short	(.L_526 - .L_525)


	//   ....[0]....
.L_525:
        /*0074*/ 	.word	0x0000fe40


	//   ....[1]....
        /*0078*/ 	.word	0x0000fe60


	//   ....[2]....
        /*007c*/ 	.word	0x0000fe70


	//   ....[3]....
        /*0080*/ 	.word	0x0000fe80


	//   ....[4]....
        /*0084*/ 	.word	0x0000fe90


	//   ....[5]....
        /*0088*/ 	.word	0x0000fea0


	//   ....[6]....
        /*008c*/ 	.word	0x00016050


	//   ....[7]....
        /*0090*/ 	.word	0x00016070


	//   ....[8]....
        /*0094*/ 	.word	0x00016080


	//   ....[9]....
        /*0098*/ 	.word	0x00016090


	//   ....[10]....
        /*009c*/ 	.word	0x000160a0


	//   ....[11]....
        /*00a0*/ 	.word	0x000160b0


	//----- nvinfo : EIATTR_VRC_CTA_INIT_COUNT
	.align		4
.L_526:
        /*00a4*/ 	.byte	0x02, 0x4a
	.zero		1
	.zero		1


	//----- nvinfo : EIATTR_SYSCALL_OFFSETS
	.align		4
        /*00a8*/ 	.byte	0x04, 0x46
        /*00aa*/ 	.short	(.L_528 - .L_527)


	//   ....[0]....
.L_527:
        /*00ac*/ 	.word	0x000014b0


	//   ....[1]....
        /*00b0*/ 	.word	0x00016400


	//   ....[2]....
        /*00b4*/ 	.word	0x000165d0


	//   ....[3]....
        /*00b8*/ 	.word	0x00016700


	//   ....[4]....
        /*00bc*/ 	.word	0x000168a0


	//   ....[5]....
        /*00c0*/ 	.word	0x00016990


	//   ....[6]....
        /*00c4*/ 	.word	0x00016d30


	//   ....[7]....
        /*00c8*/ 	.word	0x00016e60


	//   ....[8]....
        /*00cc*/ 	.word	0x00017190


	//   ....[9]....
        /*00d0*/ 	.word	0x00017330


	//   ....[10]....
        /*00d4*/ 	.word	0x00017460


	//   ....[11]....
        /*00d8*/ 	.word	0x00017600


	//   ....[12]....
        /*00dc*/ 	.word	0x000176f0


	//   ....[13]....
        /*00e0*/ 	.word	0x00017a70


	//   ....[14]....
        /*00e4*/ 	.word	0x00017ba0


	//----- nvinfo : EIATTR_EXIT_INSTR_OFFSETS
	.align		4
.L_528:
        /*00e8*/ 	.byte	0x04, 0x1c
        /*00ea*/ 	.short	(.L_530 - .L_529)


	//   ....[0]....
.L_529:
        /*00ec*/ 	.word	0x00015010


	//   ....[1]....
        /*00f0*/ 	.word	0x00016270


	//   ....[2]....
        /*00f4*/ 	.word	0x000167a0


	//   ....[3]....
        /*00f8*/ 	.word	0x000169a0


	//   ....[4]....
        /*00fc*/ 	.word	0x00016f00


	//   ....[5]....
        /*0100*/ 	.word	0x00016f50


	//   ....[6]....
        /*0104*/ 	.word	0x00016f80


	//   ....[7]....
        /*0108*/ 	.word	0x00016fc0


	//   ....[8]....
        /*010c*/ 	.word	0x00017000


	//   ....[9]....
        /*0110*/ 	.word	0x00017500


	//   ....[10]....
        /*0114*/ 	.word	0x00017700


	//   ....[11]....
        /*0118*/ 	.word	0x00017c40


	//   ....[12]....
        /*011c*/ 	.word	0x00017c90


	//----- nvinfo : EIATTR_MAX_THREADS
	.align		4
.L_530:
        /*0120*/ 	.byte	0x04, 0x05
        /*0122*/ 	.short	(.L_532 - .L_531)
.L_531:
        /*0124*/ 	.word	0x00000100
        /*0128*/ 	.word	0x00000001
        /*012c*/ 	.word	0x00000001


	//----- nvinfo : EIATTR_CRS_STACK_SIZE
	.align		4
.L_532:
        /*0130*/ 	.byte	0x04, 0x1e
        /*0132*/ 	.short	(.L_534 - .L_533)
.L_533:
        /*0134*/ 	.word	0x00000000


	//----- nvinfo : EIATTR_CBANK_PARAM_SIZE
	.align		4
.L_534:
        /*0138*/ 	.byte	0x03, 0x19
        /*013a*/ 	.short	0x0428


	//----- nvinfo : EIATTR_PARAM_CBANK
	.align		4
        /*013c*/ 	.byte	0x04, 0x0a
        /*013e*/ 	.short	(.L_536 - .L_535)
	.align		4
.L_535:
        /*0140*/ 	.word	index@(.nv.constant0._ZN2at6native13reduce_kernelILi256ELi2ENS0_8ReduceOpIsNS0_9ArgMinOpsIsEEjlLi4ELi4EEEEEvT1_)
        /*0144*/ 	.short	0x0380
        /*0146*/ 	.short	0x0428


	//----- nvinfo : EIATTR_SW_WAR
	.align		4
.L_536:
        /*0148*/ 	.byte	0x04, 0x36
        /*014a*/ 	.short	(.L_538 - .L_537)
.L_537:
        /*014c*/ 	.word	0x00000008
.L_538:


//--------------------- .nv.info._ZN2at6native13reduce_kernelILi128ELi4ENS0_8ReduceOpIsNS0_9ArgMinOpsIsEEjlLi4ELi4EEEEEvT1_ --------------------------
	.section	.nv.info._ZN2at6native13reduce_kernelILi128ELi4ENS0_8ReduceOpIsNS0_9ArgMinOpsIsEEjlLi4ELi4EEEEEvT1_,"",@"SHT_CUDA_INFO"
	.sectionflags	@""
	.align	4


	//----- nvinfo : EIATTR_CUDA_API_VERSION
	.align		4
        /*0000*/ 	.byte	0x04, 0x37
        /*0002*/ 	.short	(.L_540 - .L_539)
.L_539:
        /*0004*/ 	.word	0x00000082


	//----- nvinfo : EIATTR_KPARAM_INFO
	.align		4
.L_540:
        /*0008*/ 	.byte	0x04, 0x17
        /*000a*/ 	.short	(.L_542 - .L_541)
.L_541:
        /*000c*/ 	.word	0x00000000
        /*0010*/ 	.short	0x0000
        /*0012*/ 	.short	0x0000
        /*0014*/ 	.byte	0x00, 0xf0, 0xa1, 0x10


	//----- nvinfo : EIATTR_SPARSE_MMA_MASK
	.align		4
.L_542:
        /*0018*/ 	.byte	0x03, 0x50
        /*001a*/ 	.short	0x0000


	//----- nvinfo : EIATTR_MAXREG_COUNT
	.align		4
        /*001c*/ 	.byte	0x03, 0x1b
        /*001e*/ 	.short	0x0080


	//----- nvinfo : EIATTR_NUM_BARRIERS
	.align		4
        /*0020*/ 	.byte	0x02, 0x4c
        /*0022*/ 	.byte	0x01
	.zero		1


	//----- nvinfo : EIATTR_EXTERNS
	.align		4
        /*0024*/ 	.byte	0x04, 0x0f
        /*0026*/ 	.short	(.L_544 - .L_543)


	//   ....[0]....
	.align		4
.L_543:
        /*0028*/ 	.word	index@(__assertfail)


	//----- nvinfo : EIATTR_MERCURY_ISA_VERSION
	.align		4
.L_544:
        /*002c*/ 	.byte	0x03, 0x5f
        /*002e*/ 	.short	0x0101


	//----- nvinfo : EIATTR_INT_WARP_WIDE_INSTR_OFFSETS
	.align		4
        /*0030*/ 	.byte	0x04, 0x31
        /*0032*/ 	.short	(.L_546 - .L_545)


	//   ....[0]....
.L_545:
        /*0034*/ 	.word	0x0001e020


	//   ....[1]....
        /*0038*/ 	.word	0x0001e110


	//----- nvinfo : EIATTR_COOP_GROUP_MASK_REGIDS
	.align		4
.L_546:
        /*003c*/ 	.byte	0x04, 0x29
        /*003e*/ 	.short	(.L_548 - .L_547)


	//   ....[0]....
.L_547:
        /*0040*/ 	.word	0xffffffff


	//   ....[1]....
        /*0044*/ 	.word	0xffffffff


	//   ....[2]....
        /*0048*/ 	.word	0xffffffff


	//   ....[3]....
        /*004c*/ 	.word	0xffffffff


	//   ....[4]....
        /*0050*/ 	.word	0xffffffff


	//   ....[5]....
        /*0054*/ 	.word	0xffffffff


	//   ....[6]....
        /*0058*/ 	.word	0xffffffff


	//   ....[7]....
        /*005c*/ 	.word	0xffffffff


	//   ....[8]....
        /*0060*/ 	.word	0xffffffff


	//   ....[9]....
        /*0064*/ 	.word	0xffffffff


	//   ....[10]....
        /*0068*/ 	.word	0xffffffff


	//   ....[11]....
        /*006c*/ 	.word	0xffffffff


	//   ....[12]....
        /*0070*/ 	.word	0xffffffff


	//   ....[13]....
        /*0074*/ 	.word	0xffffffff


	//   ....[14]....
        /*0078*/ 	.word	0xffffffff


	//   ....[15]....
        /*007c*/ 	.word	0xffffffff


	//   ....[16]....
        /*0080*/ 	.word	0xffffffff


	//   ....[17]....
        /*0084*/ 	.word	0xffffffff


	//   ....[18]....
        /*0088*/ 	.word	0xffffffff


	//   ....[19]....
        /*008c*/ 	.word	0xffffffff


	//   ....[20]....
        /*0090*/ 	.word	0xffffffff


	//   ....[21]....
        /*0094*/ 	.word	0xffffffff


	//   ....[22]....
        /*0098*/ 	.word	0xffffffff


	//   ....[23]....
        /*009c*/ 	.word	0xffffffff


	//----- nvinfo : EIATTR_COOP_GROUP_INSTR_OFFSETS
	.align		4
.L_548:
        /*00a0*/ 	.byte	0x04, 0x28
        /*00a2*/ 	.short	(.L_550 - .L_549)


	//   ....[0]....
.L_549:
        /*00a4*/ 	.word	0x00014880


	//   ....[1]....
        /*00a8*/ 	.word	0x000148b0


	//   ....[2]....
        /*00ac*/ 	.word	0x000148d0


	//   ....[3]....
        /*00b0*/ 	.word	0x000148e0


	//   ....[4]....
        /*00b4*/ 	.word	0x000148f0


	//   ....[5]....
        /*00b8*/ 	.word	0x00014900


	//   ....[6]....
        /*00bc*/ 	.word	0x00014910


	//   ....[7]....
        /*00c0*/ 	.word	0x00014930


	//   ....[8]....
        /*00c4*/ 	.word	0x00014950


	//   ....[9]....
        /*00c8*/ 	.word	0x00014980


	//   ....[10]....
        /*00cc*/ 	.word	0x000149b0


	//   ....[11]....
        /*00d0*/ 	.word	0x000149e0


	//   ....[12]....
        /*00d4*/ 	.word	0x0001fc70


	//   ....[13]....
        /*00d8*/ 	.word	0x0001fca0


	//   ....[14]....
        /*00dc*/ 	.word	0x0001fcc0


	//   ....[15]....
        /*00e0*/ 	.word	0x0001fcd0


	//   ....[16]....
        /*00e4*/ 	.word	0x0001fce0


	//   ....[17]....
        /*00e8*/ 	.word	0x0001fcf0


	//   ....[18]....
        /*00ec*/ 	.word	0x0001fd00


	//   ....[19]....
        /*00f0*/ 	.word	0x0001fd20


	//   ....[20]....
        /*00f4*/ 	.word	0x0001fd40


	//   ....[21]....
        /*00f8*/ 	.word	0x0001fd70


	//   ....[22]....
        /*00fc*/ 	.word	0x0001fda0


	//   ....[23]....
        /*0100*/ 	.word	0x0001fdd0


	//----- nvinfo : EIATTR_VRC_CTA_INIT_COUNT
	.align		4
.L_550:
        /*0104*/ 	.byte	0x02, 0x4a
	.zero		1
	.zero		1


	//----- nvinfo : EIATTR_SYSCALL_OFFSETS
	.align		4
        /*0108*/ 	.byte	0x04, 0x46
        /*010a*/ 	.short	(.L_552 - .L_551)


	//   ....[0]....
.L_551:
        /*010c*/ 	.word	0x00001530


	//   ....[1]....
        /*0110*/ 	.word	0x00020280


	//   ....[2]....
        /*0114*/ 	.word	0x00020490


	//   ....[3]....
        /*0118*/ 	.word	0x000205c0


	//   ....[4]....
        /*011c*/ 	.word	0x00020780


	//   ....[5]....
        /*0120*/ 	.word	0x000208b0


	//   ....[6]....
        /*0124*/ 	.word	0x00020a40


	//   ....[7]....
        /*0128*/ 	.word	0x00020b30


	//   ....[8]....
        /*012c*/ 	.word	0x00020c20


	//   ....[9]....
        /*0130*/ 	.word	0x00020d10


	//   ....[10]....
        /*0134*/ 	.word	0x000212b0


	//   ....[11]....
        /*0138*/ 	.word	0x000213e0


	//   ....[12]....
        /*013c*/ 	.word	0x000215a0


	//   ....[13]....
        /*0140*/ 	.word	0x000216d0


	//   ....[14]....
        /*0144*/ 	.word	0x00021a80


	//   ....[15]....
        /*0148*/ 	.word	0x00021cb0


	//   ....[16]....
        /*014c*/ 	.word	0x00021de0


	//   ....[17]....
        /*0150*/ 	.word	0x00021fa0


	//   ....[18]....
        /*0154*/ 	.word	0x000220d0


	//   ....[19]....
        /*0158*/ 	.word	0x00022260


	//   ....[20]....
        /*015c*/ 	.word	0x00022350


	//   ....[21]....
        /*0160*/ 	.word	0x00022440


	//   ....[22]....
        /*0164*/ 	.word	0x00022530


	//   ....[23]....
        /*0168*/ 	.word	0x00022af0


	//   ....[24]....
        /*016c*/ 	.word	0x00022c20


	//   ....[25]....
        /*0170*/ 	.word	0x00022de0


	//   ....[26]....
        /*0174*/ 	.word	0x00022f10


	//----- nvinfo : EIATTR_EXIT_INSTR_OFFSETS
	.align		4
.L_552:
        /*0178*/ 	.byte	0x04, 0x1c
        /*017a*/ 	.short	(.L_554 - .L_553)


	//   ....[0]....
.L_553:
        /*017c*/ 	.word	0x0001e1d0


	//   ....[1]....
        /*0180*/ 	.word	0x000200a0


	//   ....[2]....
        /*0184*/ 	.word	0x00020940


	//   ....[3]....
        /*0188*/ 	.word	0x00020d20


	//   ....[4]....
        /*018c*/ 	.word	0x00021760


	//   ....[5]....
        /*0190*/ 	.word	0x000217f0


	//   ....[6]....
        /*0194*/ 	.word	0x00021820


	//   ....[7]....
        /*0198*/ 	.word	0x00021860


	//   ....[8]....
        /*019c*/ 	.word	0x000218a0


	//   ....[9]....
        /*01a0*/ 	.word	0x00022160


	//   ....[10]....
        /*01a4*/ 	.word	0x00022540


	//   ....[11]....
        /*01a8*/ 	.word	0x00022fa0


	//   ....[12]....
        /*01ac*/ 	.word	0x00023030


	//----- nvinfo : EIATTR_MAX_THREADS
	.align		4
.L_554:
        /*01b0*/ 	.byte	0x04, 0x05
        /*01b2*/ 	.short	(.L_556 - .L_555)
.L_555:
        /*01b4*/ 	.word	0x00000080
        /*01b8*/ 	.word	0x00000001
        /*01bc*/ 	.word	0x00000001


	//----- nvinfo : EIATTR_CRS_STACK_SIZE
	.align		4
.L_556:
        /*01c0*/ 	.byte	0x04, 0x1e
        /*01c2*/ 	.short	(.L_558 - .L_557)
.L_557:
        /*01c4*/ 	.word	0x00000000


	//----- nvinfo : EIATTR_CBANK_PARAM_SIZE
	.align		4
.L_558:
        /*01c8*/ 	.byte	0x03, 0x19
        /*01ca*/ 	.short	0x0428


	//----- nvinfo : EIATTR_PARAM_CBANK
	.align		4
        /*01cc*/ 	.byte	0x04, 0x0a
        /*01ce*/ 	.short	(.L_560 - .L_559)
	.align		4
.L_559:
        /*01d0*/ 	.word	index@(.nv.constant0._ZN2at6native13reduce_kernelILi128ELi4ENS0_8ReduceOpIsNS0_9ArgMinOpsIsEEjlLi4ELi4EEEEEvT1_)
        /*01d4*/ 	.short	0x0380
        /*01d6*/ 	.short	0x0428


	//----- nvinfo : EIATTR_SW_WAR
	.align		4
.L_560:
        /*01d8*/ 	.byte	0x04, 0x36
        /*01da*/ 	.short	(.L_562 - .L_561)
.L_561:
        /*01dc*/ 	.word	0x00000008
.L_562:


//--------------------- .nv.info._ZN2at6native13reduce_kernelILi512ELi1ENS0_8ReduceOpIlNS0_9ArgMinOpsIlEEjlLi4ELi4EEEEEvT1_ --------------------------
	.section	.nv.info._ZN2at6native13reduce_kernelILi512ELi1ENS0_8ReduceOpIlNS0_9ArgMinOpsIlEEjlLi4ELi4EEEEEvT1_,"",@"SHT_CUDA_INFO"
	.sectionflags	@""
	.align	4


	//----- nvinfo : EIATTR_CUDA_API_VERSION
	.align		4
        /*0000*/ 	.byte	0x04, 0x37
        /*0002*/ 	.short	(.L_564 - .L_563)
.L_563:
        /*0004*/ 	.word	0x00000082


	//----- nvinfo : EIATTR_KPARAM_INFO
	.align		4
.L_564:
        /*0008*/ 	.byte	0x04, 0x17
        /*000a*/ 	.short	(.L_566 - .L_565)
.L_565:
        /*000c*/ 	.word	0x00000000
        /*0010*/ 	.short	0x0000
        /*0012*/ 	.short	0x0000
        /*0014*/ 	.byte	0x00, 0xf0, 0xa1, 0x10


	//----- nvinfo : EIATTR_SPARSE_MMA_MASK
	.align		4
.L_566:
        /*0018*/ 	.byte	0x03, 0x50
        /*001a*/ 	.short	0x0000


	//----- nvinfo : EIATTR_MAXREG_COUNT
	.align		4
        /*001c*/ 	.byte	0x03, 0x1b
        /*001e*/ 	.short	0x0020


	//----- nvinfo : EIATTR_NUM_BARRIERS
	.align		4
        /*0020*/ 	.byte	0x02, 0x4c
        /*0022*/ 	.byte	0x01
	.zero		1


	//----- nvinfo : EIATTR_EXTERNS
	.align		4
        /*0024*/ 	.byte	0x04, 0x0f
        /*0026*/ 	.short	(.L_568 - .L_567)


	//   ....[0]....
	.align		4
.L_567:
        /*0028*/ 	.word	index@(__assertfail)


	//----- nvinfo : EIATTR_ANNOTATIONS
	.align		4
.L_568:
        /*002c*/ 	.byte	0x04, 0x55
        /*002e*/ 	.short	(.L_570 - .L_569)


	//   ....[0]....
.L_569:
        /* <DEDUP_REMOVED lines=57> */
        /*03b4*/ 	.byte	0xe0, 0x25, 0x01, 0x00


	//----- nvinfo : EIATTR_MERCURY_ISA_VERSION
	.align		4
.L_570:
        /*03b8*/ 	.byte	0x03, 0x5f
        /*03ba*/ 	.short	0x0101


	//----- nvinfo : EIATTR_INT_WARP_WIDE_INSTR_OFFSETS
	.align		4
        /*03bc*/ 	.byte	0x04, 0x31
        /*03be*/ 	.short	(.L_572 - .L_571)


	//   ....[0]....
.L_571:
        /*03c0*/ 	.word	0x00011010


	//   ....[1]....
        /*03c4*/ 	.word	0x00011100


	//----- nvinfo : EIATTR_COOP_GROUP_MASK_REGIDS
	.align		4
.L_572:
        /*03c8*/ 	.byte	0x04, 0x29
        /*03ca*/ 	.short	(.L_574 - .L_573)


	//   ....[0]....
.L_573:
        /*03cc*/ 	.word	0xffffffff


	//   ....[1]....
        /*03d0*/ 	.word	0xffffffff


	//   ....[2]....
        /*03d4*/ 	.word	0xffffffff


	//   ....[3]....
        /*03d8*/ 	.word	0xffffffff


	//   ....[4]....
        /*03dc*/ 	.word	0xffffffff


	//   ....[5]....
        /*03e0*/ 	.word	0xffffffff


	//   ....[6]....
        /*03e4*/ 	.word	0xffffffff


	//   ....[7]....
        /*03e8*/ 	.word	0xffffffff


	//----- nvinfo : EIATTR_COOP_GROUP_INSTR_OFFSETS
	.align		4
.L_574:
        /*03ec*/ 	.byte	0x04, 0x28
        /*03ee*/ 	.short	(.L_576 - .L_575)


	//   ....[0]....
.L_575:
        /*03f0*/ 	.word	0x0000e2e0


	//   ....[1]....
        /*03f4*/ 	.word	0x0000e2f0


	//   ....[2]....
        /*03f8*/ 	.word	0x0000e300


	//   ....[3]....
        /*03fc*/ 	.word	0x0000e310


	//   ....[4]....
        /*0400*/ 	.word	0x00011d30


	//   ....[5]....
        /*0404*/ 	.word	0x00011d40


	//   ....[6]....
        /*0408*/ 	.word	0x00011d50


	//   ....[7]....
        /*040c*/ 	.word	0x00011d60


	//----- nvinfo : EIATTR_VRC_CTA_INIT_COUNT
	.align		4
.L_576:
        /*0410*/ 	.byte	0x02, 0x4a
	.zero		1
	.zero		1


	//----- nvinfo : EIATTR_SYSCALL_OFFSETS
	.align		4
        /*0414*/ 	.byte	0x04, 0x46
        /*0416*/ 	.short	(.L_578 - .L_577)


	//   ....[0]....
.L_577:
        /*0418*/ 	.word	0x00012010


	//   ....[1]....
        /*041c*/ 	.word	0x00012180


	//   ....[2]....
        /*0420*/ 	.word	0x000122d0


	//   ....[3]....
        /*0424*/ 	.word	0x00012550


	//   ....[4]....
        /*0428*/ 	.word	0x00012820


	//   ....[5]....
        /*042c*/ 	.word	0x000129b0


	//   ....[6]....
        /*0430*/ 	.word	0x00012b00


	//   ....[7]....
        /*0434*/ 	.word	0x00012da0


	//----- nvinfo : EIATTR_EXIT_INSTR_OFFSETS
	.align		4
.L_578:
        /*0438*/ 	.byte	0x04, 0x1c
        /*043a*/ 	.short	(.L_580 - .L_579)


	//   ....[0]....
.L_579:
        /*043c*/ 	.word	0x000111a0


	//   ....[1]....
        /*0440*/ 	.word	0x00011e80


	//   ....[2]....
        /*0444*/ 	.word	0x000121d0


	//   ....[3]....
        /*0448*/ 	.word	0x000122e0


	//   ....[4]....
        /*044c*/ 	.word	0x000125a0


	//   ....[5]....
        /*0450*/ 	.word	0x000125d0


	//   ....[6]....
        /*0454*/ 	.word	0x00012610


	//   ....[7]....
        /*0458*/ 	.word	0x00012650


	//   ....[8]....
        /*045c*/ 	.word	0x00012690


	//   ....[9]....
        /*0460*/ 	.word	0x00012a00


	//   ....[10]....
        /*0464*/ 	.word	0x00012b10


	//   ....[11]....
        /*0468*/ 	.word	0x00012df0


	//   ....[12]....
        /*046c*/ 	.word	0x00012e20


	//----- nvinfo : EIATTR_MAX_THREADS
	.align		4
.L_580:
        /*0470*/ 	.byte	0x04, 0x05
        /*0472*/ 	.short	(.L_582 - .L_581)
.L_581:
        /*0474*/ 	.word	0x00000200
        /*0478*/ 	.word	0x00000001
        /*047c*/ 	.word	0x00000001


	//----- nvinfo : EIATTR_CRS_STACK_SIZE
	.align		4
.L_582:
        /*0480*/ 	.byte	0x04, 0x1e
        /*0482*/ 	.short	(.L_584 - .L_583)
.L_583:
        /*0484*/ 	.word	0x00000000


	//----- nvinfo : EIATTR_CBANK_PARAM_SIZE
	.align		4
.L_584:
        /*0488*/ 	.byte	0x03, 0x19
        /*048a*/ 	.short	0x0428


	//----- nvinfo : EIATTR_PARAM_CBANK
	.align		4
        /*048c*/ 	.byte	0x04, 0x0a
        /*048e*/ 	.short	(.L_586 - .L_585)
	.align		4
.L_585:
        /*0490*/ 	.word	index@(.nv.constant0._ZN2at6native13reduce_kernelILi512ELi1ENS0_8ReduceOpIlNS0_9ArgMinOpsIlEEjlLi4ELi4EEEEEvT1_)
        /*0494*/ 	.short	0x0380
        /*0496*/ 	.short	0x0428


	//----- nvinfo : EIATTR_SW_WAR
	.align		4
.L_586:
        /*0498*/ 	.byte	0x04, 0x36
        /*049a*/ 	.short	(.L_588 - .L_587)
.L_587:
        /*049c*/ 	.word	0x00000008
.L_588:


//--------------------- .nv.info._ZN2at6native13reduce_kernelILi256ELi2ENS0_8ReduceOpIlNS0_9ArgMinOpsIlEEjlLi4ELi4EEEEEvT1_ --------------------------
	.section	.nv.info._ZN2at6native13reduce_kernelILi256ELi2ENS0_8ReduceOpIlNS0_9ArgMinOpsIlEEjlLi4ELi4EEEEEvT1_,"",@"SHT_CUDA_INFO"
	.sectionflags	@""
	.align	4


	//----- nvinfo : EIATTR_CUDA_API_VERSION
	.align		4
        /*0000*/ 	.byte	0x04, 0x37
        /*0002*/ 	.short	(.L_590 - .L_589)
.L_589:
        /*0004*/ 	.word	0x00000082


	//----- nvinfo : EIATTR_KPARAM_INFO
	.align		4
.L_590:
        /*0008*/ 	.byte	0x04, 0x17
        /*000a*/ 	.short	(.L_592 - .L_591)
.L_591:
        /*000c*/ 	.word	0x00000000
        /*0010*/ 	.short	0x0000
        /*0012*/ 	.short	0x0000
        /*0014*/ 	.byte	0x00, 0xf0, 0xa1, 0x10


	//----- nvinfo : EIATTR_SPARSE_MMA_MASK
	.align		4
.L_592:
        /*0018*/ 	.byte	0x03, 0x50
        /*001a*/ 	.short	0x0000


	//----- nvinfo : EIATTR_MAXREG_COUNT
	.align		4
        /*001c*/ 	.byte	0x03, 0x1b
        /*001e*/ 	.short	0x0040


	//----- nvinfo : EIATTR_NUM_BARRIERS
	.align		4
        /*0020*/ 	.byte	0x02, 0x4c
        /*0022*/ 	.byte	0x01
	.zero		1


	//----- nvinfo : EIATTR_EXTERNS
	.align		4
        /*0024*/ 	.byte	0x04, 0x0f
        /*0026*/ 	.short	(.L_594 - .L_593)


	//   ....[0]....
	.align		4
.L_593:
        /*0028*/ 	.word	index@(__assertfail)


	//----- nvinfo : EIATTR_ANNOTATIONS
	.align		4
.L_594:
        /*002c*/ 	.byte	0x04, 0x55
        /*002e*/ 	.short	(.L_596 - .L_595)


	//   ....[0]....
.L_595:
        /* <DEDUP_REMOVED lines=14> */


	//----- nvinfo : EIATTR_MERCURY_ISA_VERSION
	.align		4
.L_596:
        /*0100*/ 	.byte	0x03, 0x5f
        /*0102*/ 	.short	0x0101


	//----- nvinfo : EIATTR_INT_WARP_WIDE_INSTR_OFFSETS
	.align		4
        /*0104*/ 	.byte	0x04, 0x31
        /*0106*/ 	.short	(.L_598 - .L_597)


	//   ....[0]....
.L_597:
        /*0108*/ 	.word	0x00015900


	//   ....[1]....
        /*010c*/ 	.word	0x000159f0


	//----- nvinfo : EIATTR_COOP_GROUP_MASK_REGIDS
	.align		4
.L_598:
        /*0110*/ 	.byte	0x04, 0x29
        /*0112*/ 	.short	(.L_600 - .L_599)


	//   ....[0]....
.L_599:
        /*0114*/ 	.word	0xffffffff


	//   ....[1]....
        /*0118*/ 	.word	0xffffffff


	//   ....[2]....
        /*011c*/ 	.word	0xffffffff


	//   ....[3]....
        /*0120*/ 	.word	0xffffffff


	//   ....[4]....
        /*0124*/ 	.word	0xffffffff


	//   ....[5]....
        /*0128*/ 	.word	0xffffffff


	//   ....[6]....
        /*012c*/ 	.word	0xffffffff


	//   ....[7]....
        /*0130*/ 	.word	0xffffffff


	//   ....[8]....
        /*0134*/ 	.word	0xffffffff


	//   ....[9]....
        /*0138*/ 	.word	0xffffffff


	//   ....[10]....
        /*013c*/ 	.word	0xffffffff


	//   ....[11]....
        /*0140*/ 	.word	0xffffffff


	//   ....[12]....
        /*0144*/ 	.word	0xffffffff


	//   ....[13]....
        /*0148*/ 	.word	0xffffffff


	//   ....[14]....
        /*014c*/ 	.word	0xffffffff


	//   ....[15]....
        /*0150*/ 	.word	0xffffffff


	//----- nvinfo : EIATTR_COOP_GROUP_INSTR_OFFSETS
	.align		4
.L_600:
        /*0154*/ 	.byte	0x04, 0x28
        /*0156*/ 	.short	(.L_602 - .L_601)


	//   ....[0]....
.L_601:
        /*0158*/ 	.word	0x00010820


	//   ....[1]....
        /*015c*/ 	.word	0x00010830


	//   ....[2]....
        /*0160*/ 	.word	0x00010840


	//   ....[3]....
        /*0164*/ 	.word	0x00010850


	//   ....[4]....
        /*0168*/ 	.word	0x00010860


	//   ....[5]....
        /*016c*/ 	.word	0x00010870


	//   ....[6]....
        /*0170*/ 	.word	0x00010880


	//   ....[7]....
        /*0174*/ 	.word	0x000108b0


	//   ....[8]....
        /*0178*/ 	.word	0x00016c50


	//   ....[9]....
        /*017c*/ 	.word	0x00016c60


	//   ....[10]....
        /*0180*/ 	.word	0x00016c70


	//   ....[11]....
        /*0184*/ 	.word	0x00016c80


	//   ....[12]....
        /*0188*/ 	.word	0x00016c90


	//   ....[13]....
        /*018c*/ 	.word	0x00016ca0


	//   ....[14]....
        /*0190*/ 	.word	0x00016cb0


	//   ....[15]....
        /*0194*/ 	.word	0x00016ce0


	//----- nvinfo : EIATTR_VRC_CTA_INIT_COUNT
	.align		4
.L_602:
        /*0198*/ 	.byte	0x02, 0x4a
	.zero		1
	.zero		1


	//----- nvinfo : EIATTR_SYSCALL_OFFSETS
	.align		4
        /*019c*/ 	.byte	0x04, 0x46
        /*019e*/ 	.short	(.L_604 - .L_603)


	//   ....[0]....
.L_603:
        /*01a0*/ 	.word	0x00001520


	//   ....[1]....
        /*01a4*/ 	.word	0x00017050


	//   ....[2]....
        /*01a8*/ 	.word	0x00017220


	//   ....[3]....
        /*01ac*/ 	.word	0x00017350


	//   ....[4]....
        /*01b0*/ 	.word	0x000174f0


	//   ....[5]....
        /*01b4*/ 	.word	0x000175e0


	//   ....[6]....
        /*01b8*/ 	.word	0x000179a0


	//   ....[7]....
        /*01bc*/ 	.word	0x00017ad0


	//   ....[8]....
        /*01c0*/ 	.word	0x00017e10


	//   ....[9]....
        /*01c4*/ 	.word	0x00017fe0


	//   ....[10]....
        /*01c8*/ 	.word	0x00018110


	//   ....[11]....
        /*01cc*/ 	.word	0x000182b0


	//   ....[12]....
        /*01d0*/ 	.word	0x000183a0


	//   ....[13]....
        /*01d4*/ 	.word	0x00018760


	//   ....[14]....
        /*01d8*/ 	.word	0x00018890


	//----- nvinfo : EIATTR_EXIT_INSTR_OFFSETS
	.align		4
.L_604:
        /*01dc*/ 	.byte	0x04, 0x1c
        /*01de*/ 	.short	(.L_606 - .L_605)


	//   ....[0]....
.L_605:
        /*01e0*/ 	.word	0x00015ab0


	//   ....[1]....
        /*01e4*/ 	.word	0x00016ec0


	//   ....[2]....
        /*01e8*/ 	.word	0x000173f0


	//   ....[3]....
        /*01ec*/ 	.word	0x000175f0


	//   ....[4]....
        /*01f0*/ 	.word	0x00017b70


	//   ....[5]....
        /*01f4*/ 	.word	0x00017bc0


	//   ....[6]....
        /*01f8*/ 	.word	0x00017c00


	//   ....[7]....
        /*01fc*/ 	.word	0x00017c40


	//   ....[8]....
        /*0200*/ 	.word	0x00017c80


	//   ....[9]....
        /*0204*/ 	.word	0x000181b0


	//   ....[10]....
        /*0208*/ 	.word	0x000183b0


	//   ....[11]....
        /*020c*/ 	.word	0x00018930


	//   ....[12]....
        /*0210*/ 	.word	0x00018980


	//----- nvinfo : EIATTR_MAX_THREADS
	.align		4
.L_606:
        /*0214*/ 	.byte	0x04, 0x05
        /*0216*/ 	.short	(.L_608 - .L_607)
.L_607:
        /*0218*/ 	.word	0x00000100
        /*021c*/ 	.word	0x00000001
        /*0220*/ 	.word	0x00000001


	//----- nvinfo : EIATTR_CRS_STACK_SIZE
	.align		4
.L_608:
        /*0224*/ 	.byte	0x04, 0x1e
        /*0226*/ 	.short	(.L_610 - .L_609)
.L_609:
        /*0228*/ 	.word	0x00000000


	//----- nvinfo : EIATTR_CBANK_PARAM_SIZE
	.align		4
.L_610:
        /*022c*/ 	.byte	0x03, 0x19
        /*022e*/ 	.short	0x0428


	//----- nvinfo : EIATTR_PARAM_CBANK
	.align		4
        /*0230*/ 	.byte	0x04, 0x0a
        /*0232*/ 	.short	(.L_612 - .L_611)
	.align		4
.L_611:
        /*0234*/ 	.word	index@(.nv.constant0._ZN2at6native13reduce_kernelILi256ELi2ENS0_8ReduceOpIlNS0_9ArgMinOpsIlEEjlLi4ELi4EEEEEvT1_)
        /*0238*/ 	.short	0x0380
        /*023a*/ 	.short	0x0428


	//----- nvinfo : EIATTR_SW_WAR
	.align		4
.L_612:
        /*023c*/ 	.byte	0x04, 0x36
        /*023e*/ 	.short	(.L_614 - .L_613)
.L_613:
        /*0240*/ 	.word	0x00000008
.L_614:


//--------------------- .nv.info._ZN2at6native13reduce_kernelILi128ELi4ENS0_8ReduceOpIlNS0_9ArgMinOpsIlEEjlLi4ELi4EEEEEvT1_ --------------------------
	.section	.nv.info._ZN2at6native13reduce_kernelILi128ELi4ENS0_8ReduceOpIlNS0_9ArgMinOpsIlEEjlLi4ELi4EEEEEvT1_,"",@"SHT_CUDA_INFO"
	.sectionflags	@""
	.align	4


	//----- nvinfo : EIATTR_CUDA_API_VERSION
	.align		4
        /*0000*/ 	.byte	0x04, 0x37
        /*0002*/ 	.short	(.L_616 - .L_615)
.L_615:
        /*0004*/ 	.word	0x00000082


	//----- nvinfo : EIATTR_KPARAM_INFO
	.align		4
.L_616:
        /*0008*/ 	.byte	0x04, 0x17
        /*000a*/ 	.short	(.L_618 - .L_617)
.L_617:
        /*000c*/ 	.word	0x00000000
        /*0010*/ 	.short	0x0000
        /*0012*/ 	.short	0x0000
        /*0014*/ 	.byte	0x00, 0xf0, 0xa1, 0x10


	//----- nvinfo : EIATTR_SPARSE_MMA_MASK
	.align		4
.L_618:
        /*0018*/ 	.byte	0x03, 0x50
        /*001a*/ 	.short	0x0000


	//----- nvinfo : EIATTR_MAXREG_COUNT
	.align		4
        /*001c*/ 	.byte	0x03, 0x1b
        /*001e*/ 	.short	0x0080


	//----- nvinfo : EIATTR_NUM_BARRIERS
	.align		4
        /*0020*/ 	.byte	0x02, 0x4c
        /*0022*/ 	.byte	0x01
	.zero		1


	//----- nvinfo : EIATTR_EXTERNS
	.align		4
        /*0024*/ 	.byte	0x04, 0x0f
        /*0026*/ 	.short	(.L_620 - .L_619)


	//   ....[0]....
	.align		4
.L_619:
        /*0028*/ 	.word	index@(__assertfail)


	//----- nvinfo : EIATTR_MERCURY_ISA_VERSION
	.align		4
.L_620:
        /*002c*/ 	.byte	0x03, 0x5f
        /*002e*/ 	.short	0x0101


	//----- nvinfo : EIATTR_INT_WARP_WIDE_INSTR_OFFSETS
	.align		4
        /*0030*/ 	.byte	0x04, 0x31
        /*0032*/ 	.short	(.L_622 - .L_621)


	//   ....[0]....
.L_621:
        /*0034*/ 	.word	0x0001ec30


	//   ....[1]....
        /*0038*/ 	.word	0x0001ed20


	//----- nvinfo : EIATTR_COOP_GROUP_MASK_REGIDS
	.align		4
.L_622:
        /*003c*/ 	.byte	0x04, 0x29
        /*003e*/ 	.short	(.L_624 - .L_623)


	//   ....[0]....
.L_623:
        /*0040*/ 	.word	0xffffffff


	//   ....[1]....
        /*0044*/ 	.word	0xffffffff


	//   ....[2]....
        /*0048*/ 	.word	0xffffffff


	//   ....[3]....
        /*004c*/ 	.word	0xffffffff


	//   ....[4]....
        /*0050*/ 	.word	0xffffffff


	//   ....[5]....
        /*0054*/ 	.word	0xffffffff


	//   ....[6]....
        /*0058*/ 	.word	0xffffffff


	//   ....[7]....
        /*005c*/ 	.word	0xffffffff


	//   ....[8]....
        /*0060*/ 	.word	0xffffffff


	//   ....[9]....
        /*0064*/ 	.word	0xffffffff


	//   ....[10]....
        /*0068*/ 	.word	0xffffffff


	//   ....[11]....
        /*006c*/ 	.word	0xffffffff


	//   ....[12]....
        /*0070*/ 	.word	0xffffffff


	//   ....[13]....
        /*0074*/ 	.word	0xffffffff


	//   ....[14]....
        /*0078*/ 	.word	0xffffffff


	//   ....[15]....
        /*007c*/ 	.word	0xffffffff


	//   ....[16]....
        /*0080*/ 	.word	0xffffffff


	//   ....[17]....
        /*0084*/ 	.word	0xffffffff


	//   ....[18]....
        /*0088*/ 	.word	0xffffffff


	//   ....[19]....
        /*008c*/ 	.word	0xffffffff


	//   ....[20]....
        /*0090*/ 	.word	0xffffffff


	//   ....[21]....
        /*0094*/ 	.word	0xffffffff


	//   ....[22]....
        /*0098*/ 	.word	0xffffffff


	//   ....[23]....
        /*009c*/ 	.word	0xffffffff


	//   ....[24]....
        /*00a0*/ 	.word	0xffffffff


	//   ....[25]....
        /*00a4*/ 	.word	0xffffffff


	//   ....[26]....
        /*00a8*/ 	.word	0xffffffff


	//   ....[27]....
        /*00ac*/ 	.word	0xffffffff


	//   ....[28]....
        /*00b0*/ 	.word	0xffffffff


	//   ....[29]....
        /*00b4*/ 	.word	0xffffffff


	//   ....[30]....
        /*00b8*/ 	.word	0xffffffff


	//   ....[31]....
        /*00bc*/ 	.word	0xffffffff


	//----- nvinfo : EIATTR_COOP_GROUP_INSTR_OFFSETS
	.align		4
.L_624:
        /*00c0*/ 	.byte	0x04, 0x28
        /*00c2*/ 	.short	(.L_626 - .L_625)


	//   ....[0]....
.L_625:
        /*00c4*/ 	.word	0x000153d0


	//   ....[1]....
        /*00c8*/ 	.word	0x000153e0


	//   ....[2]....
        /*00cc*/ 	.word	0x000153f0


	//   ....[3]....
        /*00d0*/ 	.word	0x00015400


	//   ....[4]....
        /*00d4*/ 	.word	0x00015410


	//   ....[5]....
        /*00d8*/ 	.word	0x00015420


	//   ....[6]....
        /*00dc*/ 	.word	0x00015430


	//   ....[7]....
        /*00e0*/ 	.word	0x00015460


	//   ....[8]....
        /*00e4*/ 	.word	0x00015490


	//   ....[9]....
        /*00e8*/ 	.word	0x000154c0


	//   ....[10]....
        /*00ec*/ 	.word	0x000154f0


	//   ....[11]....
        /*00f0*/ 	.word	0x00015510


	//   ....[12]....
        /*00f4*/ 	.word	0x00015540


	//   ....[13]....
        /*00f8*/ 	.word	0x00015570


	//   ....[14]....
        /*00fc*/ 	.word	0x000155a0


	//   ....[15]....
        /*0100*/ 	.word	0x000155d0


	//   ....[16]....
        /*0104*/ 	.word	0x00020bc0


	//   ....[17]....
        /*0108*/ 	.word	0x00020bd0


	//   ....[18]....
        /*010c*/ 	.word	0x00020be0


	//   ....[19]....
        /*0110*/ 	.word	0x00020bf0


	//   ....[20]....
        /*0114*/ 	.word	0x00020c00


	//   ....[21]....
        /*0118*/ 	.word	0x00020c10


	//   ....[22]....
        /*011c*/ 	.word	0x00020c20


	//   ....[23]....
        /*0120*/ 	.word	0x00020c50


	//   ....[24]....
        /*0124*/ 	.word	0x00020c80


	//   ....[25]....
        /*0128*/ 	.word	0x00020cb0


	//   ....[26]....
        /*012c*/ 	.word	0x00020ce0


	//   ....[27]....
        /*0130*/ 	.word	0x00020d10


	//   ....[28]....
        /*0134*/ 	.word	0x00020d40


	//   ....[29]....
        /*0138*/ 	.word	0x00020d70


	//   ....[30]....
        /*013c*/ 	.word	0x00020da0


	//   ....[31]....
        /*0140*/ 	.word	0x00020dd0


	//----- nvinfo : EIATTR_VRC_CTA_INIT_COUNT
	.align		4
.L_626:
        /*0144*/ 	.byte	0x02, 0x4a
	.zero		1
	.zero		1


	//----- nvinfo : EIATTR_SYSCALL_OFFSETS
	.align		4
        /*0148*/ 	.byte	0x04, 0x46
        /*014a*/ 	.short	(.L_628 - .L_627)


	//   ....[0]....
.L_627:
        /*014c*/ 	.word	0x00001540


	//   ....[1]....
        /*0150*/ 	.word	0x00021250


	//   ....[2]....
        /*0154*/ 	.word	0x00021460


	//   ....[3]....
        /*0158*/ 	.word	0x00021590


	//   ....[4]....
        /*015c*/ 	.word	0x00021750


	//   ....[5]....
        /*0160*/ 	.word	0x00021880


	//   ....[6]....
        /*0164*/ 	.word	0x00021a10


	//   ....[7]....
        /*0168*/ 	.word	0x00021b00


	//   ....[8]....
        /*016c*/ 	.word	0x00021bf0


	//   ....[9]....
        /*0170*/ 	.word	0x00021ce0


	//   ....[10]....
        /*0174*/ 	.word	0x00022300


	//   ....[11]....
        /*0178*/ 	.word	0x00022430


	//   ....[12]....
        /*017c*/ 	.word	0x000225f0


	//   ....[13]....
        /*0180*/ 	.word	0x00022720


	//   ....[14]....
        /*0184*/ 	.word	0x00022ad0


	//   ....[15]....
        /*0188*/ 	.word	0x00022c90


	//   ....[16]....
        /*018c*/ 	.word	0x00022dc0


	//   ....[17]....
        /*0190*/ 	.word	0x00022f80


	//   ....[18]....
        /*0194*/ 	.word	0x000230b0


	//   ....[19]....
        /*0198*/ 	.word	0x00023240


	//   ....[20]....
        /*019c*/ 	.word	0x00023330


	//   ....[21]....
        /*01a0*/ 	.word	0x00023420


	//   ....[22]....
        /*01a4*/ 	.word	0x00023510


	//   ....[23]....
        /*01a8*/ 	.word	0x00023ad0


	//   ....[24]....
        /*01ac*/ 	.word	0x00023c00


	//   ....[25]....
        /*01b0*/ 	.word	0x00023dc0


	//   ....[26]....
        /*01b4*/ 	.word	0x00023ef0


	//----- nvinfo : EIATTR_EXIT_INSTR_OFFSETS
	.align		4
.L_628:
        /*01b8*/ 	.byte	0x04, 0x1c
        /*01ba*/ 	.short	(.L_630 - .L_629)


	//   ....[0]....
.L_629:
        /*01bc*/ 	.word	0x0001ede0


	//   ....[1]....
        /*01c0*/ 	.word	0x00021070


	//   ....[2]....
        /*01c4*/ 	.word	0x00021910


	//   ....[3]....
        /*01c8*/ 	.word	0x00021cf0


	//   ....[4]....
        /*01cc*/ 	.word	0x000227b0


	//   ....[5]....
        /*01d0*/ 	.word	0x00022840


	//   ....[6]....
        /*01d4*/ 	.word	0x00022870


	//   ....[7]....
        /*01d8*/ 	.word	0x000228b0


	//   ....[8]....
        /*01dc*/ 	.word	0x000228f0


	//   ....[9]....
        /*01e0*/ 	.word	0x00023140


	//   ....[10]....
        /*01e4*/ 	.word	0x00023520


	//   ....[11]....
        /*01e8*/ 	.word	0x00023f80


	//   ....[12]....
        /*01ec*/ 	.word	0x00024010


	//----- nvinfo : EIATTR_MAX_THREADS
	.align		4
.L_630:
        /*01f0*/ 	.byte	0x04, 0x05
        /*01f2*/ 	.short	(.L_632 - .L_631)
.L_631:
        /*01f4*/ 	.word	0x00000080
        /*01f8*/ 	.word	0x00000001
        /*01fc*/ 	.word	0x00000001


	//----- nvinfo : EIATTR_CRS_STACK_SIZE
	.align		4
.L_632:
        /*0200*/ 	.byte	0x04, 0x1e
        /*0202*/ 	.short	(.L_634 - .L_633)
.L_633:
        /*0204*/ 	.word	0x00000000


	//----- nvinfo : EIATTR_CBANK_PARAM_SIZE
	.align		4
.L_634:
        /*0208*/ 	.byte	0x03, 0x19
        /*020a*/ 	.short	0x0428


	//----- nvinfo : EIATTR_PARAM_CBANK
	.align		4
        /*020c*/ 	.byte	0x04, 0x0a
        /*020e*/ 	.short	(.L_636 - .L_635)
	.align		4
.L_635:
        /*0210*/ 	.word	index@(.nv.constant0._ZN2at6native13reduce_kernelILi128ELi4ENS0_8ReduceOpIlNS0_9ArgMinOpsIlEEjlLi4ELi4EEEEEvT1_)
        /*0214*/ 	.short	0x0380
        /*0216*/ 	.short	0x0428


	//----- nvinfo : EIATTR_SW_WAR
	.align		4
.L_636:
        /*0218*/ 	.byte	0x04, 0x36
        /*021a*/ 	.short	(.L_638 - .L_637)
.L_637:
        /*021c*/ 	.word	0x00000008
.L_638:


//--------------------- .nv.info._ZN2at6native13reduce_kernelILi512ELi1ENS0_8ReduceOpIiNS0_9ArgMinOpsIiEEjlLi4ELi4EEEEEvT1_ --------------------------
	.section	.nv.info._ZN2at6native13reduce_kernelILi512ELi1ENS0_8ReduceOpIiNS0_9ArgMinOpsIiEEjlLi4ELi4EEEEEvT1_,"",@"SHT_CUDA_INFO"
	.sectionflags	@""
	.align	4


	//----- nvinfo : EIATTR_CUDA_API_VERSION
	.align		4
        /*0000*/ 	.byte	0x04, 0x37
        /*0002*/ 	.short	(.L_640 - .L_639)
.L_639:
        /*0004*/ 	.word	0x00000082


	//----- nvinfo : EIATTR_KPARAM_INFO
	.align		4
.L_640:
        /*0008*/ 	.byte	0x04, 0x17
        /*000a*/ 	.short	(.L_642 - .L_641)
.L_641:
        /*000c*/ 	.word	0x00000000
        /*0010*/ 	.short	0x0000
        /*0012*/ 	.short	0x0000
        /*0014*/ 	.byte	0x00, 0xf0, 0xa1, 0x10


	//----- nvinfo : EIATTR_SPARSE_MMA_MASK
	.align		4
.L_642:
        /*0018*/ 	.byte	0x03, 0x50
        /*001a*/ 	.short	0x0000


	//----- nvinfo : EIATTR_MAXREG_COUNT
	.align		4
        /*001c*/ 	.byte	0x03, 0x1b
        /*001e*/ 	.short	0x0020


	//----- nvinfo : EIATTR_NUM_BARRIERS
	.align		4
        /*0020*/ 	.byte	0x02, 0x4c
        /*0022*/ 	.byte	0x01
	.zero		1


	//----- nvinfo : EIATTR_EXTERNS
	.align		4
        /*0024*/ 	.byte	0x04, 0x0f
        /*0026*/ 	.short	(.L_644 - .L_643)


	//   ....[0]....
	.align		4
.L_643:
        /*0028*/ 	.word	index@(__assertfail)


	//----- nvinfo : EIATTR_ANNOTATIONS
	.align		4
.L_644:
        /*002c*/ 	.byte	0x04, 0x55
        /*002e*/ 	.short	(.L_646 - .L_645)


	//   ....[0]....
.L_645:
        /*0030*/ 	.word	0x00000001
        /*0034*/ 	.byte	0x40, 0x7d, 0x00, 0x00, 0x01, 0x00, 0x00, 0x00, 0x80, 0x7d, 0x00, 0x00, 0x01, 0x00, 0x00, 0x00
        /*0044*/ 	.byte	0xb0, 0x8f, 0x00, 0x00, 0x01, 0x00, 0x00, 0x00, 0x60, 0xa1, 0x00, 0x00, 0x01, 0x00, 0x00, 0x00
        /*0054*/ 	.byte	0xc0, 0xa1, 0x00, 0x00, 0x01, 0x00, 0x00, 0x00, 0x40, 0xb3, 0x00, 0x00, 0x01, 0x00, 0x00, 0x00
        /*0064*/ 	.byte	0x40, 0xc5, 0x00, 0x00, 0x01, 0x00, 0x00, 0x00, 0x70, 0xc6, 0x00, 0x00, 0x01, 0x00, 0x00, 0x00
        /*0074*/ 	.byte	0x40, 0xc8, 0x00, 0x00


	//----- nvinfo : EIATTR_MERCURY_ISA_VERSION
	.align		4
.L_646:
        /*0078*/ 	.byte	0x03, 0x5f
        /*007a*/ 	.short	0x0101


	//----- nvinfo : EIATTR_INT_WARP_WIDE_INSTR_OFFSETS
	.align		4
        /*007c*/ 	.byte	0x04, 0x31
        /*007e*/ 	.short	(.L_648 - .L_647)


	//   ....[0]....
.L_647:
        /*0080*/ 	.word	0x0000fe40


	//   ....[1]....
        /*0084*/ 	.word	0x0000ff30


	//----- nvinfo : EIATTR_COOP_GROUP_MASK_REGIDS
	.align		4
.L_648:
        /*0088*/ 	.byte	0x04, 0x29
        /*008a*/ 	.short	(.L_650 - .L_649)


	//   ....[0]....
.L_649:
        /*008c*/ 	.word	0xffffffff


	//   ....[1]....
        /*0090*/ 	.word	0xffffffff


	//   ....[2]....
        /*0094*/ 	.word	0xffffffff


	//   ....[3]....
        /*0098*/ 	.word	0xffffffff


	//   ....[4]....
        /*009c*/ 	.word	0xffffffff


	//   ....[5]....
        /*00a0*/ 	.word	0xffffffff


	//----- nvinfo : EIATTR_COOP_GROUP_INSTR_OFFSETS
	.align		4
.L_650:
        /*00a4*/ 	.byte	0x04, 0x28
        /*00a6*/ 	.short	(.L_652 - .L_651)


	//   ....[0]....
.L_651:
        /*00a8*/ 	.word	0x0000d170


	//   ....[1]....
        /*00ac*/ 	.word	0x0000d180


	//   ....[2]....
        /*00b0*/ 	.word	0x0000d190


	//   ....[3]....
        /*00b4*/ 	.word	0x00010a20


	//   ....[4]....
        /*00b8*/ 	.word	0x00010a30


	//   ....[5]....
        /*00bc*/ 	.word	0x00010a40


	//----- nvinfo : EIATTR_VRC_CTA_INIT_COUNT
	.align		4
.L_652:
        /*00c0*/ 	.byte	0x02, 0x4a
	.zero		1
	.zero		1


	//----- nvinfo : EIATTR_SYSCALL_OFFSETS
	.align		4
        /*00c4*/ 	.byte	0x04, 0x46
        /*00c6*/ 	.short	(.L_654 - .L_653)


	//   ....[0]....
.L_653:
        /*00c8*/ 	.word	0x00010cc0


	//   ....[1]....
        /*00cc*/ 	.word	0x00010e30


	//   ....[2]....
        /*00d0*/ 	.word	0x00010f80


	//   ....[3]....
        /*00d4*/ 	.word	0x000111d0


	//   ....[4]....
        /*00d8*/ 	.word	0x00011490


	//   ....[5]....
        /*00dc*/ 	.word	0x00011600


	//   ....[6]....
        /*00e0*/ 	.word	0x00011750


	//   ....[7]....
        /*00e4*/ 	.word	0x000119a0


	//----- nvinfo : EIATTR_EXIT_INSTR_OFFSETS
	.align		4
.L_654:
        /*00e8*/ 	.byte	0x04, 0x1c
        /*00ea*/ 	.short	(.L_656 - .L_655)


	//   ....[0]....
.L_655:
        /*00ec*/ 	.word	0x0000ffd0


	//   ....[1]....
        /*00f0*/ 	.word	0x00010b30


	//   ....[2]....
        /*00f4*/ 	.word	0x00010e80


	//   ....[3]....
        /*00f8*/ 	.word	0x00010f90


	//   ....[4]....
        /*00fc*/ 	.word	0x00011220


	//   ....[5]....
        /*0100*/ 	.word	0x00011250


	//   ....[6]....
        /*0104*/ 	.word	0x00011280


	//   ....[7]....
        /*0108*/ 	.word	0x000112c0


	//   ....[8]....
        /*010c*/ 	.word	0x00011300


	//   ....[9]....
        /*0110*/ 	.word	0x00011650


	//   ....[10]....
        /*0114*/ 	.word	0x00011760


	//   ....[11]....
        /*0118*/ 	.word	0x000119f0


	//   ....[12]....
        /*011c*/ 	.word	0x00011a20


	//----- nvinfo : EIATTR_MAX_THREADS
	.align		4
.L_656:
        /*0120*/ 	.byte	0x04, 0x05
        /*0122*/ 	.short	(.L_658 - .L_657)
.L_657:
        /*0124*/ 	.word	0x00000200
        /*0128*/ 	.word	0x00000001
        /*012c*/ 	.word	0x00000001


	//----- nvinfo : EIATTR_CRS_STACK_SIZE
	.align		4
.L_658:
        /*0130*/ 	.byte	0x04, 0x1e
        /*0132*/ 	.short	(.L_660 - .L_659)
.L_659:
        /*0134*/ 	.word	0x00000000


	//----- nvinfo : EIATTR_CBANK_PARAM_SIZE
	.align		4
.L_660:
        /*0138*/ 	.byte	0x03, 0x19
        /*013a*/ 	.short	0x0428


	//----- nvinfo : EIATTR_PARAM_CBANK
	.align		4
        /*013c*/ 	.byte	0x04, 0x0a
        /*013e*/ 	.short	(.L_662 - .L_661)
	.align		4
.L_661:
        /*0140*/ 	.word	index@(.nv.constant0._ZN2at6native13reduce_kernelILi512ELi1ENS0_8ReduceOpIiNS0_9ArgMinOpsIiEEjlLi4ELi4EEEEEvT1_)
        /*0144*/ 	.short	0x0380
        /*0146*/ 	.short	0x0428


	//----- nvinfo : EIATTR_SW_WAR
	.align		4
.L_662:
        /*0148*/ 	.byte	0x04, 0x36
        /*014a*/ 	.short	(.L_664 - .L_663)
.L_663:
        /*014c*/ 	.word	0x00000008
.L_664:


//--------------------- .nv.info._ZN2at6native13reduce_kernelILi256ELi2ENS0_8ReduceOpIiNS0_9ArgMinOpsIiEEjlLi4ELi4EEEEEvT1_ --------------------------
	.section	.nv.info._ZN2at6native13reduce_kernelILi256ELi2ENS0_8ReduceOpIiNS0_9ArgMinOpsIiEEjlLi4ELi4EEEEEvT1_,"",@"SHT_CUDA_INFO"
	.sectionflags	@""
	.align	4


	//----- nvinfo : EIATTR_CUDA_API_VERSION
	.align		4
        /*0000*/ 	.byte	0x04, 0x37
        /*0002*/ 	.short	(.L_666 - .L_665)
.L_665:
        /*0004*/ 	.word	0x00000082


	//----- nvinfo : EIATTR_KPARAM_INFO
	.align		4
.L_666:
        /*0008*/ 	.byte	0x04, 0x17
        /*000a*/ 	.short	(.L_668 - .L_667)
.L_667:
        /*000c*/ 	.word	0x00000000
        /*0010*/ 	.short	0x0000
        /*0012*/ 	.short	0x0000
        /*0014*/ 	.byte	0x00, 0xf0, 0xa1, 0x10


	//----- nvinfo : EIATTR_SPARSE_MMA_MASK
	.align		4
.L_668:
        /*0018*/ 	.byte	0x03, 0x50
        /*001a*/ 	.short	0x0000


	//----- nvinfo : EIATTR_MAXREG_COUNT
	.align		4
        /*001c*/ 	.byte	0x03, 0x1b
        /*001e*/ 	.short	0x0040


	//----- nvinfo : EIATTR_NUM_BARRIERS
	.align		4
        /*0020*/ 	.byte	0x02, 0x4c
        /*0022*/ 	.byte	0x01
	.zero		1


	//----- nvinfo : EIATTR_EXTERNS
	.align		4
        /*0024*/ 	.byte	0x04, 0x0f
        /*0026*/ 	.short	(.L_670 - .L_669)


	//   ....[0]....
	.align		4
.L_669:
        /*0028*/ 	.word	index@(__assertfail)


	//----- nvinfo : EIATTR_MERCURY_ISA_VERSION
	.align		4
.L_670:
        /*002c*/ 	.byte	0x03, 0x5f
        /*002e*/ 	.short	0x0101


	//----- nvinfo : EIATTR_INT_WARP_WIDE_INSTR_OFFSETS
	.align		4
        /*0030*/ 	.byte	0x04, 0x31
        /*0032*/ 	.short	(.L_672 - .L_671)


	//   ....[0]....
.L_671:
        /*0034*/ 	.word	0x000142a0


	//   ....[1]....
        /*0038*/ 	.word	0x00014390


	//----- nvinfo : EIATTR_COOP_GROUP_MASK_REGIDS
	.align		4
.L_672:
        /*003c*/ 	.byte	0x04, 0x29
        /*003e*/ 	.short	(.L_674 - .L_673)


	//   ....[0]....
.L_673:
        /*0040*/ 	.word	0xffffffff


	//   ....[1]....
        /*0044*/ 	.word	0xffffffff


	//   ....[2]....
        /*0048*/ 	.word	0xffffffff


	//   ....[3]....
        /*004c*/ 	.word	0xffffffff


	//   ....[4]....
        /*0050*/ 	.word	0xffffffff


	//   ....[5]....
        /*0054*/ 	.word	0xffffffff


	//   ....[6]....
        /*0058*/ 	.word	0xffffffff


	//   ....[7]....
        /*005c*/ 	.word	0xffffffff


	//   ....[8]....
        /*0060*/ 	.word	0xffffffff


	//   ....[9]....
        /*0064*/ 	.word	0xffffffff


	//   ....[10]....
        /*0068*/ 	.word	0xffffffff


	//   ....[11]....
        /*006c*/ 	.word	0xffffffff


	//----- nvinfo : EIATTR_COOP_GROUP_INSTR_OFFSETS
	.align		4
.L_674:
        /*0070*/ 	.byte	0x04, 0x28
        /*0072*/ 	.short	(.L_676 - .L_675)


	//   ....[0]....
.L_675:
        /*0074*/ 	.word	0x0000f2a0


	//   ....[1]....
        /*0078*/ 	.word	0x0000f2b0


	//   ....[2]....
        /*007c*/ 	.word	0x0000f2c0


	//   ....[3]....
        /*0080*/ 	.word	0x0000f2d0


	//   ....[4]....
        /*0084*/ 	.word	0x0000f2e0


	//   ....[5]....
        /*0088*/ 	.word	0x0000f2f0


	//   ....[6]....
        /*008c*/ 	.word	0x00015320


	//   ....[7]....
        /*0090*/ 	.word	0x00015330


	//   ....[8]....
        /*0094*/ 	.word	0x00015340


	//   ....[9]....
        /*0098*/ 	.word	0x00015350


	//   ....[10]....
        /*009c*/ 	.word	0x00015360


	//   ....[11]....
        /*00a0*/ 	.word	0x00015370


	//----- nvinfo : EIATTR_VRC_CTA_INIT_COUNT
	.align		4
.L_676:
        /*00a4*/ 	.byte	0x02, 0x4a
	.zero		1
	.zero		1


	//----- nvinfo : EIATTR_SYSCALL_OFFSETS
	.align		4
        /*00a8*/ 	.byte	0x04, 0x46
        /*00aa*/ 	.short	(.L_678 - .L_677)


	//   ....[0]....
.L_677:
        /*00ac*/ 	.word	0x000014e0


	//   ....[1]....
        /*00b0*/ 	.word	0x000156a0


	//   ....[2]....
        /*00b4*/ 	.word	0x00015860


	//   ....[3]....
        /*00b8*/ 	.word	0x00015990


	//   ....[4]....
        /*00bc*/ 	.word	0x00015b30


	//   ....[5]....
        /*00c0*/ 	.word	0x00015c20


	//   ....[6]....
        /*00c4*/ 	.word	0x00015f50


	//   ....[7]....
        /*00c8*/ 	.word	0x00016080


	//   ....[8]....
        /*00cc*/ 	.word	0x000163b0


	//   ....[9]....
        /*00d0*/ 	.word	0x00016560


	//   ....[10]....
        /*00d4*/ 	.word	0x00016690


	//   ....[11]....
        /*00d8*/ 	.word	0x00016830


	//   ....[12]....
        /*00dc*/ 	.word	0x00016920


	//   ....[13]....
        /*00e0*/ 	.word	0x00016c80


	//   ....[14]....
        /*00e4*/ 	.word	0x00016db0


	//----- nvinfo : EIATTR_EXIT_INSTR_OFFSETS
	.align		4
.L_678:
        /*00e8*/ 	.byte	0x04, 0x1c
        /*00ea*/ 	.short	(.L_680 - .L_679)


	//   ....[0]....
.L_679:
        /*00ec*/ 	.word	0x00014450


	//   ....[1]....
        /*00f0*/ 	.word	0x00015510


	//   ....[2]....
        /*00f4*/ 	.word	0x00015a30


	//   ....[3]....
        /*00f8*/ 	.word	0x00015c30


	//   ....[4]....
        /*00fc*/ 	.word	0x00016120


	//   ....[5]....
        /*0100*/ 	.word	0x00016170


	//   ....[6]....
        /*0104*/ 	.word	0x000161a0


	//   ....[7]....
        /*0108*/ 	.word	0x000161e0


	//   ....[8]....
        /*010c*/ 	.word	0x00016220


	//   ....[9]....
        /*0110*/ 	.word	0x00016730


	//   ....[10]....
        /*0114*/ 	.word	0x00016930


	//   ....[11]....
        /*0118*/ 	.word	0x00016e50


	//   ....[12]....
        /*011c*/ 	.word	0x00016ea0


	//----- nvinfo : EIATTR_MAX_THREADS
	.align		4
.L_680:
        /*0120*/ 	.byte	0x04, 0x05
        /*0122*/ 	.short	(.L_682 - .L_681)
.L_681:
        /*0124*/ 	.word	0x00000100
        /*0128*/ 	.word	0x00000001
        /*012c*/ 	.word	0x00000001


	//----- nvinfo : EIATTR_CRS_STACK_SIZE
	.align		4
.L_682:
        /*0130*/ 	.byte	0x04, 0x1e
        /*0132*/ 	.short	(.L_684 - .L_683)
.L_683:
        /*0134*/ 	.word	0x00000000


	//----- nvinfo : EIATTR_CBANK_PARAM_SIZE
	.align		4
.L_684:
        /*0138*/ 	.byte	0x03, 0x19
        /*013a*/ 	.short	0x0428


	//----- nvinfo : EIATTR_PARAM_CBANK
	.align		4
        /*013c*/ 	.byte	0x04, 0x0a
        /*013e*/ 	.short	(.L_686 - .L_685)
	.align		4
.L_685:
        /*0140*/ 	.word	index@(.nv.constant0._ZN2at6native13reduce_kernelILi256ELi2ENS0_8ReduceOpIiNS0_9ArgMinOpsIiEEjlLi4ELi4EEEEEvT1_)
        /*0144*/ 	.short	0x0380
        /*0146*/ 	.short	0x0428


	//----- nvinfo : EIATTR_SW_WAR
	.align		4
.L_686:
        /*0148*/ 	.byte	0x04, 0x36
        /*014a*/ 	.short	(.L_688 - .L_687)
.L_687:
        /*014c*/ 	.word	0x00000008
.L_688:


//--------------------- .nv.info._ZN2at6native13reduce_kernelILi128ELi4ENS0_8ReduceOpIiNS0_9ArgMinOpsIiEEjlLi4ELi4EEEEEvT1_ --------------------------
	.section	.nv.info._ZN2at6native13reduce_kernelILi128ELi4ENS0_8ReduceOpIiNS0_9ArgMinOpsIiEEjlLi4ELi4EEEEEvT1_,"",@"SHT_CUDA_INFO"
	.sectionflags	@""
	.align	4


	//----- nvinfo : EIATTR_CUDA_API_VERSION
	.align		4
        /*0000*/ 	.byte	0x04, 0x37
        /*0002*/ 	.short	(.L_690 - .L_689)
.L_689:
        /*0004*/ 	.word	0x00000082


	//----- nvinfo : EIATTR_KPARAM_INFO
	.align		4
.L_690:
        /*0008*/ 	.byte	0x04, 0x17
        /*000a*/ 	.short	(.L_692 - .L_691)
.L_691:
        /*000c*/ 	.word	0x00000000
        /*0010*/ 	.short	0x0000
        /*0012*/ 	.short	0x0000
        /*0014*/ 	.byte	0x00, 0xf0, 0xa1, 0x10


	//----- nvinfo : EIATTR_SPARSE_MMA_MASK
	.align		4
.L_692:
        /*0018*/ 	.byte	0x03, 0x50
        /*001a*/ 	.short	0x0000


	//----- nvinfo : EIATTR_MAXREG_COUNT
	.align		4
        /*001c*/ 	.byte	0x03, 0x1b
        /*001e*/ 	.short	0x0080


	//----- nvinfo : EIATTR_NUM_BARRIERS
	.align		4
        /*0020*/ 	.byte	0x02, 0x4c
        /*0022*/ 	.byte	0x01
	.zero		1


	//----- nvinfo : EIATTR_EXTERNS
	.align		4
        /*0024*/ 	.byte	0x04, 0x0f
        /*0026*/ 	.short	(.L_694 - .L_693)


	//   ....[0]....
	.align		4
.L_693:
        /*0028*/ 	.word	index@(__assertfail)


	//----- nvinfo : EIATTR_MERCURY_ISA_VERSION
	.align		4
.L_694:
        /*002c*/ 	.byte	0x03, 0x5f
        /*002e*/ 	.short	0x0101


	//----- nvinfo : EIATTR_INT_WARP_WIDE_INSTR_OFFSETS
	.align		4
        /*0030*/ 	.byte	0x04, 0x31
        /*0032*/ 	.short	(.L_696 - .L_695)


	//   ....[0]....
.L_695:
        /*0034*/ 	.word	0x0001c500


	//   ....[1]....
        /*0038*/ 	.word	0x0001c5f0


	//----- nvinfo : EIATTR_COOP_GROUP_MASK_REGIDS
	.align		4
.L_696:
        /*003c*/ 	.byte	0x04, 0x29
        /*003e*/ 	.short	(.L_698 - .L_697)


	//   ....[0]....
.L_697:
        /*0040*/ 	.word	0xffffffff


	//   ....[1]....
        /*0044*/ 	.word	0xffffffff


	//   ....[2]....
        /*0048*/ 	.word	0xffffffff


	//   ....[3]....
        /*004c*/ 	.word	0xffffffff


	//   ....[4]....
        /*0050*/ 	.word	0xffffffff


	//   ....[5]....
        /*0054*/ 	.word	0xffffffff


	//   ....[6]....
        /*0058*/ 	.word	0xffffffff


	//   ....[7]....
        /*005c*/ 	.word	0xffffffff


	//   ....[8]....
        /*0060*/ 	.word	0xffffffff


	//   ....[9]....
        /*0064*/ 	.word	0xffffffff


	//   ....[10]....
        /*0068*/ 	.word	0xffffffff


	//   ....[11]....
        /*006c*/ 	.word	0xffffffff


	//   ....[12]....
        /*0070*/ 	.word	0xffffffff


	//   ....[13]....
        /*0074*/ 	.word	0xffffffff


	//   ....[14]....
        /*0078*/ 	.word	0xffffffff


	//   ....[15]....
        /*007c*/ 	.word	0xffffffff


	//   ....[16]....
        /*0080*/ 	.word	0xffffffff


	//   ....[17]....
        /*0084*/ 	.word	0xffffffff


	//   ....[18]....
        /*0088*/ 	.word	0xffffffff


	//   ....[19]....
        /*008c*/ 	.word	0xffffffff


	//   ....[20]....
        /*0090*/ 	.word	0xffffffff


	//   ....[21]....
        /*0094*/ 	.word	0xffffffff


	//   ....[22]....
        /*0098*/ 	.word	0xffffffff


	//   ....[23]....
        /*009c*/ 	.word	0xffffffff


	//----- nvinfo : EIATTR_COOP_GROUP_INSTR_OFFSETS
	.align		4
.L_698:
        /*00a0*/ 	.byte	0x04, 0x28
        /*00a2*/ 	.short	(.L_700 - .L_699)


	//   ....[0]....
.L_699:
        /*00a4*/ 	.word	0x00012dd0


	//   ....[1]....
        /*00a8*/ 	.word	0x00012de0


	//   ....[2]....
        /*00ac*/ 	.word	0x00012df0


	//   ....[3]....
        /*00b0*/ 	.word	0x00012e00


	//   ....[4]....
        /*00b4*/ 	.word	0x00012e10


	//   ....[5]....
        /*00b8*/ 	.word	0x00012e20


	//   ....[6]....
        /*00bc*/ 	.word	0x00012e30


	//   ....[7]....
        /*00c0*/ 	.word	0x00012e60


	//   ....[8]....
        /*00c4*/ 	.word	0x00012e80


	//   ....[9]....
        /*00c8*/ 	.word	0x00012ea0


	//   ....[10]....
        /*00cc*/ 	.word	0x00012ec0


	//   ....[11]....
        /*00d0*/ 	.word	0x00012ee0


	//   ....[12]....
        /*00d4*/ 	.word	0x0001dee0


	//   ....[13]....
        /*00d8*/ 	.word	0x0001def0


	//   ....[14]....
        /*00dc*/ 	.word	0x0001df00


	//   ....[15]....
        /*00e0*/ 	.word	0x0001df10


	//   ....[16]....
        /*00e4*/ 	.word	0x0001df20


	//   ....[17]....
        /*00e8*/ 	.word	0x0001df30


	//   ....[18]....
        /*00ec*/ 	.word	0x0001df40


	//   ....[19]....
        /*00f0*/ 	.word	0x0001df70


	//   ....[20]....
        /*00f4*/ 	.word	0x0001df90


	//   ....[21]....
        /*00f8*/ 	.word	0x0001dfb0


	//   ....[22]....
        /*00fc*/ 	.word	0x0001dfd0


	//   ....[23]....
        /*0100*/ 	.word	0x0001dff0


	//----- nvinfo : EIATTR_VRC_CTA_INIT_COUNT
	.align		4
.L_700:
        /*0104*/ 	.byte	0x02, 0x4a
	.zero		1
	.zero		1


	//----- nvinfo : EIATTR_SYSCALL_OFFSETS
	.align		4
        /*0108*/ 	.byte	0x04, 0x46
        /*010a*/ 	.short	(.L_702 - .L_701)


	//   ....[0]....
.L_701:
        /*010c*/ 	.word	0x00001530


	//   ....[1]....
        /*0110*/ 	.word	0x0001e470


	//   ....[2]....
        /*0114*/ 	.word	0x0001e690


	//   ....[3]....
        /*0118*/ 	.word	0x0001e7c0


	//   ....[4]....
        /*011c*/ 	.word	0x0001e980


	//   ....[5]....
        /*0120*/ 	.word	0x0001eab0


	//   ....[6]....
        /*0124*/ 	.word	0x0001ec40


	//   ....[7]....
        /*0128*/ 	.word	0x0001ed30


	//   ....[8]....
        /*012c*/ 	.word	0x0001ee20


	//   ....[9]....
        /*0130*/ 	.word	0x0001ef10


	//   ....[10]....
        /*0134*/ 	.word	0x0001f430


	//   ....[11]....
        /*0138*/ 	.word	0x0001f560


	//   ....[12]....
        /*013c*/ 	.word	0x0001f720


	//   ....[13]....
        /*0140*/ 	.word	0x0001f850


	//   ....[14]....
        /*0144*/ 	.word	0x0001fc00


	//   ....[15]....
        /*0148*/ 	.word	0x0001fe30


	//   ....[16]....
        /*014c*/ 	.word	0x0001ff60


	//   ....[17]....
        /*0150*/ 	.word	0x00020120


	//   ....[18]....
        /*0154*/ 	.word	0x00020250


	//   ....[19]....
        /*0158*/ 	.word	0x000203e0


	//   ....[20]....
        /*015c*/ 	.word	0x000204d0


	//   ....[21]....
        /*0160*/ 	.word	0x000205c0


	//   ....[22]....
        /*0164*/ 	.word	0x000206b0


	//   ....[23]....
        /*0168*/ 	.word	0x00020bd0


	//   ....[24]....
        /*016c*/ 	.word	0x00020d00


	//   ....[25]....
        /*0170*/ 	.word	0x00020ec0


	//   ....[26]....
        /*0174*/ 	.word	0x00020ff0


	//----- nvinfo : EIATTR_EXIT_INSTR_OFFSETS
	.align		4
.L_702:
        /*0178*/ 	.byte	0x04, 0x1c
        /*017a*/ 	.short	(.L_704 - .L_703)


	//   ....[0]....
.L_703:
        /*017c*/ 	.word	0x0001c6b0


	//   ....[1]....
        /*0180*/ 	.word	0x0001e290


	//   ....[2]....
        /*0184*/ 	.word	0x0001eb40


	//   ....[3]....
        /*0188*/ 	.word	0x0001ef20


	//   ....[4]....
        /*018c*/ 	.word	0x0001f8e0


	//   ....[5]....
        /*0190*/ 	.word	0x0001f970


	//   ....[6]....
        /*0194*/ 	.word	0x0001f9a0


	//   ....[7]....
        /*0198*/ 	.word	0x0001f9e0


	//   ....[8]....
        /*019c*/ 	.word	0x0001fa20


	//   ....[9]....
        /*01a0*/ 	.word	0x000202e0


	//   ....[10]....
        /*01a4*/ 	.word	0x000206c0


	//   ....[11]....
        /*01a8*/ 	.word	0x00021080


	//   ....[12]....
        /*01ac*/ 	.word	0x00021110


	//----- nvinfo : EIATTR_MAX_THREADS
	.align		4
.L_704:
        /*01b0*/ 	.byte	0x04, 0x05
        /*01b2*/ 	.short	(.L_706 - .L_705)
.L_705:
        /*01b4*/ 	.word	0x00000080
        /*01b8*/ 	.word	0x00000001
        /*01bc*/ 	.word	0x00000001


	//----- nvinfo : EIATTR_CRS_STACK_SIZE
	.align		4
.L_706:
        /*01c0*/ 	.byte	0x04, 0x1e
        /*01c2*/ 	.short	(.L_708 - .L_707)
.L_707:
        /*01c4*/ 	.word	0x00000000


	//----- nvinfo : EIATTR_CBANK_PARAM_SIZE
	.align		4
.L_708:
        /*01c8*/ 	.byte	0x03, 0x19
        /*01ca*/ 	.short	0x0428


	//----- nvinfo : EIATTR_PARAM_CBANK
	.align		4
        /*01cc*/ 	.byte	0x04, 0x0a
        /*01ce*/ 	.short	(.L_710 - .L_709)
	.align		4
.L_709:
        /*01d0*/ 	.word	index@(.nv.constant0._ZN2at6native13reduce_kernelILi128ELi4ENS0_8ReduceOpIiNS0_9ArgMinOpsIiEEjlLi4ELi4EEEEEvT1_)
        /*01d4*/ 	.short	0x0380
        /*01d6*/ 	.short	0x0428


	//----- nvinfo : EIATTR_SW_WAR
	.align		4
.L_710:
        /*01d8*/ 	.byte	0x04, 0x36
        /*01da*/ 	.short	(.L_712 - .L_711)
.L_711:
        /*01dc*/ 	.word	0x00000008
.L_712:


//--------------------- .nv.info._ZN2at6native13reduce_kernelILi512ELi1ENS0_8ReduceOpIaNS0_9ArgMinOpsIaEEjlLi4ELi4EEEEEvT1_ --------------------------
	.section	.nv.info._ZN2at6native13reduce_kernelILi512ELi1ENS0_8ReduceOpIaNS0_9ArgMinOpsIaEEjlLi4ELi4EEEEEvT1_,"",@"SHT_CUDA_INFO"
	.sectionflags	@""
	.align	4


	//----- nvinfo : EIATTR_CUDA_API_VERSION
	.align		4
        /*0000*/ 	.byte	0x04, 0x37
        /*0002*/ 	.short	(.L_714 - .L_713)
.L_713:
        /*0004*/ 	.word	0x00000082


	//----- nvinfo : EIATTR_KPARAM_INFO
	.align		4
.L_714:
        /*0008*/ 	.byte	0x04, 0x17
        /*000a*/ 	.short	(.L_716 - .L_715)
.L_715:
        /*000c*/ 	.word	0x00000000
        /*0010*/ 	.short	0x0000
        /*0012*/ 	.short	0x0000
        /*0014*/ 	.byte	0x00, 0xf0, 0xa1, 0x10


	//----- nvinfo : EIATTR_SPARSE_MMA_MASK
	.align		4
.L_716:
        /*0018*/ 	.byte	0x03, 0x50
        /*001a*/ 	.short	0x0000


	//----- nvinfo : EIATTR_MAXREG_COUNT
	.align		4
        /*001c*/ 	.byte	0x03, 0x1b
        /*001e*/ 	.short	0x0020


	//----- nvinfo : EIATTR_NUM_BARRIERS
	.align		4
        /*0020*/ 	.byte	0x02, 0x4c
        /*0022*/ 	.byte	0x01
	.zero		1


	//----- nvinfo : EIATTR_EXTERNS
	.align		4
        /*0024*/ 	.byte	0x04, 0x0f
        /*0026*/ 	.short	(.L_718 - .L_717)


	//   ....[0]....
	.align		4
.L_717:
        /*0028*/ 	.word	index@(__assertfail)


	//----- nvinfo : EIATTR_ANNOTATIONS
	.align		4
.L_718:
        /*002c*/ 	.byte	0x04, 0x55
        /*002e*/ 	.short	(.L_720 - .L_719)


	//   ....[0]....
.L_719:
        /*0030*/ 	.word	0x00000001
        /*0034*/ 	.byte	0x30, 0x01, 0x00, 0x00, 0x01, 0x00, 0x00, 0x00, 0x90, 0x01, 0x00, 0x00, 0x01, 0x00, 0x00, 0x00
        /*0044*/ 	.byte	0xc0, 0x89, 0x00, 0x00, 0x01, 0x00, 0x00, 0x00, 0xe0, 0x89, 0x00, 0x00, 0x01, 0x00, 0x00, 0x00
        /*0054*/ 	.byte	0x10, 0x9c, 0x00, 0x00, 0x01, 0x00, 0x00, 0x00, 0x40, 0xd1, 0x00, 0x00, 0x01, 0x00, 0x00, 0x00
        /*0064*/ 	.byte	0x90, 0xd1, 0x00, 0x00, 0x01, 0x00, 0x00, 0x00, 0x60, 0xd5, 0x00, 0x00, 0x01, 0x00, 0x00, 0x00
        /*0074*/ 	.byte	0x00, 0xe2, 0x00, 0x00, 0x01, 0x00, 0x00, 0x00, 0x10, 0x23, 0x01, 0x00


	//----- nvinfo : EIATTR_MERCURY_ISA_VERSION
	.align		4
.L_720:
        /*0080*/ 	.byte	0x03, 0x5f
        /*0082*/ 	.short	0x0101


	//----- nvinfo : EIATTR_INT_WARP_WIDE_INSTR_OFFSETS
	.align		4
        /*0084*/ 	.byte	0x04, 0x31
        /*0086*/ 	.short	(.L_722 - .L_721)


	//   ....[0]....
.L_721:
        /*0088*/ 	.word	0x00010d70


	//   ....[1]....
        /*008c*/ 	.word	0x00010e60


	//----- nvinfo : EIATTR_COOP_GROUP_MASK_REGIDS
	.align		4
.L_722:
        /*0090*/ 	.byte	0x04, 0x29
        /*0092*/ 	.short	(.L_724 - .L_723)


	//   ....[0]....
.L_723:
        /*0094*/ 	.word	0xffffffff


	//   ....[1]....
        /*0098*/ 	.word	0xffffffff


	//   ....[2]....
        /*009c*/ 	.word	0xffffffff


	//   ....[3]....
        /*00a0*/ 	.word	0xffffffff


	//   ....[4]....
        /*00a4*/ 	.word	0xffffffff


	//   ....[5]....
        /*00a8*/ 	.word	0xffffffff


	//----- nvinfo : EIATTR_COOP_GROUP_INSTR_OFFSETS
	.align		4
.L_724:
        /*00ac*/ 	.byte	0x04, 0x28
        /*00ae*/ 	.short	(.L_726 - .L_725)


	//   ....[0]....
.L_725:
        /*00b0*/ 	.word	0x0000e060


	//   ....[1]....
        /*00b4*/ 	.word	0x0000e090


	//   ....[2]....
        /*00b8*/ 	.word	0x0000e0b0


	//   ....[3]....
        /*00bc*/ 	.word	0x00011a40


	//   ....[4]....
        /*00c0*/ 	.word	0x00011a70


	//   ....[5]....
        /*00c4*/ 	.word	0x00011a80


	//----- nvinfo : EIATTR_VRC_CTA_INIT_COUNT
	.align		4
.L_726:
        /*00c8*/ 	.byte	0x02, 0x4a
	.zero		1
	.zero		1


	//----- nvinfo : EIATTR_SYSCALL_OFFSETS
	.align		4
        /*00cc*/ 	.byte	0x04, 0x46
        /*00ce*/ 	.short	(.L_728 - .L_727)


	//   ....[0]....
.L_727:
        /*00d0*/ 	.word	0x00011d30


	//   ....[1]....
        /*00d4*/ 	.word	0x00011ea0


	//   ....[2]....
        /*00d8*/ 	.word	0x00011ff0


	//   ....[3]....
        /*00dc*/ 	.word	0x00012280


	//   ....[4]....
        /*00e0*/ 	.word	0x00012550


	//   ....[5]....
        /*00e4*/ 	.word	0x000126c0


	//   ....[6]....
        /*00e8*/ 	.word	0x00012810


	//   ....[7]....
        /*00ec*/ 	.word	0x00012aa0


	//----- nvinfo : EIATTR_EXIT_INSTR_OFFSETS
	.align		4
.L_728:
        /*00f0*/ 	.byte	0x04, 0x1c
        /*00f2*/ 	.short	(.L_730 - .L_729)


	//   ....[0]....
.L_729:
        /*00f4*/ 	.word	0x00010f00


	//   ....[1]....
        /*00f8*/ 	.word	0x00011ba0


	//   ....[2]....
        /*00fc*/ 	.word	0x00011ef0


	//   ....[3]....
        /*0100*/ 	.word	0x00012000


	//   ....[4]....
        /*0104*/ 	.word	0x000122d0


	//   ....[5]....
        /*0108*/ 	.word	0x00012300


	//   ....[6]....
        /*010c*/ 	.word	0x00012340


	//   ....[7]....
        /*0110*/ 	.word	0x00012380


	//   ....[8]....
        /*0114*/ 	.word	0x000123c0


	//   ....[9]....
        /*0118*/ 	.word	0x00012710


	//   ....[10]....
        /*011c*/ 	.word	0x00012820


	//   ....[11]....
        /*0120*/ 	.word	0x00012af0


	//   ....[12]....
        /*0124*/ 	.word	0x00012b20


	//----- nvinfo : EIATTR_MAX_THREADS
	.align		4
.L_730:
        /*0128*/ 	.byte	0x04, 0x05
        /*012a*/ 	.short	(.L_732 - .L_731)
.L_731:
        /*012c*/ 	.word	0x00000200
        /*0130*/ 	.word	0x00000001
        /*0134*/ 	.word	0x00000001


	//----- nvinfo : EIATTR_CRS_STACK_SIZE
	.align		4
.L_732:
        /*0138*/ 	.byte	0x04, 0x1e
        /*013a*/ 	.short	(.L_734 - .L_733)
.L_733:
        /*013c*/ 	.word	0x00000000


	//----- nvinfo : EIATTR_CBANK_PARAM_SIZE
	.align		4
.L_734:
        /*0140*/ 	.byte	0x03, 0x19
        /*0142*/ 	.short	0x0428


	//----- nvinfo : EIATTR_PARAM_CBANK
	.align		4
        /*0144*/ 	.byte	0x04, 0x0a
        /*0146*/ 	.short	(.L_736 - .L_735)
	.align		4
.L_735:
        /*0148*/ 	.word	index@(.nv.constant0._ZN2at6native13reduce_kernelILi512ELi1ENS0_8ReduceOpIaNS0_9ArgMinOpsIaEEjlLi4ELi4EEEEEvT1_)
        /*014c*/ 	.short	0x0380
        /*014e*/ 	.short	0x0428


	//----- nvinfo : EIATTR_SW_WAR
	.align		4
.L_736:
        /*0150*/ 	.byte	0x04, 0x36
        /*0152*/ 	.short	(.L_738 - .L_737)
.L_737:
        /*0154*/ 	.word	0x00000008
.L_738:


//--------------------- .nv.info._ZN2at6native13reduce_kernelILi256ELi2ENS0_8ReduceOpIaNS0_9ArgMinOpsIaEEjlLi4ELi4EEEEEvT1_ --------------------------
	.section	.nv.info._ZN2at6native13reduce_kernelILi256ELi2ENS0_8ReduceOpIaNS0_9ArgMinOpsIaEEjlLi4ELi4EEEEEvT1_,"",@"SHT_CUDA_INFO"
	.sectionflags	@""
	.align	4


	//----- nvinfo : EIATTR_CUDA_API_VERSION
	.align		4
        /*0000*/ 	.byte	0x04, 0x37
        /*0002*/ 	.short	(.L_740 - .L_739)
.L_739:
        /*0004*/ 	.word	0x00000082


	//----- nvinfo : EIATTR_KPARAM_INFO
	.align		4
.L_740:
        /*0008*/ 	.byte	0x04, 0x17
        /*000a*/ 	.short	(.L_742 - .L_741)
.L_741:
        /*000c*/ 	.word	0x00000000
        /*0010*/ 	.short	0x0000
        /*0012*/ 	.short	0x0000
        /*0014*/ 	.byte	0x00, 0xf0, 0xa1, 0x10


	//----- nvinfo : EIATTR_SPARSE_MMA_MASK
	.align		4
.L_742:
        /*0018*/ 	.byte	0x03, 0x50
        /*001a*/ 	.short	0x0000


	//----- nvinfo : EIATTR_MAXREG_COUNT
	.align		4
        /*001c*/ 	.byte	0x03, 0x1b
        /*001e*/ 	.short	0x0040


	//----- nvinfo : EIATTR_NUM_BARRIERS
	.align		4
        /*0020*/ 	.byte	0x02, 0x4c
        /*0022*/ 	.byte	0x01
	.zero		1


	//----- nvinfo : EIATTR_EXTERNS
	.align		4
        /*0024*/ 	.byte	0x04, 0x0f
        /*0026*/ 	.short	(.L_744 - .L_743)


	//   ....[0]....
	.align		4
.L_743:
        /*0028*/ 	.word	index@(__assertfail)


	//----- nvinfo : EIATTR_MERCURY_ISA_VERSION
	.align		4
.L_744:
        /*002c*/ 	.byte	0x03, 0x5f
        /*002e*/ 	.short	0x0101


	//----- nvinfo : EIATTR_INT_WARP_WIDE_INSTR_OFFSETS
	.align		4
        /*0030*/ 	.byte	0x04, 0x31
        /*0032*/ 	.short	(.L_746 - .L_745)


	//   ....[0]....
.L_745:
        /*0034*/ 	.word	0x00015cb0


	//   ....[1]....
        /*0038*/ 	.word	0x00015da0


	//----- nvinfo : EIATTR_COOP_GROUP_MASK_REGIDS
	.align		4
.L_746:
        /*003c*/ 	.byte	0x04, 0x29
        /*003e*/ 	.short	(.L_748 - .L_747)


	//   ....[0]....
.L_747:
        /*0040*/ 	.word	0xffffffff


	//   ....[1]....
        /*0044*/ 	.word	0xffffffff


	//   ....[2]....
        /*0048*/ 	.word	0xffffffff


	//   ....[3]....
        /*004c*/ 	.word	0xffffffff


	//   ....[4]....
        /*0050*/ 	.word	0xffffffff


	//   ....[5]....
        /*0054*/ 	.word	0xffffffff


	//   ....[6]....
        /*0058*/ 	.word	0xffffffff


	//   ....[7]....
        /*005c*/ 	.word	0xffffffff


	//   ....[8]....
        /*0060*/ 	.word	0xffffffff


	//   ....[9]....
        /*0064*/ 	.word	0xffffffff


	//   ....[10]....
        /*0068*/ 	.word	0xffffffff


	//   ....[11]....
        /*006c*/ 	.word	0xffffffff


	//----- nvinfo : EIATTR_COOP_GROUP_INSTR_OFFSETS
	.align		4
.L_748:
        /*0070*/ 	.byte	0x04, 0x28
        /*0072*/ 	.short	(.L_750 - .L_749)


	//   ....[0]....
.L_749:
        /*0074*/ 	.word	0x00010bc0


	//   ....[1]....
        /*0078*/ 	.word	0x00010bf0


	//   ....[2]....
        /*007c*/ 	.word	0x00010c30


	//   ....[3]....
        /*0080*/ 	.word	0x00010c60


	//   ....[4]....
        /*0084*/ 	.word	0x00010c70


	//   ....[5]....
        /*0088*/ 	.word	0x00010c80


	//   ....[6]....
        /*008c*/ 	.word	0x00016fd0


	//   ....[7]....
        /*0090*/ 	.word	0x00017000


	//   ....[8]....
        /*0094*/ 	.word	0x00017030


	//   ....[9]....
        /*0098*/ 	.word	0x00017060


	//   ....[10]....
        /*009c*/ 	.word	0x00017070


	//   ....[11]....
        /*00a0*/ 	.word	0x00017080


	//----- nvinfo : EIATTR_VRC_CTA_INIT_COUNT
	.align		4
.L_750:
        /*00a4*/ 	.byte	0x02, 0x4a
	.zero		1
	.zero		1


	//----- nvinfo : EIATTR_SYSCALL_OFFSETS
	.align		4
        /*00a8*/ 	.byte	0x04, 0x46
        /*00aa*/ 	.short	(.L_752 - .L_751)


	//   ....[0]....
.L_751:
        /*00ac*/ 	.word	0x000014e0


	//   ....[1]....
        /*00b0*/ 	.word	0x00017410


	//   ....[2]....
        /*00b4*/ 	.word	0x000175e0


	//   ....[3]....
        /*00b8*/ 	.word	0x00017710


	//   ....[4]....
        /*00bc*/ 	.word	0x000178b0


	//   ....[5]....
        /*00c0*/ 	.word	0x000179a0


	//   ....[6]....
        /*00c4*/ 	.word	0x00017d60


	//   ....[7]....
        /*00c8*/ 	.word	0x00017e90


	//   ....[8]....
        /*00cc*/ 	.word	0x000181c0


	//   ....[9]....
        /*00d0*/ 	.word	0x00018370


	//   ....[10]....
        /*00d4*/ 	.word	0x000184a0


	//   ....[11]....
        /*00d8*/ 	.word	0x00018640


	//   ....[12]....
        /*00dc*/ 	.word	0x00018730


	//   ....[13]....
        /*00e0*/ 	.word	0x00018af0


	//   ....[14]....
        /*00e4*/ 	.word	0x00018c20


	//----- nvinfo : EIATTR_EXIT_INSTR_OFFSETS
	.align		4
.L_752:
        /*00e8*/ 	.byte	0x04, 0x1c
        /*00ea*/ 	.short	(.L_754 - .L_753)


	//   ....[0]....
.L_753:
        /*00ec*/ 	.word	0x00015e60


	//   ....[1]....
        /*00f0*/ 	.word	0x00017280


	//   ....[2]....
        /*00f4*/ 	.word	0x000177b0


	//   ....[3]....
        /*00f8*/ 	.word	0x000179b0


	//   ....[4]....
        /*00fc*/ 	.word	0x00017f30


	//   ....[5]....
        /*0100*/ 	.word	0x00017f80


	//   ....[6]....
        /*0104*/ 	.word	0x00017fb0


	//   ....[7]....
        /*0108*/ 	.word	0x00017ff0


	//   ....[8]....
        /*010c*/ 	.word	0x00018030


	//   ....[9]....
        /*0110*/ 	.word	0x00018540


	//   ....[10]....
        /*0114*/ 	.word	0x00018740


	//   ....[11]....
        /*0118*/ 	.word	0x00018cc0


	//   ....[12]....
        /*011c*/ 	.word	0x00018d10


	//----- nvinfo : EIATTR_MAX_THREADS
	.align		4
.L_754:
        /*0120*/ 	.byte	0x04, 0x05
        /*0122*/ 	.short	(.L_756 - .L_755)
.L_755:
        /*0124*/ 	.word	0x00000100
        /*0128*/ 	.word	0x00000001
        /*012c*/ 	.word	0x00000001


	//----- nvinfo : EIATTR_CRS_STACK_SIZE
	.align		4
.L_756:
        /*0130*/ 	.byte	0x04, 0x1e
        /*0132*/ 	.short	(.L_758 - .L_757)
.L_757:
        /*0134*/ 	.word	0x00000000


	//----- nvinfo : EIATTR_CBANK_PARAM_SIZE
	.align		4
.L_758:
        /*0138*/ 	.byte	0x03, 0x19
        /*013a*/ 	.short	0x0428


	//----- nvinfo : EIATTR_PARAM_CBANK
	.align		4
        /*013c*/ 	.byte	0x04, 0x0a
        /*013e*/ 	.short	(.L_760 - .L_759)
	.align		4
.L_759:
        /*0140*/ 	.word	index@(.nv.constant0._ZN2at6native13reduce_kernelILi256ELi2ENS0_8ReduceOpIaNS0_9ArgMinOpsIaEEjlLi4ELi4EEEEEvT1_)
        /*0144*/ 	.short	0x0380
        /*0146*/ 	.short	0x0428


	//----- nvinfo : EIATTR_SW_WAR
	.align		4
.L_760:
        /*0148*/ 	.byte	0x04, 0x36
        /*014a*/ 	.short	(.L_762 - .L_761)
.L_761:
        /*014c*/ 	.word	0x00000008
.L_762:


//--------------------- .nv.info._ZN2at6native13reduce_kernelILi128ELi4ENS0_8ReduceOpIaNS0_9ArgMinOpsIaEEjlLi4ELi4EEEEEvT1_ --------------------------
	.section	.nv.info._ZN2at6native13reduce_kernelILi128ELi4ENS0_8ReduceOpIaNS0_9ArgMinOpsIaEEjlLi4ELi4EEEEEvT1_,"",@"SHT_CUDA_INFO"
	.sectionflags	@""
	.align	4


	//----- nvinfo : EIATTR_CUDA_API_VERSION
	.align		4
        /*0000*/ 	.byte	0x04, 0x37
        /*0002*/ 	.short	(.L_764 - .L_763)
.L_763:
        /*0004*/ 	.word	0x00000082


	//----- nvinfo : EIATTR_KPARAM_INFO
	.align		4
.L_764:
        /*0008*/ 	.byte	0x04, 0x17
        /*000a*/ 	.short	(.L_766 - .L_765)
.L_765:
        /*000c*/ 	.word	0x00000000
        /*0010*/ 	.short	0x0000
        /*0012*/ 	.short	0x0000
        /*0014*/ 	.byte	0x00, 0xf0, 0xa1, 0x10


	//----- nvinfo : EIATTR_SPARSE_MMA_MASK
	.align		4
.L_766:
        /*0018*/ 	.byte	0x03, 0x50
        /*001a*/ 	.short	0x0000


	//----- nvinfo : EIATTR_MAXREG_COUNT
	.align		4
        /*001c*/ 	.byte	0x03, 0x1b
        /*001e*/ 	.short	0x0080


	//----- nvinfo : EIATTR_NUM_BARRIERS
	.align		4
        /*0020*/ 	.byte	0x02, 0x4c
        /*0022*/ 	.byte	0x01
	.zero		1


	//----- nvinfo : EIATTR_EXTERNS
	.align		4
        /*0024*/ 	.byte	0x04, 0x0f
        /*0026*/ 	.short	(.L_768 - .L_767)


	//   ....[0]....
	.align		4
.L_767:
        /*0028*/ 	.word	index@(__assertfail)


	//----- nvinfo : EIATTR_MERCURY_ISA_VERSION
	.align		4
.L_768:
        /*002c*/ 	.byte	0x03, 0x5f
        /*002e*/ 	.short	0x0101


	//----- nvinfo : EIATTR_INT_WARP_WIDE_INSTR_OFFSETS
	.align		4
        /*0030*/ 	.byte	0x04, 0x31
        /*0032*/ 	.short	(.L_770 - .L_769)


	//   ....[0]....
.L_769:
        /*0034*/ 	.word	0x0001fa90


	//   ....[1]....
        /*0038*/ 	.word	0x0001fb80


	//----- nvinfo : EIATTR_COOP_GROUP_MASK_REGIDS
	.align		4
.L_770:
        /*003c*/ 	.byte	0x04, 0x29
        /*003e*/ 	.short	(.L_772 - .L_771)


	//   ....[0]....
.L_771:
        /*0040*/ 	.word	0xffffffff


	//   ....[1]....
        /*0044*/ 	.word	0xffffffff


	//   ....[2]....
        /*0048*/ 	.word	0xffffffff


	//   ....[3]....
        /*004c*/ 	.word	0xffffffff


	//   ....[4]....
        /*0050*/ 	.word	0xffffffff


	//   ....[5]....
        /*0054*/ 	.word	0xffffffff


	//   ....[6]....
        /*0058*/ 	.word	0xffffffff


	//   ....[7]....
        /*005c*/ 	.word	0xffffffff


	//   ....[8]....
        /*0060*/ 	.word	0xffffffff


	//   ....[9]....
        /*0064*/ 	.word	0xffffffff


	//   ....[10]....
        /*0068*/ 	.word	0xffffffff


	//   ....[11]....
        /*006c*/ 	.word	0xffffffff


	//   ....[12]....
        /*0070*/ 	.word	0xffffffff


	//   ....[13]....
        /*0074*/ 	.word	0xffffffff


	//   ....[14]....
        /*0078*/ 	.word	0xffffffff


	//   ....[15]....
        /*007c*/ 	.word	0xffffffff


	//   ....[16]....
        /*0080*/ 	.word	0xffffffff


	//   ....[17]....
        /*0084*/ 	.word	0xffffffff


	//   ....[18]....
        /*0088*/ 	.word	0xffffffff


	//   ....[19]....
        /*008c*/ 	.word	0xffffffff


	//   ....[20]....
        /*0090*/ 	.word	0xffffffff


	//   ....[21]....
        /*0094*/ 	.word	0xffffffff


	//   ....[22]....
        /*0098*/ 	.word	0xffffffff


	//   ....[23]....
        /*009c*/ 	.word	0xffffffff


	//----- nvinfo : EIATTR_COOP_GROUP_INSTR_OFFSETS
	.align		4
.L_772:
        /*00a0*/ 	.byte	0x04, 0x28
        /*00a2*/ 	.short	(.L_774 - .L_773)


	//   ....[0]....
.L_773:
        /*00a4*/ 	.word	0x00016200


	//   ....[1]....
        /*00a8*/ 	.word	0x00016230


	//   ....[2]....
        /*00ac*/ 	.word	0x00016280


	//   ....[3]....
        /*00b0*/ 	.word	0x000162b0


	//   ....[4]....
        /*00b4*/ 	.word	0x000162e0


	//   ....[5]....
        /*00b8*/ 	.word	0x00016310


	//   ....[6]....
        /*00bc*/ 	.word	0x00016340


	//   ....[7]....
        /*00c0*/ 	.word	0x00016370


	//   ....[8]....
        /*00c4*/ 	.word	0x00016380


	//   ....[9]....
        /*00c8*/ 	.word	0x000163c0


	//   ....[10]....
        /*00cc*/ 	.word	0x000163f0


	//   ....[11]....
        /*00d0*/ 	.word	0x00016420


	//   ....[12]....
        /*00d4*/ 	.word	0x00021830


	//   ....[13]....
        /*00d8*/ 	.word	0x00021860


	//   ....[14]....
        /*00dc*/ 	.word	0x00021890


	//   ....[15]....
        /*00e0*/ 	.word	0x000218c0


	//   ....[16]....
        /*00e4*/ 	.word	0x000218f0


	//   ....[17]....
        /*00e8*/ 	.word	0x00021920


	//   ....[18]....
        /*00ec*/ 	.word	0x00021950


	//   ....[19]....
        /*00f0*/ 	.word	0x00021970


	//   ....[20]....
        /*00f4*/ 	.word	0x00021990


	//   ....[21]....
        /*00f8*/ 	.word	0x000219c0


	//   ....[22]....
        /*00fc*/ 	.word	0x000219f0


	//   ....[23]....
        /*0100*/ 	.word	0x00021a20


	//----- nvinfo : EIATTR_VRC_CTA_INIT_COUNT
	.align		4
.L_774:
        /*0104*/ 	.byte	0x02, 0x4a
	.zero		1
	.zero		1


	//----- nvinfo : EIATTR_SYSCALL_OFFSETS
	.align		4
        /*0108*/ 	.byte	0x04, 0x46
        /*010a*/ 	.short	(.L_776 - .L_775)


	//   ....[0]....
.L_775:
        /*010c*/ 	.word	0x00001520


	//   ....[1]....
        /*0110*/ 	.word	0x00021f30


	//   ....[2]....
        /*0114*/ 	.word	0x00022140


	//   ....[3]....
        /*0118*/ 	.word	0x00022270


	//   ....[4]....
        /*011c*/ 	.word	0x00022430


	//   ....[5]....
        /*0120*/ 	.word	0x00022560


	//   ....[6]....
        /*0124*/ 	.word	0x000226f0


	//   ....[7]....
        /*0128*/ 	.word	0x000227e0


	//   ....[8]....
        /*012c*/ 	.word	0x000228d0


	//   ....[9]....
        /*0130*/ 	.word	0x000229c0


	//   ....[10]....
        /*0134*/ 	.word	0x00022fa0


	//   ....[11]....
        /*0138*/ 	.word	0x000230d0


	//   ....[12]....
        /*013c*/ 	.word	0x00023290


	//   ....[13]....
        /*0140*/ 	.word	0x000233c0


	//   ....[14]....
        /*0144*/ 	.word	0x00023770


	//   ....[15]....
        /*0148*/ 	.word	0x00023990


	//   ....[16]....
        /*014c*/ 	.word	0x00023ac0


	//   ....[17]....
        /*0150*/ 	.word	0x00023c80


	//   ....[18]....
        /*0154*/ 	.word	0x00023db0


	//   ....[19]....
        /*0158*/ 	.word	0x00023f40


	//   ....[20]....
        /*015c*/ 	.word	0x00024030


	//   ....[21]....
        /*0160*/ 	.word	0x00024120


	//   ....[22]....
        /*0164*/ 	.word	0x00024210


	//   ....[23]....
        /*0168*/ 	.word	0x00024810


	//   ....[24]....
        /*016c*/ 	.word	0x00024940


	//   ....[25]....
        /*0170*/ 	.word	0x00024b00


	//   ....[26]....
        /*0174*/ 	.word	0x00024c30


	//----- nvinfo : EIATTR_EXIT_INSTR_OFFSETS
	.align		4
.L_776:
        /*0178*/ 	.byte	0x04, 0x1c
        /*017a*/ 	.short	(.L_778 - .L_777)


	//   ....[0]....
.L_777:
        /*017c*/ 	.word	0x0001fc40


	//   ....[1]....
        /*0180*/ 	.word	0x00021d50


	//   ....[2]....
        /*0184*/ 	.word	0x000225f0


	//   ....[3]....
        /*0188*/ 	.word	0x000229d0


	//   ....[4]....
        /*018c*/ 	.word	0x00023450


	//   ....[5]....
        /*0190*/ 	.word	0x000234e0


	//   ....[6]....
        /*0194*/ 	.word	0x00023510


	//   ....[7]....
        /*0198*/ 	.word	0x00023550


	//   ....[8]....
        /*019c*/ 	.word	0x00023590


	//   ....[9]....
        /*01a0*/ 	.word	0x00023e40


	//   ....[10]....
        /*01a4*/ 	.word	0x00024220


	//   ....[11]....
        /*01a8*/ 	.word	0x00024cc0


	//   ....[12]....
        /*01ac*/ 	.word	0x00024d50


	//----- nvinfo : EIATTR_MAX_THREADS
	.align		4
.L_778:
        /*01b0*/ 	.byte	0x04, 0x05
        /*01b2*/ 	.short	(.L_780 - .L_779)
.L_779:
        /*01b4*/ 	.word	0x00000080
        /*01b8*/ 	.word	0x00000001
        /*01bc*/ 	.word	0x00000001


	//----- nvinfo : EIATTR_CRS_STACK_SIZE
	.align		4
.L_780:
        /*01c0*/ 	.byte	0x04, 0x1e
        /*01c2*/ 	.short	(.L_782 - .L_781)
.L_781:
        /*01c4*/ 	.word	0x00000000


	//----- nvinfo : EIATTR_CBANK_PARAM_SIZE
	.align		4
.L_782:
        /*01c8*/ 	.byte	0x03, 0x19
        /*01ca*/ 	.short	0x0428


	//----- nvinfo : EIATTR_PARAM_CBANK
	.align		4
        /*01cc*/ 	.byte	0x04, 0x0a
        /*01ce*/ 	.short	(.L_784 - .L_783)
	.align		4
.L_783:
        /*01d0*/ 	.word	index@(.nv.constant0._ZN2at6native13reduce_kernelILi128ELi4ENS0_8ReduceOpIaNS0_9ArgMinOpsIaEEjlLi4ELi4EEEEEvT1_)
        /*01d4*/ 	.short	0x0380
        /*01d6*/ 	.short	0x0428


	//----- nvinfo : EIATTR_SW_WAR
	.align		4
.L_784:
        /*01d8*/ 	.byte	0x04, 0x36
        /*01da*/ 	.short	(.L_786 - .L_785)
.L_785:
        /*01dc*/ 	.word	0x00000008
.L_786:


//--------------------- .nv.info._ZN2at6native13reduce_kernelILi512ELi1ENS0_8ReduceOpIhNS0_9ArgMinOpsIhEEjlLi4ELi4EEEEEvT1_ --------------------------
	.section	.nv.info._ZN2at6native13reduce_kernelILi512ELi1ENS0_8ReduceOpIhNS0_9ArgMinOpsIhEEjlLi4ELi4EEEEEvT1_,"",@"SHT_CUDA_INFO"
	.sectionflags	@""
	.align	4


	//----- nvinfo : EIATTR_CUDA_API_VERSION
	.align		4
        /*0000*/ 	.byte	0x04, 0x37
        /*0002*/ 	.short	(.L_788 - .L_787)
.L_787:
        /*0004*/ 	.word	0x00000082


	//----- nvinfo : EIATTR_KPARAM_INFO
	.align		4
.L_788:
        /*0008*/ 	.byte	0x04, 0x17
        /*000a*/ 	.short	(.L_790 - .L_789)
.L_789:
        /*000c*/ 	.word	0x00000000
        /*0010*/ 	.short	0x0000
        /*0012*/ 	.short	0x0000
        /*0014*/ 	.byte	0x00, 0xf0, 0xa1, 0x10


	//----- nvinfo : EIATTR_SPARSE_MMA_MASK
	.align		4
.L_790:
        /*0018*/ 	.byte	0x03, 0x50
        /*001a*/ 	.short	0x0000


	//----- nvinfo : EIATTR_MAXREG_COUNT
	.align		4
        /*001c*/ 	.byte	0x03, 0x1b
        /*001e*/ 	.short	0x0020


	//----- nvinfo : EIATTR_NUM_BARRIERS
	.align		4
        /*0020*/ 	.byte	0x02, 0x4c
        /*0022*/ 	.byte	0x01
	.zero		1


	//----- nvinfo : EIATTR_EXTERNS
	.align		4
        /*0024*/ 	.byte	0x04, 0x0f
        /*0026*/ 	.short	(.L_792 - .L_791)


	//   ....[0]....
	.align		4
.L_791:
        /*0028*/ 	.word	index@(__assertfail)


	//----- nvinfo : EIATTR_ANNOTATIONS
	.align		4
.L_792:
        /*002c*/ 	.byte	0x04, 0x55
        /*002e*/ 	.short	(.L_794 - .L_793)


	//   ....[0]....
.L_793:
        /*0030*/ 	.word	0x00000001
        /*0034*/ 	.byte	0xd0, 0x82, 0x00, 0x00, 0x01, 0x00, 0x00, 0x00, 0x00, 0x83, 0x00, 0x00, 0x01, 0x00, 0x00, 0x00
        /*0044*/ 	.byte	0x10, 0x83, 0x00, 0x00, 0x01, 0x00, 0x00, 0x00, 0x20, 0x83, 0x00, 0x00, 0x01, 0x00, 0x00, 0x00
        /*0054*/ 	.byte	0x50, 0x95, 0x00, 0x00, 0x01, 0x00, 0x00, 0x00, 0x20, 0xa7, 0x00, 0x00, 0x01, 0x00, 0x00, 0x00
        /*0064*/ 	.byte	0xf0, 0xb8, 0x00, 0x00, 0x01, 0x00, 0x00, 0x00, 0xa0, 0xca, 0x00, 0x00, 0x01, 0x00, 0x00, 0x00
        /*0074*/ 	.byte	0xf0, 0xca, 0x00, 0x00, 0x01, 0x00, 0x00, 0x00, 0x00, 0xcc, 0x00, 0x00, 0x01, 0x00, 0x00, 0x00
        /*0084*/ 	.byte	0x10, 0xcd, 0x00, 0x00, 0x01, 0x00, 0x00, 0x00, 0x20, 0xce, 0x00, 0x00


	//----- nvinfo : EIATTR_MERCURY_ISA_VERSION
	.align		4
.L_794:
        /*0090*/ 	.byte	0x03, 0x5f
        /*0092*/ 	.short	0x0101


	//----- nvinfo : EIATTR_INT_WARP_WIDE_INSTR_OFFSETS
	.align		4
        /*0094*/ 	.byte	0x04, 0x31
        /*0096*/ 	.short	(.L_796 - .L_795)


	//   ....[0]....
.L_795:
        /*0098*/ 	.word	0x00010510


	//   ....[1]....
        /*009c*/ 	.word	0x00010600


	//----- nvinfo : EIATTR_COOP_GROUP_MASK_REGIDS
	.align		4
.L_796:
        /*00a0*/ 	.byte	0x04, 0x29
        /*00a2*/ 	.short	(.L_798 - .L_797)


	//   ....[0]....
.L_797:
        /*00a4*/ 	.word	0xffffffff


	//   ....[1]....
        /*00a8*/ 	.word	0xffffffff


	//   ....[2]....
        /*00ac*/ 	.word	0xffffffff


	//   ....[3]....
        /*00b0*/ 	.word	0xffffffff


	//   ....[4]....
        /*00b4*/ 	.word	0xffffffff


	//   ....[5]....
        /*00b8*/ 	.word	0xffffffff


	//----- nvinfo : EIATTR_COOP_GROUP_INSTR_OFFSETS
	.align		4
.L_798:
        /*00bc*/ 	.byte	0x04, 0x28
        /*00be*/ 	.short	(.L_800 - .L_799)


	//   ....[0]....
.L_799:
        /*00c0*/ 	.word	0x0000d830


	//   ....[1]....
        /*00c4*/ 	.word	0x0000d850


	//   ....[2]....
        /*00c8*/ 	.word	0x0000d860


	//   ....[3]....
        /*00cc*/ 	.word	0x00011160


	//   ....[4]....
        /*00d0*/ 	.word	0x00011180


	//   ....[5]....
        /*00d4*/ 	.word	0x00011190


	//----- nvinfo : EIATTR_VRC_CTA_INIT_COUNT
	.align		4
.L_800:
        /*00d8*/ 	.byte	0x02, 0x4a
	.zero		1
	.zero		1


	//----- nvinfo : EIATTR_SYSCALL_OFFSETS
	.align		4
        /*00dc*/ 	.byte	0x04, 0x46
        /*00de*/ 	.short	(.L_802 - .L_801)


	//   ....[0]....
.L_801:
        /*00e0*/ 	.word	0x00011420


	//   ....[1]....
        /*00e4*/ 	.word	0x00011590


	//   ....[2]....
        /*00e8*/ 	.word	0x000116e0


	//   ....[3]....
        /*00ec*/ 	.word	0x00011940


	//   ....[4]....
        /*00f0*/ 	.word	0x00011c00


	//   ....[5]....
        /*00f4*/ 	.word	0x00011d70


	//   ....[6]....
        /*00f8*/ 	.word	0x00011ec0


	//   ....[7]....
        /*00fc*/ 	.word	0x00012120


	//----- nvinfo : EIATTR_EXIT_INSTR_OFFSETS
	.align		4
.L_802:
        /*0100*/ 	.byte	0x04, 0x1c
        /*0102*/ 	.short	(.L_804 - .L_803)


	//   ....[0]....
.L_803:
        /*0104*/ 	.word	0x000106a0


	//   ....[1]....
        /*0108*/ 	.word	0x00011290


	//   ....[2]....
        /*010c*/ 	.word	0x000115e0


	//   ....[3]....
        /*0110*/ 	.word	0x000116f0


	//   ....[4]....
        /*0114*/ 	.word	0x00011990


	//   ....[5]....
        /*0118*/ 	.word	0x000119c0


	//   ....[6]....
        /*011c*/ 	.word	0x000119f0


	//   ....[7]....
        /*0120*/ 	.word	0x00011a30


	//   ....[8]....
        /*0124*/ 	.word	0x00011a70


	//   ....[9]....
        /*0128*/ 	.word	0x00011dc0


	//   ....[10]....
        /*012c*/ 	.word	0x00011ed0


	//   ....[11]....
        /*0130*/ 	.word	0x00012170


	//   ....[12]....
        /*0134*/ 	.word	0x000121a0


	//----- nvinfo : EIATTR_MAX_THREADS
	.align		4
.L_804:
        /*0138*/ 	.byte	0x04, 0x05
        /*013a*/ 	.short	(.L_806 - .L_805)
.L_805:
        /*013c*/ 	.word	0x00000200
        /*0140*/ 	.word	0x00000001
        /*0144*/ 	.word	0x00000001


	//----- nvinfo : EIATTR_CRS_STACK_SIZE
	.align		4
.L_806:
        /*0148*/ 	.byte	0x04, 0x1e
        /*014a*/ 	.short	(.L_808 - .L_807)
.L_807:
        /*014c*/ 	.word	0x00000000


	//----- nvinfo : EIATTR_CBANK_PARAM_SIZE
	.align		4
.L_808:
        /*0150*/ 	.byte	0x03, 0x19
        /*0152*/ 	.short	0x0428


	//----- nvinfo : EIATTR_PARAM_CBANK
	.align		4
        /*0154*/ 	.byte	0x04, 0x0a
        /*0156*/ 	.short	(.L_810 - .L_809)
	.align		4
.L_809:
        /*0158*/ 	.word	index@(.nv.constant0._ZN2at6native13reduce_kernelILi512ELi1ENS0_8ReduceOpIhNS0_9ArgMinOpsIhEEjlLi4ELi4EEEEEvT1_)
        /*015c*/ 	.short	0x0380
        /*015e*/ 	.short	0x0428


	//----- nvinfo : EIATTR_SW_WAR
	.align		4
.L_810:
        /*0160*/ 	.byte	0x04, 0x36
        /*0162*/ 	.short	(.L_812 - .L_811)
.L_811:
        /*0164*/ 	.word	0x00000008
.L_812:


//--------------------- .nv.info._ZN2at6native13reduce_kernelILi256ELi2ENS0_8ReduceOpIhNS0_9ArgMinOpsIhEEjlLi4ELi4EEEEEvT1_ --------------------------
	.section	.nv.info._ZN2at6native13reduce_kernelILi256ELi2ENS0_8ReduceOpIhNS0_9ArgMinOpsIhEEjlLi4ELi4EEEEEvT1_,"",@"SHT_CUDA_INFO"
	.sectionflags	@""
	.align	4


	//----- nvinfo : EIATTR_CUDA_API_VERSION
	.align		4
        /*0000*/ 	.byte	0x04, 0x37
        /*0002*/ 	.short	(.L_814 - .L_813)
.L_813:
        /*0004*/ 	.word	0x00000082


	//----- nvinfo : EIATTR_KPARAM_INFO
	.align		4
.L_814:
        /*0008*/ 	.byte	0x04, 0x17
        /*000a*/ 	.short	(.L_816 - .L_815)
.L_815:
        /*000c*/ 	.word	0x00000000
        /*0010*/ 	.short	0x0000
        /*0012*/ 	.short	0x0000
        /*0014*/ 	.byte	0x00, 0xf0, 0xa1, 0x10


	//----- nvinfo : EIATTR_SPARSE_MMA_MASK
	.align		4
.L_816:
        /*0018*/ 	.byte	0x03, 0x50
        /*001a*/ 	.short	0x0000


	//----- nvinfo : EIATTR_MAXREG_COUNT
	.align		4
        /*001c*/ 	.byte	0x03, 0x1b
        /*001e*/ 	.short	0x0040


	//----- nvinfo : EIATTR_NUM_BARRIERS
	.align		4
        /*0020*/ 	.byte	0x02, 0x4c
        /*0022*/ 	.byte	0x01
	.zero		1


	//----- nvinfo : EIATTR_EXTERNS
	.align		4
        /*0024*/ 	.byte	0x04, 0x0f
        /*0026*/ 	.short	(.L_818 - .L_817)


	//   ....[0]....
	.align		4
.L_817:
        /*0028*/ 	.word	index@(__assertfail)


	//----- nvinfo : EIATTR_MERCURY_ISA_VERSION
	.align		4
.L_818:
        /*002c*/ 	.byte	0x03, 0x5f
        /*002e*/ 	.short	0x0101


	//----- nvinfo : EIATTR_INT_WARP_WIDE_INSTR_OFFSETS
	.align		4
        /*0030*/ 	.byte	0x04, 0x31
        /*0032*/ 	.short	(.L_820 - .L_819)


	//   ....[0]....
.L_819:
        /*0034*/ 	.word	0x00014f80


	//   ....[1]....
        /*0038*/ 	.word	0x00015070


	//----- nvinfo : EIATTR_COOP_GROUP_MASK_REGIDS
	.align		4
.L_820:
        /*003c*/ 	.byte	0x04, 0x29
        /*003e*/ 	.short	(.L_822 - .L_821)


	//   ....[0]....
.L_821:
        /*0040*/ 	.word	0xffffffff


	//   ....[1]....
        /*0044*/ 	.word	0xffffffff


	//   ....[2]....
        /*0048*/ 	.word	0xffffffff


	//   ....[3]....
        /*004c*/ 	.word	0xffffffff


	//   ....[4]....
        /*0050*/ 	.word	0xffffffff


	//   ....[5]....
        /*0054*/ 	.word	0xffffffff


	//   ....[6]....
        /*0058*/ 	.word	0xffffffff


	//   ....[7]....
        /*005c*/ 	.word	0xffffffff


	//   ....[8]....
        /*0060*/ 	.word	0xffffffff


	//   ....[9]....
        /*0064*/ 	.word	0xffffffff


	//   ....[10]....
        /*0068*/ 	.word	0xffffffff


	//   ....[11]....
        /*006c*/ 	.word	0xffffffff


	//----- nvinfo : EIATTR_COOP_GROUP_INSTR_OFFSETS
	.align		4
.L_822:
        /*0070*/ 	.byte	0x04, 0x28
        /*0072*/ 	.short	(.L_824 - .L_823)


	//   ....[0]....
.L_823:
        /*0074*/ 	.word	0x0000ff30


	//   ....[1]....
        /*0078*/ 	.word	0x0000ff60


	//   ....[2]....
        /*007c*/ 	.word	0x0000ff80


	//   ....[3]....
        /*0080*/ 	.word	0x0000ff90


	//   ....[4]....
        /*0084*/ 	.word	0x0000ffa0


	//   ....[5]....
        /*0088*/ 	.word	0x0000ffb0


	//   ....[6]....
        /*008c*/ 	.word	0x00016170


	//   ....[7]....
        /*0090*/ 	.word	0x000161a0


	//   ....[8]....
        /*0094*/ 	.word	0x000161c0


	//   ....[9]....
        /*0098*/ 	.word	0x000161d0


	//   ....[10]....
        /*009c*/ 	.word	0x000161e0


	//   ....[11]....
        /*00a0*/ 	.word	0x000161f0


	//----- nvinfo : EIATTR_VRC_CTA_INIT_COUNT
	.align		4
.L_824:
        /*00a4*/ 	.byte	0x02, 0x4a
	.zero		1
	.zero		1


	//----- nvinfo : EIATTR_SYSCALL_OFFSETS
	.align		4
        /*00a8*/ 	.byte	0x04, 0x46
        /*00aa*/ 	.short	(.L_826 - .L_825)


	//   ....[0]....
.L_825:
        /*00ac*/ 	.word	0x000014e0


	//   ....[1]....
        /*00b0*/ 	.word	0x00016540


	//   ....[2]....
        /*00b4*/ 	.word	0x00016710


	//   ....[3]....
        /*00b8*/ 	.word	0x00016840


	//   ....[4]....
        /*00bc*/ 	.word	0x000169e0


	//   ....[5]....
        /*00c0*/ 	.word	0x00016ad0


	//   ....[6]....
        /*00c4*/ 	.word	0x00016e40


	//   ....[7]....
        /*00c8*/ 	.word	0x00016f70


	//   ....[8]....
        /*00cc*/ 	.word	0x000172a0


	//   ....[9]....
        /*00d0*/ 	.word	0x00017450


	//   ....[10]....
        /*00d4*/ 	.word	0x00017580


	//   ....[11]....
        /*00d8*/ 	.word	0x00017720


	//   ....[12]....
        /*00dc*/ 	.word	0x00017810


	//   ....[13]....
        /*00e0*/ 	.word	0x00017b70


	//   ....[14]....
        /*00e4*/ 	.word	0x00017ca0


	//----- nvinfo : EIATTR_EXIT_INSTR_OFFSETS
	.align		4
.L_826:
        /*00e8*/ 	.byte	0x04, 0x1c
        /*00ea*/ 	.short	(.L_828 - .L_827)


	//   ....[0]....
.L_827:
        /*00ec*/ 	.word	0x00015130


	//   ....[1]....
        /*00f0*/ 	.word	0x000163b0


	//   ....[2]....
        /*00f4*/ 	.word	0x000168e0


	//   ....[3]....
        /*00f8*/ 	.word	0x00016ae0


	//   ....[4]....
        /*00fc*/ 	.word	0x00017010


	//   ....[5]....
        /*0100*/ 	.word	0x00017060


	//   ....[6]....
        /*0104*/ 	.word	0x00017090


	//   ....[7]....
        /*0108*/ 	.word	0x000170d0


	//   ....[8]....
        /*010c*/ 	.word	0x00017110


	//   ....[9]....
        /*0110*/ 	.word	0x00017620


	//   ....[10]....
        /*0114*/ 	.word	0x00017820


	//   ....[11]....
        /*0118*/ 	.word	0x00017d40


	//   ....[12]....
        /*011c*/ 	.word	0x00017d90


	//----- nvinfo : EIATTR_MAX_THREADS
	.align		4
.L_828:
        /*0120*/ 	.byte	0x04, 0x05
        /*0122*/ 	.short	(.L_830 - .L_829)
.L_829:
        /*0124*/ 	.word	0x00000100
        /*0128*/ 	.word	0x00000001
        /*012c*/ 	.word	0x00000001


	//----- nvinfo : EIATTR_CRS_STACK_SIZE
	.align		4
.L_830:
        /*0130*/ 	.byte	0x04, 0x1e
        /*0132*/ 	.short	(.L_832 - .L_831)
.L_831:
        /*0134*/ 	.word	0x00000000


	//----- nvinfo : EIATTR_CBANK_PARAM_SIZE
	.align		4
.L_832:
        /*0138*/ 	.byte	0x03, 0x19
        /*013a*/ 	.short	0x0428


	//----- nvinfo : EIATTR_PARAM_CBANK
	.align		4
        /*013c*/ 	.byte	0x04, 0x0a
        /*013e*/ 	.short	(.L_834 - .L_833)
	.align		4
.L_833:
        /*0140*/ 	.word	index@(.nv.constant0._ZN2at6native13reduce_kernelILi256ELi2ENS0_8ReduceOpIhNS0_9ArgMinOpsIhEEjlLi4ELi4EEEEEvT1_)
        /*0144*/ 	.short	0x0380
        /*0146*/ 	.short	0x0428


	//----- nvinfo : EIATTR_SW_WAR
	.align		4
.L_834:
        /*0148*/ 	.byte	0x04, 0x36
        /*014a*/ 	.short	(.L_836 - .L_835)
.L_835:
        /*014c*/ 	.word	0x00000008
.L_836:


//--------------------- .nv.info._ZN2at6native13reduce_kernelILi128ELi4ENS0_8ReduceOpIhNS0_9ArgMinOpsIhEEjlLi4ELi4EEEEEvT1_ --------------------------
	.section	.nv.info._ZN2at6native13reduce_kernelILi128ELi4ENS0_8ReduceOpIhNS0_9ArgMinOpsIhEEjlLi4ELi4EEEEEvT1_,"",@"SHT_CUDA_INFO"
	.sectionflags	@""
	.align	4


	//----- nvinfo : EIATTR_CUDA_API_VERSION
	.align		4
        /*0000*/ 	.byte	0x04, 0x37
        /*0002*/ 	.short	(.L_838 - .L_837)
.L_837:
        /*0004*/ 	.word	0x00000082


	//----- nvinfo : EIATTR_KPARAM_INFO
	.align		4
.L_838:
        /*0008*/ 	.byte	0x04, 0x17
        /*000a*/ 	.short	(.L_840 - .L_839)
.L_839:
        /*000c*/ 	.word	0x00000000
        /*0010*/ 	.short	0x0000
        /*0012*/ 	.short	0x0000
        /*0014*/ 	.byte	0x00, 0xf0, 0xa1, 0x10


	//----- nvinfo : EIATTR_SPARSE_MMA_MASK
	.align		4
.L_840:
        /*0018*/ 	.byte	0x03, 0x50
        /*001a*/ 	.short	0x0000


	//----- nvinfo : EIATTR_MAXREG_COUNT
	.align		4
        /*001c*/ 	.byte	0x03, 0x1b
        /*001e*/ 	.short	0x0080


	//----- nvinfo : EIATTR_NUM_BARRIERS
	.align		4
        /*0020*/ 	.byte	0x02, 0x4c
        /*0022*/ 	.byte	0x01
	.zero		1


	//----- nvinfo : EIATTR_EXTERNS
	.align		4
        /*0024*/ 	.byte	0x04, 0x0f
        /*0026*/ 	.short	(.L_842 - .L_841)


	//   ....[0]....
	.align		4
.L_841:
        /*0028*/ 	.word	index@(__assertfail)


	//----- nvinfo : EIATTR_MERCURY_ISA_VERSION
	.align		4
.L_842:
        /*002c*/ 	.byte	0x03, 0x5f
        /*002e*/ 	.short	0x0101


	//----- nvinfo : EIATTR_INT_WARP_WIDE_INSTR_OFFSETS
	.align		4
        /*0030*/ 	.byte	0x04, 0x31
        /*0032*/ 	.short	(.L_844 - .L_843)


	//   ....[0]....
.L_843:
        /*0034*/ 	.word	0x0001e270


	//   ....[1]....
        /*0038*/ 	.word	0x0001e360


	//----- nvinfo : EIATTR_COOP_GROUP_MASK_REGIDS
	.align		4
.L_844:
        /*003c*/ 	.byte	0x04, 0x29
        /*003e*/ 	.short	(.L_846 - .L_845)


	//   ....[0]....
.L_845:
        /*0040*/ 	.word	0xffffffff


	//   ....[1]....
        /*0044*/ 	.word	0xffffffff


	//   ....[2]....
        /*0048*/ 	.word	0xffffffff


	//   ....[3]....
        /*004c*/ 	.word	0xffffffff


	//   ....[4]....
        /*0050*/ 	.word	0xffffffff


	//   ....[5]....
        /*0054*/ 	.word	0xffffffff


	//   ....[6]....
        /*0058*/ 	.word	0xffffffff


	//   ....[7]....
        /*005c*/ 	.word	0xffffffff


	//   ....[8]....
        /*0060*/ 	.word	0xffffffff


	//   ....[9]....
        /*0064*/ 	.word	0xffffffff


	//   ....[10]....
        /*0068*/ 	.word	0xffffffff


	//   ....[11]....
        /*006c*/ 	.word	0xffffffff


	//   ....[12]....
        /*0070*/ 	.word	0xffffffff


	//   ....[13]....
        /*0074*/ 	.word	0xffffffff


	//   ....[14]....
        /*0078*/ 	.word	0xffffffff


	//   ....[15]....
        /*007c*/ 	.word	0xffffffff


	//   ....[16]....
        /*0080*/ 	.word	0xffffffff


	//   ....[17]....
        /*0084*/ 	.word	0xffffffff


	//   ....[18]....
        /*0088*/ 	.word	0xffffffff


	//   ....[19]....
        /*008c*/ 	.word	0xffffffff


	//   ....[20]....
        /*0090*/ 	.word	0xffffffff


	//   ....[21]....
        /*0094*/ 	.word	0xffffffff


	//   ....[22]....
        /*0098*/ 	.word	0xffffffff


	//   ....[23]....
        /*009c*/ 	.word	0xffffffff


	//----- nvinfo : EIATTR_COOP_GROUP_INSTR_OFFSETS
	.align		4
.L_846:
        /*00a0*/ 	.byte	0x04, 0x28
        /*00a2*/ 	.short	(.L_848 - .L_847)


	//   ....[0]....
.L_847:
        /*00a4*/ 	.word	0x00014a90


	//   ....[1]....
        /*00a8*/ 	.word	0x00014ac0


	//   ....[2]....
        /*00ac*/ 	.word	0x00014af0


	//   ....[3]....
        /*00b0*/ 	.word	0x00014b10


	//   ....[4]....
        /*00b4*/ 	.word	0x00014b20


	//   ....[5]....
        /*00b8*/ 	.word	0x00014b30


	//   ....[6]....
        /*00bc*/ 	.word	0x00014b40


	//   ....[7]....
        /*00c0*/ 	.word	0x00014b60


	//   ....[8]....
        /*00c4*/ 	.word	0x00014b80


	//   ....[9]....
        /*00c8*/ 	.word	0x00014bb0


	//   ....[10]....
        /*00cc*/ 	.word	0x00014be0


	//   ....[11]....
        /*00d0*/ 	.word	0x00014c10


	//   ....[12]....
        /*00d4*/ 	.word	0x0001fde0


	//   ....[13]....
        /*00d8*/ 	.word	0x0001fe10


	//   ....[14]....
        /*00dc*/ 	.word	0x0001fe40


	//   ....[15]....
        /*00e0*/ 	.word	0x0001fe70


	//   ....[16]....
        /*00e4*/ 	.word	0x0001fe80


	//   ....[17]....
        /*00e8*/ 	.word	0x0001fe90


	//   ....[18]....
        /*00ec*/ 	.word	0x0001fea0


	//   ....[19]....
        /*00f0*/ 	.word	0x0001fec0


	//   ....[20]....
        /*00f4*/ 	.word	0x0001fee0


	//   ....[21]....
        /*00f8*/ 	.word	0x0001ff10


	//   ....[22]....
        /*00fc*/ 	.word	0x0001ff40


	//   ....[23]....
        /*0100*/ 	.word	0x0001ff70


	//----- nvinfo : EIATTR_VRC_CTA_INIT_COUNT
	.align		4
.L_848:
        /*0104*/ 	.byte	0x02, 0x4a
	.zero		1
	.zero		1


	//----- nvinfo : EIATTR_SYSCALL_OFFSETS
	.align		4
        /*0108*/ 	.byte	0x04, 0x46
        /*010a*/ 	.short	(.L_850 - .L_849)


	//   ....[0]....
.L_849:
        /*010c*/ 	.word	0x00001530


	//   ....[1]....
        /*0110*/ 	.word	0x00020410


	//   ....[2]....
        /*0114*/ 	.word	0x00020620


	//   ....[3]....
        /*0118*/ 	.word	0x00020750


	//   ....[4]....
        /*011c*/ 	.word	0x00020910


	//   ....[5]....
        /*0120*/ 	.word	0x00020a40


	//   ....[6]....
        /*0124*/ 	.word	0x00020bd0


	//   ....[7]....
        /*0128*/ 	.word	0x00020cc0


	//   ....[8]....
        /*012c*/ 	.word	0x00020db0


	//   ....[9]....
        /*0130*/ 	.word	0x00020ea0


	//   ....[10]....
        /*0134*/ 	.word	0x000213f0


	//   ....[11]....
        /*0138*/ 	.word	0x00021520


	//   ....[12]....
        /*013c*/ 	.word	0x000216e0


	//   ....[13]....
        /*0140*/ 	.word	0x00021810


	//   ....[14]....
        /*0144*/ 	.word	0x00021bc0


	//   ....[15]....
        /*0148*/ 	.word	0x00021df0


	//   ....[16]....
        /*014c*/ 	.word	0x00021f20


	//   ....[17]....
        /*0150*/ 	.word	0x000220e0


	//   ....[18]....
        /*0154*/ 	.word	0x00022210


	//   ....[19]....
        /*0158*/ 	.word	0x000223a0


	//   ....[20]....
        /*015c*/ 	.word	0x00022490


	//   ....[21]....
        /*0160*/ 	.word	0x00022580


	//   ....[22]....
        /*0164*/ 	.word	0x00022670


	//   ....[23]....
        /*0168*/ 	.word	0x00022be0


	//   ....[24]....
        /*016c*/ 	.word	0x00022d10


	//   ....[25]....
        /*0170*/ 	.word	0x00022ed0


	//   ....[26]....
        /*0174*/ 	.word	0x00023000


	//----- nvinfo : EIATTR_EXIT_INSTR_OFFSETS
	.align		4
.L_850:
        /*0178*/ 	.byte	0x04, 0x1c
        /*017a*/ 	.short	(.L_852 - .L_851)


	//   ....[0]....
.L_851:
        /*017c*/ 	.word	0x0001e420


	//   ....[1]....
        /*0180*/ 	.word	0x00020230


	//   ....[2]....
        /*0184*/ 	.word	0x00020ad0


	//   ....[3]....
        /*0188*/ 	.word	0x00020eb0


	//   ....[4]....
        /*018c*/ 	.word	0x000218a0


	//   ....[5]....
        /*0190*/ 	.word	0x00021930


	//   ....[6]....
        /*0194*/ 	.word	0x00021960


	//   ....[7]....
        /*0198*/ 	.word	0x000219a0


	//   ....[8]....
        /*019c*/ 	.word	0x000219e0


	//   ....[9]....
        /*01a0*/ 	.word	0x000222a0


	//   ....[10]....
        /*01a4*/ 	.word	0x00022680


	//   ....[11]....
        /*01a8*/ 	.word	0x00023090


	//   ....[12]....
        /*01ac*/ 	.word	0x00023120


	//----- nvinfo : EIATTR_MAX_THREADS
	.align		4
.L_852:
        /*01b0*/ 	.byte	0x04, 0x05
        /*01b2*/ 	.short	(.L_854 - .L_853)
.L_853:
        /*01b4*/ 	.word	0x00000080
        /*01b8*/ 	.word	0x00000001
        /*01bc*/ 	.word	0x00000001


	//----- nvinfo : EIATTR_CRS_STACK_SIZE
	.align		4
.L_854:
        /*01c0*/ 	.byte	0x04, 0x1e
        /*01c2*/ 	.short	(.L_856 - .L_855)
.L_855:
        /*01c4*/ 	.word	0x00000000


	//----- nvinfo : EIATTR_CBANK_PARAM_SIZE
	.align		4
.L_856:
        /*01c8*/ 	.byte	0x03, 0x19
        /*01ca*/ 	.short	0x0428


	//----- nvinfo : EIATTR_PARAM_CBANK
	.align		4
        /*01cc*/ 	.byte	0x04, 0x0a
        /*01ce*/ 	.short	(.L_858 - .L_857)
	.align		4
.L_857:
        /*01d0*/ 	.word	index@(.nv.constant0._ZN2at6native13reduce_kernelILi128ELi4ENS0_8ReduceOpIhNS0_9ArgMinOpsIhEEjlLi4ELi4EEEEEvT1_)
        /*01d4*/ 	.short	0x0380
        /*01d6*/ 	.short	0x0428


	//----- nvinfo : EIATTR_SW_WAR
	.align		4
.L_858:
        /*01d8*/ 	.byte	0x04, 0x36
        /*01da*/ 	.short	(.L_860 - .L_859)
.L_859:
        /*01dc*/ 	.word	0x00000008
.L_860:


//--------------------- .nv.info._ZN2at6native13reduce_kernelILi512ELi1ENS0_8ReduceOpIN3c108BFloat16ENS0_9ArgMinOpsIfEEjlLi4ELi4EEEEEvT1_ --------------------------
	.section	.nv.info._ZN2at6native13reduce_kernelILi512ELi1ENS0_8ReduceOpIN3c108BFloat16ENS0_9ArgMinOpsIfEEjlLi4ELi4EEEEEvT1_,"",@"SHT_CUDA_INFO"
	.sectionflags	@""
	.align	4


	//----- nvinfo : EIATTR_CUDA_API_VERSION
	.align		4
        /*0000*/ 	.byte	0x04, 0x37
        /*0002*/ 	.short	(.L_862 - .L_861)
.L_861:
        /*0004*/ 	.word	0x00000082


	//----- nvinfo : EIATTR_KPARAM_INFO
	.align		4
.L_862:
        /*0008*/ 	.byte	0x04, 0x17
        /*000a*/ 	.short	(.L_864 - .L_863)
.L_863:
        /*000c*/ 	.word	0x00000000
        /*0010*/ 	.short	0x0000
        /*0012*/ 	.short	0x0000
        /*0014*/ 	.byte	0x00, 0xf0, 0xa1, 0x10


	//----- nvinfo : EIATTR_SPARSE_MMA_MASK
	.align		4
.L_864:
        /*0018*/ 	.byte	0x03, 0x50
        /*001a*/ 	.short	0x0000


	//----- nvinfo : EIATTR_MAXREG_COUNT
	.align		4
        /*001c*/ 	.byte	0x03, 0x1b
        /*001e*/ 	.short	0x0020


	//----- nvinfo : EIATTR_NUM_BARRIERS
	.align		4
        /*0020*/ 	.byte	0x02, 0x4c
        /*0022*/ 	.byte	0x01
	.zero		1


	//----- nvinfo : EIATTR_EXTERNS
	.align		4
        /*0024*/ 	.byte	0x04, 0x0f
        /*0026*/ 	.short	(.L_866 - .L_865)


	//   ....[0]....
	.align		4
.L_865:
        /*0028*/ 	.word	index@(__assertfail)


	//----- nvinfo : EIATTR_ANNOTATIONS
	.align		4
.L_866:
        /*002c*/ 	.byte	0x04, 0x55
        /*002e*/ 	.short	(.L_868 - .L_867)


	//   ....[0]....
.L_867:
        /*0030*/ 	.word	0x00000001
        /*0034*/ 	.byte	0xf0, 0x88, 0x00, 0x00, 0x01, 0x00, 0x00, 0x00, 0x20, 0x89, 0x00, 0x00, 0x01, 0x00, 0x00, 0x00
        /*0044*/ 	.byte	0x30, 0x89, 0x00, 0x00, 0x01, 0x00, 0x00, 0x00, 0x80, 0x9b, 0x00, 0x00, 0x01, 0x00, 0x00, 0x00
        /*0054*/ 	.byte	0x50, 0xad, 0x00, 0x00, 0x01, 0x00, 0x00, 0x00, 0xc0, 0xd0, 0x00, 0x00, 0x01, 0x00, 0x00, 0x00
        /*0064*/ 	.byte	0x10, 0xd1, 0x00, 0x00, 0x01, 0x00, 0x00, 0x00, 0x50, 0xd2, 0x00, 0x00, 0x01, 0x00, 0x00, 0x00
        /*0074*/ 	.byte	0xc0, 0xd4, 0x00, 0x00


	//----- nvinfo : EIATTR_MERCURY_ISA_VERSION
	.align		4
.L_868:
        /*0078*/ 	.byte	0x03, 0x5f
        /*007a*/ 	.short	0x0101


	//----- nvinfo : EIATTR_INT_WARP_WIDE_INSTR_OFFSETS
	.align		4
        /*007c*/ 	.byte	0x04, 0x31
        /*007e*/ 	.short	(.L_870 - .L_869)


	//   ....[0]....
.L_869:
        /*0080*/ 	.word	0x00010c50


	//   ....[1]....
        /*0084*/ 	.word	0x00010d40


	//----- nvinfo : EIATTR_COOP_GROUP_MASK_REGIDS
	.align		4
.L_870:
        /*0088*/ 	.byte	0x04, 0x29
        /*008a*/ 	.short	(.L_872 - .L_871)


	//   ....[0]....
.L_871:
        /*008c*/ 	.word	0xffffffff


	//   ....[1]....
        /*0090*/ 	.word	0xffffffff


	//   ....[2]....
        /*0094*/ 	.word	0xffffffff


	//   ....[3]....
        /*0098*/ 	.word	0xffffffff


	//   ....[4]....
        /*009c*/ 	.word	0xffffffff


	//   ....[5]....
        /*00a0*/ 	.word	0xffffffff


	//----- nvinfo : EIATTR_COOP_GROUP_INSTR_OFFSETS
	.align		4
.L_872:
        /*00a4*/ 	.byte	0x04, 0x28
        /*00a6*/ 	.short	(.L_874 - .L_873)


	//   ....[0]....
.L_873:
        /*00a8*/ 	.word	0x0000df80


	//   ....[1]....
        /*00ac*/ 	.word	0x0000dfb0


	//   ....[2]....
        /*00b0*/ 	.word	0x0000dfc0


	//   ....[3]....
        /*00b4*/ 	.word	0x00011950


	//   ....[4]....
        /*00b8*/ 	.word	0x00011980


	//   ....[5]....
        /*00bc*/ 	.word	0x00011990


	//----- nvinfo : EIATTR_VRC_CTA_INIT_COUNT
	.align		4
.L_874:
        /*00c0*/ 	.byte	0x02, 0x4a
	.zero		1
	.zero		1


	//----- nvinfo : EIATTR_SYSCALL_OFFSETS
	.align		4
        /*00c4*/ 	.byte	0x04, 0x46
        /*00c6*/ 	.short	(.L_876 - .L_875)


	//   ....[0]....
.L_875:
        /*00c8*/ 	.word	0x00011c30


	//   ....[1]....
        /*00cc*/ 	.word	0x00011da0


	//   ....[2]....
        /*00d0*/ 	.word	0x00011ef0


	//   ....[3]....
        /*00d4*/ 	.word	0x00012180


	//   ....[4]....
        /*00d8*/ 	.word	0x00012440


	//   ....[5]....
        /*00dc*/ 	.word	0x000125b0


	//   ....[6]....
        /*00e0*/ 	.word	0x00012700


	//   ....[7]....
        /*00e4*/ 	.word	0x00012990


	//----- nvinfo : EIATTR_EXIT_INSTR_OFFSETS
	.align		4
.L_876:
        /*00e8*/ 	.byte	0x04, 0x1c
        /*00ea*/ 	.short	(.L_878 - .L_877)


	//   ....[0]....
.L_877:
        /*00ec*/ 	.word	0x00010e00


	//   ....[1]....
        /*00f0*/ 	.word	0x00011aa0


	//   ....[2]....
        /*00f4*/ 	.word	0x00011df0


	//   ....[3]....
        /*00f8*/ 	.word	0x00011f00


	//   ....[4]....
        /*00fc*/ 	.word	0x000121d0


	//   ....[5]....
        /*0100*/ 	.word	0x00012200


	//   ....[6]....
        /*0104*/ 	.word	0x00012230


	//   ....[7]....
        /*0108*/ 	.word	0x00012270


	//   ....[8]....
        /*010c*/ 	.word	0x000122b0


	//   ....[9]....
        /*0110*/ 	.word	0x00012600


	//   ....[10]....
        /*0114*/ 	.word	0x00012710


	//   ....[11]....
        /*0118*/ 	.word	0x000129e0


	//   ....[12]....
        /*011c*/ 	.word	0x00012a10


	//----- nvinfo : EIATTR_MAX_THREADS
	.align		4
.L_878:
        /*0120*/ 	.byte	0x04, 0x05
        /*0122*/ 	.short	(.L_880 - .L_879)
.L_879:
        /*0124*/ 	.word	0x00000200
        /*0128*/ 	.word	0x00000001
        /*012c*/ 	.word	0x00000001


	//----- nvinfo : EIATTR_CRS_STACK_SIZE
	.align		4
.L_880:
        /*0130*/ 	.byte	0x04, 0x1e
        /*0132*/ 	.short	(.L_882 - .L_881)
.L_881:
        /*0134*/ 	.word	0x00000000


	//----- nvinfo : EIATTR_CBANK_PARAM_SIZE
	.align		4
.L_882:
        /*0138*/ 	.byte	0x03, 0x19
        /*013a*/ 	.short	0x0428


	//----- nvinfo : EIATTR_PARAM_CBANK
	.align		4
        /*013c*/ 	.byte	0x04, 0x0a
        /*013e*/ 	.short	(.L_884 - .L_883)
	.align		4
.L_883:
        /*0140*/ 	.word	index@(.nv.constant0._ZN2at6native13reduce_kernelILi512ELi1ENS0_8ReduceOpIN3c108BFloat16ENS0_9ArgMinOpsIfEEjlLi4ELi4EEEEEvT1_)
        /*0144*/ 	.short	0x0380
        /*0146*/ 	.short	0x0428


	//----- nvinfo : EIATTR_SW_WAR
	.align		4
.L_884:
        /*0148*/ 	.byte	0x04, 0x36
        /*014a*/ 	.short	(.L_886 - .L_885)
.L_885:
        /*014c*/ 	.word	0x00000008
.L_886:


//--------------------- .nv.info._ZN2at6native13reduce_kernelILi256ELi2ENS0_8ReduceOpIN3c108BFloat16ENS0_9ArgMinOpsIfEEjlLi4ELi4EEEEEvT1_ --------------------------
	.section	.nv.info._ZN2at6native13reduce_kernelILi256ELi2ENS0_8ReduceOpIN3c108BFloat16ENS0_9ArgMinOpsIfEEjlLi4ELi4EEEEEvT1_,"",@"SHT_CUDA_INFO"
	.sectionflags	@""
	.align	4


	//----- nvinfo : EIATTR_CUDA_API_VERSION
	.align		4
        /*0000*/ 	.byte	0x04, 0x37
        /*0002*/ 	.short	(.L_888 - .L_887)
.L_887:
        /*0004*/ 	.word	0x00000082


	//----- nvinfo : EIATTR_KPARAM_INFO
	.align		4
.L_888:
        /*0008*/ 	.byte	0x04, 0x17
        /*000a*/ 	.short	(.L_890 - .L_889)
.L_889:
        /*000c*/ 	.word	0x00000000
        /*0010*/ 	.short	0x0000
        /*0012*/ 	.short	0x0000
        /*0014*/ 	.byte	0x00, 0xf0, 0xa1, 0x10


	//----- nvinfo : EIATTR_SPARSE_MMA_MASK
	.align		4
.L_890:
        /*0018*/ 	.byte	0x03, 0x50
        /*001a*/ 	.short	0x0000


	//----- nvinfo : EIATTR_MAXREG_COUNT
	.align		4
        /*001c*/ 	.byte	0x03, 0x1b
        /*001e*/ 	.short	0x0040


	//----- nvinfo : EIATTR_NUM_BARRIERS
	.align		4
        /*0020*/ 	.byte	0x02, 0x4c
        /*0022*/ 	.byte	0x01
	.zero		1


	//----- nvinfo : EIATTR_EXTERNS
	.align		4
        /*0024*/ 	.byte	0x04, 0x0f
        /*0026*/ 	.short	(.L_892 - .L_891)


	//   ....[0]....
	.align		4
.L_891:
        /*0028*/ 	.word	index@(__assertfail)


	//----- nvinfo : EIATTR_MERCURY_ISA_VERSION
	.align		4
.L_892:
        /*002c*/ 	.byte	0x03, 0x5f
        /*002e*/ 	.short	0x0101


	//----- nvinfo : EIATTR_INT_WARP_WIDE_INSTR_OFFSETS
	.align		4
        /*0030*/ 	.byte	0x04, 0x31
        /*0032*/ 	.short	(.L_894 - .L_893)


	//   ....[0]....
.L_893:
        /*0034*/ 	.word	0x00015e40


	//   ....[1]....
        /*0038*/ 	.word	0x00015f30


	//----- nvinfo : EIATTR_COOP_GROUP_MASK_REGIDS
	.align		4
.L_894:
        /*003c*/ 	.byte	0x04, 0x29
        /*003e*/ 	.short	(.L_896 - .L_895)


	//   ....[0]....
.L_895:
        /*0040*/ 	.word	0xffffffff


	//   ....[1]....
        /*0044*/ 	.word	0xffffffff


	//   ....[2]....
        /*0048*/ 	.word	0xffffffff


	//   ....[3]....
        /*004c*/ 	.word	0xffffffff


	//   ....[4]....
        /*0050*/ 	.word	0xffffffff


	//   ....[5]....
        /*0054*/ 	.word	0xffffffff


	//   ....[6]....
        /*0058*/ 	.word	0xffffffff


	//   ....[7]....
        /*005c*/ 	.word	0xffffffff


	//   ....[8]....
        /*0060*/ 	.word	0xffffffff


	//   ....[9]....
        /*0064*/ 	.word	0xffffffff


	//   ....[10]....
        /*0068*/ 	.word	0xffffffff


	//   ....[11]....
        /*006c*/ 	.word	0xffffffff


	//----- nvinfo : EIATTR_COOP_GROUP_INSTR_OFFSETS
	.align		4
.L_896:
        /*0070*/ 	.byte	0x04, 0x28
        /*0072*/ 	.short	(.L_898 - .L_897)


	//   ....[0]....
.L_897:
        /*0074*/ 	.word	0x00010df0


	//   ....[1]....
        /*0078*/ 	.word	0x00010e20


	//   ....[2]....
        /*007c*/ 	.word	0x00010e30


	//   ....[3]....
        /*0080*/ 	.word	0x00010ee0


	//   ....[4]....
        /*0084*/ 	.word	0x00010f20


	//   ....[5]....
        /*0088*/ 	.word	0x00010f50


	//   ....[6]....
        /*008c*/ 	.word	0x00017140


	//   ....[7]....
        /*0090*/ 	.word	0x00017170


	//   ....[8]....
        /*0094*/ 	.word	0x00017180


	//   ....[9]....
        /*0098*/ 	.word	0x00017230


	//   ....[10]....
        /*009c*/ 	.word	0x00017270


	//   ....[11]....
        /*00a0*/ 	.word	0x000172a0


	//----- nvinfo : EIATTR_VRC_CTA_INIT_COUNT
	.align		4
.L_898:
        /*00a4*/ 	.byte	0x02, 0x4a
	.zero		1
	.zero		1


	//----- nvinfo : EIATTR_SYSCALL_OFFSETS
	.align		4
        /*00a8*/ 	.byte	0x04, 0x46
        /*00aa*/ 	.short	(.L_900 - .L_899)


	//   ....[0]....
.L_899:
        /*00ac*/ 	.word	0x000014c0


	//   ....[1]....
        /*00b0*/ 	.word	0x00017540


	//   ....[2]....
        /*00b4*/ 	.word	0x00017720


	//   ....[3]....
        /*00b8*/ 	.word	0x00017850


	//   ....[4]....
        /*00bc*/ 	.word	0x000179f0


	//   ....[5]....
        /*00c0*/ 	.word	0x00017ae0


	//   ....[6]....
        /*00c4*/ 	.word	0x00017ec0


	//   ....[7]....
        /*00c8*/ 	.word	0x00017ff0


	//   ....[8]....
        /*00cc*/ 	.word	0x00018320


	//   ....[9]....
        /*00d0*/ 	.word	0x000184c0


	//   ....[10]....
        /*00d4*/ 	.word	0x000185f0


	//   ....[11]....
        /*00d8*/ 	.word	0x00018790


	//   ....[12]....
        /*00dc*/ 	.word	0x00018880


	//   ....[13]....
        /*00e0*/ 	.word	0x00018c40


	//   ....[14]....
        /*00e4*/ 	.word	0x00018d70


	//----- nvinfo : EIATTR_EXIT_INSTR_OFFSETS
	.align		4
.L_900:
        /*00e8*/ 	.byte	0x04, 0x1c
        /*00ea*/ 	.short	(.L_902 - .L_901)


	//   ....[0]....
.L_901:
        /*00ec*/ 	.word	0x00015ff0


	//   ....[1]....
        /*00f0*/ 	.word	0x000173b0


	//   ....[2]....
        /*00f4*/ 	.word	0x000178f0


	//   ....[3]....
        /*00f8*/ 	.word	0x00017af0


	//   ....[4]....
        /*00fc*/ 	.word	0x00018090


	//   ....[5]....
        /*0100*/ 	.word	0x000180e0


	//   ....[6]....
        /*0104*/ 	.word	0x00018110


	//   ....[7]....
        /*0108*/ 	.word	0x00018150


	//   ....[8]....
        /*010c*/ 	.word	0x00018190


	//   ....[9]....
        /*0110*/ 	.word	0x00018690


	//   ....[10]....
        /*0114*/ 	.word	0x00018890


	//   ....[11]....
        /*0118*/ 	.word	0x00018e10


	//   ....[12]....
        /*011c*/ 	.word	0x00018e60


	//----- nvinfo : EIATTR_MAX_THREADS
	.align		4
.L_902:
        /*0120*/ 	.byte	0x04, 0x05
        /*0122*/ 	.short	(.L_904 - .L_903)
.L_903:
        /*0124*/ 	.word	0x00000100
        /*0128*/ 	.word	0x00000001
        /*012c*/ 	.word	0x00000001


	//----- nvinfo : EIATTR_CRS_STACK_SIZE
	.align		4
.L_904:
        /*0130*/ 	.byte	0x04, 0x1e
        /*0132*/ 	.short	(.L_906 - .L_905)
.L_905:
        /*0134*/ 	.word	0x00000000


	//----- nvinfo : EIATTR_CBANK_PARAM_SIZE
	.align		4
.L_906:
        /*0138*/ 	.byte	0x03, 0x19
        /*013a*/ 	.short	0x0428


	//----- nvinfo : EIATTR_PARAM_CBANK
	.align		4
        /*013c*/ 	.byte	0x04, 0x0a
        /*013e*/ 	.short	(.L_908 - .L_907)
	.align		4
.L_907:
        /*0140*/ 	.word	index@(.nv.constant0._ZN2at6native13reduce_kernelILi256ELi2ENS0_8ReduceOpIN3c108BFloat16ENS0_9ArgMinOpsIfEEjlLi4ELi4EEEEEvT1_)
        /*0144*/ 	.short	0x0380
        /*0146*/ 	.short	0x0428


	//----- nvinfo : EIATTR_SW_WAR
	.align		4
.L_908:
        /*0148*/ 	.byte	0x04, 0x36
        /*014a*/ 	.short	(.L_910 - .L_909)
.L_909:
        /*014c*/ 	.word	0x00000008
.L_910:


//--------------------- .nv.info._ZN2at6native13reduce_kernelILi128ELi4ENS0_8ReduceOpIN3c108BFloat16ENS0_9ArgMinOpsIfEEjlLi4ELi4EEEEEvT1_ --------------------------
	.section	.nv.info._ZN2at6native13reduce_kernelILi128ELi4ENS0_8ReduceOpIN3c108BFloat16ENS0_9ArgMinOpsIfEEjlLi4ELi4EEEEEvT1_,"",@"SHT_CUDA_INFO"
	.sectionflags	@""
	.align	4


	//----- nvinfo : EIATTR_CUDA_API_VERSION
	.align		4
        /*0000*/ 	.byte	0x04, 0x37
        /*0002*/ 	.short	(.L_912 - .L_911)
.L_911:
        /*0004*/ 	.word	0x00000082


	//----- nvinfo : EIATTR_KPARAM_INFO
	.align		4
.L_912:
        /*0008*/ 	.byte	0x04, 0x17
        /*000a*/ 	.short	(.L_914 - .L_913)
.L_913:
        /*000c*/ 	.word	0x00000000
        /*0010*/ 	.short	0x0000
        /*0012*/ 	.short	0x0000
        /*0014*/ 	.byte	0x00, 0xf0, 0xa1, 0x10


	//----- nvinfo : EIATTR_SPARSE_MMA_MASK
	.align		4
.L_914:
        /*0018*/ 	.byte	0x03, 0x50
        /*001a*/ 	.short	0x0000


	//----- nvinfo : EIATTR_MAXREG_COUNT
	.align		4
        /*001c*/ 	.byte	0x03, 0x1b
        /*001e*/ 	.short	0x0080


	//----- nvinfo : EIATTR_NUM_BARRIERS
	.align		4
        /*0020*/ 	.byte	0x02, 0x4c
        /*0022*/ 	.byte	0x01
	.zero		1


	//----- nvinfo : EIATTR_EXTERNS
	.align		4
        /*0024*/ 	.byte	0x04, 0x0f
        /*0026*/ 	.short	(.L_916 - .L_915)


	//   ....[0]....
	.align		4
.L_915:
        /*0028*/ 	.word	index@(__assertfail)


	//----- nvinfo : EIATTR_MERCURY_ISA_VERSION
	.align		4
.L_916:
        /*002c*/ 	.byte	0x03, 0x5f
        /*002e*/ 	.short	0x0101


	//----- nvinfo : EIATTR_INT_WARP_WIDE_INSTR_OFFSETS
	.align		4
        /*0030*/ 	.byte	0x04, 0x31
        /*0032*/ 	.short	(.L_918 - .L_917)


	//   ....[0]....
.L_917:
        /*0034*/ 	.word	0x0001fd50


	//   ....[1]....
        /*0038*/ 	.word	0x0001fe40


	//----- nvinfo : EIATTR_COOP_GROUP_MASK_REGIDS
	.align		4
.L_918:
        /*003c*/ 	.byte	0x04, 0x29
        /*003e*/ 	.short	(.L_920 - .L_919)


	//   ....[0]....
.L_919:
        /*0040*/ 	.word	0xffffffff


	//   ....[1]....
        /*0044*/ 	.word	0xffffffff


	//   ....[2]....
        /*0048*/ 	.word	0xffffffff


	//   ....[3]....
        /*004c*/ 	.word	0xffffffff


	//   ....[4]....
        /*0050*/ 	.word	0xffffffff


	//   ....[5]....
        /*0054*/ 	.word	0xffffffff


	//   ....[6]....
        /*0058*/ 	.word	0xffffffff


	//   ....[7]....
        /*005c*/ 	.word	0xffffffff


	//   ....[8]....
        /*0060*/ 	.word	0xffffffff


	//   ....[9]....
        /*0064*/ 	.word	0xffffffff


	//   ....[10]....
        /*0068*/ 	.word	0xffffffff


	//   ....[11]....
        /*006c*/ 	.word	0xffffffff


	//   ....[12]....
        /*0070*/ 	.word	0xffffffff


	//   ....[13]....
        /*0074*/ 	.word	0xffffffff


	//   ....[14]....
        /*0078*/ 	.word	0xffffffff


	//   ....[15]....
        /*007c*/ 	.word	0xffffffff


	//   ....[16]....
        /*0080*/ 	.word	0xffffffff


	//   ....[17]....
        /*0084*/ 	.word	0xffffffff


	//   ....[18]....
        /*0088*/ 	.word	0xffffffff


	//   ....[19]....
        /*008c*/ 	.word	0xffffffff


	//   ....[20]....
        /*0090*/ 	.word	0xffffffff


	//   ....[21]....
        /*0094*/ 	.word	0xffffffff


	//   ....[22]....
        /*0098*/ 	.word	0xffffffff


	//   ....[23]....
        /*009c*/ 	.word	0xffffffff


	//----- nvinfo : EIATTR_COOP_GROUP_INSTR_OFFSETS
	.align		4
.L_920:
        /*00a0*/ 	.byte	0x04, 0x28
        /*00a2*/ 	.short	(.L_922 - .L_921)


	//   ....[0]....
.L_921:
        /*00a4*/ 	.word	0x00016530


	//   ....[1]....
        /*00a8*/ 	.word	0x00016560


	//   ....[2]....
        /*00ac*/ 	.word	0x00016570


	//   ....[3]....
        /*00b0*/ 	.word	0x00016620


	//   ....[4]....
        /*00b4*/ 	.word	0x00016650


	//   ....[5]....
        /*00b8*/ 	.word	0x00016660


	//   ....[6]....
        /*00bc*/ 	.word	0x00016710


	//   ....[7]....
        /*00c0*/ 	.word	0x00016740


	//   ....[8]....
        /*00c4*/ 	.word	0x00016750


	//   ....[9]....
        /*00c8*/ 	.word	0x00016800


	//   ....[10]....
        /*00cc*/ 	.word	0x00016840


	//   ....[11]....
        /*00d0*/ 	.word	0x00016870


	//   ....[12]....
        /*00d4*/ 	.word	0x00021bd0


	//   ....[13]....
        /*00d8*/ 	.word	0x00021c00


	//   ....[14]....
        /*00dc*/ 	.word	0x00021c10


	//   ....[15]....
        /*00e0*/ 	.word	0x00021cc0


	//   ....[16]....
        /*00e4*/ 	.word	0x00021cf0


	//   ....[17]....
        /*00e8*/ 	.word	0x00021d00


	//   ....[18]....
        /*00ec*/ 	.word	0x00021db0


	//   ....[19]....
        /*00f0*/ 	.word	0x00021de0


	//   ....[20]....
        /*00f4*/ 	.word	0x00021df0


	//   ....[21]....
        /*00f8*/ 	.word	0x00021ea0


	//   ....[22]....
        /*00fc*/ 	.word	0x00021ee0


	//   ....[23]....
        /*0100*/ 	.word	0x00021f10


	//----- nvinfo : EIATTR_VRC_CTA_INIT_COUNT
	.align		4
.L_922:
        /*0104*/ 	.byte	0x02, 0x4a
	.zero		1
	.zero		1


	//----- nvinfo : EIATTR_SYSCALL_OFFSETS
	.align		4
        /*0108*/ 	.byte	0x04, 0x46
        /*010a*/ 	.short	(.L_924 - .L_923)


	//   ....[0]....
.L_923:
        /*010c*/ 	.word	0x00001510


	//   ....[1]....
        /*0110*/ 	.word	0x00022260


	//   ....[2]....
        /*0114*/ 	.word	0x00022490


	//   ....[3]....
        /*0118*/ 	.word	0x000225c0


	//   ....[4]....
        /*011c*/ 	.word	0x00022780


	//   ....[5]....
        /*0120*/ 	.word	0x000228b0


	//   ....[6]....
        /*0124*/ 	.word	0x00022a40


	//   ....[7]....
        /*0128*/ 	.word	0x00022b30


	//   ....[8]....
        /*012c*/ 	.word	0x00022c20


	//   ....[9]....
        /*0130*/ 	.word	0x00022d10


	//   ....[10]....
        /*0134*/ 	.word	0x00023330


	//   ....[11]....
        /*0138*/ 	.word	0x00023460


	//   ....[12]....
        /*013c*/ 	.word	0x00023620


	//   ....[13]....
        /*0140*/ 	.word	0x00023750


	//   ....[14]....
        /*0144*/ 	.word	0x00023b00


	//   ....[15]....
        /*0148*/ 	.word	0x00023d10


	//   ....[16]....
        /*014c*/ 	.word	0x00023e40


	//   ....[17]....
        /*0150*/ 	.word	0x00024000


	//   ....[18]....
        /*0154*/ 	.word	0x00024130


	//   ....[19]....
        /*0158*/ 	.word	0x000242c0


	//   ....[20]....
        /*015c*/ 	.word	0x000243b0


	//   ....[21]....
        /*0160*/ 	.word	0x000244a0


	//   ....[22]....
        /*0164*/ 	.word	0x00024590


	//   ....[23]....
        /*0168*/ 	.word	0x00024ba0


	//   ....[24]....
        /*016c*/ 	.word	0x00024cd0


	//   ....[25]....
        /*0170*/ 	.word	0x00024e90


	//   ....[26]....
        /*0174*/ 	.word	0x00024fc0


	//----- nvinfo : EIATTR_EXIT_INSTR_OFFSETS
	.align		4
.L_924:
        /*0178*/ 	.byte	0x04, 0x1c
        /*017a*/ 	.short	(.L_926 - .L_925)


	//   ....[0]....
.L_925:
        /*017c*/ 	.word	0x0001ff00


	//   ....[1]....
        /*0180*/ 	.word	0x00022080


	//   ....[2]....
        /*0184*/ 	.word	0x00022940


	//   ....[3]....
        /*0188*/ 	.word	0x00022d20


	//   ....[4]....
        /*018c*/ 	.word	0x000237e0


	//   ....[5]....
        /*0190*/ 	.word	0x00023870


	//   ....[6]....
        /*0194*/ 	.word	0x000238a0


	//   ....[7]....
        /*0198*/ 	.word	0x000238e0


	//   ....[8]....
        /*019c*/ 	.word	0x00023920


	//   ....[9]....
        /*01a0*/ 	.word	0x000241c0


	//   ....[10]....
        /*01a4*/ 	.word	0x000245a0


	//   ....[11]....
        /*01a8*/ 	.word	0x00025050


	//   ....[12]....
        /*01ac*/ 	.word	0x000250e0


	//----- nvinfo : EIATTR_MAX_THREADS
	.align		4
.L_926:
        /*01b0*/ 	.byte	0x04, 0x05
        /*01b2*/ 	.short	(.L_928 - .L_927)
.L_927:
        /*01b4*/ 	.word	0x00000080
        /*01b8*/ 	.word	0x00000001
        /*01bc*/ 	.word	0x00000001


	//----- nvinfo : EIATTR_CRS_STACK_SIZE
	.align		4
.L_928:
        /*01c0*/ 	.byte	0x04, 0x1e
        /*01c2*/ 	.short	(.L_930 - .L_929)
.L_929:
        /*01c4*/ 	.word	0x00000000


	//----- nvinfo : EIATTR_CBANK_PARAM_SIZE
	.align		4
.L_930:
        /*01c8*/ 	.byte	0x03, 0x19
        /*01ca*/ 	.short	0x0428


	//----- nvinfo : EIATTR_PARAM_CBANK
	.align		4
        /*01cc*/ 	.byte	0x04, 0x0a
        /*01ce*/ 	.short	(.L_932 - .L_931)
	.align		4
.L_931:
        /*01d0*/ 	.word	index@(.nv.constant0._ZN2at6native13reduce_kernelILi128ELi4ENS0_8ReduceOpIN3c108BFloat16ENS0_9ArgMinOpsIfEEjlLi4ELi4EEEEEvT1_)
        /*01d4*/ 	.short	0x0380
        /*01d6*/ 	.short	0x0428


	//----- nvinfo : EIATTR_SW_WAR
	.align		4
.L_932:
        /*01d8*/ 	.byte	0x04, 0x36
        /*01da*/ 	.short	(.L_934 - .L_933)
.L_933:
        /*01dc*/ 	.word	0x00000008
.L_934:


//--------------------- .nv.info._ZN2at6native13reduce_kernelILi512ELi1ENS0_8ReduceOpIN3c104HalfENS0_9ArgMinOpsIfEEjlLi4ELi4EEEEEvT1_ --------------------------
	.section	.nv.info._ZN2at6native13reduce_kernelILi512ELi1ENS0_8ReduceOpIN3c104HalfENS0_9ArgMinOpsIfEEjlLi4ELi4EEEEEvT1_,"",@"SHT_CUDA_INFO"
	.sectionflags	@""
	.align	4


	//----- nvinfo : EIATTR_CUDA_API_VERSION
	.align		4
        /*0000*/ 	.byte	0x04, 0x37
        /*0002*/ 	.short	(.L_936 - .L_935)
.L_935:
        /*0004*/ 	.word	0x00000082


	//----- nvinfo : EIATTR_KPARAM_INFO
	.align		4
.L_936:
        /*0008*/ 	.byte	0x04, 0x17
        /*000a*/ 	.short	(.L_938 - .L_937)
.L_937:
        /*000c*/ 	.word	0x00000000
        /*0010*/ 	.short	0x0000
        /*0012*/ 	.short	0x0000
        /*0014*/ 	.byte	0x00, 0xf0, 0xa1, 0x10


	//----- nvinfo : EIATTR_SPARSE_MMA_MASK
	.align		4
.L_938:
        /*0018*/ 	.byte	0x03, 0x50
        /*001a*/ 	.short	0x0000


	//----- nvinfo : EIATTR_MAXREG_COUNT
	.align		4
        /*001c*/ 	.byte	0x03, 0x1b
        /*001e*/ 	.short	0x0020


	//----- nvinfo : EIATTR_NUM_BARRIERS
	.align		4
        /*0020*/ 	.byte	0x02, 0x4c
        /*0022*/ 	.byte	0x01
	.zero		1


	//----- nvinfo : EIATTR_EXTERNS
	.align		4
        /*0024*/ 	.byte	0x04, 0x0f
        /*0026*/ 	.short	(.L_940 - .L_939)


	//   ....[0]....
	.align		4
.L_939:
        /*0028*/ 	.word	index@(__assertfail)


	//----- nvinfo : EIATTR_ANNOTATIONS
	.align		4
.L_940:
        /*002c*/ 	.byte	0x04, 0x55
        /*002e*/ 	.short	(.L_942 - .L_941)


	//   ....[0]....
.L_941:
        /*0030*/ 	.word	0x00000001
        /*0034*/ 	.byte	0xf0, 0x88, 0x00, 0x00, 0x01, 0x00, 0x00, 0x00, 0x20, 0x89, 0x00, 0x00, 0x01, 0x00, 0x00, 0x00
        /*0044*/ 	.byte	0x30, 0x89, 0x00, 0x00, 0x01, 0x00, 0x00, 0x00, 0x80, 0x9b, 0x00, 0x00, 0x01, 0x00, 0x00, 0x00
        /*0054*/ 	.byte	0x50, 0xad, 0x00, 0x00, 0x01, 0x00, 0x00, 0x00, 0xc0, 0xd0, 0x00, 0x00, 0x01, 0x00, 0x00, 0x00
        /*0064*/ 	.byte	0x10, 0xd1, 0x00, 0x00, 0x01, 0x00, 0x00, 0x00, 0x50, 0xd2, 0x00, 0x00, 0x01, 0x00, 0x00, 0x00
        /*0074*/ 	.byte	0xc0, 0xd4, 0x00, 0x00


	//----- nvinfo : EIATTR_MERCURY_ISA_VERSION
	.align		4
.L_942:
        /*0078*/ 	.byte	0x03, 0x5f
        /*007a*/ 	.short	0x0101


	//----- nvinfo : EIATTR_INT_WARP_WIDE_INSTR_OFFSETS
	.align		4
        /*007c*/ 	.byte	0x04, 0x31
        /*007e*/ 	.short	(.L_944 - .L_943)


	//   ....[0]....
.L_943:
        /*0080*/ 	.word	0x00010c50


	//   ....[1]....
        /*0084*/ 	.word	0x00010d40


	//----- nvinfo : EIATTR_COOP_GROUP_MASK_REGIDS
	.align		4
.L_944:
        /*0088*/ 	.byte	0x04, 0x29
        /*008a*/ 	.short	(.L_946 - .L_945)


	//   ....[0]....
.L_945:
        /*008c*/ 	.word	0xffffffff


	//   ....[1]....
        /*0090*/ 	.word	0xffffffff


	//   ....[2]....
        /*0094*/ 	.word	0xffffffff


	//   ....[3]....
        /*0098*/ 	.word	0xffffffff


	//   ....[4]....
        /*009c*/ 	.word	0xffffffff


	//   ....[5]....
        /*00a0*/ 	.word	0xffffffff


	//----- nvinfo : EIATTR_COOP_GROUP_INSTR_OFFSETS
	.align		4
.L_946:
        /*00a4*/ 	.byte	0x04, 0x28
        /*00a6*/ 	.short	(.L_948 - .L_947)


	//   ....[0]....
.L_947:
        /*00a8*/ 	.word	0x0000df80


	//   ....[1]....
        /*00ac*/ 	.word	0x0000dfb0


	//   ....[2]....
        /*00b0*/ 	.word	0x0000dfc0


	//   ....[3]....
        /*00b4*/ 	.word	0x00011950


	//   ....[4]....
        /*00b8*/ 	.word	0x00011980


	//   ....[5]....
        /*00bc*/ 	.word	0x00011990


	//----- nvinfo : EIATTR_VRC_CTA_INIT_COUNT
	.align		4
.L_948:
        /*00c0*/ 	.byte	0x02, 0x4a
	.zero		1
	.zero		1


	//----- nvinfo : EIATTR_SYSCALL_OFFSETS
	.align		4
        /*00c4*/ 	.byte	0x04, 0x46
        /*00c6*/ 	.short	(.L_950 - .L_949)


	//   ....[0]....
.L_949:
        /*00c8*/ 	.word	0x00011c30


	//   ....[1]....
        /*00cc*/ 	.word	0x00011da0


	//   ....[2]....
        /*00d0*/ 	.word	0x00011ef0


	//   ....[3]....
        /*00d4*/ 	.word	0x00012180


	//   ....[4]....
        /*00d8*/ 	.word	0x00012440


	//   ....[5]....
        /*00dc*/ 	.word	0x000125b0


	//   ....[6]....
        /*00e0*/ 	.word	0x00012700


	//   ....[7]....
        /*00e4*/ 	.word	0x00012990


	//----- nvinfo : EIATTR_EXIT_INSTR_OFFSETS
	.align		4
.L_950:
        /*00e8*/ 	.byte	0x04, 0x1c
        /*00ea*/ 	.short	(.L_952 - .L_951)


	//   ....[0]....
.L_951:
        /*00ec*/ 	.word	0x00010e00


	//   ....[1]....
        /*00f0*/ 	.word	0x00011aa0


	//   ....[2]....
        /*00f4*/ 	.word	0x00011df0


	//   ....[3]....
        /*00f8*/ 	.word	0x00011f00


	//   ....[4]....
        /*00fc*/ 	.word	0x000121d0


	//   ....[5]....
        /*0100*/ 	.word	0x00012200


	//   ....[6]....
        /*0104*/ 	.word	0x00012230


	//   ....[7]....
        /*0108*/ 	.word	0x00012270


	//   ....[8]....
        /*010c*/ 	.word	0x000122b0


	//   ....[9]....
        /*0110*/ 	.word	0x00012600


	//   ....[10]....
        /*0114*/ 	.word	0x00012710


	//   ....[11]....
        /*0118*/ 	.word	0x000129e0


	//   ....[12]....
        /*011c*/ 	.word	0x00012a10


	//----- nvinfo : EIATTR_MAX_THREADS
	.align		4
.L_952:
        /*0120*/ 	.byte	0x04, 0x05
        /*0122*/ 	.short	(.L_954 - .L_953)
.L_953:
        /*0124*/ 	.word	0x00000200
        /*0128*/ 	.word	0x00000001
        /*012c*/ 	.word	0x00000001


	//----- nvinfo : EIATTR_CRS_STACK_SIZE
	.align		4
.L_954:
        /*0130*/ 	.byte	0x04, 0x1e
        /*0132*/ 	.short	(.L_956 - .L_955)
.L_955:
        /*0134*/ 	.word	0x00000000


	//----- nvinfo : EIATTR_CBANK_PARAM_SIZE
	.align		4
.L_956:
        /*0138*/ 	.byte	0x03, 0x19
        /*013a*/ 	.short	0x0428


	//----- nvinfo : EIATTR_PARAM_CBANK
	.align		4
        /*013c*/ 	.byte	0x04, 0x0a
        /*013e*/ 	.short	(.L_958 - .L_957)
	.align		4
.L_957:
        /*0140*/ 	.word	index@(.nv.constant0._ZN2at6native13reduce_kernelILi512ELi1ENS0_8ReduceOpIN3c104HalfENS0_9ArgMinOpsIfEEjlLi4ELi4EEEEEvT1_)
        /*0144*/ 	.short	0x0380
        /*0146*/ 	.short	0x0428


	//----- nvinfo : EIATTR_SW_WAR
	.align		4
.L_958:
        /*0148*/ 	.byte	0x04, 0x36
        /*014a*/ 	.short	(.L_960 - .L_959)
.L_959:
        /*014c*/ 	.word	0x00000008
.L_960:


//--------------------- .nv.info._ZN2at6native13reduce_kernelILi256ELi2ENS0_8ReduceOpIN3c104HalfENS0_9ArgMinOpsIfEEjlLi4ELi4EEEEEvT1_ --------------------------
	.section	.nv.info._ZN2at6native13reduce_kernelILi256ELi2ENS0_8ReduceOpIN3c104HalfENS0_9ArgMinOpsIfEEjlLi4ELi4EEEEEvT1_,"",@"SHT_CUDA_INFO"
	.sectionflags	@""
	.align	4


	//----- nvinfo : EIATTR_CUDA_API_VERSION
	.align		4
        /*0000*/ 	.byte	0x04, 0x37
        /*0002*/ 	.short	(.L_962 - .L_961)
.L_961:
        /*0004*/ 	.word	0x00000082


	//----- nvinfo : EIATTR_KPARAM_INFO
	.align		4
.L_962:
        /*0008*/ 	.byte	0x04, 0x17
        /*000a*/ 	.short	(.L_964 - .L_963)
.L_963:
        /*000c*/ 	.word	0x00000000
        /*0010*/ 	.short	0x0000
        /*0012*/ 	.short	0x0000
        /*0014*/ 	.byte	0x00, 0xf0, 0xa1, 0x10


	//----- nvinfo : EIATTR_SPARSE_MMA_MASK
	.align		4
.L_964:
        /*0018*/ 	.byte	0x03, 0x50
        /*001a*/ 	.short	0x0000


	//----- nvinfo : EIATTR_MAXREG_COUNT
	.align		4
        /*001c*/ 	.byte	0x03, 0x1b
        /*001e*/ 	.short	0x0040


	//----- nvinfo : EIATTR_NUM_BARRIERS
	.align		4
        /*0020*/ 	.byte	0x02, 0x4c
        /*0022*/ 	.byte	0x01
	.zero		1


	//----- nvinfo : EIATTR_EXTERNS
	.align		4
        /*0024*/ 	.byte	0x04, 0x0f
        /*0026*/ 	.short	(.L_966 - .L_965)


	//   ....[0]....
	.align		4
.L_965:
        /*0028*/ 	.word	index@(__assertfail)


	//----- nvinfo : EIATTR_MERCURY_ISA_VERSION
	.align		4
.L_966:
        /*002c*/ 	.byte	0x03, 0x5f
        /*002e*/ 	.short	0x0101


	//----- nvinfo : EIATTR_INT_WARP_WIDE_INSTR_OFFSETS
	.align		4
        /*0030*/ 	.byte	0x04, 0x31
        /*0032*/ 	.short	(.L_968 - .L_967)


	//   ....[0]....
.L_967:
        /*0034*/ 	.word	0x00015d80


	//   ....[1]....
        /*0038*/ 	.word	0x00015e70


	//----- nvinfo : EIATTR_COOP_GROUP_MASK_REGIDS
	.align		4
.L_968:
        /*003c*/ 	.byte	0x04, 0x29
        /*003e*/ 	.short	(.L_970 - .L_969)


	//   ....[0]....
.L_969:
        /*0040*/ 	.word	0xffffffff


	//   ....[1]....
        /*0044*/ 	.word	0xffffffff


	//   ....[2]....
        /*0048*/ 	.word	0xffffffff


	//   ....[3]....
        /*004c*/ 	.word	0xffffffff


	//   ....[4]....
        /*0050*/ 	.word	0xffffffff


	//   ....[5]....
        /*0054*/ 	.word	0xffffffff


	//   ....[6]....
        /*0058*/ 	.word	0xffffffff


	//   ....[7]....
        /*005c*/ 	.word	0xffffffff


	//   ....[8]....
        /*0060*/ 	.word	0xffffffff


	//   ....[9]....
        /*0064*/ 	.word	0xffffffff


	//   ....[10]....
        /*0068*/ 	.word	0xffffffff


	//   ....[11]....
        /*006c*/ 	.word	0xffffffff


	//----- nvinfo : EIATTR_COOP_GROUP_INSTR_OFFSETS
	.align		4
.L_970:
        /*0070*/ 	.byte	0x04, 0x28
        /*0072*/ 	.short	(.L_972 - .L_971)


	//   ....[0]....
.L_971:
        /*0074*/ 	.word	0x00010d20


	//   ....[1]....
        /*0078*/ 	.word	0x00010d50


	//   ....[2]....
        /*007c*/ 	.word	0x00010d60


	//   ....[3]....
        /*0080*/ 	.word	0x00010e10


	//   ....[4]....
        /*0084*/ 	.word	0x00010e50


	//   ....[5]....
        /*0088*/ 	.word	0x00010e80


	//   ....[6]....
        /*008c*/ 	.word	0x00017080


	//   ....[7]....
        /*0090*/ 	.word	0x000170b0


	//   ....[8]....
        /*0094*/ 	.word	0x000170c0


	//   ....[9]....
        /*0098*/ 	.word	0x00017170


	//   ....[10]....
        /*009c*/ 	.word	0x000171b0


	//   ....[11]....
        /*00a0*/ 	.word	0x000171e0


	//----- nvinfo : EIATTR_VRC_CTA_INIT_COUNT
	.align		4
.L_972:
        /*00a4*/ 	.byte	0x02, 0x4a
	.zero		1
	.zero		1


	//----- nvinfo : EIATTR_SYSCALL_OFFSETS
	.align		4
        /*00a8*/ 	.byte	0x04, 0x46
        /*00aa*/ 	.short	(.L_974 - .L_973)


	//   ....[0]....
.L_973:
        /*00ac*/ 	.word	0x000014d0


	//   ....[1]....
        /*00b0*/ 	.word	0x00017480


	//   ....[2]....
        /*00b4*/ 	.word	0x00017660


	//   ....[3]....
        /*00b8*/ 	.word	0x00017790


	//   ....[4]....
        /*00bc*/ 	.word	0x00017930


	//   ....[5]....
        /*00c0*/ 	.word	0x00017a20


	//   ....[6]....
        /*00c4*/ 	.word	0x00017df0


	//   ....[7]....
        /*00c8*/ 	.word	0x00017f20


	//   ....[8]....
        /*00cc*/ 	.word	0x00018250


	//   ....[9]....
        /*00d0*/ 	.word	0x00018420


	//   ....[10]....
        /*00d4*/ 	.word	0x00018550


	//   ....[11]....
        /*00d8*/ 	.word	0x000186f0


	//   ....[12]....
        /*00dc*/ 	.word	0x000187e0


	//   ....[13]....
        /*00e0*/ 	.word	0x00018bb0


	//   ....[14]....
        /*00e4*/ 	.word	0x00018ce0


	//----- nvinfo : EIATTR_EXIT_INSTR_OFFSETS
	.align		4
.L_974:
        /*00e8*/ 	.byte	0x04, 0x1c
        /*00ea*/ 	.short	(.L_976 - .L_975)


	//   ....[0]....
.L_975:
        /*00ec*/ 	.word	0x00015f30


	//   ....[1]....
        /*00f0*/ 	.word	0x000172f0


	//   ....[2]....
        /*00f4*/ 	.word	0x00017830


	//   ....[3]....
        /*00f8*/ 	.word	0x00017a30


	//   ....[4]....
        /*00fc*/ 	.word	0x00017fc0


	//   ....[5]....
        /*0100*/ 	.word	0x00018010


	//   ....[6]....
        /*0104*/ 	.word	0x00018040


	//   ....[7]....
        /*0108*/ 	.word	0x00018080


	//   ....[8]....
        /*010c*/ 	.word	0x000180c0


	//   ....[9]....
        /*0110*/ 	.word	0x000185f0


	//   ....[10]....
        /*0114*/ 	.word	0x000187f0


	//   ....[11]....
        /*0118*/ 	.word	0x00018d80


	//   ....[12]....
        /*011c*/ 	.word	0x00018dd0


	//----- nvinfo : EIATTR_MAX_THREADS
	.align		4
.L_976:
        /*0120*/ 	.byte	0x04, 0x05
        /*0122*/ 	.short	(.L_978 - .L_977)
.L_977:
        /*0124*/ 	.word	0x00000100
        /*0128*/ 	.word	0x00000001
        /*012c*/ 	.word	0x00000001


	//----- nvinfo : EIATTR_CRS_STACK_SIZE
	.align		4
.L_978:
        /*0130*/ 	.byte	0x04, 0x1e
        /*0132*/ 	.short	(.L_980 - .L_979)
.L_979:
        /*0134*/ 	.word	0x00000000


	//----- nvinfo : EIATTR_CBANK_PARAM_SIZE
	.align		4
.L_980:
        /*0138*/ 	.byte	0x03, 0x19
        /*013a*/ 	.short	0x0428


	//----- nvinfo : EIATTR_PARAM_CBANK
	.align		4
        /*013c*/ 	.byte	0x04, 0x0a
        /*013e*/ 	.short	(.L_982 - .L_981)
	.align		4
.L_981:
        /*0140*/ 	.word	index@(.nv.constant0._ZN2at6native13reduce_kernelILi256ELi2ENS0_8ReduceOpIN3c104HalfENS0_9ArgMinOpsIfEEjlLi4ELi4EEEEEvT1_)
        /*0144*/ 	.short	0x0380
        /*0146*/ 	.short	0x0428


	//----- nvinfo : EIATTR_SW_WAR
	.align		4
.L_982:
        /*0148*/ 	.byte	0x04, 0x36
        /*014a*/ 	.short	(.L_984 - .L_983)
.L_983:
        /*014c*/ 	.word	0x00000008
.L_984:


//--------------------- .nv.info._ZN2at6native13reduce_kernelILi128ELi4ENS0_8ReduceOpIN3c104HalfENS0_9ArgMinOpsIfEEjlLi4ELi4EEEEEvT1_ --------------------------
	.section	.nv.info._ZN2at6native13reduce_kernelILi128ELi4ENS0_8ReduceOpIN3c104HalfENS0_9ArgMinOpsIfEEjlLi4ELi4EEEEEvT1_,"",@"SHT_CUDA_INFO"
	.sectionflags	@""
	.align	4


	//----- nvinfo : EIATTR_CUDA_API_VERSION
	.align		4
        /*0000*/ 	.byte	0x04, 0x37
        /*0002*/ 	.short	(.L_986 - .L_985)
.L_985:
        /*0004*/ 	.word	0x00000082


	//----- nvinfo : EIATTR_KPARAM_INFO
	.align		4
.L_986:
        /*0008*/ 	.byte	0x04, 0x17
        /*000a*/ 	.short	(.L_988 - .L_987)
.L_987:
        /*000c*/ 	.word	0x00000000
        /*0010*/ 	.short	0x0000
        /*0012*/ 	.short	0x0000
        /*0014*/ 	.byte	0x00, 0xf0, 0xa1, 0x10


	//----- nvinfo : EIATTR_SPARSE_MMA_MASK
	.align		4
.L_988:
        /*0018*/ 	.byte	0x03, 0x50
        /*001a*/ 	.short	0x0000


	//----- nvinfo : EIATTR_MAXREG_COUNT
	.align		4
        /*001c*/ 	.byte	0x03, 0x1b
        /*001e*/ 	.short	0x0080


	//----- nvinfo : EIATTR_NUM_BARRIERS
	.align		4
        /*0020*/ 	.byte	0x02, 0x4c
        /*0022*/ 	.byte	0x01
	.zero		1


	//----- nvinfo : EIATTR_EXTERNS
	.align		4
        /*0024*/ 	.byte	0x04, 0x0f
        /*0026*/ 	.short	(.L_990 - .L_989)


	//   ....[0]....
	.align		4
.L_989:
        /*0028*/ 	.word	index@(__assertfail)


	//----- nvinfo : EIATTR_MERCURY_ISA_VERSION
	.align		4
.L_990:
        /*002c*/ 	.byte	0x03, 0x5f
        /*002e*/ 	.short	0x0101


	//----- nvinfo : EIATTR_INT_WARP_WIDE_INSTR_OFFSETS
	.align		4
        /*0030*/ 	.byte	0x04, 0x31
        /*0032*/ 	.short	(.L_992 - .L_991)


	//   ....[0]....
.L_991:
        /*0034*/ 	.word	0x0001fc20


	//   ....[1]....
        /*0038*/ 	.word	0x0001fd10


	//----- nvinfo : EIATTR_COOP_GROUP_MASK_REGIDS
	.align		4
.L_992:
        /*003c*/ 	.byte	0x04, 0x29
        /*003e*/ 	.short	(.L_994 - .L_993)


	//   ....[0]....
.L_993:
        /*0040*/ 	.word	0xffffffff


	//   ....[1]....
        /*0044*/ 	.word	0xffffffff


	//   ....[2]....
        /*0048*/ 	.word	0xffffffff


	//   ....[3]....
        /*004c*/ 	.word	0xffffffff


	//   ....[4]....
        /*0050*/ 	.word	0xffffffff


	//   ....[5]....
        /*0054*/ 	.word	0xffffffff


	//   ....[6]....
        /*0058*/ 	.word	0xffffffff


	//   ....[7]....
        /*005c*/ 	.word	0xffffffff


	//   ....[8]....
        /*0060*/ 	.word	0xffffffff


	//   ....[9]....
        /*0064*/ 	.word	0xffffffff


	//   ....[10]....
        /*0068*/ 	.word	0xffffffff


	//   ....[11]....
        /*006c*/ 	.word	0xffffffff


	//   ....[12]....
        /*0070*/ 	.word	0xffffffff


	//   ....[13]....
        /*0074*/ 	.word	0xffffffff


	//   ....[14]....
        /*0078*/ 	.word	0xffffffff


	//   ....[15]....
        /*007c*/ 	.word	0xffffffff


	//   ....[16]....
        /*0080*/ 	.word	0xffffffff


	//   ....[17]....
        /*0084*/ 	.word	0xffffffff


	//   ....[18]....
        /*0088*/ 	.word	0xffffffff


	//   ....[19]....
        /*008c*/ 	.word	0xffffffff


	//   ....[20]....
        /*0090*/ 	.word	0xffffffff


	//   ....[21]....
        /*0094*/ 	.word	0xffffffff


	//   ....[22]....
        /*0098*/ 	.word	0xffffffff


	//   ....[23]....
        /*009c*/ 	.word	0xffffffff


	//----- nvinfo : EIATTR_COOP_GROUP_INSTR_OFFSETS
	.align		4
.L_994:
        /*00a0*/ 	.byte	0x04, 0x28
        /*00a2*/ 	.short	(.L_996 - .L_995)


	//   ....[0]....
.L_995:
        /*00a4*/ 	.word	0x00016400


	//   ....[1]....
        /*00a8*/ 	.word	0x00016430


	//   ....[2]....
        /*00ac*/ 	.word	0x00016440


	//   ....[3]....
        /*00b0*/ 	.word	0x000164f0


	//   ....[4]....
        /*00b4*/ 	.word	0x00016520


	//   ....[5]....
        /*00b8*/ 	.word	0x00016530


	//   ....[6]....
        /*00bc*/ 	.word	0x000165e0


	//   ....[7]....
        /*00c0*/ 	.word	0x00016610


	//   ....[8]....
        /*00c4*/ 	.word	0x00016620


	//   ....[9]....
        /*00c8*/ 	.word	0x000166d0


	//   ....[10]....
        /*00cc*/ 	.word	0x00016710


	//   ....[11]....
        /*00d0*/ 	.word	0x00016740


	//   ....[12]....
        /*00d4*/ 	.word	0x00021aa0


	//   ....[13]....
        /*00d8*/ 	.word	0x00021ad0


	//   ....[14]....
        /*00dc*/ 	.word	0x00021ae0


	//   ....[15]....
        /*00e0*/ 	.word	0x00021b90


	//   ....[16]....
        /*00e4*/ 	.word	0x00021bc0


	//   ....[17]....
        /*00e8*/ 	.word	0x00021bd0


	//   ....[18]....
        /*00ec*/ 	.word	0x00021c80


	//   ....[19]....
        /*00f0*/ 	.word	0x00021cb0


	//   ....[20]....
        /*00f4*/ 	.word	0x00021cc0


	//   ....[21]....
        /*00f8*/ 	.word	0x00021d70


	//   ....[22]....
        /*00fc*/ 	.word	0x00021db0


	//   ....[23]....
        /*0100*/ 	.word	0x00021de0


	//----- nvinfo : EIATTR_VRC_CTA_INIT_COUNT
	.align		4
.L_996:
        /*0104*/ 	.byte	0x02, 0x4a
	.zero		1
	.zero		1


	//----- nvinfo : EIATTR_SYSCALL_OFFSETS
	.align		4
        /*0108*/ 	.byte	0x04, 0x46
        /*010a*/ 	.short	(.L_998 - .L_997)


	//   ....[0]....
.L_997:
        /*010c*/ 	.word	0x00001510


	//   ....[1]....
        /*0110*/ 	.word	0x00022130


	//   ....[2]....
        /*0114*/ 	.word	0x00022360


	//   ....[3]....
        /*0118*/ 	.word	0x00022490


	//   ....[4]....
        /*011c*/ 	.word	0x00022650


	//   ....[5]....
        /*0120*/ 	.word	0x00022780


	//   ....[6]....
        /*0124*/ 	.word	0x00022910


	//   ....[7]....
        /*0128*/ 	.word	0x00022a00


	//   ....[8]....
        /*012c*/ 	.word	0x00022af0


	//   ....[9]....
        /*0130*/ 	.word	0x00022be0


	//   ....[10]....
        /*0134*/ 	.word	0x00023200


	//   ....[11]....
        /*0138*/ 	.word	0x00023330


	//   ....[12]....
        /*013c*/ 	.word	0x000234f0


	//   ....[13]....
        /*0140*/ 	.word	0x00023620


	//   ....[14]....
        /*0144*/ 	.word	0x000239d0


	//   ....[15]....
        /*0148*/ 	.word	0x00023be0


	//   ....[16]....
        /*014c*/ 	.word	0x00023d10


	//   ....[17]....
        /*0150*/ 	.word	0x00023ed0


	//   ....[18]....
        /*0154*/ 	.word	0x00024000


	//   ....[19]....
        /*0158*/ 	.word	0x00024190


	//   ....[20]....
        /*015c*/ 	.word	0x00024280


	//   ....[21]....
        /*0160*/ 	.word	0x00024370


	//   ....[22]....
        /*0164*/ 	.word	0x00024460


	//   ....[23]....
        /*0168*/ 	.word	0x00024a70


	//   ....[24]....
        /*016c*/ 	.word	0x00024ba0


	//   ....[25]....
        /*0170*/ 	.word	0x00024d60


	//   ....[26]....
        /*0174*/ 	.word	0x00024e90


	//----- nvinfo : EIATTR_EXIT_INSTR_OFFSETS
	.align		4
.L_998:
        /*0178*/ 	.byte	0x04, 0x1c
        /*017a*/ 	.short	(.L_1000 - .L_999)


	//   ....[0]....
.L_999:
        /*017c*/ 	.word	0x0001fdd0


	//   ....[1]....
        /*0180*/ 	.word	0x00021f50


	//   ....[2]....
        /*0184*/ 	.word	0x00022810


	//   ....[3]....
        /*0188*/ 	.word	0x00022bf0


	//   ....[4]....
        /*018c*/ 	.word	0x000236b0


	//   ....[5]....
        /*0190*/ 	.word	0x00023740


	//   ....[6]....
        /*0194*/ 	.word	0x00023770


	//   ....[7]....
        /*0198*/ 	.word	0x000237b0


	//   ....[8]....
        /*019c*/ 	.word	0x000237f0


	//   ....[9]....
        /*01a0*/ 	.word	0x00024090


	//   ....[10]....
        /*01a4*/ 	.word	0x00024470


	//   ....[11]....
        /*01a8*/ 	.word	0x00024f20


	//   ....[12]....
        /*01ac*/ 	.word	0x00024fb0


	//----- nvinfo : EIATTR_MAX_THREADS
	.align		4
.L_1000:
        /*01b0*/ 	.byte	0x04, 0x05
        /*01b2*/ 	.short	(.L_1002 - .L_1001)
.L_1001:
        /*01b4*/ 	.word	0x00000080
        /*01b8*/ 	.word	0x00000001
        /*01bc*/ 	.word	0x00000001


	//----- nvinfo : EIATTR_CRS_STACK_SIZE
	.align		4
.L_1002:
        /*01c0*/ 	.byte	0x04, 0x1e
        /*01c2*/ 	.short	(.L_1004 - .L_1003)
.L_1003:
        /*01c4*/ 	.word	0x00000000


	//----- nvinfo : EIATTR_CBANK_PARAM_SIZE
	.align		4
.L_1004:
        /*01c8*/ 	.byte	0x03, 0x19
        /*01ca*/ 	.short	0x0428


	//----- nvinfo : EIATTR_PARAM_CBANK
	.align		4
        /*01cc*/ 	.byte	0x04, 0x0a
        /*01ce*/ 	.short	(.L_1006 - .L_1005)
	.align		4
.L_1005:
        /*01d0*/ 	.word	index@(.nv.constant0._ZN2at6native13reduce_kernelILi128ELi4ENS0_8ReduceOpIN3c104HalfENS0_9ArgMinOpsIfEEjlLi4ELi4EEEEEvT1_)
        /*01d4*/ 	.short	0x0380
        /*01d6*/ 	.short	0x0428


	//----- nvinfo : EIATTR_SW_WAR
	.align		4
.L_1006:
        /*01d8*/ 	.byte	0x04, 0x36
        /*01da*/ 	.short	(.L_1008 - .L_1007)
.L_1007:
        /*01dc*/ 	.word	0x00000008
.L_1008:


//--------------------- .nv.callgraph             --------------------------
	.section	.nv.callgraph,"",@"SHT_CUDA_CALLGRAPH"
	.align	4
	.sectionentsize	8
	.align		4
        /*0000*/ 	.word	0x00000000
	.align		4
        /*0004*/ 	.word	0xffffffff
	.align		4
        /*0008*/ 	.word	index@(_ZN2at6native13reduce_kernelILi512ELi1ENS0_8ReduceOpIfNS0_9ArgMinOpsIfEEjlLi4ELi4EEEEEvT1_)
	.align		4
        /*000c*/ 	.word	index@(__assertfail)
	.align		4
        /*0010*/ 	.word	index@(_ZN2at6native13reduce_kernelILi256ELi2ENS0_8ReduceOpIfNS0_9ArgMinOpsIfEEjlLi4ELi4EEEEEvT1_)
	.align		4
        /*0014*/ 	.word	index@(__assertfail)
	.align		4
        /*0018*/ 	.word	index@(_ZN2at6native13reduce_kernelILi128ELi4ENS0_8ReduceOpIfNS0_9ArgMinOpsIfEEjlLi4ELi4EEEEEvT1_)
	.align		4
        /*001c*/ 	.word	index@(__assertfail)
	.align		4
        /*0020*/ 	.word	index@(_ZN2at6native13reduce_kernelILi512ELi1ENS0_8ReduceOpIdNS0_9ArgMinOpsIdEEjlLi4ELi4EEEEEvT1_)
	.align		4
        /*0024*/ 	.word	index@(__assertfail)
	.align		4
        /*0028*/ 	.word	index@(_ZN2at6native13reduce_kernelILi256ELi2ENS0_8ReduceOpIdNS0_9ArgMinOpsIdEEjlLi4ELi4EEEEEvT1_)
	.align		4
        /*002c*/ 	.word	index@(__assertfail)
	.align		4
        /*0030*/ 	.word	index@(_ZN2at6native13reduce_kernelILi128ELi4ENS0_8ReduceOpIdNS0_9ArgMinOpsIdEEjlLi4ELi4EEEEEvT1_)
	.align		4
        /*0034*/ 	.word	index@(__assertfail)
	.align		4
        /*0038*/ 	.word	index@(_ZN2at6native13reduce_kernelILi512ELi1ENS0_8ReduceOpIsNS0_9ArgMinOpsIsEEjlLi4ELi4EEEEEvT1_)
	.align		4
        /*003c*/ 	.word	index@(__assertfail)
	.align		4
        /*0040*/ 	.word	index@(_ZN2at6native13reduce_kernelILi256ELi2ENS0_8ReduceOpIsNS0_9ArgMinOpsIsEEjlLi4ELi4EEEEEvT1_)
	.align		4
        /*0044*/ 	.word	index@(__assertfail)
	.align		4
        /*0048*/ 	.word	index@(_ZN2at6native13reduce_kernelILi128ELi4ENS0_8ReduceOpIsNS0_9ArgMinOpsIsEEjlLi4ELi4EEEEEvT1_)
	.align		4
        /*004c*/ 	.word	index@(__assertfail)
	.align		4
        /*0050*/ 	.word	index@(_ZN2at6native13reduce_kernelILi512ELi1ENS0_8ReduceOpIlNS0_9ArgMinOpsIlEEjlLi4ELi4EEEEEvT1_)
	.align		4
        /*0054*/ 	.word	index@(__assertfail)
	.align		4
        /*0058*/ 	.word	index@(_ZN2at6native13reduce_kernelILi256ELi2ENS0_8ReduceOpIlNS0_9ArgMinOpsIlEEjlLi4ELi4EEEEEvT1_)
	.align		4
        /*005c*/ 	.word	index@(__assertfail)
	.align		4
        /*0060*/ 	.word	index@(_ZN2at6native13reduce_kernelILi128ELi4ENS0_8ReduceOpIlNS0_9ArgMinOpsIlEEjlLi4ELi4EEEEEvT1_)
	.align		4
        /*0064*/ 	.word	index@(__assertfail)
	.align		4
        /*0068*/ 	.word	index@(_ZN2at6native13reduce_kernelILi512ELi1ENS0_8ReduceOpIiNS0_9ArgMinOpsIiEEjlLi4ELi4EEEEEvT1_)
	.align		4
        /*006c*/ 	.word	index@(__assertfail)
	.align		4
        /*0070*/ 	.word	index@(_ZN2at6native13reduce_kernelILi256ELi2ENS0_8ReduceOpIiNS0_9ArgMinOpsIiEEjlLi4ELi4EEEEEvT1_)
	.align		4
        /*0074*/ 	.word	index@(__assertfail)
	.align		4
        /*0078*/ 	.word	index@(_ZN2at6native13reduce_kernelILi128ELi4ENS0_8ReduceOpIiNS0_9ArgMinOpsIiEEjlLi4ELi4EEEEEvT1_)
	.align		4
        /*007c*/ 	.word	index@(__assertfail)
	.align		4
        /*0080*/ 	.word	index@(_ZN2at6native13reduce_kernelILi512ELi1ENS0_8ReduceOpIaNS0_9ArgMinOpsIaEEjlLi4ELi4EEEEEvT1_)
	.align		4
        /*0084*/ 	.word	index@(__assertfail)
	.align		4
        /*0088*/ 	.word	index@(_ZN2at6native13reduce_kernelILi256ELi2ENS0_8ReduceOpIaNS0_9ArgMinOpsIaEEjlLi4ELi4EEEEEvT1_)
	.align		4
        /*008c*/ 	.word	index@(__assertfail)
	.align		4
        /*0090*/ 	.word	index@(_ZN2at6native13reduce_kernelILi128ELi4ENS0_8ReduceOpIaNS0_9ArgMinOpsIaEEjlLi4ELi4EEEEEvT1_)
	.align		4
        /*0094*/ 	.word	index@(__assertfail)
	.align		4
        /*0098*/ 	.word	index@(_ZN2at6native13reduce_kernelILi512ELi1ENS0_8ReduceOpIhNS0_9ArgMinOpsIhEEjlLi4ELi4EEEEEvT1_)
	.align		4
        /*009c*/ 	.word	index@(__assertfail)
	.align		4
        /*00a0*/ 	.word	index@(_ZN2at6native13reduce_kernelILi256ELi2ENS0_8ReduceOpIhNS0_9ArgMinOpsIhEEjlLi4ELi4EEEEEvT1_)
	.align		4
        /*00a4*/ 	.word	index@(__assertfail)
	.align		4
        /*00a8*/ 	.word	index@(_ZN2at6native13reduce_kernelILi128ELi4ENS0_8ReduceOpIhNS0_9ArgMinOpsIhEEjlLi4ELi4EEEEEvT1_)
	.align		4
        /*00ac*/ 	.word	index@(__assertfail)
	.align		4
        /*00b0*/ 	.word	index@(_ZN2at6native13reduce_kernelILi512ELi1ENS0_8ReduceOpIN3c108BFloat16ENS0_9ArgMinOpsIfEEjlLi4ELi4EEEEEvT1_)
	.align		4
        /*00b4*/ 	.word	index@(__assertfail)
	.align		4
        /*00b8*/ 	.word	index@(_ZN2at6native13reduce_kernelILi256ELi2ENS0_8ReduceOpIN3c108BFloat16ENS0_9ArgMinOpsIfEEjlLi4ELi4EEEEEvT1_)
	.align		4
        /*00bc*/ 	.word	index@(__assertfail)
	.align		4
        /*00c0*/ 	.word	index@(_ZN2at6native13reduce_kernelILi128ELi4ENS0_8ReduceOpIN3c108BFloat16ENS0_9ArgMinOpsIfEEjlLi4ELi4EEEEEvT1_)
	.align		4
        /*00c4*/ 	.word	index@(__assertfail)
	.align		4
        /*00c8*/ 	.word	index@(_ZN2at6native13reduce_kernelILi512ELi1ENS0_8ReduceOpIN3c104HalfENS0_9ArgMinOpsIfEEjlLi4ELi4EEEEEvT1_)
	.align		4
        /*00cc*/ 	.word	index@(__assertfail)
	.align		4
        /*00d0*/ 	.word	index@(_ZN2at6native13reduce_kernelILi256ELi2ENS0_8ReduceOpIN3c104HalfENS0_9ArgMinOpsIfEEjlLi4ELi4EEEEEvT1_)
	.align		4
        /*00d4*/ 	.word	index@(__assertfail)
	.align		4
        /*00d8*/ 	.word	index@(_ZN2at6native13reduce_kernelILi128ELi4ENS0_8ReduceOpIN3c104HalfENS0_9ArgMinOpsIfEEjlLi4ELi4EEEEEvT1_)
	.align		4
        /*00dc*/ 	.word	index@(__assertfail)
	.align		4
        /*00e0*/ 	.word	0x00000000
	.align		4
        /*00e4*/ 	.word	0xfffffffe
	.align		4
        /*00e8*/ 	.word	0x00000000
	.align		4
        /*00ec*/ 	.word	0xfffffffd
	.align		4
        /*00f0*/ 	.word	0x00000000
	.align		4
        /*00f4*/ 	.word	0xfffffffc


//--------------------- .nv.constant4             --------------------------
	.section	.nv.constant4,"a",@progbits
	.align	8
	.align		8
.nv.constant4:
        /*0000*/ 	.dword	__assertfail
	.align		8
        /*0008*/ 	.dword	__unnamed_1
	.align		8
        /*0010*/ 	.dword	__unnamed_2
	.align		8
        /*0018*/ 	.dword	__unnamed_3
	.align		8
        /*0020*/ 	.dword	__unnamed_4
	.align		8
        /*0028*/ 	.dword	__unnamed_5
	.align		8
        /*0030*/ 	.dword	__unnamed_6
	.align		8
        /*0038*/ 	.dword	__unnamed_7
	.align		8
        /*0040*/ 	.dword	__unnamed_8
	.align		8
        /*0048*/ 	.dword	__unnamed_9
	.align		8
        /*0050*/ 	.dword	__unnamed_10
	.align		8
        /*0058*/ 	.dword	__unnamed_11
	.align		8
        /*0060*/ 	.dword	__unnamed_12
	.align		8
        /*0068*/ 	.dword	__unnamed_13
	.align		8
        /*0070*/ 	.dword	__unnamed_14
	.align		8
        /*0078*/ 	.dword	__unnamed_15
	.align		8
        /*0080*/ 	.dword	__unnamed_16
	.align		8
        /*0088*/ 	.dword	__unnamed_17
	.align		8
        /*0090*/ 	.dword	__unnamed_18
	.align		8
        /*0098*/ 	.dword	__unnamed_19
	.align		8
        /*00a0*/ 	.dword	__unnamed_20
	.align		8
        /*00a8*/ 	.dword	__unnamed_21
	.align		8
        /*00b0*/ 	.dword	__unnamed_22
	.align		8
        /*00b8*/ 	.dword	__unnamed_23
	.align		8
        /*00c0*/ 	.dword	__unnamed_24
	.align		8
        /*00c8*/ 	.dword	__unnamed_25
	.align		8
        /*00d0*/ 	.dword	__unnamed_26
	.align		8
        /*00d8*/ 	.dword	__unnamed_27
	.align		8
        /*00e0*/ 	.dword	__unnamed_28
	.align		8
        /*00e8*/ 	.dword	__unnamed_29
	.align		8
        /*00f0*/ 	.dword	__unnamed_30
	.align		8
        /*00f8*/ 	.dword	__unnamed_31
	.align		8
        /*0100*/ 	.dword	__unnamed_32
	.align		8
        /*0108*/ 	.dword	__unnamed_33
	.align		8
        /*0110*/ 	.dword	__unnamed_34
	.align		8
        /*0118*/ 	.dword	__unnamed_35
	.align		8
        /*0120*/ 	.dword	__unnamed_36
	.align		8
        /*0128*/ 	.dword	__unnamed_37
	.align		8
        /*0130*/ 	.dword	__unnamed_38
	.align		8
        /*0138*/ 	.dword	__unnamed_39
	.align		8
        /*0140*/ 	.dword	__unnamed_40
	.align		8
        /*0148*/ 	.dword	__unnamed_41
	.align		8
        /*0150*/ 	.dword	__unnamed_42
	.align		8
        /*0158*/ 	.dword	__unnamed_43
	.align		8
        /*0160*/ 	.dword	__unnamed_44
	.align		8
        /*0168*/ 	.dword	__unnamed_45
	.align		8
        /*0170*/ 	.dword	__unnamed_46
	.align		8
        /*0178*/ 	.dword	__unnamed_47
	.align		8
        /*0180*/ 	.dword	__unnamed_48
	.align		8
        /*0188*/ 	.dword	__unnamed_49
	.align		8
        /*0190*/ 	.dword	__unnamed_50
	.align		8
        /*0198*/ 	.dword	__unnamed_51
	.align		8
        /*01a0*/ 	.dword	__unnamed_52
	.align		8
        /*01a8*/ 	.dword	__unnamed_53
	.align		8
        /*01b0*/ 	.dword	__unnamed_54
	.align		8
        /*01b8*/ 	.dword	__unnamed_55
	.align		8
        /*01c0*/ 	.dword	__unnamed_56
	.align		8
        /*01c8*/ 	.dword	__unnamed_57
	.align		8
        /*01d0*/ 	.dword	__unnamed_58
	.align		8
        /*01d8*/ 	.dword	__unnamed_59
	.align		8
        /*01e0*/ 	.dword	__unnamed_60
	.align		8
        /*01e8*/ 	.dword	__unnamed_61
	.align		8
        /*01f0*/ 	.dword	__unnamed_62
	.align		8
        /*01f8*/ 	.dword	__unnamed_63
	.align		8
        /*0200*/ 	.dword	__unnamed_64
	.align		8
        /*0208*/ 	.dword	__unnamed_65
	.align		8
        /*0210*/ 	.dword	__unnamed_66
	.align		8
        /*0218*/ 	.dword	__unnamed_67
	.align		8
        /*0220*/ 	.dword	__unnamed_68
	.align		8
        /*0228*/ 	.dword	__unnamed_69
	.align		8
        /*0230*/ 	.dword	__unnamed_70
	.align		8
        /*0238*/ 	.dword	__unnamed_71
	.align		8
        /*0240*/ 	.dword	__unnamed_72
	.align		8
        /*0248*/ 	.dword	__unnamed_73
	.align		8
        /*0250*/ 	.dword	__unnamed_74
	.align		8
        /*0258*/ 	.dword	__unnamed_75
	.align		8
        /*0260*/ 	.dword	__unnamed_76
	.align		8
        /*0268*/ 	.dword	__unnamed_77
	.align		8
        /*0270*/ 	.dword	__unnamed_78
	.align		8
        /*0278*/ 	.dword	__unnamed_79
	.align		8
        /*0280*/ 	.dword	__unnamed_80
	.align		8
        /*0288*/ 	.dword	__unnamed_81
	.align		8
        /*0290*/ 	.dword	__unnamed_82
	.align		8
        /*0298*/ 	.dword	__unnamed_83
	.align		8
        /*02a0*/ 	.dword	__unnamed_84
	.align		8
        /*02a8*/ 	.dword	__unnamed_85
	.align		8
        /*02b0*/ 	.dword	__unnamed_86
	.align		8
        /*02b8*/ 	.dword	__unnamed_87
	.align		8
        /*02c0*/ 	.dword	__unnamed_88
	.align		8
        /*02c8*/ 	.dword	__unnamed_89
	.align		8
        /*02d0*/ 	.dword	__unnamed_90
	.align		8
        /*02d8*/ 	.dword	_ZN52_INTERNAL_7b022142_21_ReduceArgMinKernel_cu_6f9147e94cuda3std3__45__cpo5beginE
	.align		8
        /*02e0*/ 	.dword	_ZN52_INTERNAL_7b022142_21_ReduceArgMinKernel_cu_6f9147e94cuda3std3__45__cpo3endE
	.align		8
        /*02e8*/ 	.dword	_ZN52_INTERNAL_7b022142_21_ReduceArgMinKernel_cu_6f9147e94cuda3std3__45__cpo6cbeginE
	.align		8
        /*02f0*/ 	.dword	_ZN52_INTERNAL_7b022142_21_ReduceArgMinKernel_cu_6f9147e94cuda3std3__45__cpo4cendE
	.align		8
        /*02f8*/ 	.dword	_ZN52_INTERNAL_7b022142_21_ReduceArgMinKernel_cu_6f9147e94cuda3std3__45__cpo6rbeginE
	.align		8
        /*0300*/ 	.dword	_ZN52_INTERNAL_7b022142_21_ReduceArgMinKernel_cu_6f9147e94cuda3std3__45__cpo4rendE
	.align		8
        /*0308*/ 	.dword	_ZN52_INTERNAL_7b022142_21_ReduceArgMinKernel_cu_6f9147e94cuda3std3__45__cpo7crbeginE
	.align		8
        /*0310*/ 	.dword	_ZN52_INTERNAL_7b022142_21_ReduceArgMinKernel_cu_6f9147e94cuda3std3__45__cpo5crendE
	.align		8
        /*0318*/ 	.dword	_ZN52_INTERNAL_7b022142_21_ReduceArgMinKernel_cu_6f9147e94cuda3std3__454_GLOBAL__N__7b022142_21_ReduceArgMinKernel_cu_6f9147e96ignoreE
	.align		8
        /*0320*/ 	.dword	_ZN52_INTERNAL_7b022142_21_ReduceArgMinKernel_cu_6f9147e94cuda3std3__419piecewise_constructE
	.align		8
        /*0328*/ 	.dword	_ZN52_INTERNAL_7b022142_21_ReduceArgMinKernel_cu_6f9147e94cuda3std3__48in_placeE
	.align		8
        /*0330*/ 	.dword	_ZN52_INTERNAL_7b022142_21_ReduceArgMinKernel_cu_6f9147e94cuda3std3__420unreachable_sentinelE
	.align		8
        /*0338*/ 	.dword	_ZN52_INTERNAL_7b022142_21_ReduceArgMinKernel_cu_6f9147e94cuda3std6ranges3__45__cpo4swapE
	.align		8
        /*0340*/ 	.dword	_ZN52_INTERNAL_7b022142_21_ReduceArgMinKernel_cu_6f9147e94cuda3std6ranges3__45__cpo9iter_moveE
	.align		8
        /*0348*/ 	.dword	_ZN52_INTERNAL_7b022142_21_ReduceArgMinKernel_cu_6f9147e94cuda3std6ranges3__45__cpo5beginE
	.align		8
        /*0350*/ 	.dword	_ZN52_INTERNAL_7b022142_21_ReduceArgMinKernel_cu_6f9147e94cuda3std6ranges3__45__cpo3endE
	.align		8
        /*0358*/ 	.dword	_ZN52_INTERNAL_7b022142_21_ReduceArgMinKernel_cu_6f9147e94cuda3std6ranges3__45__cpo6cbeginE
	.align		8
        /*0360*/ 	.dword	_ZN52_INTERNAL_7b022142_21_ReduceArgMinKernel_cu_6f9147e94cuda3std6ranges3__45__cpo4cendE
	.align		8
        /*0368*/ 	.dword	_ZN52_INTERNAL_7b022142_21_ReduceArgMinKernel_cu_6f9147e94cuda3std6ranges3__45__cpo7advanceE
	.align		8
        /*0370*/ 	.dword	_ZN52_INTERNAL_7b022142_21_ReduceArgMinKernel_cu_6f9147e94cuda3std6ranges3__45__cpo9iter_swapE
	.align		8
        /*0378*/ 	.dword	_ZN52_INTERNAL_7b022142_21_ReduceArgMinKernel_cu_6f9147e94cuda3std6ranges3__45__cpo4nextE
	.align		8
        /*0380*/ 	.dword	_ZN52_INTERNAL_7b022142_21_ReduceArgMinKernel_cu_6f9147e94cuda3std6ranges3__45__cpo4prevE
	.align		8
        /*0388*/ 	.dword	_ZN52_INTERNAL_7b022142_21_ReduceArgMinKernel_cu_6f9147e94cuda3std6ranges3__45__cpo4dataE
	.align		8
        /*0390*/ 	.dword	_ZN52_INTERNAL_7b022142_21_ReduceArgMinKernel_cu_6f9147e94cuda3std6ranges3__45__cpo5cdataE
	.align		8
        /*0398*/ 	.dword	_ZN52_INTERNAL_7b022142_21_ReduceArgMinKernel_cu_6f9147e94cuda3std6ranges3__45__cpo4sizeE
	.align		8
        /*03a0*/ 	.dword	_ZN52_INTERNAL_7b022142_21_ReduceArgMinKernel_cu_6f9147e94cuda3std6ranges3__45__cpo5ssizeE
	.align		8
        /*03a8*/ 	.dword	_ZN52_INTERNAL_7b022142_21_ReduceArgMinKernel_cu_6f9147e94cuda3std6ranges3__45__cpo8distanceE
	.align		8
        /*03b0*/ 	.dword	_ZN52_INTERNAL_7b022142_21_ReduceArgMinKernel_cu_6f9147e96thrust24THRUST_300001_SM_1000_NS6system6detail10sequential3seqE
	.align		8
        /*03b8*/ 	.dword	$str$5
	.align		8
        /*03c0*/ 	.dword	$str$6
	.align		8
        /*03c8*/ 	.dword	$str$7
	.align		8
        /*03d0*/ 	.dword	$str$8
	.align		8
        /*03d8*/ 	.dword	$str$9


//--------------------- .text._ZN2at6native13reduce_kernelILi512ELi1ENS0_8ReduceOpIfNS0_9ArgMinOpsIfEEjlLi4ELi4EEEEEvT1_ --------------------------
	.section	.text._ZN2at6native13reduce_kernelILi512ELi1ENS0_8ReduceOpIfNS0_9ArgMinOpsIfEEjlLi4ELi4EEEEEvT1_,"ax",@progbits
	.align	128
        .global         _ZN2at6native13reduce_kernelILi512ELi1ENS0_8ReduceOpIfNS0_9ArgMinOpsIfEEjlLi4ELi4EEEEEvT1_
        .type           _ZN2at6native13reduce_kernelILi512ELi1ENS0_8ReduceOpIfNS0_9ArgMinOpsIfEEjlLi4ELi4EEEEEvT1_,@function
        .size           _ZN2at6native13reduce_kernelILi512ELi1ENS0_8ReduceOpIfNS0_9ArgMinOpsIfEEjlLi4ELi4EEEEEvT1_,(.L_x_6052 - _ZN2at6native13reduce_kernelILi512ELi1ENS0_8ReduceOpIfNS0_9ArgMinOpsIfEEjlLi4ELi4EEEEEvT1_)
        .other          _ZN2at6native13reduce_kernelILi512ELi1ENS0_8ReduceOpIfNS0_9ArgMinOpsIfEEjlLi4ELi4EEEEEvT1_,@"STO_CUDA_ENTRY STV_DEFAULT"
_ZN2at6native13reduce_kernelILi512ELi1ENS0_8ReduceOpIfNS0_9ArgMinOpsIfEEjlLi4ELi4EEEEEvT1_:
.text._ZN2at6native13reduce_kernelILi512ELi1ENS0_8ReduceOpIfNS0_9ArgMinOpsIfEEjlLi4ELi4EEEEEvT1_:
[----:B------:R-:W0:Y:S01]  /*0000*/  LDC R1, c[0x0][0x37c] ;  /* 0x0000df00ff017b82 */ /* 0x000e220000000800 */
[----:B------:R-:W1:Y:S01]  /*0010*/  S2R R0, SR_TID.X ;  /* 0x0000000000007919 */ /* 0x000e620000002100 */
[----:B------:R-:W1:Y:S06]  /*0020*/  LDCU.128 UR20, c[0x0][0x3b0] ;  /* 0x00007600ff1477ac */ /* 0x000e6c0008000c00 */
[----:B------:R-:W2:Y:S01]  /*0030*/  S2UR UR5, SR_CTAID.X ;  /* 0x00000000000579c3 */ /* 0x000ea20000002500 */
[----:B0-----:R-:W-:Y:S01]  /*0040*/  VIADD R1, R1, 0xfffffff8 ;  /* 0xfffffff801017836 */ /* 0x001fe20000000000 */
[----:B------:R-:W0:Y:S01]  /*0050*/  S2R R6, SR_TID.Y ;  /* 0x0000000000067919 */ /* 0x000e220000002200 */
[----:B------:R-:W0:Y:S01]  /*0060*/  LDCU UR6, c[0x0][0x3c0] ;  /* 0x00007800ff0677ac */ /* 0x000e220008000800 */
[----:B------:R-:W-:-:S02]  /*0070*/  HFMA2 R22, -RZ, RZ, 0, 0 ;  /* 0x00000000ff167431 */ /* 0x000fc400000001ff */
[----:B------:R-:W-:Y:S01]  /*0080*/  IMAD.MOV.U32 R10, RZ, RZ, R8 ;  /* 0x000000ffff0a7224 */ /* 0x000fe200078e0008 */
[----:B------:R-:W3:Y:S01]  /*0090*/  S2R R4, SR_CTAID.Y ;  /* 0x0000000000047919 */ /* 0x000ee20000002600 */
[----:B------:R-:W4:Y:S01]  /*00a0*/  LDCU UR4, c[0x0][0x56c] ;  /* 0x0000ad80ff0477ac */ /* 0x000f220008000800 */
[----:B------:R-:W2:Y:S01]  /*00b0*/  LDC R2, c[0x0][0x3a8] ;  /* 0x0000ea00ff027b82 */ /* 0x000ea20000000800 */
[----:B----4-:R-:W-:Y:S01]  /*00c0*/  UISETP.NE.AND UP0, UPT, UR4, URZ, UPT ;  /* 0x000000ff0400728c */ /* 0x010fe2000bf05270 */
[C---:B-1----:R-:W-:Y:S02]  /*00d0*/  IMAD R3, R0.reuse, UR23, RZ ;  /* 0x0000001700037c24 */ /* 0x042fe4000f8e02ff */
[----:B------:R-:W-:Y:S02]  /*00e0*/  IMAD R5, R0, UR20, RZ ;  /* 0x0000001400057c24 */ /* 0x000fe4000f8e02ff */
[C---:B0-----:R-:W-:Y:S02]  /*00f0*/  IMAD R3, R6.reuse, UR6, R3 ;  /* 0x0000000606037c24 */ /* 0x041fe4000f8e0203 */
[----:B------:R-:W-:-:S02]  /*0100*/  IMAD R5, R6, UR21, R5 ;  /* 0x0000001506057c24 */ /* 0x000fc4000f8e0205 */
[----:B--2---:R-:W-:Y:S02]  /*0110*/  IMAD R9, R2, UR5, R3 ;  /* 0x0000000502097c24 */ /* 0x004fe4000f8e0203 */
[----:B---3--:R-:W-:Y:S02]  /*0120*/  IMAD R5, R4, UR22, R5 ;  /* 0x0000001604057c24 */ /* 0x008fe4000f8e0205 */
[----:B------:R-:W-:Y:S01]  /*0130*/  IMAD.MOV.U32 R11, RZ, RZ, R9 ;  /* 0x000000ffff0b7224 */ /* 0x000fe200078e0009 */
[----:B------:R0:W-:Y:S01]  /*0140*/  STL [R1+0x4], R9 ;  /* 0x0000040901007387 */ /* 0x0001e20000100800 */
[----:B------:R-:W-:Y:S05]  /*0150*/  BRA.U !UP0, `(.L_x_0) ;  /* 0x0000001108587547 */ /* 0x000fea000b800000 */
[----:B------:R-:W1:Y:S01]  /*0160*/  LDCU.64 UR6, c[0x0][0x570] ;  /* 0x0000ae00ff0677ac */ /* 0x000e620008000a00 */
[----:B------:R-:W-:Y:S01]  /*0170*/  IMAD.MOV.U32 R10, RZ, RZ, RZ ;  /* 0x000000ffff0a7224 */ /* 0x000fe200078e00ff */
[----:B------:R-:W2:Y:S04]  /*0180*/  LDCU UR5, c[0x0][0x578] ;  /* 0x0000af00ff0577ac */ /* 0x000ea80008000800 */
[----:B------:R3:W-:Y:S01]  /*0190*/  STL.64 [R1], R10 ;  /* 0x0000000a01007387 */ /* 0x0007e20000100a00 */
[----:B------:R-:W4:Y:S01]  /*01a0*/  LDCU UR8, c[0x0][0x6a0] ;  /* 0x0000d400ff0877ac */ /* 0x000f220008000800 */
[----:B------:R-:W-:-:S04]  /*01b0*/  UIADD3 UR4, UPT, UPT, UR4, -0x1, URZ ;  /* 0xffffffff04047890 */ /* 0x000fc8000fffe0ff */
[----:B------:R-:W-:Y:S01]  /*01c0*/  UISETP.NE.AND UP0, UPT, UR4, URZ, UPT ;  /* 0x000000ff0400728c */ /* 0x000fe2000bf05270 */
[----:B-1----:R-:W-:-:S05]  /*01d0*/  IMAD.HI.U32 R2, R11, UR7, R10 ;  /* 0x000000070b027c27 */ /* 0x002fca000f8e000a */
[----:B--2---:R-:W-:-:S05]  /*01e0*/  SHF.R.U32.HI R3, RZ, UR5, R2 ;  /* 0x00000005ff037c19 */ /* 0x004fca0008011602 */
[----:B------:R-:W-:-:S04]  /*01f0*/  IMAD.MOV R22, RZ, RZ, -R3 ;  /* 0x000000ffff167224 */ /* 0x000fc800078e0a03 */
[----:B------:R-:W-:-:S04]  /*0200*/  IMAD R22, R22, UR6, R11 ;  /* 0x0000000616167c24 */ /* 0x000fc8000f8e020b */
[----:B----4-:R-:W-:Y:S01]  /*0210*/  IMAD R22, R22, UR8, RZ ;  /* 0x0000000816167c24 */ /* 0x010fe2000f8e02ff */
[----:B---3--:R-:W-:Y:S06]  /*0220*/  BRA.U !UP0, `(.L_x_0) ;  /* 0x0000001108247547 */ /* 0x008fec000b800000 */
[----:B------:R-:W1:Y:S01]  /*0230*/  LDCU.64 UR6, c[0x0][0x580] ;  /* 0x0000b000ff0677ac */ /* 0x000e620008000a00 */
[----:B------:R-:W-:Y:S01]  /*0240*/  IMAD.MOV.U32 R2, RZ, RZ, RZ ;  /* 0x000000ffff027224 */ /* 0x000fe200078e00ff */
[----:B------:R-:W-:Y:S01]  /*0250*/  UISETP.LT.U32.AND UP0, UPT, UR4, 0x18, UPT ;  /* 0x000000180400788c */ /* 0x000fe2000bf01070 */
[----:B------:R-:W2:Y:S03]  /*0260*/  LDCU UR5, c[0x0][0x57c] ;  /* 0x0000af80ff0577ac */ /* 0x000ea60008000800 */
[----:B------:R-:W-:-:S04]  /*0270*/  USEL UR4, UR4, 0x18, UP0 ;  /* 0x0000001804047887 */ /* 0x000fc80008000000 */
[----:B------:R-:W-:Y:S01]  /*0280*/  UIADD3 UR4, UPT, UPT, UR4, 0x1, URZ ;  /* 0x0000000104047890 */ /* 0x000fe2000fffe0ff */
[----:B-1----:R-:W-:Y:S01]  /*0290*/  IMAD.HI.U32 R8, R3, UR6, R2 ;  /* 0x0000000603087c27 */ /* 0x002fe2000f8e0002 */
[----:B------:R-:W1:Y:S04]  /*02a0*/  LDCU UR6, c[0x0][0x6a8] ;  /* 0x0000d500ff0677ac */ /* 0x000e680008000800 */
[----:B0-----:R-:W-:Y:S01]  /*02b0*/  SHF.R.U32.HI R9, RZ, UR7, R8 ;  /* 0x00000007ff097c19 */ /* 0x001fe20008011608 */
[----:B------:R-:W-:-:S03]  /*02c0*/  UISETP.NE.AND UP0, UPT, UR4, 0x2, UPT ;  /* 0x000000020400788c */ /* 0x000fc6000bf05270 */
[----:B------:R-:W-:-:S05]  /*02d0*/  IADD3 R2, PT, PT, -R9, RZ, RZ ;  /* 0x000000ff09027210 */ /* 0x000fca0007ffe1ff */
[----:B--2---:R-:W-:-:S04]  /*02e0*/  IMAD R3, R2, UR5, R3 ;  /* 0x0000000502037c24 */ /* 0x004fc8000f8e0203 */
[----:B-1----:R-:W-:Y:S01]  /*02f0*/  IMAD R22, R3, UR6, R22 ;  /* 0x0000000603167c24 */ /* 0x002fe2000f8e0216 */
[----:B------:R-:W-:Y:S06]  /*0300*/  BRA.U !UP0, `(.L_x_0) ;  /* 0x0000000d08ec7547 */ /* 0x000fec000b800000 */
[----:B------:R-:W0:Y:S01]  /*0310*/  LDCU.64 UR6, c[0x0][0x588] ;  /* 0x0000b100ff0677ac */ /* 0x000e220008000a00 */
[----:B------:R-:W-:Y:S01]  /*0320*/  IMAD.MOV.U32 R8, RZ, RZ, RZ ;  /* 0x000000ffff087224 */ /* 0x000fe200078e00ff */
[----:B------:R-:W1:Y:S01]  /*0330*/  LDCU UR5, c[0x0][0x590] ;  /* 0x0000b200ff0577ac */ /* 0x000e620008000800 */
[----:B------:R-:W2:Y:S01]  /*0340*/  LDCU UR8, c[0x0][0x6b0] ;  /* 0x0000d600ff0877ac */ /* 0x000ea20008000800 */
[----:B------:R-:W-:Y:S01]  /*0350*/  UISETP.NE.AND UP0, UPT, UR4, 0x3, UPT ;  /* 0x000000030400788c */ /* 0x000fe2000bf05270 */
[----:B0-----:R-:W-:-:S05]  /*0360*/  IMAD.HI.U32 R2, R9, UR7, R8 ;  /* 0x0000000709027c27 */ /* 0x001fca000f8e0008 */
[----:B-1----:R-:W-:-:S05]  /*0370*/  SHF.R.U32.HI R3, RZ, UR5, R2 ;  /* 0x00000005ff037c19 */ /* 0x002fca0008011602 */
[----:B------:R-:W-:-:S04]  /*0380*/  IMAD.MOV R7, RZ, RZ, -R3 ;  /* 0x000000ffff077224 */ /* 0x000fc800078e0a03 */
[----:B------:R-:W-:-:S04]  /*0390*/  IMAD R9, R7, UR6, R9 ;  /* 0x0000000607097c24 */ /* 0x000fc8000f8e0209 */
[----:B--2---:R-:W-:Y:S01]  /*03a0*/  IMAD R22, R9, UR8, R22 ;  /* 0x0000000809167c24 */ /* 0x004fe2000f8e0216 */
[----:B------:R-:W-:Y:S06]  /*03b0*/  BRA.U !UP0, `(.L_x_0) ;  /* 0x0000000d08c07547 */ /* 0x000fec000b800000 */
[----:B------:R-:W0:Y:S01]  /*03c0*/  LDCU.64 UR6, c[0x0][0x598] ;  /* 0x0000b300ff0677ac */ /* 0x000e220008000a00 */
[----:B------:R-:W-:Y:S01]  /*03d0*/  IMAD.MOV.U32 R2, RZ, RZ, RZ ;  /* 0x000000ffff027224 */ /* 0x000fe200078e00ff */
[----:B------:R-:W1:Y:S01]  /*03e0*/  LDCU UR5, c[0x0][0x594] ;  /* 0x0000b280ff0577ac */ /* 0x000e620008000800 */
[----:B------:R-:W2:Y:S01]  /*03f0*/  LDCU UR8, c[0x0][0x6b8] ;  /* 0x0000d700ff0877ac */ /* 0x000ea20008000800 */
[----:B------:R-:W-:Y:S01]  /*0400*/  UISETP.NE.AND UP0, UPT, UR4, 0x4, UPT ;  /* 0x000000040400788c */ /* 0x000fe2000bf05270 */
[----:B0-----:R-:W-:-:S05]  /*0410*/  IMAD.HI.U32 R8, R3, UR6, R2 ;  /* 0x0000000603087c27 */ /* 0x001fca000f8e0002 */
[----:B------:R-:W-:-:S04]  /*0420*/  SHF.R.U32.HI R9, RZ, UR7, R8 ;  /* 0x00000007ff097c19 */ /* 0x000fc80008011608 */
[----:B------:R-:W-:-:S05]  /*0430*/  IADD3 R2, PT, PT, -R9, RZ, RZ ;  /* 0x000000ff09027210 */ /* 0x000fca0007ffe1ff */
[----:B-1----:R-:W-:-:S04]  /*0440*/  IMAD R3, R2, UR5, R3 ;  /* 0x0000000502037c24 */ /* 0x002fc8000f8e0203 */
        /* <DEDUP_REMOVED lines=225> */
[----:B------:R-:W2:Y:S02]  /*1260*/  LDCU UR5, c[0x0][0x760] ;  /* 0x0000ec00ff0577ac */ /* 0x000ea40008000800 */
[----:B0-----:R-:W-:-:S05]  /*1270*/  IMAD.HI.U32 R2, R9, UR7, R8 ;  /* 0x0000000709027c27 */ /* 0x001fca000f8e0008 */
[----:B-1----:R-:W-:-:S05]  /*1280*/  SHF.R.U32.HI R2, RZ, UR4, R2 ;  /* 0x00000004ff027c19 */ /* 0x002fca0008011602 */
[----:B------:R-:W-:-:S04]  /*1290*/  IMAD.MOV R3, RZ, RZ, -R2 ;  /* 0x000000ffff037224 */ /* 0x000fc800078e0a02 */
[----:B------:R-:W-:-:S04]  /*12a0*/  IMAD R9, R3, UR6, R9 ;  /* 0x0000000603097c24 */ /* 0x000fc8000f8e0209 */
[----:B--2---:R-:W-:-:S07]  /*12b0*/  IMAD R22, R9, UR5, R22 ;  /* 0x0000000509167c24 */ /* 0x004fce000f8e0216 */
.L_x_0:
[----:B------:R-:W1:Y:S01]  /*12c0*/  LDCU UR5, c[0x0][0x39c] ;  /* 0x00007380ff0577ac */ /* 0x000e620008000800 */
[----:B------:R-:W-:Y:S01]  /*12d0*/  BSSY.RECONVERGENT B0, `(.L_x_1) ;  /* 0x0000c34000007945 */ /* 0x000fe20003800200 */
[----:B------:R-:W-:Y:S02]  /*12e0*/  MOV R3, RZ ;  /* 0x000000ff00037202 */ /* 0x000fe40000000f00 */
[----:B------:R-:W-:Y:S01]  /*12f0*/  CS2R R20, SRZ ;  /* 0x0000000000147805 */ /* 0x000fe2000001ff00 */
[----:B------:R-:W2:Y:S01]  /*1300*/  LDCU UR4, c[0x0][0x3a0] ;  /* 0x00007400ff0477ac */ /* 0x000ea20008000800 */
[----:B------:R-:W3:Y:S01]  /*1310*/  LDCU.64 UR36, c[0x0][0x358] ;  /* 0x00006b00ff2477ac */ /* 0x000ee20008000a00 */
[----:B-1----:R-:W-:-:S05]  /*1320*/  IMAD.U32 R12, RZ, RZ, UR5 ;  /* 0x00000005ff0c7e24 */ /* 0x002fca000f8e00ff */
[----:B------:R-:W-:-:S04]  /*1330*/  ISETP.GE.U32.AND P0, PT, R5, R12, PT ;  /* 0x0000000c0500720c */ /* 0x000fc80003f06070 */
[----:B--2---:R-:W-:-:S13]  /*1340*/  ISETP.GE.U32.OR P0, PT, R11, UR4, P0 ;  /* 0x000000040b007c0c */ /* 0x004fda0008706470 */
[----:B---3--:R-:W-:Y:S05]  /*1350*/  @P0 BRA `(.L_x_2) ;  /* 0x000000c000ac0947 */ /* 0x008fea0003800000 */
[----:B------:R-:W1:Y:S01]  /*1360*/  LDCU.U8 UR6, c[0x0][0x3d0] ;  /* 0x00007a00ff0677ac */ /* 0x000e620008000000 */
[----:B------:R-:W2:Y:S01]  /*1370*/  LDCU.64 UR4, c[0x0][0x768] ;  /* 0x0000ed00ff0477ac */ /* 0x000ea20008000a00 */
[----:B-1----:R-:W-:Y:S01]  /*1380*/  UISETP.NE.AND UP0, UPT, UR6, URZ, UPT ;  /* 0x000000ff0600728c */ /* 0x002fe2000bf05270 */
[----:B--2---:R-:W-:-:S05]  /*1390*/  IADD3 R14, P0, PT, R22, UR4, RZ ;  /* 0x00000004160e7c10 */ /* 0x004fca000ff1e0ff */
[----:B------:R-:W-:-:S03]  /*13a0*/  IMAD.X R15, RZ, RZ, UR5, P0 ;  /* 0x00000005ff0f7e24 */ /* 0x000fc600080e06ff */
[----:B------:R-:W-:Y:S05]  /*13b0*/  BRA.U !UP0, `(.L_x_3) ;  /* 0x0000000d08a47547 */ /* 0x000fea000b800000 */
[----:B------:R-:W1:Y:S01]  /*13c0*/  LDC R17, c[0x0][0x388] ;  /* 0x0000e200ff117b82 */ /* 0x000e620000000800 */
[----:B------:R-:W2:Y:S01]  /*13d0*/  LDCU UR4, c[0x0][0x39c] ;  /* 0x00007380ff0477ac */ /* 0x000ea20008000800 */
[--C-:B------:R-:W-:Y:S01]  /*13e0*/  SHF.R.U32.HI R7, RZ, 0x2, R14.reuse ;  /* 0x00000002ff077819 */ /* 0x100fe2000001160e */
[----:B------:R-:W-:Y:S01]  /*13f0*/  BSSY.RECONVERGENT B1, `(.L_x_4) ;  /* 0x000003c000017945 */ /* 0x000fe20003800200 */
[----:B------:R-:W-:Y:S02]  /*1400*/  HFMA2 R8, -RZ, RZ, 0, 0 ;  /* 0x00000000ff087431 */ /* 0x000fe400000001ff */
[----:B------:R-:W-:Y:S01]  /*1410*/  IMAD.MOV.U32 R3, RZ, RZ, R15 ;  /* 0x000000ffff037224 */ /* 0x000fe200078e000f */
[----:B------:R-:W-:Y:S01]  /*1420*/  LOP3.LUT P0, R7, R7, 0x3, RZ, 0xc0, !PT ;  /* 0x0000000307077812 */ /* 0x000fe2000780c0ff */
[----:B------:R-:W-:Y:S01]  /*1430*/  IMAD.MOV.U32 R2, RZ, RZ, R14 ;  /* 0x000000ffff027224 */ /* 0x000fe200078e000e */
[----:B------:R-:W3:Y:S08]  /*1440*/  LDC R20, c[0x0][0x390] ;  /* 0x0000e400ff147b82 */ /* 0x000ef00000000800 */
[----:B------:R-:W4:Y:S01]  /*1450*/  LDC R18, c[0x0][0x394] ;  /* 0x0000e500ff127b82 */ /* 0x000f220000000800 */
[----:B--2---:R-:W-:-:S02]  /*1460*/  IMAD.U32 R16, RZ, RZ, UR4 ;  /* 0x00000004ff107e24 */ /* 0x004fc4000f8e00ff */
[--C-:B-1----:R-:W-:Y:S02]  /*1470*/  IMAD.MOV.U32 R14, RZ, RZ, R17.reuse ;  /* 0x000000ffff0e7224 */ /* 0x102fe400078e0011 */
[----:B------:R-:W-:Y:S01]  /*1480*/  IMAD.MOV.U32 R15, RZ, RZ, R17 ;  /* 0x000000ffff0f7224 */ /* 0x000fe200078e0011 */
[----:B---3--:R-:W-:Y:S01]  /*1490*/  MOV R13, R20 ;  /* 0x00000014000d7202 */ /* 0x008fe20000000f00 */
[----:B------:R-:W-:Y:S02]  /*14a0*/  IMAD.MOV.U32 R11, RZ, RZ, R20 ;  /* 0x000000ffff0b7224 */ /* 0x000fe400078e0014 */
[--C-:B----4-:R-:W-:Y:S02]  /*14b0*/  IMAD.MOV.U32 R10, RZ, RZ, R18.reuse ;  /* 0x000000ffff0a7224 */ /* 0x110fe400078e0012 */
[----:B0-----:R-:W-:Y:S01]  /*14c0*/  IMAD.MOV.U32 R9, RZ, RZ, R18 ;  /* 0x000000ffff097224 */ /* 0x001fe200078e0012 */
[----:B------:R-:W-:Y:S06]  /*14d0*/  @!P0 BRA `(.L_x_5) ;  /* 0x0000000000b48947 */ /* 0x000fec0003800000 */
[C---:B------:R-:W-:Y:S01]  /*14e0*/  ISETP.GT.U32.AND P0, PT, R0.reuse, 0x3, PT ;  /* 0x000000030000780c */ /* 0x040fe20003f04070 */
[----:B------:R-:W-:Y:S01]  /*14f0*/  BSSY.RECONVERGENT B2, `(.L_x_6) ;  /* 0x0000027000027945 */ /* 0x000fe20003800200 */
[----:B------:R-:W-:Y:S01]  /*1500*/  IADD3 R9, PT, PT, -R7, RZ, RZ ;  /* 0x000000ff07097210 */ /* 0x000fe20007ffe1ff */
[----:B------:R-:W-:Y:S01]  /*1510*/  IMAD.MOV.U32 R15, RZ, RZ, R17 ;  /* 0x000000ffff0f7224 */ /* 0x000fe200078e0011 */
[----:B------:R-:W-:Y:S01]  /*1520*/  ISETP.LT.U32.OR P0, PT, R0, R7, P0 ;  /* 0x000000070000720c */ /* 0x000fe20000701470 */
[----:B------:R-:W-:Y:S02]  /*1530*/  IMAD.MOV.U32 R11, RZ, RZ, R20 ;  /* 0x000000ffff0b7224 */ /* 0x000fe400078e0014 */
[----:B------:R-:W-:-:S04]  /*1540*/  IMAD.WIDE R2, R9, 0x4, R2 ;  /* 0x0000000409027825 */ /* 0x000fc800078e0202 */
[----:B------:R-:W-:-:S06]  /*1550*/  IMAD.MOV.U32 R9, RZ, RZ, R18 ;  /* 0x000000ffff097224 */ /* 0x000fcc00078e0012 */
[----:B------:R-:W-:Y:S05]  /*1560*/  @P0 BRA `(.L_x_7) ;  /* 0x00000000007c0947 */ /* 0x000fea0003800000 */
[----:B------:R-:W-:Y:S01]  /*1570*/  ISETP.NE.AND P1, PT, R6, RZ, PT ;  /* 0x000000ff0600720c */ /* 0x000fe20003f25270 */
[----:B------:R-:W-:Y:S01]  /*1580*/  IMAD.MOV.U32 R11, RZ, RZ, R20 ;  /* 0x000000ffff0b7224 */ /* 0x000fe200078e0014 */
[----:B------:R-:W-:Y:S01]  /*1590*/  ISETP.NE.AND P0, PT, RZ, UR21, PT ;  /* 0x00000015ff007c0c */ /* 0x000fe2000bf05270 */
[----:B------:R-:W-:Y:S01]  /*15a0*/  IMAD.MOV.U32 R9, RZ, RZ, R18 ;  /* 0x000000ffff097224 */ /* 0x000fe200078e0012 */
[----:B------:R-:W-:-:S11]  /*15b0*/  MOV R15, R17 ;  /* 0x00000011000f7202 */ /* 0x000fd60000000f00 */
[----:B------:R-:W-:Y:S05]  /*15c0*/  @P0 BRA P1, `(.L_x_7) ;  /* 0x0000000000640947 */ /* 0x000fea0000800000 */
[----:B------:R-:W-:Y:S01]  /*15d0*/  ISETP.NE.AND P1, PT, R4, RZ, PT ;  /* 0x000000ff0400720c */ /* 0x000fe20003f25270 */
[----:B------:R-:W-:Y:S01]  /*15e0*/  IMAD.MOV.U32 R15, RZ, RZ, R17 ;  /* 0x000000ffff0f7224 */ /* 0x000fe200078e0011 */
[----:B------:R-:W-:Y:S01]  /*15f0*/  ISETP.NE.AND P0, PT, RZ, UR22, PT ;  /* 0x00000016ff007c0c */ /* 0x000fe2000bf05270 */
[----:B------:R-:W-:Y:S01]  /*1600*/  IMAD.MOV.U32 R9, RZ, RZ, R18 ;  /* 0x000000ffff097224 */ /* 0x000fe200078e0012 */
[----:B------:R-:W-:-:S11]  /*1610*/  MOV R11, R20 ;  /* 0x00000014000b7202 */ /* 0x000fd60000000f00 */
[----:B------:R-:W-:Y:S05]  /*1620*/  @P0 BRA P1, `(.L_x_7) ;  /* 0x00000000004c0947 */ /* 0x000fea0000800000 */
[C---:B------:R-:W-:Y:S01]  /*1630*/  IMAD.WIDE.U32 R22, R0.reuse, 0x4, R2 ;  /* 0x0000000400167825 */ /* 0x040fe200078e0002 */
[----:B------:R-:W0:Y:S05]  /*1640*/  LDC R15, c[0x0][0x388] ;  /* 0x0000e200ff0f7b82 */ /* 0x000e2a0000000800 */
[----:B------:R-:W2:Y:S01]  /*1650*/  LDG.E R22, desc[UR36][R22.64] ;  /* 0x0000002416167981 */ /* 0x000ea2000c1e1900 */
[----:B------:R-:W-:Y:S02]  /*1660*/  IMAD.IADD R11, R0, 0x1, -R7 ;  /* 0x00000001000b7824 */ /* 0x000fe400078e0a07 */
[----:B------:R-:W1:Y:S01]  /*1670*/  LDC R4, c[0x0][0x394] ;  /* 0x0000e500ff047b82 */ /* 0x000e620000000800 */
[----:B0-----:R-:W-:-:S13]  /*1680*/  FSETP.NAN.FTZ.AND P2, PT, |R15|, |R15|, PT ;  /* 0x4000000f0f00720b */ /* 0x001fda0003f58200 */
[----:B------:R-:W0:Y:S02]  /*1690*/  @P2 LDC.64 R8, c[0x0][0x390] ;  /* 0x0000e400ff082b82 */ /* 0x000e240000000a00 */
[----:B0-----:R-:W-:Y:S02]  /*16a0*/  @P2 ISETP.GT.U32.AND P1, PT, R11, R8, PT ;  /* 0x000000080b00220c */ /* 0x001fe40003f24070 */
[----:B--2---:R-:W-:-:S04]  /*16b0*/  @P2 FSETP.NAN.FTZ.AND P0, PT, |R22|, |R22|, PT ;  /* 0x400000161600220b */ /* 0x004fc80003f18200 */
[----:B------:R-:W-:Y:S01]  /*16c0*/  @P2 ISETP.GT.OR.EX P0, PT, RZ, R9, !P0, P1 ;  /* 0x00000009ff00220c */ /* 0x000fe20004704710 */
[----:B-1----:R-:W-:-:S12]  /*16d0*/  @P2 BRA `(.L_x_8) ;  /* 0x0000000000142947 */ /* 0x002fd80003800000 */
[----:B------:R-:W-:-:S13]  /*16e0*/  FSETP.NEU.FTZ.AND P1, PT, R22, R15, PT ;  /* 0x0000000f1600720b */ /* 0x000fda0003f3d000 */
[----:B------:R-:W0:Y:S02]  /*16f0*/  @!P1 LDC.64 R8, c[0x0][0x390] ;  /* 0x0000e400ff089b82 */ /* 0x000e240000000a00 */
[----:B0-----:R-:W-:-:S04]  /*1700*/  @!P1 ISETP.GT.U32.AND P0, PT, R11, R8, PT ;  /* 0x000000080b00920c */ /* 0x001fc80003f04070 */
[----:B------:R-:W-:Y:S02]  /*1710*/  @!P1 ISETP.GT.AND.EX P0, PT, RZ, R9, PT, P0 ;  /* 0x00000009ff00920c */ /* 0x000fe40003f04300 */
[----:B------:R-:W-:-:S13]  /*1720*/  @P1 FSETP.GT.FTZ.AND P0, PT, R22, R15, PT ;  /* 0x0000000f1600120b */ /* 0x000fda0003f14000 */
.L_x_8:
[----:B------:R-:W0:Y:S01]  /*1730*/  @P0 LDC R11, c[0x0][0x390] ;  /* 0x0000e400ff0b0b82 */ /* 0x000e220000000800 */
[----:B------:R-:W-:Y:S02]  /*1740*/  FSEL R15, R22, R15, !P0 ;  /* 0x0000000f160f7208 */ /* 0x000fe40004000000 */
[----:B------:R-:W-:-:S07]  /*1750*/  SEL R9, R4, RZ, P0 ;  /* 0x000000ff04097207 */ /* 0x000fce0000000000 */
.L_x_7:
[----:B------:R-:W-:Y:S05]  /*1760*/  BSYNC.RECONVERGENT B2 ;  /* 0x0000000000027941 */ /* 0x000fea0003800200 */
.L_x_6:
[----:B------:R-:W-:Y:S02]  /*1770*/  IADD3 R2, P0, PT, R2, 0x10, RZ ;  /* 0x0000001002027810 */ /* 0x000fe40007f1e0ff */
[C---:B------:R-:W-:Y:S02]  /*1780*/  IADD3 R16, PT, PT, R7.reuse, -0x4, R12 ;  /* 0xfffffffc07107810 */ /* 0x040fe40007ffe00c */
[----:B------:R-:W-:Y:S01]  /*1790*/  IADD3 R8, PT, PT, -R7, 0x4, RZ ;  /* 0x0000000407087810 */ /* 0x000fe20007ffe1ff */
[----:B------:R-:W-:-:S08]  /*17a0*/  IMAD.X R3, RZ, RZ, R3, P0 ;  /* 0x000000ffff037224 */ /* 0x000fd000000e0603 */
.L_x_5:
[----:B------:R-:W-:Y:S05]  /*17b0*/  BSYNC.RECONVERGENT B1 ;  /* 0x0000000000017941 */ /* 0x000fea0003800200 */
.L_x_4:
[----:B------:R-:W-:Y:S01]  /*17c0*/  SHF.L.U32 R25, R5, 0x2, RZ ;  /* 0x0000000205197819 */ /* 0x000fe200000006ff */
[----:B------:R-:W-:Y:S01]  /*17d0*/  BSSY.RECONVERGENT B1, `(.L_x_9) ;  /* 0x0000056000017945 */ /* 0x000fe20003800200 */
[----:B------:R-:W-:Y:S01]  /*17e0*/  IMAD.MOV.U32 R21, RZ, RZ, R20 ;  /* 0x000000ffff157224 */ /* 0x000fe200078e0014 */
[----:B------:R-:W-:Y:S01]  /*17f0*/  MOV R12, R17 ;  /* 0x00000011000c7202 */ /* 0x000fe20000000f00 */
[----:B------:R-:W-:Y:S02]  /*1800*/  IMAD.MOV.U32 R19, RZ, RZ, R18 ;  /* 0x000000ffff137224 */ /* 0x000fe400078e0012 */
[----:B------:R-:W-:-:S05]  /*1810*/  VIADD R7, R25, 0x3 ;  /* 0x0000000319077836 */ /* 0x000fca0000000000 */
[----:B------:R-:W-:-:S13]  /*1820*/  ISETP.GE.U32.AND P0, PT, R7, R16, PT ;  /* 0x000000100700720c */ /* 0x000fda0003f06070 */
[----:B------:R-:W-:Y:S05]  /*1830*/  @P0 BRA `(.L_x_10) ;  /* 0x00000004003c0947 */ /* 0x000fea0003800000 */
[----:B------:R-:W-:Y:S01]  /*1840*/  IMAD.MOV.U32 R23, RZ, RZ, R5 ;  /* 0x000000ffff177224 */ /* 0x000fe200078e0005 */
[----:B------:R-:W-:Y:S01]  /*1850*/  MOV R12, R17 ;  /* 0x00000011000c7202 */ /* 0x000fe20000000f00 */
[----:B------:R-:W-:Y:S02]  /*1860*/  IMAD.MOV.U32 R21, RZ, RZ, R20 ;  /* 0x000000ffff157224 */ /* 0x000fe400078e0014 */
[----:B------:R-:W-:-:S07]  /*1870*/  IMAD.MOV.U32 R19, RZ, RZ, R18 ;  /* 0x000000ffff137224 */ /* 0x000fce00078e0012 */
.L_x_19:
[----:B------:R-:W-:-:S06]  /*1880*/  IMAD.WIDE.U32 R4, R23, 0x10, R2 ;  /* 0x0000001017047825 */ /* 0x000fcc00078e0002 */
[----:B------:R-:W2:Y:S01]  /*1890*/  LDG.E.128 R4, desc[UR36][R4.64] ;  /* 0x0000002404047981 */ /* 0x000ea2000c1e1d00 */
[----:B------:R-:W-:Y:S01]  /*18a0*/  FSETP.NAN.FTZ.AND P4, PT, |R12|, |R12|, PT ;  /* 0x4000000c0c00720b */ /* 0x000fe20003f98200 */
[----:B------:R-:W-:Y:S01]  /*18b0*/  IMAD.IADD R24, R25, 0x1, R8 ;  /* 0x0000000119187824 */ /* 0x000fe200078e0208 */
[----:B------:R-:W-:Y:S01]  /*18c0*/  FSETP.NAN.FTZ.AND P6, PT, |R15|, |R15|, PT ;  /* 0x4000000f0f00720b */ /* 0x000fe20003fd8200 */
[----:B------:R-:W-:Y:S01]  /*18d0*/  IMAD.MOV.U32 R25, RZ, RZ, R20 ;  /* 0x000000ffff197224 */ /* 0x000fe200078e0014 */
[----:B------:R-:W-:Y:S01]  /*18e0*/  FSETP.NAN.FTZ.AND P5, PT, |R17|, |R17|, PT ;  /* 0x400000111100720b */ /* 0x000fe20003fb8200 */
[----:B------:R-:W-:Y:S08]  /*18f0*/  BSSY.RECONVERGENT B2, `(.L_x_11) ;  /* 0x0000011000027945 */ /* 0x000ff00003800200 */
[----:B------:R-:W-:-:S02]  /*1900*/  @P4 VIADD R20, R24, 0x1 ;  /* 0x0000000118144836 */ /* 0x000fc40000000000 */
[----:B0-----:R-:W-:-:S03]  /*1910*/  @P6 ISETP.LT.U32.AND P3, PT, R11, R24, PT ;  /* 0x000000180b00620c */ /* 0x001fc60003f61070 */
[----:B------:R-:W-:Y:S02]  /*1920*/  @P4 ISETP.LT.U32.AND P1, PT, R25, R20, PT ;  /* 0x000000141900420c */ /* 0x000fe40003f21070 */
[----:B------:R-:W-:Y:S02]  /*1930*/  IADD3 R20, PT, PT, R24, 0x2, RZ ;  /* 0x0000000218147810 */ /* 0x000fe40007ffe0ff */
[----:B--2---:R-:W-:Y:S02]  /*1940*/  @P6 FSETP.NAN.FTZ.AND P0, PT, |R4|, |R4|, PT ;  /* 0x400000040400620b */ /* 0x004fe40003f18200 */
[----:B------:R-:W-:Y:S02]  /*1950*/  @P4 FSETP.NAN.FTZ.AND P2, PT, |R5|, |R5|, PT ;  /* 0x400000050500420b */ /* 0x000fe40003f58200 */
[----:B------:R-:W-:Y:S02]  /*1960*/  @P6 ISETP.LT.OR.EX P0, PT, R9, RZ, !P0, P3 ;  /* 0x000000ff0900620c */ /* 0x000fe40004701730 */
[----:B------:R-:W-:-:S02]  /*1970*/  @P4 ISETP.LT.OR.EX P1, PT, R18, RZ, !P2, P1 ;  /* 0x000000ff1200420c */ /* 0x000fc40005721710 */
[----:B------:R-:W-:Y:S02]  /*1980*/  FSETP.NAN.FTZ.AND P3, PT, |R14|, |R14|, PT ;  /* 0x4000000e0e00720b */ /* 0x000fe40003f78200 */
[----:B------:R-:W-:Y:S01]  /*1990*/  @P5 ISETP.LT.U32.AND P2, PT, R21, R20, PT ;  /* 0x000000141500520c */ /* 0x000fe20003f41070 */
[----:B------:R-:W-:-:S12]  /*19a0*/  @P6 BRA `(.L_x_12) ;  /* 0x0000000000146947 */ /* 0x000fd80003800000 */
[----:B------:R-:W-:-:S13]  /*19b0*/  FSETP.NEU.FTZ.AND P6, PT, R15, R4, PT ;  /* 0x000000040f00720b */ /* 0x000fda0003fdd000 */
[----:B------:R-:W-:-:S04]  /*19c0*/  @!P6 ISETP.GE.U32.AND P0, PT, R11, R24, PT ;  /* 0x000000180b00e20c */ /* 0x000fc80003f06070 */
[----:B------:R-:W-:-:S04]  /*19d0*/  @!P6 ISETP.GE.AND.EX P0, PT, R9, RZ, PT, P0 ;  /* 0x000000ff0900e20c */ /* 0x000fc80003f06300 */
[----:B------:R-:W-:Y:S02]  /*19e0*/  @!P6 PLOP3.LUT P0, PT, P0, PT, PT, 0x8, 0x80 ;  /* 0x000000000080e81c */ /* 0x000fe4000070e170 */
[----:B------:R-:W-:-:S13]  /*19f0*/  @P6 FSETP.LT.FTZ.AND P0, PT, R15, R4, PT ;  /* 0x000000040f00620b */ /* 0x000fda0003f11000 */
.L_x_12:
[----:B------:R-:W-:Y:S05]  /*1a00*/  BSYNC.RECONVERGENT B2 ;  /* 0x0000000000027941 */ /* 0x000fea0003800200 */
.L_x_11:
[----:B------:R-:W-:Y:S04]  /*1a10*/  BSSY.RECONVERGENT B2, `(.L_x_13) ;  /* 0x0000008000027945 */ /* 0x000fe80003800200 */
[----:B------:R-:W-:Y:S05]  /*1a20*/  @P4 BRA `(.L_x_14) ;  /* 0x0000000000184947 */ /* 0x000fea0003800000 */
[----:B------:R-:W-:-:S13]  /*1a30*/  FSETP.NEU.FTZ.AND P6, PT, R12, R5, PT ;  /* 0x000000050c00720b */ /* 0x000fda0003fdd000 */
[----:B------:R-:W-:Y:S01]  /*1a40*/  @!P6 VIADD R22, R24, 0x1 ;  /* 0x000000011816e836 */ /* 0x000fe20000000000 */
[----:B------:R-:W-:-:S04]  /*1a50*/  @P6 FSETP.LT.FTZ.AND P1, PT, R12, R5, PT ;  /* 0x000000050c00620b */ /* 0x000fc80003f31000 */
[----:B------:R-:W-:-:S04]  /*1a60*/  @!P6 ISETP.GE.U32.AND P4, PT, R25, R22, PT ;  /* 0x000000161900e20c */ /* 0x000fc80003f86070 */
[----:B------:R-:W-:-:S04]  /*1a70*/  @!P6 ISETP.GE.AND.EX P4, PT, R18, RZ, PT, P4 ;  /* 0x000000ff1200e20c */ /* 0x000fc80003f86340 */
[----:B------:R-:W-:-:S13]  /*1a80*/  @!P6 PLOP3.LUT P1, PT, P4, PT, PT, 0x8, 0x80 ;  /* 0x000000000080e81c */ /* 0x000fda000272e170 */
.L_x_14:
[----:B------:R-:W-:Y:S05]  /*1a90*/  BSYNC.RECONVERGENT B2 ;  /* 0x0000000000027941 */ /* 0x000fea0003800200 */
.L_x_13:
[----:B------:R-:W-:Y:S01]  /*1aa0*/  @P5 FSETP.NAN.FTZ.AND P6, PT, |R6|, |R6|, PT ;  /* 0x400000060600520b */ /* 0x000fe20003fd8200 */
[C---:B------:R-:W-:Y:S01]  /*1ab0*/  VIADD R22, R24.reuse, 0x3 ;  /* 0x0000000318167836 */ /* 0x040fe20000000000 */
[----:B------:R-:W-:Y:S01]  /*1ac0*/  BSSY.RECONVERGENT B2, `(.L_x_15) ;  /* 0x000000f000027945 */ /* 0x000fe20003800200 */
[----:B------:R-:W-:Y:S01]  /*1ad0*/  FSEL R15, R15, R4, P0 ;  /* 0x000000040f0f7208 */ /* 0x000fe20000000000 */
[----:B------:R-:W-:Y:S01]  /*1ae0*/  @!P1 VIADD R25, R24, 0x1 ;  /* 0x0000000118199836 */ /* 0x000fe20000000000 */
[----:B------:R-:W-:Y:S02]  /*1af0*/  @P5 ISETP.LT.OR.EX P2, PT, R19, RZ, !P6, P2 ;  /* 0x000000ff1300520c */ /* 0x000fe40007741720 */
[----:B------:R-:W-:Y:S02]  /*1b00*/  @P3 ISETP.LT.U32.AND P4, PT, R13, R22, PT ;  /* 0x000000160d00320c */ /* 0x000fe40003f81070 */
[----:B------:R-:W-:Y:S02]  /*1b10*/  @P3 FSETP.NAN.FTZ.AND P6, PT, |R7|, |R7|, PT ;  /* 0x400000070700320b */ /* 0x000fe40003fd8200 */
[----:B------:R-:W-:-:S02]  /*1b20*/  FSEL R12, R12, R5, P1 ;  /* 0x000000050c0c7208 */ /* 0x000fc40000800000 */
[----:B------:R-:W-:Y:S02]  /*1b30*/  @P3 ISETP.LT.OR.EX P4, PT, R10, RZ, !P6, P4 ;  /* 0x000000ff0a00320c */ /* 0x000fe40007781740 */
[----:B------:R-:W-:Y:S01]  /*1b40*/  SEL R11, R11, R24, P0 ;  /* 0x000000180b0b7207 */ /* 0x000fe20000000000 */
[----:B------:R-:W-:Y:S10]  /*1b50*/  @P5 BRA `(.L_x_16) ;  /* 0x0000000000145947 */ /* 0x000ff40003800000 */
[----:B------:R-:W-:-:S13]  /*1b60*/  FSETP.NEU.FTZ.AND P6, PT, R17, R6, PT ;  /* 0x000000061100720b */ /* 0x000fda0003fdd000 */
[----:B------:R-:W-:Y:S02]  /*1b70*/  @!P6 ISETP.GE.U32.AND P5, PT, R21, R20, PT ;  /* 0x000000141500e20c */ /* 0x000fe40003fa6070 */
[----:B------:R-:W-:Y:S02]  /*1b80*/  @P6 FSETP.LT.FTZ.AND P2, PT, R17, R6, PT ;  /* 0x000000061100620b */ /* 0x000fe40003f51000 */
[----:B------:R-:W-:-:S04]  /*1b90*/  @!P6 ISETP.GE.AND.EX P5, PT, R19, RZ, PT, P5 ;  /* 0x000000ff1300e20c */ /* 0x000fc80003fa6350 */
[----:B------:R-:W-:-:S13]  /*1ba0*/  @!P6 PLOP3.LUT P2, PT, P5, PT, PT, 0x8, 0x80 ;  /* 0x000000000080e81c */ /* 0x000fda0002f4e170 */
.L_x_16:
[----:B------:R-:W-:Y:S05]  /*1bb0*/  BSYNC.RECONVERGENT B2 ;  /* 0x0000000000027941 */ /* 0x000fea0003800200 */
.L_x_15:
[----:B------:R-:W-:Y:S01]  /*1bc0*/  BSSY.RECONVERGENT B2, `(.L_x_17) ;  /* 0x000000d000027945 */ /* 0x000fe20003800200 */
[----:B------:R-:W-:Y:S02]  /*1bd0*/  SEL R21, R21, R20, P2 ;  /* 0x0000001415157207 */ /* 0x000fe40001000000 */
[----:B------:R-:W-:Y:S02]  /*1be0*/  FSEL R17, R17, R6, P2 ;  /* 0x0000000611117208 */ /* 0x000fe40001000000 */
[----:B------:R-:W-:Y:S02]  /*1bf0*/  SEL R9, R9, RZ, P0 ;  /* 0x000000ff09097207 */ /* 0x000fe40000000000 */
[----:B------:R-:W-:Y:S02]  /*1c00*/  SEL R18, R18, RZ, P1 ;  /* 0x000000ff12127207 */ /* 0x000fe40000800000 */
[----:B------:R-:W-:Y:S02]  /*1c10*/  MOV R20, R25 ;  /* 0x0000001900147202 */ /* 0x000fe40000000f00 */
[----:B------:R-:W-:Y:S01]  /*1c20*/  SEL R19, R19, RZ, P2 ;  /* 0x000000ff13137207 */ /* 0x000fe20001000000 */
[----:B------:R-:W-:Y:S06]  /*1c30*/  @P3 BRA `(.L_x_18) ;  /* 0x0000000000143947 */ /* 0x000fec0003800000 */
[----:B------:R-:W-:-:S13]  /*1c40*/  FSETP.NEU.FTZ.AND P1, PT, R14, R7, PT ;  /* 0x000000070e00720b */ /* 0x000fda0003f3d000 */
[----:B------:R-:W-:Y:S02]  /*1c50*/  @!P1 ISETP.GE.U32.AND P0, PT, R13, R22, PT ;  /* 0x000000160d00920c */ /* 0x000fe40003f06070 */
[----:B------:R-:W-:Y:S02]  /*1c60*/  @P1 FSETP.LT.FTZ.AND P4, PT, R14, R7, PT ;  /* 0x000000070e00120b */ /* 0x000fe40003f91000 */
[----:B------:R-:W-:-:S04]  /*1c70*/  @!P1 ISETP.GE.AND.EX P0, PT, R10, RZ, PT, P0 ;  /* 0x000000ff0a00920c */ /* 0x000fc80003f06300 */
[----:B------:R-:W-:-:S13]  /*1c80*/  @!P1 PLOP3.LUT P4, PT, P0, PT, PT, 0x8, 0x80 ;  /* 0x000000000080981c */ /* 0x000fda000078e170 */
.L_x_18:
[----:B------:R-:W-:Y:S05]  /*1c90*/  BSYNC.RECONVERGENT B2 ;  /* 0x0000000000027941 */ /* 0x000fea0003800200 */
.L_x_17:
[----:B------:R-:W0:Y:S01]  /*1ca0*/  LDCU UR4, c[0x0][0x3a4] ;  /* 0x00007480ff0477ac */ /* 0x000e220008000800 */
[----:B------:R-:W-:Y:S02]  /*1cb0*/  FSEL R14, R14, R7, P4 ;  /* 0x000000070e0e7208 */ /* 0x000fe40002000000 */
[----:B------:R-:W-:Y:S02]  /*1cc0*/  SEL R13, R13, R22, P4 ;  /* 0x000000160d0d7207 */ /* 0x000fe40002000000 */
[----:B------:R-:W-:Y:S01]  /*1cd0*/  SEL R10, R10, RZ, P4 ;  /* 0x000000ff0a0a7207 */ /* 0x000fe20002000000 */
[----:B0-----:R-:W-:-:S04]  /*1ce0*/  VIADD R23, R23, UR4 ;  /* 0x0000000417177c36 */ /* 0x001fc80008000000 */
[----:B------:R-:W-:-:S04]  /*1cf0*/  IMAD.SHL.U32 R25, R23, 0x4, RZ ;  /* 0x0000000417197824 */ /* 0x000fc800078e00ff */
[----:B------:R-:W-:-:S05]  /*1d00*/  VIADD R5, R25, 0x3 ;  /* 0x0000000319057836 */ /* 0x000fca0000000000 */
[----:B------:R-:W-:-:S13]  /*1d10*/  ISETP.GE.U32.AND P0, PT, R5, R16, PT ;  /* 0x000000100500720c */ /* 0x000fda0003f06070 */
[----:B------:R-:W-:Y:S05]  /*1d20*/  @!P0 BRA `(.L_x_19) ;  /* 0xfffffff800d48947 */ /* 0x000fea000383ffff */
.L_x_10:
[----:B------:R-:W-:Y:S05]  /*1d30*/  BSYNC.RECONVERGENT B1 ;  /* 0x0000000000017941 */ /* 0x000fea0003800200 */
.L_x_9:
[----:B------:R-:W1:Y:S01]  /*1d40*/  S2R R4, SR_TID.Y ;  /* 0x0000000000047919 */ /* 0x000e620000002200 */
[----:B------:R-:W2:Y:S01]  /*1d50*/  S2UR UR6, SR_CTAID.Y ;  /* 0x00000000000679c3 */ /* 0x000ea20000002600 */
[----:B------:R-:W3:Y:S01]  /*1d60*/  LDCU UR5, c[0x0][0x3b8] ;  /* 0x00007700ff0577ac */ /* 0x000ee20008000800 */
[----:B------:R-:W-:Y:S01]  /*1d70*/  BSSY.RECONVERGENT B1, `(.L_x_20) ;  /* 0x000001f000017945 */ /* 0x000fe20003800200 */
[----:B------:R-:W4:Y:S01]  /*1d80*/  LDCU UR4, c[0x0][0x3b4] ;  /* 0x00007680ff0477ac */ /* 0x000f220008000800 */
[----:B---3--:R-:W-:Y:S01]  /*1d90*/  UISETP.NE.AND UP0, UPT, UR5, URZ, UPT ;  /* 0x000000ff0500728c */ /* 0x008fe2000bf05270 */
[----:B----4-:R-:W-:-:S03]  /*1da0*/  ISETP.NE.AND P0, PT, RZ, UR4, PT ;  /* 0x00000004ff007c0c */ /* 0x010fc6000bf05270 */
[----:B--2---:R-:W-:Y:S01]  /*1db0*/  UISETP.NE.AND UP0, UPT, UR6, URZ, UP0 ;  /* 0x000000ff0600728c */ /* 0x004fe20008705270 */
[----:B-1----:R-:W-:-:S05]  /*1dc0*/  ISETP.NE.AND P0, PT, R4, RZ, P0 ;  /* 0x000000ff0400720c */ /* 0x002fca0000705270 */
[----:B------:R-:W-:-:S13]  /*1dd0*/  PLOP3.LUT P0, PT, P0, PT, UP0, 0xea, 0xae ;  /* 0x0000000000ae781c */ /* 0x000fda000070fd0a */
[----:B------:R-:W-:Y:S05]  /*1de0*/  @P0 BRA `(.L_x_21) ;  /* 0x00000000005c0947 */ /* 0x000fea0003800000 */
[----:B------:R-:W-:-:S04]  /*1df0*/  LOP3.LUT R5, R16, 0xfffffffc, RZ, 0xc0, !PT ;  /* 0xfffffffc10057812 */ /* 0x000fc800078ec0ff */
[----:B------:R-:W-:-:S04]  /*1e00*/  IADD3 R5, PT, PT, R5, R0, RZ ;  /* 0x0000000005057210 */ /* 0x000fc80007ffe0ff */
[----:B------:R-:W-:-:S13]  /*1e10*/  ISETP.GE.U32.AND P0, PT, R5, R16, PT ;  /* 0x000000100500720c */ /* 0x000fda0003f06070 */
[----:B------:R-:W-:Y:S05]  /*1e20*/  @P0 BRA `(.L_x_21) ;  /* 0x00000000004c0947 */ /* 0x000fea0003800000 */
[----:B------:R-:W-:-:S06]  /*1e30*/  IMAD.WIDE R2, R5, 0x4, R2 ;  /* 0x0000000405027825 */ /* 0x000fcc00078e0202 */
[----:B------:R-:W2:Y:S01]  /*1e40*/  LDG.E R2, desc[UR36][R2.64] ;  /* 0x0000002402027981 */ /* 0x000ea2000c1e1900 */
[----:B------:R-:W-:Y:S01]  /*1e50*/  FSETP.NAN.FTZ.AND P2, PT, |R15|, |R15|, PT ;  /* 0x4000000f0f00720b */ /* 0x000fe20003f58200 */
[----:B------:R-:W-:Y:S01]  /*1e60*/  IMAD.IADD R8, R5, 0x1, R8 ;  /* 0x0000000105087824 */ /* 0x000fe200078e0208 */
[----:B------:R-:W-:Y:S04]  /*1e70*/  BSSY.RECONVERGENT B2, `(.L_x_22) ;  /* 0x000000b000027945 */ /* 0x000fe80003800200 */
[----:B------:R-:W-:-:S07]  /*1e80*/  SHF.R.S32.HI R0, RZ, 0x1f, R8 ;  /* 0x0000001fff007819 */ /* 0x000fce0000011408 */
[----:B0-----:R-:W-:Y:S02]  /*1e90*/  @P2 ISETP.LT.U32.AND P1, PT, R11, R8, PT ;  /* 0x000000080b00220c */ /* 0x001fe40003f21070 */
[----:B--2---:R-:W-:-:S04]  /*1ea0*/  @P2 FSETP.NAN.FTZ.AND P0, PT, |R2|, |R2|, PT ;  /* 0x400000020200220b */ /* 0x004fc80003f18200 */
[----:B------:R-:W-:Y:S01]  /*1eb0*/  @P2 ISETP.LT.OR.EX P0, PT, R9, R0, !P0, P1 ;  /* 0x000000000900220c */ /* 0x000fe20004701710 */
[----:B------:R-:W-:-:S12]  /*1ec0*/  @P2 BRA `(.L_x_23) ;  /* 0x0000000000142947 */ /* 0x000fd80003800000 */
[----:B------:R-:W-:-:S13]  /*1ed0*/  FSETP.NEU.FTZ.AND P1, PT, R15, R2, PT ;  /* 0x000000020f00720b */ /* 0x000fda0003f3d000 */
[----:B------:R-:W-:-:S04]  /*1ee0*/  @!P1 ISETP.GE.U32.AND P0, PT, R11, R8, PT ;  /* 0x000000080b00920c */ /* 0x000fc80003f06070 */
[----:B------:R-:W-:-:S04]  /*1ef0*/  @!P1 ISETP.GE.AND.EX P0, PT, R9, R0, PT, P0 ;  /* 0x000000000900920c */ /* 0x000fc80003f06300 */
[----:B------:R-:W-:Y:S02]  /*1f00*/  @!P1 PLOP3.LUT P0, PT, P0, PT, PT, 0x8, 0x80 ;  /* 0x000000000080981c */ /* 0x000fe4000070e170 */
[----:B------:R-:W-:-:S13]  /*1f10*/  @P1 FSETP.LT.FTZ.AND P0, PT, R15, R2, PT ;  /* 0x000000020f00120b */ /* 0x000fda0003f11000 */
.L_x_23:
[----:B------:R-:W-:Y:S05]  /*1f20*/  BSYNC.RECONVERGENT B2 ;  /* 0x0000000000027941 */ /* 0x000fea0003800200 */
.L_x_22:
[----:B------:R-:W-:Y:S02]  /*1f30*/  FSEL R15, R15, R2, P0 ;  /* 0x000000020f0f7208 */ /* 0x000fe40000000000 */
[----:B------:R-:W-:Y:S02]  /*1f40*/  SEL R11, R11, R8, P0 ;  /* 0x000000080b0b7207 */ /* 0x000fe40000000000 */
[----:B------:R-:W-:-:S07]  /*1f50*/  SEL R9, R9, R0, P0 ;  /* 0x0000000009097207 */ /* 0x000fce0000000000 */
.L_x_21:
[----:B------:R-:W-:Y:S05]  /*1f60*/  BSYNC.RECONVERGENT B1 ;  /* 0x0000000000017941 */ /* 0x000fea0003800200 */
.L_x_20:
[----:B------:R-:W-:Y:S01]  /*1f70*/  FSETP.NAN.FTZ.AND P2, PT, |R15|, |R15|, PT ;  /* 0x4000000f0f00720b */ /* 0x000fe20003f58200 */
[----:B------:R-:W-:-:S12]  /*1f80*/  BSSY.RECONVERGENT B1, `(.L_x_24) ;  /* 0x000000a000017945 */ /* 0x000fd80003800200 */
[----:B------:R-:W-:Y:S02]  /*1f90*/  @P2 FSETP.NAN.FTZ.AND P0, PT, |R12|, |R12|, PT ;  /* 0x4000000c0c00220b */ /* 0x000fe40003f18200 */
[----:B0-----:R-:W-:-:S04]  /*1fa0*/  @P2 ISETP.LT.U32.AND P1, PT, R11, R20, PT ;  /* 0x000000140b00220c */ /* 0x001fc80003f21070 */
[----:B------:R-:W-:Y:S01]  /*1fb0*/  @P2 ISETP.LT.OR.EX P0, PT, R9, R18, !P0, P1 ;  /* 0x000000120900220c */ /* 0x000fe20004701710 */
[----:B------:R-:W-:-:S12]  /*1fc0*/  @P2 BRA `(.L_x_25) ;  /* 0x0000000000142947 */ /* 0x000fd80003800000 */
[----:B------:R-:W-:-:S13]  /*1fd0*/  FSETP.NEU.FTZ.AND P1, PT, R15, R12, PT ;  /* 0x0000000c0f00720b */ /* 0x000fda0003f3d000 */
[----:B------:R-:W-:-:S04]  /*1fe0*/  @!P1 ISETP.GE.U32.AND P0, PT, R11, R20, PT ;  /* 0x000000140b00920c */ /* 0x000fc80003f06070 */
[----:B------:R-:W-:-:S04]  /*1ff0*/  @!P1 ISETP.GE.AND.EX P0, PT, R9, R18, PT, P0 ;  /* 0x000000120900920c */ /* 0x000fc80003f06300 */
[----:B------:R-:W-:Y:S02]  /*2000*/  @!P1 PLOP3.LUT P0, PT, P0, PT, PT, 0x8, 0x80 ;  /* 0x000000000080981c */ /* 0x000fe4000070e170 */
[----:B------:R-:W-:-:S13]  /*2010*/  @P1 FSETP.LT.FTZ.AND P0, PT, R15, R12, PT ;  /* 0x0000000c0f00120b */ /* 0x000fda0003f11000 */
.L_x_25:
[----:B------:R-:W-:Y:S05]  /*2020*/  BSYNC.RECONVERGENT B1 ;  /* 0x0000000000017941 */ /* 0x000fea0003800200 */
.L_x_24:
[----:B------:R-:W-:Y:S01]  /*2030*/  FSEL R12, R15, R12, P0 ;  /* 0x0000000c0f0c7208 */ /* 0x000fe20000000000 */
[----:B------:R-:W-:Y:S01]  /*2040*/  BSSY.RECONVERGENT B1, `(.L_x_26) ;  /* 0x000000d000017945 */ /* 0x000fe20003800200 */
[----:B------:R-:W-:Y:S02]  /*2050*/  SEL R20, R11, R20, P0 ;  /* 0x000000140b147207 */ /* 0x000fe40000000000 */
[----:B------:R-:W-:Y:S02]  /*2060*/  FSETP.NAN.FTZ.AND P2, PT, |R12|, |R12|, PT ;  /* 0x4000000c0c00720b */ /* 0x000fe40003f58200 */
[----:B------:R-:W-:-:S11]  /*2070*/  SEL R18, R9, R18, P0 ;  /* 0x0000001209127207 */ /* 0x000fd60000000000 */
[----:B------:R-:W-:Y:S02]  /*2080*/  @P2 FSETP.NAN.FTZ.AND P0, PT, |R17|, |R17|, PT ;  /* 0x400000111100220b */ /* 0x000fe40003f18200 */
[----:B------:R-:W-:-:S04]  /*2090*/  @P2 ISETP.LT.U32.AND P1, PT, R20, R21, PT ;  /* 0x000000151400220c */ /* 0x000fc80003f21070 */
[----:B------:R-:W-:Y:S01]  /*20a0*/  @P2 ISETP.LT.OR.EX P0, PT, R18, R19, !P0, P1 ;  /* 0x000000131200220c */ /* 0x000fe20004701710 */
[----:B------:R-:W-:-:S12]  /*20b0*/  @P2 BRA `(.L_x_27) ;  /* 0x0000000000142947 */ /* 0x000fd80003800000 */
[----:B------:R-:W-:-:S13]  /*20c0*/  FSETP.NEU.FTZ.AND P2, PT, R12, R17, PT ;  /* 0x000000110c00720b */ /* 0x000fda0003f5d000 */
[----:B------:R-:W-:Y:S02]  /*20d0*/  @!P2 ISETP.GE.U32.AND P1, PT, R20, R21, PT ;  /* 0x000000151400a20c */ /* 0x000fe40003f26070 */
[----:B------:R-:W-:Y:S02]  /*20e0*/  @P2 FSETP.LT.FTZ.AND P0, PT, R12, R17, PT ;  /* 0x000000110c00220b */ /* 0x000fe40003f11000 */
[----:B------:R-:W-:-:S04]  /*20f0*/  @!P2 ISETP.GE.AND.EX P1, PT, R18, R19, PT, P1 ;  /* 0x000000131200a20c */ /* 0x000fc80003f26310 */
[----:B------:R-:W-:-:S13]  /*2100*/  @!P2 PLOP3.LUT P0, PT, P1, PT, PT, 0x8, 0x80 ;  /* 0x000000000080a81c */ /* 0x000fda0000f0e170 */
.L_x_27:
[----:B------:R-:W-:Y:S05]  /*2110*/  BSYNC.RECONVERGENT B1 ;  /* 0x0000000000017941 */ /* 0x000fea0003800200 */
.L_x_26:
        /* <DEDUP_REMOVED lines=14> */
.L_x_29:
[----:B------:R-:W-:Y:S05]  /*2200*/  BSYNC.RECONVERGENT B1 ;  /* 0x0000000000017941 */ /* 0x000fea0003800200 */
.L_x_28:
[----:B------:R-:W-:Y:S02]  /*2210*/  FSEL R3, R3, R14, P0 ;  /* 0x0000000e03037208 */ /* 0x000fe40000000000 */
[----:B------:R-:W-:Y:S02]  /*2220*/  SEL R20, R20, R13, P0 ;  /* 0x0000000d14147207 */ /* 0x000fe40000000000 */
[----:B------:R-:W-:Y:S01]  /*2230*/  SEL R21, R19, R10, P0 ;  /* 0x0000000a13157207 */ /* 0x000fe20000000000 */
[----:B------:R-:W-:Y:S06]  /*2240*/  BRA `(.L_x_2) ;  /* 0x000000b000f07947 */ /* 0x000fec0003800000 */
.L_x_3:
[----:B------:R-:W1:Y:S08]  /*2250*/  LDC R21, c[0x0][0x508] ;  /* 0x00014200ff157b82 */ /* 0x000e700000000800 */
[----:B------:R-:W2:Y:S01]  /*2260*/  LDC R8, c[0x0][0x3d8] ;  /* 0x0000f600ff087b82 */ /* 0x000ea20000000800 */
[----:B-1----:R-:W-:-:S04]  /*2270*/  SHF.R.U32.HI R21, RZ, 0x2, R21 ;  /* 0x00000002ff157819 */ /* 0x002fc80000011615 */
[----:B------:R-:W-:-:S04]  /*2280*/  ISETP.NE.AND P0, PT, R21, 0x1, PT ;  /* 0x000000011500780c */ /* 0x000fc80003f05270 */
[----:B--2---:R-:W-:-:S13]  /*2290*/  ISETP.NE.OR P0, PT, R8, 0x1, P0 ;  /* 0x000000010800780c */ /* 0x004fda0000705670 */
[----:B------:R-:W-:Y:S05]  /*22a0*/  @P0 BRA `(.L_x_30) ;  /* 0x0000000c00d40947 */ /* 0x000fea0003800000 */
[----:B------:R-:W1:Y:S01]  /*22b0*/  LDCU UR4, c[0x0][0x3a4] ;  /* 0x00007480ff0477ac */ /* 0x000e620008000800 */
[----:B------:R-:W2:Y:S01]  /*22c0*/  LDC R4, c[0x0][0x388] ;  /* 0x0000e200ff047b82 */ /* 0x000ea20000000800 */
[----:B------:R-:W-:Y:S01]  /*22d0*/  BSSY.RECONVERGENT B1, `(.L_x_31) ;  /* 0x0000065000017945 */ /* 0x000fe20003800200 */
[----:B------:R-:W-:-:S06]  /*22e0*/  IMAD.MOV.U32 R2, RZ, RZ, R5 ;  /* 0x000000ffff027224 */ /* 0x000fcc00078e0005 */
[----:B------:R-:W3:Y:S08]  /*22f0*/  LDC R8, c[0x0][0x390] ;  /* 0x0000e400ff087b82 */ /* 0x000ef00000000800 */
[----:B------:R-:W4:Y:S01]  /*2300*/  LDC R16, c[0x0][0x394] ;  /* 0x0000e500ff107b82 */ /* 0x000f220000000800 */
[----:B-1----:R-:W-:-:S04]  /*2310*/  IMAD.U32 R0, RZ, RZ, UR4 ;  /* 0x00000004ff007e24 */ /* 0x002fc8000f8e00ff */
[----:B------:R-:W-:Y:S02]  /*2320*/  IMAD R3, R0, 0x3, R5 ;  /* 0x0000000300037824 */ /* 0x000fe400078e0205 */
[----:B--2---:R-:W-:-:S03]  /*2330*/  IMAD.MOV.U32 R5, RZ, RZ, R4 ;  /* 0x000000ffff057224 */ /* 0x004fc600078e0004 */
[----:B------:R-:W-:Y:S01]  /*2340*/  ISETP.GE.U32.AND P0, PT, R3, R12, PT ;  /* 0x0000000c0300720c */ /* 0x000fe20003f06070 */
[----:B------:R-:W-:Y:S01]  /*2350*/  IMAD.MOV.U32 R6, RZ, RZ, R4 ;  /* 0x000000ffff067224 */ /* 0x000fe200078e0004 */
[----:B------:R-:W-:Y:S01]  /*2360*/  MOV R3, R4 ;  /* 0x0000000400037202 */ /* 0x000fe20000000f00 */
[--C-:B---3--:R-:W-:Y:S01]  /*2370*/  IMAD.MOV.U32 R7, RZ, RZ, R8.reuse ;  /* 0x000000ffff077224 */ /* 0x108fe200078e0008 */
[----:B0-----:R-:W-:Y:S01]  /*2380*/  MOV R9, R8 ;  /* 0x0000000800097202 */ /* 0x001fe20000000f00 */
[----:B------:R-:W-:Y:S02]  /*2390*/  IMAD.MOV.U32 R10, RZ, RZ, R8 ;  /* 0x000000ffff0a7224 */ /* 0x000fe400078e0008 */
[--C-:B----4-:R-:W-:Y:S01]  /*23a0*/  IMAD.MOV.U32 R11, RZ, RZ, R16.reuse ;  /* 0x000000ffff0b7224 */ /* 0x110fe200078e0010 */
[----:B------:R-:W-:Y:S01]  /*23b0*/  MOV R18, R16 ;  /* 0x0000001000127202 */ /* 0x000fe20000000f00 */
[----:B------:R-:W-:-:S04]  /*23c0*/  IMAD.MOV.U32 R17, RZ, RZ, R16 ;  /* 0x000000ffff117224 */ /* 0x000fc800078e0010 */
[----:B------:R-:W-:Y:S05]  /*23d0*/  @P0 BRA `(.L_x_32) ;  /* 0x0000000400500947 */ /* 0x000fea0003800000 */
[----:B------:R-:W0:Y:S01]  /*23e0*/  LDC R0, c[0x0][0x3a4] ;  /* 0x0000e900ff007b82 */ /* 0x000e220000000800 */
[--C-:B------:R-:W-:Y:S01]  /*23f0*/  IMAD.MOV.U32 R9, RZ, RZ, R8.reuse ;  /* 0x000000ffff097224 */ /* 0x100fe200078e0008 */
[----:B------:R-:W-:Y:S01]  /*2400*/  MOV R18, R16 ;  /* 0x0000001000127202 */ /* 0x000fe20000000f00 */
[----:B------:R-:W-:Y:S02]  /*2410*/  IMAD.MOV.U32 R10, RZ, RZ, R8 ;  /* 0x000000ffff0a7224 */ /* 0x000fe400078e0008 */
[----:B------:R-:W-:Y:S02]  /*2420*/  IMAD.MOV.U32 R17, RZ, RZ, R16 ;  /* 0x000000ffff117224 */ /* 0x000fe400078e0010 */
[--C-:B------:R-:W-:Y:S02]  /*2430*/  IMAD.MOV.U32 R5, RZ, RZ, R4.reuse ;  /* 0x000000ffff057224 */ /* 0x100fe400078e0004 */
[----:B------:R-:W-:-:S07]  /*2440*/  IMAD.MOV.U32 R6, RZ, RZ, R4 ;  /* 0x000000ffff067224 */ /* 0x000fce00078e0004 */
.L_x_41:
[----:B------:R-:W-:-:S04]  /*2450*/  IMAD.WIDE.U32 R12, R2, 0x4, R14 ;  /* 0x00000004020c7825 */ /* 0x000fc800078e000e */
[----:B0-----:R-:W-:Y:S01]  /*2460*/  IMAD.IADD R23, R2, 0x1, R0 ;  /* 0x0000000102177824 */ /* 0x001fe200078e0200 */
[----:B------:R0:W2:Y:S04]  /*2470*/  LDG.E R19, desc[UR36][R12.64] ;  /* 0x000000240c137981 */ /* 0x0000a8000c1e1900 */
[C---:B------:R-:W-:Y:S01]  /*2480*/  IADD3 R24, PT, PT, R23.reuse, R0, RZ ;  /* 0x0000000017187210 */ /* 0x040fe20007ffe0ff */
[----:B0-----:R-:W-:-:S05]  /*2490*/  IMAD.WIDE.U32 R12, R23, 0x4, R14 ;  /* 0x00000004170c7825 */ /* 0x001fca00078e000e */
[----:B------:R0:W5:Y:S01]  /*24a0*/  LDG.E R20, desc[UR36][R12.64] ;  /* 0x000000240c147981 */ /* 0x000162000c1e1900 */
[C---:B------:R-:W-:Y:S02]  /*24b0*/  IMAD.IADD R25, R24.reuse, 0x1, R0 ;  /* 0x0000000118197824 */ /* 0x040fe400078e0200 */
[----:B0-----:R-:W-:-:S05]  /*24c0*/  IMAD.WIDE.U32 R12, R24, 0x4, R14 ;  /* 0x00000004180c7825 */ /* 0x001fca00078e000e */
[----:B------:R0:W5:Y:S02]  /*24d0*/  LDG.E R21, desc[UR36][R12.64] ;  /* 0x000000240c157981 */ /* 0x000164000c1e1900 */
[----:B0-----:R-:W-:-:S06]  /*24e0*/  IMAD.WIDE.U32 R12, R25, 0x4, R14 ;  /* 0x00000004190c7825 */ /* 0x001fcc00078e000e */
[----:B------:R0:W5:Y:S01]  /*24f0*/  LDG.E R13, desc[UR36][R12.64] ;  /* 0x000000240c0d7981 */ /* 0x000162000c1e1900 */
[----:B------:R-:W-:Y:S01]  /*2500*/  FSETP.NAN.FTZ.AND P6, PT, |R6|, |R6|, PT ;  /* 0x400000060600720b */ /* 0x000fe20003fd8200 */
[----:B------:R-:W-:Y:S01]  /*2510*/  BSSY.RECONVERGENT B2, `(.L_x_33) ;  /* 0x000000f000027945 */ /* 0x000fe20003800200 */
[----:B------:R-:W-:Y:S02]  /*2520*/  FSETP.NAN.FTZ.AND P3, PT, |R5|, |R5|, PT ;  /* 0x400000050500720b */ /* 0x000fe40003f78200 */
[----:B------:R-:W-:Y:S02]  /*2530*/  FSETP.NAN.FTZ.AND P4, PT, |R3|, |R3|, PT ;  /* 0x400000030300720b */ /* 0x000fe40003f98200 */
[----:B------:R-:W-:-:S07]  /*2540*/  FSETP.NAN.FTZ.AND P5, PT, |R4|, |R4|, PT ;  /* 0x400000040400720b */ /* 0x000fce0003fb8200 */
[----:B------:R-:W-:Y:S02]  /*2550*/  @P6 ISETP.LT.U32.AND P1, PT, R10, R2, PT ;  /* 0x000000020a00620c */ /* 0x000fe40003f21070 */
[----:B------:R-:W-:Y:S02]  /*2560*/  @P3 ISETP.LT.U32.AND P2, PT, R9, R23, PT ;  /* 0x000000170900320c */ /* 0x000fe40003f41070 */
[----:B--2---:R-:W-:-:S04]  /*2570*/  @P6 FSETP.NAN.FTZ.AND P0, PT, |R19|, |R19|, PT ;  /* 0x400000131300620b */ /* 0x004fc80003f18200 */
[----:B------:R-:W-:Y:S02]  /*2580*/  @P6 ISETP.LT.OR.EX P0, PT, R18, RZ, !P0, P1 ;  /* 0x000000ff1200620c */ /* 0x000fe40004701710 */
[----:B------:R-:W-:Y:S01]  /*2590*/  @P4 ISETP.LT.U32.AND P1, PT, R7, R25, PT ;  /* 0x000000190700420c */ /* 0x000fe20003f21070 */
[----:B0-----:R-:W-:-:S12]  /*25a0*/  @P6 BRA `(.L_x_34) ;  /* 0x0000000000146947 */ /* 0x001fd80003800000 */
[----:B------:R-:W-:-:S13]  /*25b0*/  FSETP.NEU.FTZ.AND P6, PT, R6, R19, PT ;  /* 0x000000130600720b */ /* 0x000fda0003fdd000 */
[----:B------:R-:W-:-:S04]  /*25c0*/  @!P6 ISETP.GE.U32.AND P0, PT, R10, R2, PT ;  /* 0x000000020a00e20c */ /* 0x000fc80003f06070 */
[----:B------:R-:W-:-:S04]  /*25d0*/  @!P6 ISETP.GE.AND.EX P0, PT, R18, RZ, PT, P0 ;  /* 0x000000ff1200e20c */ /* 0x000fc80003f06300 */
[----:B------:R-:W-:Y:S02]  /*25e0*/  @!P6 PLOP3.LUT P0, PT, P0, PT, PT, 0x8, 0x80 ;  /* 0x000000000080e81c */ /* 0x000fe4000070e170 */
[----:B------:R-:W-:-:S13]  /*25f0*/  @P6 FSETP.LT.FTZ.AND P0, PT, R6, R19, PT ;  /* 0x000000130600620b */ /* 0x000fda0003f11000 */
.L_x_34:
[----:B------:R-:W-:Y:S05]  /*2600*/  BSYNC.RECONVERGENT B2 ;  /* 0x0000000000027941 */ /* 0x000fea0003800200 */
.L_x_33:
[----:B-----5:R-:W-:Y:S01]  /*2610*/  @P3 FSETP.NAN.FTZ.AND P6, PT, |R20|, |R20|, PT ;  /* 0x400000141400320b */ /* 0x020fe20003fd8200 */
[----:B------:R-:W-:Y:S03]  /*2620*/  BSSY.RECONVERGENT B2, `(.L_x_35) ;  /* 0x0000008000027945 */ /* 0x000fe60003800200 */
[----:B------:R-:W-:Y:S01]  /*2630*/  @P3 ISETP.LT.OR.EX P2, PT, R17, RZ, !P6, P2 ;  /* 0x000000ff1100320c */ /* 0x000fe20007741720 */
[----:B------:R-:W-:-:S12]  /*2640*/  @P3 BRA `(.L_x_36) ;  /* 0x0000000000143947 */ /* 0x000fd80003800000 */
[----:B------:R-:W-:-:S13]  /*2650*/  FSETP.NEU.FTZ.AND P6, PT, R5, R20, PT ;  /* 0x000000140500720b */ /* 0x000fda0003fdd000 */
[----:B------:R-:W-:Y:S02]  /*2660*/  @!P6 ISETP.GE.U32.AND P3, PT, R9, R23, PT ;  /* 0x000000170900e20c */ /* 0x000fe40003f66070 */
[----:B------:R-:W-:Y:S02]  /*2670*/  @P6 FSETP.LT.FTZ.AND P2, PT, R5, R20, PT ;  /* 0x000000140500620b */ /* 0x000fe40003f51000 */
[----:B------:R-:W-:-:S04]  /*2680*/  @!P6 ISETP.GE.AND.EX P3, PT, R17, RZ, PT, P3 ;  /* 0x000000ff1100e20c */ /* 0x000fc80003f66330 */
[----:B------:R-:W-:-:S13]  /*2690*/  @!P6 PLOP3.LUT P2, PT, P3, PT, PT, 0x8, 0x80 ;  /* 0x000000000080e81c */ /* 0x000fda0001f4e170 */
.L_x_36:
[----:B------:R-:W-:Y:S05]  /*26a0*/  BSYNC.RECONVERGENT B2 ;  /* 0x0000000000027941 */ /* 0x000fea0003800200 */
.L_x_35:
[----:B------:R-:W-:Y:S01]  /*26b0*/  @P5 ISETP.LT.U32.AND P6, PT, R8, R24, PT ;  /* 0x000000180800520c */ /* 0x000fe20003fc1070 */
[----:B------:R-:W-:Y:S01]  /*26c0*/  BSSY.RECONVERGENT B2, `(.L_x_37) ;  /* 0x000000a000027945 */ /* 0x000fe20003800200 */
[----:B------:R-:W-:Y:S02]  /*26d0*/  @P5 FSETP.NAN.FTZ.AND P3, PT, |R21|, |R21|, PT ;  /* 0x400000151500520b */ /* 0x000fe40003f78200 */
[----:B------:R-:W-:Y:S02]  /*26e0*/  SEL R10, R10, R2, P0 ;  /* 0x000000020a0a7207 */ /* 0x000fe40000000000 */
[----:B------:R-:W-:Y:S01]  /*26f0*/  @P5 ISETP.LT.OR.EX P3, PT, R16, RZ, !P3, P6 ;  /* 0x000000ff1000520c */ /* 0x000fe20005f61760 */
[----:B------:R-:W-:-:S12]  /*2700*/  @P5 BRA `(.L_x_38) ;  /* 0x0000000000145947 */ /* 0x000fd80003800000 */
[----:B------:R-:W-:-:S13]  /*2710*/  FSETP.NEU.FTZ.AND P6, PT, R4, R21, PT ;  /* 0x000000150400720b */ /* 0x000fda0003fdd000 */
[----:B------:R-:W-:Y:S02]  /*2720*/  @!P6 ISETP.GE.U32.AND P5, PT, R8, R24, PT ;  /* 0x000000180800e20c */ /* 0x000fe40003fa6070 */
[----:B------:R-:W-:Y:S02]  /*2730*/  @P6 FSETP.LT.FTZ.AND P3, PT, R4, R21, PT ;  /* 0x000000150400620b */ /* 0x000fe40003f71000 */
[----:B------:R-:W-:-:S04]  /*2740*/  @!P6 ISETP.GE.AND.EX P5, PT, R16, RZ, PT, P5 ;  /* 0x000000ff1000e20c */ /* 0x000fc80003fa6350 */
[----:B------:R-:W-:-:S13]  /*2750*/  @!P6 PLOP3.LUT P3, PT, P5, PT, PT, 0x8, 0x80 ;  /* 0x000000000080e81c */ /* 0x000fda0002f6e170 */
.L_x_38:
[----:B------:R-:W-:Y:S05]  /*2760*/  BSYNC.RECONVERGENT B2 ;  /* 0x0000000000027941 */ /* 0x000fea0003800200 */
.L_x_37:
[----:B------:R-:W-:Y:S01]  /*2770*/  @P4 FSETP.NAN.FTZ.AND P5, PT, |R13|, |R13|, PT ;  /* 0x4000000d0d00420b */ /* 0x000fe20003fb8200 */
[----:B------:R-:W-:Y:S01]  /*2780*/  BSSY.RECONVERGENT B2, `(.L_x_39) ;  /* 0x0000010000027945 */ /* 0x000fe20003800200 */
[----:B------:R-:W-:Y:S02]  /*2790*/  SEL R9, R9, R23, P2 ;  /* 0x0000001709097207 */ /* 0x000fe40001000000 */
[----:B------:R-:W-:Y:S02]  /*27a0*/  SEL R8, R8, R24, P3 ;  /* 0x0000001808087207 */ /* 0x000fe40001800000 */
[----:B------:R-:W-:Y:S02]  /*27b0*/  @P4 ISETP.LT.OR.EX P1, PT, R11, RZ, !P5, P1 ;  /* 0x000000ff0b00420c */ /* 0x000fe40006f21710 */
[----:B------:R-:W-:Y:S02]  /*27c0*/  FSEL R6, R6, R19, P0 ;  /* 0x0000001306067208 */ /* 0x000fe40000000000 */
[----:B------:R-:W-:-:S02]  /*27d0*/  SEL R18, R18, RZ, P0 ;  /* 0x000000ff12127207 */ /* 0x000fc40000000000 */
[----:B------:R-:W-:Y:S02]  /*27e0*/  FSEL R5, R5, R20, P2 ;  /* 0x0000001405057208 */ /* 0x000fe40001000000 */
[----:B------:R-:W-:Y:S02]  /*27f0*/  SEL R17, R17, RZ, P2 ;  /* 0x000000ff11117207 */ /* 0x000fe40001000000 */
[----:B------:R-:W-:Y:S02]  /*2800*/  FSEL R4, R4, R21, P3 ;  /* 0x0000001504047208 */ /* 0x000fe40001800000 */
[----:B------:R-:W-:Y:S01]  /*2810*/  SEL R16, R16, RZ, P3 ;  /* 0x000000ff10107207 */ /* 0x000fe20001800000 */
[----:B------:R-:W-:Y:S06]  /*2820*/  @P4 BRA `(.L_x_40) ;  /* 0x0000000000144947 */ /* 0x000fec0003800000 */
[----:B------:R-:W-:-:S13]  /*2830*/  FSETP.NEU.FTZ.AND P2, PT, R3, R13, PT ;  /* 0x0000000d0300720b */ /* 0x000fda0003f5d000 */
[----:B------:R-:W-:Y:S02]  /*2840*/  @!P2 ISETP.GE.U32.AND P0, PT, R7, R25, PT ;  /* 0x000000190700a20c */ /* 0x000fe40003f06070 */
[----:B------:R-:W-:Y:S02]  /*2850*/  @P2 FSETP.LT.FTZ.AND P1, PT, R3, R13, PT ;  /* 0x0000000d0300220b */ /* 0x000fe40003f31000 */
[----:B------:R-:W-:-:S04]  /*2860*/  @!P2 ISETP.GE.AND.EX P0, PT, R11, RZ, PT, P0 ;  /* 0x000000ff0b00a20c */ /* 0x000fc80003f06300 */
[----:B------:R-:W-:-:S13]  /*2870*/  @!P2 PLOP3.LUT P1, PT, P0, PT, PT, 0x8, 0x80 ;  /* 0x000000000080a81c */ /* 0x000fda000072e170 */
.L_x_40:
[----:B------:R-:W-:Y:S05]  /*2880*/  BSYNC.RECONVERGENT B2 ;  /* 0x0000000000027941 */ /* 0x000fea0003800200 */
.L_x_39:
[----:B------:R-:W0:Y:S01]  /*2890*/  LDCU UR4, c[0x0][0x39c] ;  /* 0x00007380ff0477ac */ /* 0x000e220008000800 */
[----:B------:R-:W-:Y:S01]  /*28a0*/  IMAD.IADD R2, R25, 0x1, R0 ;  /* 0x0000000119027824 */ /* 0x000fe200078e0200 */
[----:B------:R-:W-:Y:S02]  /*28b0*/  SEL R7, R7, R25, P1 ;  /* 0x0000001907077207 */ /* 0x000fe40000800000 */
[----:B------:R-:W-:Y:S01]  /*28c0*/  FSEL R3, R3, R13, P1 ;  /* 0x0000000d03037208 */ /* 0x000fe20000800000 */
[----:B------:R-:W-:Y:S01]  /*28d0*/  IMAD R23, R0, 0x3, R2 ;  /* 0x0000000300177824 */ /* 0x000fe200078e0202 */
[----:B------:R-:W-:Y:S01]  /*28e0*/  SEL R11, R11, RZ, P1 ;  /* 0x000000ff0b0b7207 */ /* 0x000fe20000800000 */
[----:B0-----:R-:W-:-:S05]  /*28f0*/  IMAD.U32 R12, RZ, RZ, UR4 ;  /* 0x00000004ff0c7e24 */ /* 0x001fca000f8e00ff */
[----:B------:R-:W-:-:S13]  /*2900*/  ISETP.GE.U32.AND P0, PT, R23, R12, PT ;  /* 0x0000000c1700720c */ /* 0x000fda0003f06070 */
[----:B------:R-:W-:Y:S05]  /*2910*/  @!P0 BRA `(.L_x_41) ;  /* 0xfffffff800cc8947 */ /* 0x000fea000383ffff */
.L_x_32:
[----:B------:R-:W-:Y:S05]  /*2920*/  BSYNC.RECONVERGENT B1 ;  /* 0x0000000000017941 */ /* 0x000fea0003800200 */
.L_x_31:
[----:B------:R-:W-:Y:S01]  /*2930*/  ISETP.GE.U32.AND P0, PT, R2, R12, PT ;  /* 0x0000000c0200720c */ /* 0x000fe20003f06070 */
[----:B------:R-:W-:-:S12]  /*2940*/  BSSY.RECONVERGENT B1, `(.L_x_42) ;  /* 0x0000015000017945 */ /* 0x000fd80003800200 */
[----:B------:R-:W-:Y:S05]  /*2950*/  @P0 BRA `(.L_x_43) ;  /* 0x00000000004c0947 */ /* 0x000fea0003800000 */
[----:B------:R-:W0:Y:S02]  /*2960*/  LDCU.64 UR4, c[0x0][0x768] ;  /* 0x0000ed00ff0477ac */ /* 0x000e240008000a00 */
[----:B0-----:R-:W-:-:S04]  /*2970*/  IADD3 R22, P1, PT, R22, UR4, RZ ;  /* 0x0000000416167c10 */ /* 0x001fc8000ff3e0ff */
[----:B------:R-:W-:-:S03]  /*2980*/  IADD3.X R23, PT, PT, RZ, UR5, RZ, P1, !PT ;  /* 0x00000005ff177c10 */ /* 0x000fc60008ffe4ff */
[----:B------:R-:W-:-:S05]  /*2990*/  IMAD.WIDE.U32 R14, R2, 0x4, R22 ;  /* 0x00000004020e7825 */ /* 0x000fca00078e0016 */
[----:B------:R0:W5:Y:S01]  /*29a0*/  LDG.E R19, desc[UR36][R14.64] ;  /* 0x000000240e137981 */ /* 0x000162000c1e1900 */
[----:B------:R-:W-:-:S05]  /*29b0*/  IMAD.IADD R25, R2, 0x1, R0 ;  /* 0x0000000102197824 */ /* 0x000fca00078e0200 */
[----:B------:R-:W-:-:S13]  /*29c0*/  ISETP.GE.U32.AND P1, PT, R25, R12, PT ;  /* 0x0000000c1900720c */ /* 0x000fda0003f26070 */
[----:B0-----:R-:W-:Y:S05]  /*29d0*/  @P1 BRA `(.L_x_43) ;  /* 0x00000000002c1947 */ /* 0x001fea0003800000 */
[----:B------:R-:W-:-:S05]  /*29e0*/  IMAD.WIDE.U32 R14, R25, 0x4, R22 ;  /* 0x00000004190e7825 */ /* 0x000fca00078e0016 */
[----:B------:R0:W5:Y:S01]  /*29f0*/  LDG.E R20, desc[UR36][R14.64] ;  /* 0x000000240e147981 */ /* 0x000162000c1e1900 */
[----:B------:R-:W-:-:S05]  /*2a00*/  IMAD.IADD R25, R25, 0x1, R0 ;  /* 0x0000000119197824 */ /* 0x000fca00078e0200 */
[----:B------:R-:W-:-:S13]  /*2a10*/  ISETP.GE.U32.AND P1, PT, R25, R12, PT ;  /* 0x0000000c1900720c */ /* 0x000fda0003f26070 */
[----:B0-----:R-:W-:Y:S05]  /*2a20*/  @P1 BRA `(.L_x_43) ;  /* 0x0000000000181947 */ /* 0x001fea0003800000 */
[C---:B------:R-:W-:Y:S02]  /*2a30*/  IMAD.IADD R21, R25.reuse, 0x1, R0 ;  /* 0x0000000119157824 */ /* 0x040fe400078e0200 */
[----:B------:R-:W-:-:S03]  /*2a40*/  IMAD.WIDE.U32 R14, R25, 0x4, R22 ;  /* 0x00000004190e7825 */ /* 0x000fc600078e0016 */
[----:B------:R-:W-:-:S13]  /*2a50*/  ISETP.GE.U32.AND P1, PT, R21, R12, PT ;  /* 0x0000000c1500720c */ /* 0x000fda0003f26070 */
[----:B------:R-:W-:Y:S02]  /*2a60*/  @!P1 IMAD.WIDE.U32 R22, R21, 0x4, R22 ;  /* 0x0000000415169825 */ /* 0x000fe400078e0016 */
[----:B------:R0:W5:Y:S04]  /*2a70*/  LDG.E R21, desc[UR36][R14.64] ;  /* 0x000000240e157981 */ /* 0x000168000c1e1900 */
[----:B------:R0:W5:Y:S02]  /*2a80*/  @!P1 LDG.E R13, desc[UR36][R22.64] ;  /* 0x00000024160d9981 */ /* 0x000164000c1e1900 */
.L_x_43:
[----:B------:R-:W-:Y:S05]  /*2a90*/  BSYNC.RECONVERGENT B1 ;  /* 0x0000000000017941 */ /* 0x000fea0003800200 */
.L_x_42:
[----:B------:R-:W-:Y:S04]  /*2aa0*/  BSSY.RECONVERGENT B1, `(.L_x_44) ;  /* 0x0000047000017945 */ /* 0x000fe80003800200 */
[----:B------:R-:W-:Y:S05]  /*2ab0*/  @P0 BRA `(.L_x_45) ;  /* 0x0000000400140947 */ /* 0x000fea0003800000 */
[----:B------:R-:W-:Y:S01]  /*2ac0*/  FSETP.NAN.FTZ.AND P3, PT, |R6|, |R6|, PT ;  /* 0x400000060600720b */ /* 0x000fe20003f78200 */
[----:B------:R-:W-:Y:S01]  /*2ad0*/  BSSY.RECONVERGENT B2, `(.L_x_46) ;  /* 0x000000c000027945 */ /* 0x000fe20003800200 */
[----:B0-----:R-:W-:-:S04]  /*2ae0*/  IADD3 R14, PT, PT, R2, R0, RZ ;  /* 0x00000000020e7210 */ /* 0x001fc80007ffe0ff */
[----:B------:R-:W-:-:S07]  /*2af0*/  ISETP.GE.U32.AND P2, PT, R14, R12, PT ;  /* 0x0000000c0e00720c */ /* 0x000fce0003f46070 */
[----:B-----5:R-:W-:Y:S02]  /*2b00*/  @P3 FSETP.NAN.FTZ.AND P0, PT, |R19|, |R19|, PT ;  /* 0x400000131300320b */ /* 0x020fe40003f18200 */
[----:B------:R-:W-:-:S04]  /*2b10*/  @P3 ISETP.LT.U32.AND P1, PT, R10, R2, PT ;  /* 0x000000020a00320c */ /* 0x000fc80003f21070 */
[----:B------:R-:W-:Y:S01]  /*2b20*/  @P3 ISETP.LT.OR.EX P0, PT, R18, RZ, !P0, P1 ;  /* 0x000000ff1200320c */ /* 0x000fe20004701710 */
[----:B------:R-:W-:-:S12]  /*2b30*/  @P3 BRA `(.L_x_47) ;  /* 0x0000000000143947 */ /* 0x000fd80003800000 */
[----:B------:R-:W-:-:S13]  /*2b40*/  FSETP.NEU.FTZ.AND P1, PT, R6, R19, PT ;  /* 0x000000130600720b */ /* 0x000fda0003f3d000 */
[----:B------:R-:W-:-:S04]  /*2b50*/  @!P1 ISETP.GE.U32.AND P0, PT, R10, R2, PT ;  /* 0x000000020a00920c */ /* 0x000fc80003f06070 */
[----:B------:R-:W-:-:S04]  /*2b60*/  @!P1 ISETP.GE.AND.EX P0, PT, R18, RZ, PT, P0 ;  /* 0x000000ff1200920c */ /* 0x000fc80003f06300 */
[----:B------:R-:W-:Y:S02]  /*2b70*/  @!P1 PLOP3.LUT P0, PT, P0, PT, PT, 0x8, 0x80 ;  /* 0x000000000080981c */ /* 0x000fe4000070e170 */
[----:B------:R-:W-:-:S13]  /*2b80*/  @P1 FSETP.LT.FTZ.AND P0, PT, R6, R19, PT ;  /* 0x000000130600120b */ /* 0x000fda0003f11000 */
.L_x_47:
[----:B------:R-:W-:Y:S05]  /*2b90*/  BSYNC.RECONVERGENT B2 ;  /* 0x0000000000027941 */ /* 0x000fea0003800200 */
.L_x_46:
[----:B------:R-:W-:Y:S02]  /*2ba0*/  FSEL R6, R6, R19, P0 ;  /* 0x0000001306067208 */ /* 0x000fe40000000000 */
[----:B------:R-:W-:Y:S02]  /*2bb0*/  SEL R10, R10, R2, P0 ;  /* 0x000000020a0a7207 */ /* 0x000fe40000000000 */
[----:B------:R-:W-:Y:S01]  /*2bc0*/  SEL R18, R18, RZ, P0 ;  /* 0x000000ff12127207 */ /* 0x000fe20000000000 */
[----:B------:R-:W-:Y:S06]  /*2bd0*/  @P2 BRA `(.L_x_45) ;  /* 0x0000000000cc2947 */ /* 0x000fec0003800000 */
[----:B------:R-:W-:Y:S01]  /*2be0*/  FSETP.NAN.FTZ.AND P3, PT, |R5|, |R5|, PT ;  /* 0x400000050500720b */ /* 0x000fe20003f78200 */
[----:B------:R-:W-:Y:S01]  /*2bf0*/  IMAD.IADD R15, R14, 0x1, R0 ;  /* 0x000000010e0f7824 */ /* 0x000fe200078e0200 */
[----:B------:R-:W-:Y:S04]  /*2c00*/  BSSY.RECONVERGENT B2, `(.L_x_48) ;  /* 0x000000b000027945 */ /* 0x000fe80003800200 */
[----:B------:R-:W-:-:S07]  /*2c10*/  ISETP.GE.U32.AND P2, PT, R15, R12, PT ;  /* 0x0000000c0f00720c */ /* 0x000fce0003f46070 */
[----:B------:R-:W-:Y:S02]  /*2c20*/  @P3 FSETP.NAN.FTZ.AND P0, PT, |R20|, |R20|, PT ;  /* 0x400000141400320b */ /* 0x000fe40003f18200 */
[----:B------:R-:W-:-:S04]  /*2c30*/  @P3 ISETP.LT.U32.AND P1, PT, R9, R14, PT ;  /* 0x0000000e0900320c */ /* 0x000fc80003f21070 */
[----:B------:R-:W-:Y:S01]  /*2c40*/  @P3 ISETP.LT.OR.EX P0, PT, R17, RZ, !P0, P1 ;  /* 0x000000ff1100320c */ /* 0x000fe20004701710 */
[----:B------:R-:W-:-:S12]  /*2c50*/  @P3 BRA `(.L_x_49) ;  /* 0x0000000000143947 */ /* 0x000fd80003800000 */
[----:B------:R-:W-:-:S13]  /*2c60*/  FSETP.NEU.FTZ.AND P3, PT, R5, R20, PT ;  /* 0x000000140500720b */ /* 0x000fda0003f7d000 */
[----:B------:R-:W-:Y:S02]  /*2c70*/  @!P3 ISETP.GE.U32.AND P1, PT, R9, R14, PT ;  /* 0x0000000e0900b20c */ /* 0x000fe40003f26070 */
[----:B------:R-:W-:Y:S02]  /*2c80*/  @P3 FSETP.LT.FTZ.AND P0, PT, R5, R20, PT ;  /* 0x000000140500320b */ /* 0x000fe40003f11000 */
[----:B------:R-:W-:-:S04]  /*2c90*/  @!P3 ISETP.GE.AND.EX P1, PT, R17, RZ, PT, P1 ;  /* 0x000000ff1100b20c */ /* 0x000fc80003f26310 */
[----:B------:R-:W-:-:S13]  /*2ca0*/  @!P3 PLOP3.LUT P0, PT, P1, PT, PT, 0x8, 0x80 ;  /* 0x000000000080b81c */ /* 0x000fda0000f0e170 */
.L_x_49:
[----:B------:R-:W-:Y:S05]  /*2cb0*/  BSYNC.RECONVERGENT B2 ;  /* 0x0000000000027941 */ /* 0x000fea0003800200 */
.L_x_48:
        /* <DEDUP_REMOVED lines=17> */
.L_x_51:
[----:B------:R-:W-:Y:S05]  /*2dd0*/  BSYNC.RECONVERGENT B2 ;  /* 0x0000000000027941 */ /* 0x000fea0003800200 */
.L_x_50:
[----:B------:R-:W-:Y:S02]  /*2de0*/  FSEL R4, R4, R21, P0 ;  /* 0x0000001504047208 */ /* 0x000fe40000000000 */
[----:B------:R-:W-:Y:S02]  /*2df0*/  SEL R8, R8, R15, P0 ;  /* 0x0000000f08087207 */ /* 0x000fe40000000000 */
[----:B------:R-:W-:Y:S01]  /*2e00*/  SEL R16, R16, RZ, P0 ;  /* 0x000000ff10107207 */ /* 0x000fe20000000000 */
[----:B------:R-:W-:Y:S06]  /*2e10*/  @P2 BRA `(.L_x_45) ;  /* 0x00000000003c2947 */ /* 0x000fec0003800000 */
[----:B------:R-:W-:Y:S01]  /*2e20*/  FSETP.NAN.FTZ.AND P2, PT, |R3|, |R3|, PT ;  /* 0x400000030300720b */ /* 0x000fe20003f58200 */
[----:B------:R-:W-:-:S12]  /*2e30*/  BSSY.RECONVERGENT B2, `(.L_x_52) ;  /* 0x000000a000027945 */ /* 0x000fd80003800200 */
        /* <DEDUP_REMOVED lines=9> */
.L_x_53:
[----:B------:R-:W-:Y:S05]  /*2ed0*/  BSYNC.RECONVERGENT B2 ;  /* 0x0000000000027941 */ /* 0x000fea0003800200 */
.L_x_52:
[----:B------:R-:W-:Y:S02]  /*2ee0*/  FSEL R3, R3, R13, P0 ;  /* 0x0000000d03037208 */ /* 0x000fe40000000000 */
[----:B------:R-:W-:Y:S02]  /*2ef0*/  SEL R7, R7, R0, P0 ;  /* 0x0000000007077207 */ /* 0x000fe40000000000 */
[----:B------:R-:W-:-:S07]  /*2f00*/  SEL R11, R11, RZ, P0 ;  /* 0x000000ff0b0b7207 */ /* 0x000fce0000000000 */
.L_x_45:
[----:B------:R-:W-:Y:S05]  /*2f10*/  BSYNC.RECONVERGENT B1 ;  /* 0x0000000000017941 */ /* 0x000fea0003800200 */
.L_x_44:
[----:B------:R-:W-:Y:S01]  /*2f20*/  FSETP.NAN.FTZ.AND P2, PT, |R6|, |R6|, PT ;  /* 0x400000060600720b */ /* 0x000fe20003f58200 */
[----:B------:R-:W-:-:S12]  /*2f30*/  BSSY.RECONVERGENT B1, `(.L_x_54) ;  /* 0x000000a000017945 */ /* 0x000fd80003800200 */
[----:B------:R-:W-:Y:S02]  /*2f40*/  @P2 FSETP.NAN.FTZ.AND P0, PT, |R5|, |R5|, PT ;  /* 0x400000050500220b */ /* 0x000fe40003f18200 */
[----:B------:R-:W-:-:S04]  /*2f50*/  @P2 ISETP.LT.U32.AND P1, PT, R10, R9, PT ;  /* 0x000000090a00220c */ /* 0x000fc80003f21070 */
[----:B------:R-:W-:Y:S01]  /*2f60*/  @P2 ISETP.LT.OR.EX P0, PT, R18, R17, !P0, P1 ;  /* 0x000000111200220c */ /* 0x000fe20004701710 */
[----:B------:R-:W-:-:S12]  /*2f70*/  @P2 BRA `(.L_x_55) ;  /* 0x0000000000142947 */ /* 0x000fd80003800000 */
[----:B------:R-:W-:-:S13]  /*2f80*/  FSETP.NEU.FTZ.AND P1, PT, R6, R5, PT ;  /* 0x000000050600720b */ /* 0x000fda0003f3d000 */
[----:B------:R-:W-:-:S04]  /*2f90*/  @!P1 ISETP.GE.U32.AND P0, PT, R10, R9, PT ;  /* 0x000000090a00920c */ /* 0x000fc80003f06070 */
[----:B------:R-:W-:-:S04]  /*2fa0*/  @!P1 ISETP.GE.AND.EX P0, PT, R18, R17, PT, P0 ;  /* 0x000000111200920c */ /* 0x000fc80003f06300 */
[----:B------:R-:W-:Y:S02]  /*2fb0*/  @!P1 PLOP3.LUT P0, PT, P0, PT, PT, 0x8, 0x80 ;  /* 0x000000000080981c */ /* 0x000fe4000070e170 */
[----:B------:R-:W-:-:S13]  /*2fc0*/  @P1 FSETP.LT.FTZ.AND P0, PT, R6, R5, PT ;  /* 0x000000050600120b */ /* 0x000fda0003f11000 */
.L_x_55:
[----:B------:R-:W-:Y:S05]  /*2fd0*/  BSYNC.RECONVERGENT B1 ;  /* 0x0000000000017941 */ /* 0x000fea0003800200 */
.L_x_54:
        /* <DEDUP_REMOVED lines=14> */
.L_x_57:
[----:B------:R-:W-:Y:S05]  /*30c0*/  BSYNC.RECONVERGENT B1 ;  /* 0x0000000000017941 */ /* 0x000fea0003800200 */
.L_x_56:
        /* <DEDUP_REMOVED lines=14> */
.L_x_59:
[----:B------:R-:W-:Y:S05]  /*31b0*/  BSYNC.RECONVERGENT B1 ;  /* 0x0000000000017941 */ /* 0x000fea0003800200 */
.L_x_58:
[----:B------:R-:W-:Y:S02]  /*31c0*/  FSEL R3, R4, R3, P0 ;  /* 0x0000000304037208 */ /* 0x000fe40000000000 */
[----:B-----5:R-:W-:Y:S02]  /*31d0*/  SEL R20, R8, R7, P0 ;  /* 0x0000000708147207 */ /* 0x020fe40000000000 */
[----:B------:R-:W-:Y:S01]  /*31e0*/  SEL R21, R16, R11, P0 ;  /* 0x0000000b10157207 */ /* 0x000fe20000000000 */
[----:B------:R-:W-:Y:S06]  /*31f0*/  BRA `(.L_x_2) ;  /* 0x000000a400047947 */ /* 0x000fec0003800000 */
.L_x_30:
[----:B------:R-:W-:-:S13]  /*3200*/  ISETP.NE.AND P0, PT, R8, 0x1, PT ;  /* 0x000000010800780c */ /* 0x000fda0003f05270 */
[----:B------:R-:W-:Y:S05]  /*3210*/  @P0 BRA `(.L_x_60) ;  /* 0x0000000c00fc0947 */ /* 0x000fea0003800000 */
[----:B------:R-:W1:Y:S01]  /*3220*/  LDCU UR4, c[0x0][0x3a4] ;  /* 0x00007480ff0477ac */ /* 0x000e620008000800 */
[----:B------:R-:W2:Y:S01]  /*3230*/  LDC R4, c[0x0][0x388] ;  /* 0x0000e200ff047b82 */ /* 0x000ea20000000800 */
[----:B------:R-:W-:Y:S01]  /*3240*/  BSSY.RECONVERGENT B1, `(.L_x_61) ;  /* 0x000006b000017945 */ /* 0x000fe20003800200 */
[----:B------:R-:W-:-:S06]  /*3250*/  MOV R2, R5 ;  /* 0x0000000500027202 */ /* 0x000fcc0000000f00 */
[----:B------:R-:W3:Y:S08]  /*3260*/  LDC R8, c[0x0][0x390] ;  /* 0x0000e400ff087b82 */ /* 0x000ef00000000800 */
[----:B------:R-:W4:Y:S01]  /*3270*/  LDC R18, c[0x0][0x394] ;  /* 0x0000e500ff127b82 */ /* 0x000f220000000800 */
[----:B-1----:R-:W-:-:S04]  /*3280*/  IMAD.U32 R0, RZ, RZ, UR4 ;  /* 0x00000004ff007e24 */ /* 0x002fc8000f8e00ff */
[----:B------:R-:W-:Y:S02]  /*3290*/  IMAD R3, R0, 0x3, R5 ;  /* 0x0000000300037824 */ /* 0x000fe400078e0205 */
[----:B--2---:R-:W-:-:S03]  /*32a0*/  IMAD.MOV.U32 R5, RZ, RZ, R4 ;  /* 0x000000ffff057224 */ /* 0x004fc600078e0004 */
[----:B------:R-:W-:Y:S01]  /*32b0*/  ISETP.GE.U32.AND P0, PT, R3, R12, PT ;  /* 0x0000000c0300720c */ /* 0x000fe20003f06070 */
[--C-:B------:R-:W-:Y:S02]  /*32c0*/  IMAD.MOV.U32 R3, RZ, RZ, R4.reuse ;  /* 0x000000ffff037224 */ /* 0x100fe400078e0004 */
[----:B------:R-:W-:Y:S01]  /*32d0*/  IMAD.MOV.U32 R6, RZ, RZ, R4 ;  /* 0x000000ffff067224 */ /* 0x000fe200078e0004 */
[----:B---3--:R-:W-:Y:S01]  /*32e0*/  MOV R7, R8 ;  /* 0x0000000800077202 */ /* 0x008fe20000000f00 */
[--C-:B0-----:R-:W-:Y:S02]  /*32f0*/  IMAD.MOV.U32 R9, RZ, RZ, R8.reuse ;  /* 0x000000ffff097224 */ /* 0x101fe400078e0008 */
[----:B------:R-:W-:Y:S02]  /*3300*/  IMAD.MOV.U32 R10, RZ, RZ, R8 ;  /* 0x000000ffff0a7224 */ /* 0x000fe400078e0008 */
[--C-:B----4-:R-:W-:Y:S01]  /*3310*/  IMAD.MOV.U32 R11, RZ, RZ, R18.reuse ;  /* 0x000000ffff0b7224 */ /* 0x110fe200078e0012 */
[----:B------:R-:W-:Y:S01]  /*3320*/  MOV R19, R18 ;  /* 0x0000001200137202 */ /* 0x000fe20000000f00 */
[----:B------:R-:W-:-:S02]  /*3330*/  IMAD.MOV.U32 R20, RZ, RZ, R18 ;  /* 0x000000ffff147224 */ /* 0x000fc400078e0012 */
        /* <DEDUP_REMOVED lines=8> */
.L_x_71:
[----:B0-----:R-:W-:Y:S01]  /*33c0*/  IADD3 R24, PT, PT, R2, R0, RZ ;  /* 0x0000000002187210 */ /* 0x001fe20007ffe0ff */
[----:B------:R-:W-:-:S04]  /*33d0*/  IMAD R13, R21, R2, RZ ;  /* 0x00000002150d7224 */ /* 0x000fc800078e02ff */
[----:B------:R-:W-:Y:S02]  /*33e0*/  IMAD.IADD R25, R24, 0x1, R0 ;  /* 0x0000000118197824 */ /* 0x000fe400078e0200 */
[----:B------:R-:W-:Y:S02]  /*33f0*/  IMAD R17, R21, R24, RZ ;  /* 0x0000001815117224 */ /* 0x000fe400078e02ff */
[----:B------:R-:W-:-:S04]  /*3400*/  IMAD.WIDE.U32 R12, R13, 0x4, R14 ;  /* 0x000000040d0c7825 */ /* 0x000fc800078e000e */
[----:B------:R-:W-:Y:S01]  /*3410*/  IMAD R27, R21, R25, RZ ;  /* 0x00000019151b7224 */ /* 0x000fe200078e02ff */
[----:B------:R0:W2:Y:S01]  /*3420*/  LDG.E R23, desc[UR36][R12.64] ;  /* 0x000000240c177981 */ /* 0x0000a2000c1e1900 */
[----:B------:R-:W-:-:S04]  /*3430*/  IMAD.WIDE.U32 R16, R17, 0x4, R14 ;  /* 0x0000000411107825 */ /* 0x000fc800078e000e */
[----:B------:R-:W-:Y:S02]  /*3440*/  IMAD.IADD R25, R25, 0x1, R0 ;  /* 0x0000000119197824 */ /* 0x000fe400078e0200 */
[----:B------:R-:W5:Y:S01]  /*3450*/  LDG.E R16, desc[UR36][R16.64] ;  /* 0x0000002410107981 */ /* 0x000f62000c1e1900 */
[----:B0-----:R-:W-:-:S04]  /*3460*/  IMAD.WIDE.U32 R12, R27, 0x4, R14 ;  /* 0x000000041b0c7825 */ /* 0x001fc800078e000e */
[----:B------:R-:W-:Y:S01]  /*3470*/  IMAD R27, R21, R25, RZ ;  /* 0x00000019151b7224 */ /* 0x000fe200078e02ff */
[----:B------:R0:W5:Y:S03]  /*3480*/  LDG.E R17, desc[UR36][R12.64] ;  /* 0x000000240c117981 */ /* 0x000166000c1e1900 */
        /* <DEDUP_REMOVED lines=8> */
[----:B--2---:R-:W-:-:S04]  /*3510*/  @P2 FSETP.NAN.FTZ.AND P0, PT, |R23|, |R23|, PT ;  /* 0x400000171700220b */ /* 0x004fc80003f18200 */
[----:B------:R-:W-:Y:S01]  /*3520*/  @P2 ISETP.LT.OR.EX P0, PT, R20, RZ, !P0, P1 ;  /* 0x000000ff1400220c */ /* 0x000fe20004701710 */
[----:B0-----:R-:W-:-:S12]  /*3530*/  @P2 BRA `(.L_x_64) ;  /* 0x0000000000142947 */ /* 0x001fd80003800000 */
[----:B------:R-:W-:-:S13]  /*3540*/  FSETP.NEU.FTZ.AND P1, PT, R6, R23, PT ;  /* 0x000000170600720b */ /* 0x000fda0003f3d000 */
[----:B------:R-:W-:-:S04]  /*3550*/  @!P1 ISETP.GE.U32.AND P0, PT, R10, R2, PT ;  /* 0x000000020a00920c */ /* 0x000fc80003f06070 */
[----:B------:R-:W-:-:S04]  /*3560*/  @!P1 ISETP.GE.AND.EX P0, PT, R20, RZ, PT, P0 ;  /* 0x000000ff1400920c */ /* 0x000fc80003f06300 */
[----:B------:R-:W-:Y:S02]  /*3570*/  @!P1 PLOP3.LUT P0, PT, P0, PT, PT, 0x8, 0x80 ;  /* 0x000000000080981c */ /* 0x000fe4000070e170 */
[----:B------:R-:W-:-:S13]  /*3580*/  @P1 FSETP.LT.FTZ.AND P0, PT, R6, R23, PT ;  /* 0x000000170600120b */ /* 0x000fda0003f11000 */
.L_x_64:
[----:B------:R-:W-:Y:S05]  /*3590*/  BSYNC.RECONVERGENT B2 ;  /* 0x0000000000027941 */ /* 0x000fea0003800200 */
.L_x_63:
[----:B------:R-:W-:Y:S01]  /*35a0*/  @P3 ISETP.LT.U32.AND P6, PT, R9, R24, PT ;  /* 0x000000180900320c */ /* 0x000fe20003fc1070 */
[----:B------:R-:W-:Y:S01]  /*35b0*/  BSSY.RECONVERGENT B2, `(.L_x_65) ;  /* 0x000000c000027945 */ /* 0x000fe20003800200 */
[----:B-----5:R-:W-:Y:S02]  /*35c0*/  @P3 FSETP.NAN.FTZ.AND P1, PT, |R16|, |R16|, PT ;  /* 0x400000101000320b */ /* 0x020fe40003f38200 */
[----:B------:R-:W-:Y:S01]  /*35d0*/  SEL R10, R10, R2, P0 ;  /* 0x000000020a0a7207 */ /* 0x000fe20000000000 */
[----:B------:R-:W-:Y:S01]  /*35e0*/  @P5 IMAD.IADD R2, R24, 0x1, R0 ;  /* 0x0000000118025824 */ /* 0x000fe200078e0200 */
[----:B------:R-:W-:Y:S02]  /*35f0*/  @P4 ISETP.LT.U32.AND P2, PT, R7, R25, PT ;  /* 0x000000190700420c */ /* 0x000fe40003f41070 */
[----:B------:R-:W-:Y:S01]  /*3600*/  @P3 ISETP.LT.OR.EX P1, PT, R19, RZ, !P1, P6 ;  /* 0x000000ff1300320c */ /* 0x000fe20004f21760 */
[----:B------:R-:W-:-:S12]  /*3610*/  @P3 BRA `(.L_x_66) ;  /* 0x0000000000143947 */ /* 0x000fd80003800000 */
[----:B------:R-:W-:-:S13]  /*3620*/  FSETP.NEU.FTZ.AND P6, PT, R5, R16, PT ;  /* 0x000000100500720b */ /* 0x000fda0003fdd000 */
[----:B------:R-:W-:Y:S02]  /*3630*/  @!P6 ISETP.GE.U32.AND P3, PT, R9, R24, PT ;  /* 0x000000180900e20c */ /* 0x000fe40003f66070 */
[----:B------:R-:W-:Y:S02]  /*3640*/  @P6 FSETP.LT.FTZ.AND P1, PT, R5, R16, PT ;  /* 0x000000100500620b */ /* 0x000fe40003f31000 */
[----:B------:R-:W-:-:S04]  /*3650*/  @!P6 ISETP.GE.AND.EX P3, PT, R19, RZ, PT, P3 ;  /* 0x000000ff1300e20c */ /* 0x000fc80003f66330 */
[----:B------:R-:W-:-:S13]  /*3660*/  @!P6 PLOP3.LUT P1, PT, P3, PT, PT, 0x8, 0x80 ;  /* 0x000000000080e81c */ /* 0x000fda0001f2e170 */
.L_x_66:
[----:B------:R-:W-:Y:S05]  /*3670*/  BSYNC.RECONVERGENT B2 ;  /* 0x0000000000027941 */ /* 0x000fea0003800200 */
.L_x_65:
[----:B------:R-:W-:Y:S01]  /*3680*/  @P5 ISETP.LT.U32.AND P6, PT, R8, R2, PT ;  /* 0x000000020800520c */ /* 0x000fe20003fc1070 */
[----:B------:R-:W-:Y:S01]  /*3690*/  BSSY.RECONVERGENT B2, `(.L_x_67) ;  /* 0x000000a000027945 */ /* 0x000fe20003800200 */
[----:B------:R-:W-:-:S04]  /*36a0*/  @P5 FSETP.NAN.FTZ.AND P3, PT, |R17|, |R17|, PT ;  /* 0x400000111100520b */ /* 0x000fc80003f78200 */
[----:B------:R-:W-:Y:S01]  /*36b0*/  @P5 ISETP.LT.OR.EX P3, PT, R18, RZ, !P3, P6 ;  /* 0x000000ff1200520c */ /* 0x000fe20005f61760 */
[----:B------:R-:W-:-:S12]  /*36c0*/  @P5 BRA `(.L_x_68) ;  /* 0x0000000000185947 */ /* 0x000fd80003800000 */
[----:B------:R-:W-:-:S13]  /*36d0*/  FSETP.NEU.FTZ.AND P6, PT, R4, R17, PT ;  /* 0x000000110400720b */ /* 0x000fda0003fdd000 */
[----:B------:R-:W-:Y:S02]  /*36e0*/  @!P6 IADD3 R27, PT, PT, R24, R0, RZ ;  /* 0x00000000181be210 */ /* 0x000fe40007ffe0ff */
[----:B------:R-:W-:Y:S02]  /*36f0*/  @P6 FSETP.LT.FTZ.AND P3, PT, R4, R17, PT ;  /* 0x000000110400620b */ /* 0x000fe40003f71000 */
[----:B------:R-:W-:-:S04]  /*3700*/  @!P6 ISETP.GE.U32.AND P5, PT, R8, R27, PT ;  /* 0x0000001b0800e20c */ /* 0x000fc80003fa6070 */
[----:B------:R-:W-:-:S04]  /*3710*/  @!P6 ISETP.GE.AND.EX P5, PT, R18, RZ, PT, P5 ;  /* 0x000000ff1200e20c */ /* 0x000fc80003fa6350 */
[----:B------:R-:W-:-:S13]  /*3720*/  @!P6 PLOP3.LUT P3, PT, P5, PT, PT, 0x8, 0x80 ;  /* 0x000000000080e81c */ /* 0x000fda0002f6e170 */
.L_x_68:
[----:B------:R-:W-:Y:S05]  /*3730*/  BSYNC.RECONVERGENT B2 ;  /* 0x0000000000027941 */ /* 0x000fea0003800200 */
.L_x_67:
[----:B------:R-:W-:Y:S01]  /*3740*/  @P4 FSETP.NAN.FTZ.AND P5, PT, |R13|, |R13|, PT ;  /* 0x4000000d0d00420b */ /* 0x000fe20003fb8200 */
[----:B------:R-:W-:Y:S01]  /*3750*/  BSSY.RECONVERGENT B2, `(.L_x_69) ;  /* 0x0000010000027945 */ /* 0x000fe20003800200 */
[----:B------:R-:W-:Y:S01]  /*3760*/  SEL R9, R9, R24, P1 ;  /* 0x0000001809097207 */ /* 0x000fe20000800000 */
[----:B------:R-:W-:Y:S01]  /*3770*/  @!P3 IMAD.IADD R8, R24, 0x1, R0 ;  /* 0x000000011808b824 */ /* 0x000fe200078e0200 */
[----:B------:R-:W-:Y:S02]  /*3780*/  FSEL R6, R6, R23, P0 ;  /* 0x0000001706067208 */ /* 0x000fe40000000000 */
[----:B------:R-:W-:Y:S02]  /*3790*/  @P4 ISETP.LT.OR.EX P2, PT, R11, RZ, !P5, P2 ;  /* 0x000000ff0b00420c */ /* 0x000fe40006f41720 */
[----:B------:R-:W-:Y:S02]  /*37a0*/  SEL R20, R20, RZ, P0 ;  /* 0x000000ff14147207 */ /* 0x000fe40000000000 */
[----:B------:R-:W-:-:S02]  /*37b0*/  FSEL R5, R5, R16, P1 ;  /* 0x0000001005057208 */ /* 0x000fc40000800000 */
        /* <DEDUP_REMOVED lines=9> */
.L_x_70:
[----:B------:R-:W-:Y:S05]  /*3850*/  BSYNC.RECONVERGENT B2 ;  /* 0x0000000000027941 */ /* 0x000fea0003800200 */
.L_x_69:
        /* <DEDUP_REMOVED lines=9> */
.L_x_62:
[----:B------:R-:W-:Y:S05]  /*38f0*/  BSYNC.RECONVERGENT B1 ;  /* 0x0000000000017941 */ /* 0x000fea0003800200 */
.L_x_61:
[----:B------:R-:W-:Y:S01]  /*3900*/  ISETP.GE.U32.AND P0, PT, R2, R12, PT ;  /* 0x0000000c0200720c */ /* 0x000fe20003f06070 */
[----:B------:R-:W-:-:S12]  /*3910*/  BSSY.RECONVERGENT B1, `(.L_x_72) ;  /* 0x0000019000017945 */ /* 0x000fd80003800200 */
[----:B------:R-:W-:Y:S05]  /*3920*/  @P0 BRA `(.L_x_73) ;  /* 0x00000000005c0947 */ /* 0x000fea0003800000 */
[----:B------:R-:W0:Y:S01]  /*3930*/  LDCU.64 UR4, c[0x0][0x768] ;  /* 0x0000ed00ff0477ac */ /* 0x000e220008000a00 */
[----:B------:R-:W-:Y:S01]  /*3940*/  IMAD R23, R21, R2, RZ ;  /* 0x0000000215177224 */ /* 0x000fe200078e02ff */
[----:B0-----:R-:W-:-:S04]  /*3950*/  IADD3 R14, P1, PT, R22, UR4, RZ ;  /* 0x00000004160e7c10 */ /* 0x001fc8000ff3e0ff */
[----:B------:R-:W-:-:S03]  /*3960*/  IADD3.X R15, PT, PT, RZ, UR5, RZ, P1, !PT ;  /* 0x00000005ff0f7c10 */ /* 0x000fc60008ffe4ff */
[----:B------:R-:W-:-:S06]  /*3970*/  IMAD.WIDE.U32 R22, R23, 0x4, R14 ;  /* 0x0000000417167825 */ /* 0x000fcc00078e000e */
[----:B------:R0:W5:Y:S01]  /*3980*/  LDG.E R23, desc[UR36][R22.64] ;  /* 0x0000002416177981 */ /* 0x000162000c1e1900 */
[----:B------:R-:W-:-:S05]  /*3990*/  IMAD.IADD R27, R2, 0x1, R0 ;  /* 0x00000001021b7824 */ /* 0x000fca00078e0200 */
[----:B------:R-:W-:-:S13]  /*39a0*/  ISETP.GE.U32.AND P1, PT, R27, R12, PT ;  /* 0x0000000c1b00720c */ /* 0x000fda0003f26070 */
[----:B0-----:R-:W-:Y:S05]  /*39b0*/  @P1 BRA `(.L_x_73) ;  /* 0x0000000000381947 */ /* 0x001fea0003800000 */
[----:B------:R-:W-:-:S04]  /*39c0*/  IMAD R25, R21, R27, RZ ;  /* 0x0000001b15197224 */ /* 0x000fc800078e02ff */
[----:B------:R-:W-:-:S05]  /*39d0*/  IMAD.WIDE.U32 R24, R25, 0x4, R14 ;  /* 0x0000000419187825 */ /* 0x000fca00078e000e */
[----:B------:R0:W5:Y:S01]  /*39e0*/  LDG.E R16, desc[UR36][R24.64] ;  /* 0x0000002418107981 */ /* 0x000162000c1e1900 */
[----:B------:R-:W-:-:S05]  /*39f0*/  IMAD.IADD R27, R27, 0x1, R0 ;  /* 0x000000011b1b7824 */ /* 0x000fca00078e0200 */
[----:B------:R-:W-:-:S13]  /*3a00*/  ISETP.GE.U32.AND P1, PT, R27, R12, PT ;  /* 0x0000000c1b00720c */ /* 0x000fda0003f26070 */
[----:B0-----:R-:W-:Y:S05]  /*3a10*/  @P1 BRA `(.L_x_73) ;  /* 0x0000000000201947 */ /* 0x001fea0003800000 */
[----:B------:R-:W-:Y:S02]  /*3a20*/  IMAD.IADD R17, R27, 0x1, R0 ;  /* 0x000000011b117824 */ /* 0x000fe400078e0200 */
[----:B------:R-:W-:-:S03]  /*3a30*/  IMAD R25, R21, R27, RZ ;  /* 0x0000001b15197224 */ /* 0x000fc600078e02ff */
[----:B------:R-:W-:Y:S01]  /*3a40*/  ISETP.GE.U32.AND P1, PT, R17, R12, PT ;  /* 0x0000000c1100720c */ /* 0x000fe20003f26070 */
[----:B------:R-:W-:-:S12]  /*3a50*/  IMAD.WIDE.U32 R24, R25, 0x4, R14 ;  /* 0x0000000419187825 */ /* 0x000fd800078e000e */
[----:B------:R-:W-:Y:S02]  /*3a60*/  @!P1 IMAD R21, R21, R17, RZ ;  /* 0x0000001115159224 */ /* 0x000fe400078e02ff */
[----:B------:R0:W5:Y:S02]  /*3a70*/  LDG.E R17, desc[UR36][R24.64] ;  /* 0x0000002418117981 */ /* 0x000164000c1e1900 */
[----:B------:R-:W-:-:S05]  /*3a80*/  @!P1 IMAD.WIDE.U32 R14, R21, 0x4, R14 ;  /* 0x00000004150e9825 */ /* 0x000fca00078e000e */
[----:B------:R0:W5:Y:S02]  /*3a90*/  @!P1 LDG.E R13, desc[UR36][R14.64] ;  /* 0x000000240e0d9981 */ /* 0x000164000c1e1900 */
.L_x_73:
[----:B------:R-:W-:Y:S05]  /*3aa0*/  BSYNC.RECONVERGENT B1 ;  /* 0x0000000000017941 */ /* 0x000fea0003800200 */
.L_x_72:
        /* <DEDUP_REMOVED lines=15> */
.L_x_77:
[----:B------:R-:W-:Y:S05]  /*3ba0*/  BSYNC.RECONVERGENT B2 ;  /* 0x0000000000027941 */ /* 0x000fea0003800200 */
.L_x_76:
        /* <DEDUP_REMOVED lines=17> */
.L_x_79:
[----:B------:R-:W-:Y:S05]  /*3cc0*/  BSYNC.RECONVERGENT B2 ;  /* 0x0000000000027941 */ /* 0x000fea0003800200 */
.L_x_78:
        /* <DEDUP_REMOVED lines=17> */
.L_x_81:
[----:B------:R-:W-:Y:S05]  /*3de0*/  BSYNC.RECONVERGENT B2 ;  /* 0x0000000000027941 */ /* 0x000fea0003800200 */
.L_x_80:
        /* <DEDUP_REMOVED lines=15> */
.L_x_83:
[----:B------:R-:W-:Y:S05]  /*3ee0*/  BSYNC.RECONVERGENT B2 ;  /* 0x0000000000027941 */ /* 0x000fea0003800200 */
.L_x_82:
[----:B------:R-:W-:Y:S02]  /*3ef0*/  FSEL R3, R3, R13, P0 ;  /* 0x0000000d03037208 */ /* 0x000fe40000000000 */
[----:B------:R-:W-:Y:S02]  /*3f00*/  SEL R7, R7, R0, P0 ;  /* 0x0000000007077207 */ /* 0x000fe40000000000 */
[----:B------:R-:W-:-:S07]  /*3f10*/  SEL R11, R11, RZ, P0 ;  /* 0x000000ff0b0b7207 */ /* 0x000fce0000000000 */
.L_x_75:
[----:B------:R-:W-:Y:S05]  /*3f20*/  BSYNC.RECONVERGENT B1 ;  /* 0x0000000000017941 */ /* 0x000fea0003800200 */
.L_x_74:
        /* <DEDUP_REMOVED lines=11> */
.L_x_85:
[----:B------:R-:W-:Y:S05]  /*3fe0*/  BSYNC.RECONVERGENT B1 ;  /* 0x0000000000017941 */ /* 0x000fea0003800200 */
.L_x_84:
        /* <DEDUP_REMOVED lines=14> */
.L_x_87:
[----:B------:R-:W-:Y:S05]  /*40d0*/  BSYNC.RECONVERGENT B1 ;  /* 0x0000000000017941 */ /* 0x000fea0003800200 */
.L_x_86:
        /* <DEDUP_REMOVED lines=14> */
.L_x_89:
[----:B------:R-:W-:Y:S05]  /*41c0*/  BSYNC.RECONVERGENT B1 ;  /* 0x0000000000017941 */ /* 0x000fea0003800200 */
.L_x_88:
[----:B------:R-:W-:Y:S02]  /*41d0*/  FSEL R3, R4, R3, P0 ;  /* 0x0000000304037208 */ /* 0x000fe40000000000 */
[----:B------:R-:W-:Y:S02]  /*41e0*/  SEL R20, R8, R7, P0 ;  /* 0x0000000708147207 */ /* 0x000fe40000000000 */
[----:B------:R-:W-:Y:S01]  /*41f0*/  SEL R21, R18, R11, P0 ;  /* 0x0000000b12157207 */ /* 0x000fe20000000000 */
[----:B------:R-:W-:Y:S06]  /*4200*/  BRA `(.L_x_2) ;  /* 0x0000009400007947 */ /* 0x000fec0003800000 */
.L_x_60:
        /* <DEDUP_REMOVED lines=13> */
[--C-:B------:R-:W-:Y:S02]  /*42e0*/  IMAD.MOV.U32 R7, RZ, RZ, R6.reuse ;  /* 0x000000ffff077224 */ /* 0x100fe400078e0006 */
[----:B------:R-:W-:Y:S02]  /*42f0*/  IMAD.MOV.U32 R20, RZ, RZ, R6 ;  /* 0x000000ffff147224 */ /* 0x000fe400078e0006 */
[--C-:B----4-:R-:W-:Y:S01]  /*4300*/  IMAD.MOV.U32 R25, RZ, RZ, R24.reuse ;  /* 0x000000ffff197224 */ /* 0x110fe200078e0018 */
[----:B------:R-:W-:Y:S01]  /*4310*/  MOV R26, R24 ;  /* 0x00000018001a7202 */ /* 0x000fe20000000f00 */
[----:B------:R-:W-:-:S02]  /*4320*/  IMAD.MOV.U32 R27, RZ, RZ, R24 ;  /* 0x000000ffff1b7224 */ /* 0x000fc400078e0018 */
[----:B------:R-:W-:Y:S05]  /*4330*/  @P0 BRA `(.L_x_91) ;  /* 0x0000004000e40947 */ /* 0x000fea0003800000 */
[----:B------:R-:W-:-:S13]  /*4340*/  ISETP.NE.AND P4, PT, R8, RZ, PT ;  /* 0x000000ff0800720c */ /* 0x000fda0003f85270 */
[----:B------:R-:W-:Y:S02]  /*4350*/  @!P4 IMAD.MOV.U32 R10, RZ, RZ, R14 ;  /* 0x000000ffff0ac224 */ /* 0x000fe400078e000e */
[----:B------:R-:W-:-:S05]  /*4360*/  @!P4 IMAD.MOV.U32 R11, RZ, RZ, R15 ;  /* 0x000000ffff0bc224 */ /* 0x000fca00078e000f */
[----:B------:R1:W5:Y:S01]  /*4370*/  @!P4 LDG.E R21, desc[UR36][R10.64] ;  /* 0x000000240a15c981 */ /* 0x000362000c1e1900 */
[----:B------:R-:W-:Y:S01]  /*4380*/  IADD3 R8, PT, PT, R8, -0x1, RZ ;  /* 0xffffffff08087810 */ /* 0x000fe20007ffe0ff */
[--C-:B------:R-:W-:Y:S01]  /*4390*/  IMAD.MOV.U32 R3, RZ, RZ, R2.reuse ;  /* 0x000000ffff037224 */ /* 0x100fe200078e0002 */
[----:B------:R-:W-:Y:S01]  /*43a0*/  MOV R23, R6 ;  /* 0x0000000600177202 */ /* 0x000fe20000000f00 */
[--C-:B------:R-:W-:Y:S01]  /*43b0*/  IMAD.MOV.U32 R4, RZ, RZ, R2.reuse ;  /* 0x000000ffff047224 */ /* 0x100fe200078e0002 */
[----:B------:R-:W-:Y:S01]  /*43c0*/  VIMNMX.U32 R8, PT, PT, R8, 0x18, PT ;  /* 0x0000001808087848 */ /* 0x000fe20003fe0000 */
[----:B------:R-:W-:Y:S01]  /*43d0*/  IMAD.MOV.U32 R5, RZ, RZ, R2 ;  /* 0x000000ffff057224 */ /* 0x000fe200078e0002 */
[----:B------:R-:W-:Y:S01]  /*43e0*/  MOV R26, R24 ;  /* 0x00000018001a7202 */ /* 0x000fe20000000f00 */
[--C-:B------:R-:W-:Y:S02]  /*43f0*/  IMAD.MOV.U32 R7, RZ, RZ, R6.reuse ;  /* 0x000000ffff077224 */ /* 0x100fe400078e0006 */
[----:B------:R-:W-:-:S02]  /*4400*/  IMAD.MOV.U32 R20, RZ, RZ, R6 ;  /* 0x000000ffff147224 */ /* 0x000fc400078e0006 */
[--C-:B------:R-:W-:Y:S02]  /*4410*/  IMAD.MOV.U32 R25, RZ, RZ, R24.reuse ;  /* 0x000000ffff197224 */ /* 0x100fe400078e0018 */
[----:B------:R-:W-:Y:S02]  /*4420*/  IMAD.MOV.U32 R27, RZ, RZ, R24 ;  /* 0x000000ffff1b7224 */ /* 0x000fe400078e0018 */
[----:B-1----:R-:W-:-:S07]  /*4430*/  VIADD R8, R8, 0x1 ;  /* 0x0000000108087836 */ /* 0x002fce0000000000 */
.L_x_105:
[--C-:B0----5:R-:W-:Y:S01]  /*4440*/  @!P4 IMAD.MOV.U32 R9, RZ, RZ, R21.reuse ;  /* 0x000000ffff09c224 */ /* 0x121fe200078e0015 */
[----:B------:R-:W-:Y:S01]  /*4450*/  @!P4 MOV R10, R21 ;  /* 0x00000015000ac202 */ /* 0x000fe20000000f00 */
[--C-:B------:R-:W-:Y:S02]  /*4460*/  @!P4 IMAD.MOV.U32 R11, RZ, RZ, R21.reuse ;  /* 0x000000ffff0bc224 */ /* 0x100fe400078e0015 */
[----:B------:R-:W-:Y:S01]  /*4470*/  @!P4 IMAD.MOV.U32 R16, RZ, RZ, R21 ;  /* 0x000000ffff10c224 */ /* 0x000fe200078e0015 */
[----:B------:R-:W-:Y:S06]  /*4480*/  @!P4 BRA `(.L_x_92) ;  /* 0x0000003c005cc947 */ /* 0x000fec0003800000 */
[----:B------:R-:W0:Y:S01]  /*4490*/  LDCU.64 UR30, c[0x0][0x3e0] ;  /* 0x00007c00ff1e77ac */ /* 0x000e220008000a00 */
[----:B------:R-:W-:Y:S01]  /*44a0*/  MOV R11, R0 ;  /* 0x00000000000b7202 */ /* 0x000fe20000000f00 */
[----:B------:R-:W-:Y:S01]  /*44b0*/  IMAD.MOV.U32 R10, RZ, RZ, RZ ;  /* 0x000000ffff0a7224 */ /* 0x000fe200078e00ff */
[----:B------:R-:W1:Y:S01]  /*44c0*/  LDCU.64 UR28, c[0x0][0x3d8] ;  /* 0x00007b00ff1c77ac */ /* 0x000e620008000a00 */
[----:B------:R-:W2:Y:S01]  /*44d0*/  LDCU UR4, c[0x0][0x508] ;  /* 0x0000a100ff0477ac */ /* 0x000ea20008000800 */
[----:B------:R-:W3:Y:S01]  /*44e0*/  LDCU UR77, c[0x0][0x50c] ;  /* 0x0000a180ff4d77ac */ /* 0x000ee20008000800 */
[----:B------:R-:W4:Y:S01]  /*44f0*/  LDCU UR76, c[0x0][0x3f4] ;  /* 0x00007e80ff4c77ac */ /* 0x000f220008000800 */
[----:B0-----:R-:W-:Y:S01]  /*4500*/  IMAD.HI.U32 R9, R0, UR30, R10 ;  /* 0x0000001e00097c27 */ /* 0x001fe2000f8e000a */
[----:B------:R-:W0:Y:S04]  /*4510*/  LDCU UR75, c[0x0][0x510] ;  /* 0x0000a200ff4b77ac */ /* 0x000e280008000800 */
[----:B------:R-:W-:Y:S01]  /*4520*/  SHF.R.U32.HI R11, RZ, UR31, R9 ;  /* 0x0000001fff0b7c19 */ /* 0x000fe20008011609 */
[----:B-1----:R-:W-:Y:S01]  /*4530*/  UISETP.NE.AND UP0, UPT, UR28, 0x1, UPT ;  /* 0x000000011c00788c */ /* 0x002fe2000bf05270 */
[----:B------:R-:W1:Y:S03]  /*4540*/  LDCU UR74, c[0x0][0x408] ;  /* 0x00008100ff4a77ac */ /* 0x000e660008000800 */
[----:B------:R-:W-:Y:S01]  /*4550*/  IMAD.MOV R9, RZ, RZ, -R11 ;  /* 0x000000ffff097224 */ /* 0x000fe200078e0a0b */
[----:B------:R-:W0:Y:S03]  /*4560*/  LDCU UR73, c[0x0][0x514] ;  /* 0x0000a280ff4977ac */ /* 0x000e260008000800 */
[----:B------:R-:W-:Y:S01]  /*4570*/  IMAD R9, R9, UR29, R0 ;  /* 0x0000001d09097c24 */ /* 0x000fe2000f8e0200 */
[----:B------:R-:W0:Y:S03]  /*4580*/  LDCU UR72, c[0x0][0x40c] ;  /* 0x00008180ff4877ac */ /* 0x000e260008000800 */
[----:B--2---:R-:W-:Y:S01]  /*4590*/  IMAD R9, R9, UR4, RZ ;  /* 0x0000000409097c24 */ /* 0x004fe2000f8e02ff */
[----:B------:R-:W2:Y:S01]  /*45a0*/  LDCU UR71, c[0x0][0x518] ;  /* 0x0000a300ff4777ac */ /* 0x000ea20008000800 */
[----:B------:R-:W0:Y:S01]  /*45b0*/  LDCU UR70, c[0x0][0x420] ;  /* 0x00008400ff4677ac */ /* 0x000e220008000800 */
        /* <DEDUP_REMOVED lines=37> */
[----:B------:R-:W0:Y:S01]  /*4810*/  LDCU.64 UR32, c[0x0][0x3e8] ;  /* 0x00007d00ff2077ac */ /* 0x000e220008000a00 */
        /* <DEDUP_REMOVED lines=8> */
[----:B-1234-:R-:W-:Y:S05]  /*48a0*/  BRA.U !UP0, `(.L_x_93) ;  /* 0x0000000d086c7547 */ /* 0x01efea000b800000 */
[----:B------:R-:W1:Y:S01]  /*48b0*/  LDCU UR28, c[0x0][0x3f0] ;  /* 0x00007e00ff1c77ac */ /* 0x000e620008000800 */
[----:B------:R-:W-:Y:S01]  /*48c0*/  IMAD.MOV.U32 R10, RZ, RZ, RZ ;  /* 0x000000ffff0a7224 */ /* 0x000fe200078e00ff */
[----:B------:R-:W-:-:S03]  /*48d0*/  ISETP.NE.AND P0, PT, R8, 0x2, PT ;  /* 0x000000020800780c */ /* 0x000fc60003f05270 */
[----:B0-----:R-:W-:-:S05]  /*48e0*/  IMAD.HI.U32 R13, R11, UR33, R10 ;  /* 0x000000210b0d7c27 */ /* 0x001fca000f8e000a */
[----:B-1----:R-:W-:-:S05]  /*48f0*/  SHF.R.U32.HI R13, RZ, UR28, R13 ;  /* 0x0000001cff0d7c19 */ /* 0x002fca000801160d */
[----:B------:R-:W-:-:S04]  /*4900*/  IMAD.MOV R10, RZ, RZ, -R13 ;  /* 0x000000ffff0a7224 */ /* 0x000fc800078e0a0d */
[----:B------:R-:W-:-:S04]  /*4910*/  IMAD R10, R10, UR32, R11 ;  /* 0x000000200a0a7c24 */ /* 0x000fc8000f8e020b */
[----:B------:R-:W-:Y:S01]  /*4920*/  IMAD R9, R10, UR77, R9 ;  /* 0x0000004d0a097c24 */ /* 0x000fe2000f8e0209 */
[----:B------:R-:W-:Y:S06]  /*4930*/  @!P0 BRA `(.L_x_93) ;  /* 0x0000000c00488947 */ /* 0x000fec0003800000 */
[----:B------:R-:W-:Y:S02]  /*4940*/  HFMA2 R10, -RZ, RZ, 0, 0 ;  /* 0x00000000ff0a7431 */ /* 0x000fe400000001ff */
[----:B------:R-:W-:Y:S01]  /*4950*/  IMAD.MOV.U32 R11, RZ, RZ, R13 ;  /* 0x000000ffff0b7224 */ /* 0x000fe200078e000d */
[----:B------:R-:W-:Y:S02]  /*4960*/  ISETP.NE.AND P0, PT, R8, 0x3, PT ;  /* 0x000000030800780c */ /* 0x000fe40003f05270 */
[----:B------:R-:W-:-:S05]  /*4970*/  IMAD.HI.U32 R11, R13, UR34, R10 ;  /* 0x000000220d0b7c27 */ /* 0x000fca000f8e000a */
[----:B------:R-:W-:-:S05]  /*4980*/  SHF.R.U32.HI R11, RZ, UR35, R11 ;  /* 0x00000023ff0b7c19 */ /* 0x000fca000801160b */
[----:B------:R-:W-:-:S04]  /*4990*/  IMAD.MOV R10, RZ, RZ, -R11 ;  /* 0x000000ffff0a7224 */ /* 0x000fc800078e0a0b */
[----:B------:R-:W-:-:S04]  /*49a0*/  IMAD R10, R10, UR76, R13 ;  /* 0x0000004c0a0a7c24 */ /* 0x000fc8000f8e020d */
[----:B------:R-:W-:Y:S01]  /*49b0*/  IMAD R9, R10, UR75, R9 ;  /* 0x0000004b0a097c24 */ /* 0x000fe2000f8e0209 */
[----:B------:R-:W-:Y:S06]  /*49c0*/  @!P0 BRA `(.L_x_93) ;  /* 0x0000000c00248947 */ /* 0x000fec0003800000 */
[----:B------:R-:W-:Y:S01]  /*49d0*/  IMAD.MOV.U32 R10, RZ, RZ, RZ ;  /* 0x000000ffff0a7224 */ /* 0x000fe200078e00ff */
[----:B------:R-:W-:-:S03]  /*49e0*/  ISETP.NE.AND P0, PT, R8, 0x4, PT ;  /* 0x000000040800780c */ /* 0x000fc60003f05270 */
[----:B------:R-:W-:-:S05]  /*49f0*/  IMAD.HI.U32 R13, R11, UR39, R10 ;  /* 0x000000270b0d7c27 */ /* 0x000fca000f8e000a */
[----:B------:R-:W-:-:S04]  /*4a00*/  SHF.R.U32.HI R13, RZ, UR74, R13 ;  /* 0x0000004aff0d7c19 */ /* 0x000fc8000801160d */
[----:B------:R-:W-:-:S05]  /*4a10*/  IADD3 R10, PT, PT, -R13, RZ, RZ ;  /* 0x000000ff0d0a7210 */ /* 0x000fca0007ffe1ff */
[----:B------:R-:W-:-:S04]  /*4a20*/  IMAD R10, R10, UR38, R11 ;  /* 0x000000260a0a7c24 */ /* 0x000fc8000f8e020b */
[----:B------:R-:W-:Y:S01]  /*4a30*/  IMAD R9, R10, UR73, R9 ;  /* 0x000000490a097c24 */ /* 0x000fe2000f8e0209 */
[----:B------:R-:W-:Y:S06]  /*4a40*/  @!P0 BRA `(.L_x_93) ;  /* 0x0000000c00048947 */ /* 0x000fec0003800000 */
[----:B------:R-:W-:Y:S01]  /*4a50*/  IMAD.MOV.U32 R10, RZ, RZ, RZ ;  /* 0x000000ffff0a7224 */ /* 0x000fe200078e00ff */
[----:B------:R-:W-:Y:S01]  /*4a60*/  ISETP.NE.AND P0, PT, R8, 0x5, PT ;  /* 0x000000050800780c */ /* 0x000fe20003f05270 */
[----:B------:R-:W-:Y:S02]  /*4a70*/  IMAD.MOV.U32 R11, RZ, RZ, R13 ;  /* 0x000000ffff0b7224 */ /* 0x000fe400078e000d */
[----:B------:R-:W-:-:S05]  /*4a80*/  IMAD.HI.U32 R11, R13, UR40, R10 ;  /* 0x000000280d0b7c27 */ /* 0x000fca000f8e000a */
[----:B------:R-:W-:-:S05]  /*4a90*/  SHF.R.U32.HI R11, RZ, UR41, R11 ;  /* 0x00000029ff0b7c19 */ /* 0x000fca000801160b */
[----:B------:R-:W-:-:S04]  /*4aa0*/  IMAD.MOV R10, RZ, RZ, -R11 ;  /* 0x000000ffff0a7224 */ /* 0x000fc800078e0a0b */
[----:B------:R-:W-:-:S04]  /*4ab0*/  IMAD R10, R10, UR72, R13 ;  /* 0x000000480a0a7c24 */ /* 0x000fc8000f8e020d */
[----:B------:R-:W-:Y:S01]  /*4ac0*/  IMAD R9, R10, UR71, R9 ;  /* 0x000000470a097c24 */ /* 0x000fe2000f8e0209 */
[----:B------:R-:W-:Y:S06]  /*4ad0*/  @!P0 BRA `(.L_x_93) ;  /* 0x0000000800e08947 */ /* 0x000fec0003800000 */
[----:B------:R-:W-:Y:S02]  /*4ae0*/  MOV R10, RZ ;  /* 0x000000ff000a7202 */ /* 0x000fe40000000f00 */
[----:B------:R-:W-:-:S03]  /*4af0*/  ISETP.NE.AND P0, PT, R8, 0x6, PT ;  /* 0x000000060800780c */ /* 0x000fc60003f05270 */
[----:B------:R-:W-:-:S05]  /*4b00*/  IMAD.HI.U32 R13, R11, UR43, R10 ;  /* 0x0000002b0b0d7c27 */ /* 0x000fca000f8e000a */
[----:B------:R-:W-:-:S05]  /*4b10*/  SHF.R.U32.HI R13, RZ, UR70, R13 ;  /* 0x00000046ff0d7c19 */ /* 0x000fca000801160d */
[----:B------:R-:W-:-:S04]  /*4b20*/  IMAD.MOV R10, RZ, RZ, -R13 ;  /* 0x000000ffff0a7224 */ /* 0x000fc800078e0a0d */
[----:B------:R-:W-:-:S04]  /*4b30*/  IMAD R10, R10, UR42, R11 ;  /* 0x0000002a0a0a7c24 */ /* 0x000fc8000f8e020b */
[----:B------:R-:W-:Y:S01]  /*4b40*/  IMAD R9, R10, UR69, R9 ;  /* 0x000000450a097c24 */ /* 0x000fe2000f8e0209 */
[----:B------:R-:W-:Y:S06]  /*4b50*/  @!P0 BRA `(.L_x_93) ;  /* 0x0000000800c08947 */ /* 0x000fec0003800000 */
[----:B------:R-:W-:Y:S01]  /*4b60*/  IMAD.MOV.U32 R10, RZ, RZ, RZ ;  /* 0x000000ffff0a7224 */ /* 0x000fe200078e00ff */
[----:B------:R-:W-:Y:S01]  /*4b70*/  ISETP.NE.AND P0, PT, R8, 0x7, PT ;  /* 0x000000070800780c */ /* 0x000fe20003f05270 */
[----:B------:R-:W-:Y:S02]  /*4b80*/  IMAD.MOV.U32 R11, RZ, RZ, R13 ;  /* 0x000000ffff0b7224 */ /* 0x000fe400078e000d */
[----:B------:R-:W-:-:S05]  /*4b90*/  IMAD.HI.U32 R11, R13, UR44, R10 ;  /* 0x0000002c0d0b7c27 */ /* 0x000fca000f8e000a */
[----:B------:R-:W-:-:S04]  /*4ba0*/  SHF.R.U32.HI R11, RZ, UR45, R11 ;  /* 0x0000002dff0b7c19 */ /* 0x000fc8000801160b */
[----:B------:R-:W-:-:S05]  /*4bb0*/  IADD3 R10, PT, PT, -R11, RZ, RZ ;  /* 0x000000ff0b0a7210 */ /* 0x000fca0007ffe1ff */
[----:B------:R-:W-:-:S04]  /*4bc0*/  IMAD R10, R10, UR68, R13 ;  /* 0x000000440a0a7c24 */ /* 0x000fc8000f8e020d */
[----:B------:R-:W-:Y:S01]  /*4bd0*/  IMAD R9, R10, UR67, R9 ;  /* 0x000000430a097c24 */ /* 0x000fe2000f8e0209 */
[----:B------:R-:W-:Y:S06]  /*4be0*/  @!P0 BRA `(.L_x_93) ;  /* 0x00000008009c8947 */ /* 0x000fec0003800000 */
[----:B------:R-:W-:Y:S01]  /*4bf0*/  IMAD.MOV.U32 R10, RZ, RZ, RZ ;  /* 0x000000ffff0a7224 */ /* 0x000fe200078e00ff */
[----:B------:R-:W-:-:S03]  /*4c00*/  ISETP.NE.AND P0, PT, R8, 0x8, PT ;  /* 0x000000080800780c */ /* 0x000fc60003f05270 */
[----:B------:R-:W-:-:S05]  /*4c10*/  IMAD.HI.U32 R13, R11, UR47, R10 ;  /* 0x0000002f0b0d7c27 */ /* 0x000fca000f8e000a */
[----:B------:R-:W-:-:S05]  /*4c20*/  SHF.R.U32.HI R13, RZ, UR66, R13 ;  /* 0x00000042ff0d7c19 */ /* 0x000fca000801160d */
[----:B------:R-:W-:-:S04]  /*4c30*/  IMAD.MOV R10, RZ, RZ, -R13 ;  /* 0x000000ffff0a7224 */ /* 0x000fc800078e0a0d */
[----:B------:R-:W-:-:S04]  /*4c40*/  IMAD R10, R10, UR46, R11 ;  /* 0x0000002e0a0a7c24 */ /* 0x000fc8000f8e020b */
[----:B------:R-:W-:Y:S01]  /*4c50*/  IMAD R9, R10, UR65, R9 ;  /* 0x000000410a097c24 */ /* 0x000fe2000f8e0209 */
[----:B------:R-:W-:Y:S06]  /*4c60*/  @!P0 BRA `(.L_x_93) ;  /* 0x00000008007c8947 */ /* 0x000fec0003800000 */
[----:B------:R-:W-:Y:S01]  /*4c70*/  MOV R11, R13 ;  /* 0x0000000d000b7202 */ /* 0x000fe20000000f00 */
        /* <DEDUP_REMOVED lines=16> */
[----:B------:R-:W0:Y:S01]  /*4d80*/  LDCU.64 UR52, c[0x0][0x458] ;  /* 0x00008b00ff3477ac */ /* 0x000e220008000a00 */
[----:B------:R-:W-:Y:S02]  /*4d90*/  HFMA2 R10, -RZ, RZ, 0, 0 ;  /* 0x00000000ff0a7431 */ /* 0x000fe400000001ff */
[----:B------:R-:W-:Y:S01]  /*4da0*/  IMAD.MOV.U32 R11, RZ, RZ, R13 ;  /* 0x000000ffff0b7224 */ /* 0x000fe200078e000d */
[----:B------:R-:W-:Y:S02]  /*4db0*/  ISETP.NE.AND P0, PT, R8, 0xb, PT ;  /* 0x0000000b0800780c */ /* 0x000fe40003f05270 */
[----:B0-----:R-:W-:-:S05]  /*4dc0*/  IMAD.HI.U32 R11, R13, UR52, R10 ;  /* 0x000000340d0b7c27 */ /* 0x001fca000f8e000a */
[----:B------:R-:W-:-:S05]  /*4dd0*/  SHF.R.U32.HI R11, RZ, UR53, R11 ;  /* 0x00000035ff0b7c19 */ /* 0x000fca000801160b */
[----:B------:R-:W-:-:S04]  /*4de0*/  IMAD.MOV R10, RZ, RZ, -R11 ;  /* 0x000000ffff0a7224 */ /* 0x000fc800078e0a0b */
[----:B------:R-:W-:-:S04]  /*4df0*/  IMAD R10, R10, UR60, R13 ;  /* 0x0000003c0a0a7c24 */ /* 0x000fc8000f8e020d */
[----:B------:R-:W-:Y:S01]  /*4e00*/  IMAD R9, R10, UR59, R9 ;  /* 0x0000003b0a097c24 */ /* 0x000fe2000f8e0209 */
[----:B------:R-:W-:Y:S06]  /*4e10*/  @!P0 BRA `(.L_x_93) ;  /* 0x0000000800108947 */ /* 0x000fec0003800000 */
[----:B------:R-:W0:Y:S01]  /*4e20*/  LDCU.64 UR52, c[0x0][0x460] ;  /* 0x00008c00ff3477ac */ /* 0x000e220008000a00 */
[----:B------:R-:W-:Y:S01]  /*4e30*/  IMAD.MOV.U32 R10, RZ, RZ, RZ ;  /* 0x000000ffff0a7224 */ /* 0x000fe200078e00ff */
[----:B------:R-:W-:-:S03]  /*4e40*/  ISETP.NE.AND P0, PT, R8, 0xc, PT ;  /* 0x0000000c0800780c */ /* 0x000fc60003f05270 */
[----:B0-----:R-:W-:-:S05]  /*4e50*/  IMAD.HI.U32 R13, R11, UR53, R10 ;  /* 0x000000350b0d7c27 */ /* 0x001fca000f8e000a */
[----:B------:R-:W-:-:S04]  /*4e60*/  SHF.R.U32.HI R13, RZ, UR58, R13 ;  /* 0x0000003aff0d7c19 */ /* 0x000fc8000801160d */
[----:B------:R-:W-:-:S05]  /*4e70*/  IADD3 R10, PT, PT, -R13, RZ, RZ ;  /* 0x000000ff0d0a7210 */ /* 0x000fca0007ffe1ff */
[----:B------:R-:W-:-:S04]  /*4e80*/  IMAD R10, R10, UR52, R11 ;  /* 0x000000340a0a7c24 */ /* 0x000fc8000f8e020b */
[----:B------:R-:W-:Y:S01]  /*4e90*/  IMAD R9, R10, UR57, R9 ;  /* 0x000000390a097c24 */ /* 0x000fe2000f8e0209 */
[----:B------:R-:W-:Y:S06]  /*4ea0*/  @!P0 BRA `(.L_x_93) ;  /* 0x0000000400ec8947 */ /* 0x000fec0003800000 */
[----:B------:R-:W0:Y:S01]  /*4eb0*/  LDCU.64 UR52, c[0x0][0x470] ;  /* 0x00008e00ff3477ac */ /* 0x000e220008000a00 */
[----:B------:R-:W-:Y:S01]  /*4ec0*/  IMAD.MOV.U32 R10, RZ, RZ, RZ ;  /* 0x000000ffff0a7224 */ /* 0x000fe200078e00ff */
[----:B------:R-:W-:Y:S01]  /*4ed0*/  ISETP.NE.AND P0, PT, R8, 0xd, PT ;  /* 0x0000000d0800780c */ /* 0x000fe20003f05270 */
[----:B------:R-:W-:Y:S02]  /*4ee0*/  IMAD.MOV.U32 R11, RZ, RZ, R13 ;  /* 0x000000ffff0b7224 */ /* 0x000fe400078e000d */
[----:B0-----:R-:W-:-:S05]  /*4ef0*/  IMAD.HI.U32 R11, R13, UR52, R10 ;  /* 0x000000340d0b7c27 */ /* 0x001fca000f8e000a */
[----:B------:R-:W-:-:S05]  /*4f00*/  SHF.R.U32.HI R11, RZ, UR53, R11 ;  /* 0x00000035ff0b7c19 */ /* 0x000fca000801160b */
[----:B------:R-:W-:-:S04]  /*4f10*/  IMAD.MOV R10, RZ, RZ, -R11 ;  /* 0x000000ffff0a7224 */ /* 0x000fc800078e0a0b */
[----:B------:R-:W-:-:S04]  /*4f20*/  IMAD R10, R10, UR56, R13 ;  /* 0x000000380a0a7c24 */ /* 0x000fc8000f8e020d */
[----:B------:R-:W-:Y:S01]  /*4f30*/  IMAD R9, R10, UR55, R9 ;  /* 0x000000370a097c24 */ /* 0x000fe2000f8e0209 */
[----:B------:R-:W-:Y:S06]  /*4f40*/  @!P0 BRA `(.L_x_93) ;  /* 0x0000000400c48947 */ /* 0x000fec0003800000 */
[----:B------:R-:W0:Y:S01]  /*4f50*/  LDCU.64 UR52, c[0x0][0x478] ;  /* 0x00008f00ff3477ac */ /* 0x000e220008000a00 */
[----:B------:R-:W-:Y:S02]  /*4f60*/  MOV R10, RZ ;  /* 0x000000ff000a7202 */ /* 0x000fe40000000f00 */
[----:B------:R-:W-:-:S03]  /*4f70*/  ISETP.NE.AND P0, PT, R8, 0xe, PT ;  /* 0x0000000e0800780c */ /* 0x000fc60003f05270 */
        /* <DEDUP_REMOVED lines=26> */
[----:B------:R-:W-:Y:S01]  /*5120*/  MOV R11, R13 ;  /* 0x0000000d000b7202 */ /* 0x000fe20000000f00 */
        /* <DEDUP_REMOVED lines=68> */
[----:B------:R-:W-:-:S12]  /*5570*/  IMAD.MOV.U32 R11, RZ, RZ, R13 ;  /* 0x000000ffff0b7224 */ /* 0x000fd800078e000d */
[----:B------:R-:W1:Y:S01]  /*5580*/  @P0 LDC R17, c[0x0][0x4fc] ;  /* 0x00013f00ff110b82 */ /* 0x000e620000000800 */
[----:B0-----:R-:W-:-:S05]  /*5590*/  IMAD.HI.U32 R10, R13, UR53, R10 ;  /* 0x000000350d0a7c27 */ /* 0x001fca000f8e000a */
[----:B------:R-:W-:Y:S02]  /*55a0*/  SHF.R.U32.HI R11, RZ, UR26, R10 ;  /* 0x0000001aff0b7c19 */ /* 0x000fe4000801160a */
[----:B------:R-:W-:-:S03]  /*55b0*/  @P0 MOV R10, RZ ;  /* 0x000000ff000a0202 */ /* 0x000fc60000000f00 */
[----:B------:R-:W-:-:S04]  /*55c0*/  IMAD.MOV R16, RZ, RZ, -R11 ;  /* 0x000000ffff107224 */ /* 0x000fc800078e0a0b */
[----:B------:R-:W-:Y:S02]  /*55d0*/  IMAD R16, R16, UR52, R13 ;  /* 0x0000003410107c24 */ /* 0x000fe4000f8e020d */
[----:B------:R-:W0:Y:S02]  /*55e0*/  @P0 LDC.64 R12, c[0x0][0x500] ;  /* 0x00014000ff0c0b82 */ /* 0x000e240000000a00 */
[----:B------:R-:W-:Y:S02]  /*55f0*/  IMAD R9, R16, UR27, R9 ;  /* 0x0000001b10097c24 */ /* 0x000fe4000f8e0209 */
[----:B0-----:R-:W-:-:S04]  /*5600*/  @P0 IMAD.HI.U32 R12, R11, R12, R10 ;  /* 0x0000000c0b0c0227 */ /* 0x001fc800078e000a */
[----:B------:R-:W0:Y:S01]  /*5610*/  @P0 LDC R10, c[0x0][0x568] ;  /* 0x00015a00ff0a0b82 */ /* 0x000e220000000800 */
[----:B------:R-:W-:-:S05]  /*5620*/  @P0 SHF.R.U32.HI R12, RZ, R13, R12 ;  /* 0x0000000dff0c0219 */ /* 0x000fca000001160c */
[----:B------:R-:W-:-:S04]  /*5630*/  @P0 IMAD.MOV R12, RZ, RZ, -R12 ;  /* 0x000000ffff0c0224 */ /* 0x000fc800078e0a0c */
[----:B-1----:R-:W-:-:S04]  /*5640*/  @P0 IMAD R17, R12, R17, R11 ;  /* 0x000000110c110224 */ /* 0x002fc800078e020b */
[----:B0-----:R-:W-:-:S07]  /*5650*/  @P0 IMAD R9, R17, R10, R9 ;  /* 0x0000000a11090224 */ /* 0x001fce00078e0209 */
.L_x_93:
[----:B------:R-:W-:Y:S01]  /*5660*/  LOP3.LUT R9, R9, 0xfffffffc, RZ, 0xc0, !PT ;  /* 0xfffffffc09097812 */ /* 0x000fe200078ec0ff */
[----:B------:R-:W1:Y:S03]  /*5670*/  LDCU UR28, c[0x0][0x3a4] ;  /* 0x00007480ff1c77ac */ /* 0x000e660008000800 */
[----:B------:R-:W-:-:S05]  /*5680*/  IADD3 R10, P0, PT, R9, R14, RZ ;  /* 0x0000000e090a7210 */ /* 0x000fca0007f1e0ff */
[----:B------:R-:W-:-:S05]  /*5690*/  IMAD.X R11, RZ, RZ, R15, P0 ;  /* 0x000000ffff0b7224 */ /* 0x000fca00000e060f */
[----:B------:R2:W5:Y:S01]  /*56a0*/  LDG.E R10, desc[UR36][R10.64] ;  /* 0x000000240a0a7981 */ /* 0x000562000c1e1900 */
[----:B------:R-:W-:Y:S01]  /*56b0*/  MOV R12, RZ ;  /* 0x000000ff000c7202 */ /* 0x000fe20000000f00 */
[----:B-1----:R-:W-:-:S04]  /*56c0*/  VIADD R13, R0, UR28 ;  /* 0x0000001c000d7c36 */ /* 0x002fc80008000000 */
[----:B------:R-:W-:-:S05]  /*56d0*/  IMAD.HI.U32 R17, R13, UR30, R12 ;  /* 0x0000001e0d117c27 */ /* 0x000fca000f8e000c */
[----:B------:R-:W-:-:S05]  /*56e0*/  SHF.R.U32.HI R17, RZ, UR31, R17 ;  /* 0x0000001fff117c19 */ /* 0x000fca0008011611 */
[----:B------:R-:W-:-:S04]  /*56f0*/  IMAD.MOV R9, RZ, RZ, -R17 ;  /* 0x000000ffff097224 */ /* 0x000fc800078e0a11 */
[----:B------:R-:W-:-:S04]  /*5700*/  IMAD R9, R9, UR29, R13 ;  /* 0x0000001d09097c24 */ /* 0x000fc8000f8e020d */
[----:B------:R-:W-:Y:S01]  /*5710*/  IMAD R9, R9, UR4, RZ ;  /* 0x0000000409097c24 */ /* 0x000fe2000f8e02ff */
[----:B--2---:R-:W-:Y:S06]  /*5720*/  BRA.U !UP0, `(.L_x_94) ;  /* 0x0000000d086c7547 */ /* 0x004fec000b800000 */
        /* <DEDUP_REMOVED lines=202> */
[----:B------:R-:W-:Y:S01]  /*63d0*/  ISETP.NE.AND P0, PT, R8, 0x18, PT ;  /* 0x000000180800780c */ /* 0x000fe20003f05270 */
[----:B------:R-:W-:Y:S02]  /*63e0*/  IMAD.MOV.U32 R16, RZ, RZ, RZ ;  /* 0x000000ffff107224 */ /* 0x000fe400078e00ff */
[----:B------:R-:W-:-:S10]  /*63f0*/  IMAD.MOV.U32 R17, RZ, RZ, R11 ;  /* 0x000000ffff117224 */ /* 0x000fd400078e000b */
[----:B------:R-:W1:Y:S01]  /*6400*/  @P0 LDC.64 R18, c[0x0][0x500] ;  /* 0x00014000ff120b82 */ /* 0x000e620000000a00 */
[----:B0-----:R-:W-:-:S05]  /*6410*/  IMAD.HI.U32 R16, R11, UR53, R16 ;  /* 0x000000350b107c27 */ /* 0x001fca000f8e0010 */
[----:B------:R-:W-:-:S05]  /*6420*/  SHF.R.U32.HI R17, RZ, UR26, R16 ;  /* 0x0000001aff117c19 */ /* 0x000fca0008011610 */
[----:B------:R-:W-:-:S04]  /*6430*/  IMAD.MOV R16, RZ, RZ, -R17 ;  /* 0x000000ffff107224 */ /* 0x000fc800078e0a11 */
[----:B------:R-:W-:Y:S02]  /*6440*/  IMAD R16, R16, UR52, R11 ;  /* 0x0000003410107c24 */ /* 0x000fe4000f8e020b */
[----:B------:R-:W0:Y:S02]  /*6450*/  @P0 LDC R11, c[0x0][0x4fc] ;  /* 0x00013f00ff0b0b82 */ /* 0x000e240000000800 */
[----:B------:R-:W-:Y:S01]  /*6460*/  IMAD R9, R16, UR27, R9 ;  /* 0x0000001b10097c24 */ /* 0x000fe2000f8e0209 */
[----:B------:R-:W-:-:S05]  /*6470*/  @P0 MOV R16, RZ ;  /* 0x000000ff00100202 */ /* 0x000fca0000000f00 */
[----:B-1----:R-:W-:Y:S02]  /*6480*/  @P0 IMAD.HI.U32 R18, R17, R18, R16 ;  /* 0x0000001211120227 */ /* 0x002fe400078e0010 */
[----:B------:R-:W1:Y:S03]  /*6490*/  @P0 LDC R16, c[0x0][0x568] ;  /* 0x00015a00ff100b82 */ /* 0x000e660000000800 */
[----:B------:R-:W-:-:S05]  /*64a0*/  @P0 SHF.R.U32.HI R18, RZ, R19, R18 ;  /* 0x00000013ff120219 */ /* 0x000fca0000011612 */
[----:B------:R-:W-:-:S04]  /*64b0*/  @P0 IMAD.MOV R18, RZ, RZ, -R18 ;  /* 0x000000ffff120224 */ /* 0x000fc800078e0a12 */
[----:B0-----:R-:W-:-:S04]  /*64c0*/  @P0 IMAD R11, R11, R18, R17 ;  /* 0x000000120b0b0224 */ /* 0x001fc800078e0211 */
[----:B-1----:R-:W-:-:S07]  /*64d0*/  @P0 IMAD R9, R11, R16, R9 ;  /* 0x000000100b090224 */ /* 0x002fce00078e0209 */
.L_x_94:
[----:B------:R-:W-:-:S04]  /*64e0*/  LOP3.LUT R9, R9, 0xfffffffc, RZ, 0xc0, !PT ;  /* 0xfffffffc09097812 */ /* 0x000fc800078ec0ff */
[----:B------:R-:W-:-:S05]  /*64f0*/  IADD3 R16, P0, PT, R9, R14, RZ ;  /* 0x0000000e09107210 */ /* 0x000fca0007f1e0ff */
[----:B------:R-:W-:-:S05]  /*6500*/  IMAD.X R17, RZ, RZ, R15, P0 ;  /* 0x000000ffff117224 */ /* 0x000fca00000e060f */
[----:B------:R1:W5:Y:S01]  /*6510*/  LDG.E R9, desc[UR36][R16.64] ;  /* 0x0000002410097981 */ /* 0x000362000c1e1900 */
[----:B------:R-:W-:Y:S01]  /*6520*/  MOV R12, RZ ;  /* 0x000000ff000c7202 */ /* 0x000fe20000000f00 */
[----:B------:R-:W-:-:S04]  /*6530*/  VIADD R13, R13, UR28 ;  /* 0x0000001c0d0d7c36 */ /* 0x000fc80008000000 */
[----:B------:R-:W-:-:S05]  /*6540*/  IMAD.HI.U32 R19, R13, UR30, R12 ;  /* 0x0000001e0d137c27 */ /* 0x000fca000f8e000c */
[----:B------:R-:W-:-:S05]  /*6550*/  SHF.R.U32.HI R19, RZ, UR31, R19 ;  /* 0x0000001fff137c19 */ /* 0x000fca0008011613 */
[----:B------:R-:W-:-:S04]  /*6560*/  IMAD.MOV R11, RZ, RZ, -R19 ;  /* 0x000000ffff0b7224 */ /* 0x000fc800078e0a13 */
[----:B------:R-:W-:-:S04]  /*6570*/  IMAD R11, R11, UR29, R13 ;  /* 0x0000001d0b0b7c24 */ /* 0x000fc8000f8e020d */
[----:B------:R-:W-:Y:S01]  /*6580*/  IMAD R11, R11, UR4, RZ ;  /* 0x000000040b0b7c24 */ /* 0x000fe2000f8e02ff */
[----:B-1----:R-:W-:Y:S06]  /*6590*/  BRA.U !UP0, `(.L_x_95) ;  /* 0x0000000d086c7547 */ /* 0x002fec000b800000 */
[----:B------:R-:W1:Y:S01]  /*65a0*/  LDCU UR52, c[0x0][0x3f0] ;  /* 0x00007e00ff3477ac */ /* 0x000e620008000800 */
[----:B------:R-:W-:Y:S01]  /*65b0*/  IMAD.MOV.U32 R16, RZ, RZ, RZ ;  /* 0x000000ffff107224 */ /* 0x000fe200078e00ff */
[----:B------:R-:W-:Y:S01]  /*65c0*/  ISETP.NE.AND P0, PT, R8, 0x2, PT ;  /* 0x000000020800780c */ /* 0x000fe20003f05270 */
[----:B------:R-:W-:Y:S02]  /*65d0*/  IMAD.MOV.U32 R17, RZ, RZ, R19 ;  /* 0x000000ffff117224 */ /* 0x000fe400078e0013 */
[----:B0-----:R-:W-:-:S05]  /*65e0*/  IMAD.HI.U32 R17, R19, UR33, R16 ;  /* 0x0000002113117c27 */ /* 0x001fca000f8e0010 */
[----:B-1----:R-:W-:-:S04]  /*65f0*/  SHF.R.U32.HI R17, RZ, UR52, R17 ;  /* 0x00000034ff117c19 */ /* 0x002fc80008011611 */
        /* <DEDUP_REMOVED lines=200> */
[----:B------:R-:W-:-:S06]  /*7280*/  SHF.R.U32.HI R17, RZ, UR26, R16 ;  /* 0x0000001aff117c19 */ /* 0x000fcc0008011610 */
[----:B------:R-:W-:Y:S01]  /*7290*/  @P0 MOV R16, RZ ;  /* 0x000000ff00100202 */ /* 0x000fe20000000f00 */
[----:B------:R-:W-:-:S04]  /*72a0*/  IMAD.MOV R19, RZ, RZ, -R17 ;  /* 0x000000ffff137224 */ /* 0x000fc800078e0a11 */
[----:B------:R-:W-:-:S04]  /*72b0*/  IMAD R18, R19, UR52, R18 ;  /* 0x0000003413127c24 */ /* 0x000fc8000f8e0212 */
[----:B------:R-:W-:Y:S02]  /*72c0*/  IMAD R11, R18, UR27, R11 ;  /* 0x0000001b120b7c24 */ /* 0x000fe4000f8e020b */
[----:B------:R-:W0:Y:S02]  /*72d0*/  @P0 LDC.64 R18, c[0x0][0x500] ;  /* 0x00014000ff120b82 */ /* 0x000e240000000a00 */
[----:B0-----:R-:W-:-:S06]  /*72e0*/  @P0 IMAD.HI.U32 R18, R17, R18, R16 ;  /* 0x0000001211120227 */ /* 0x001fcc00078e0010 */
[----:B------:R-:W0:Y:S01]  /*72f0*/  @P0 LDC R16, c[0x0][0x4fc] ;  /* 0x00013f00ff100b82 */ /* 0x000e220000000800 */
[----:B------:R-:W-:-:S05]  /*7300*/  @P0 SHF.R.U32.HI R18, RZ, R19, R18 ;  /* 0x00000013ff120219 */ /* 0x000fca0000011612 */
[----:B------:R-:W-:-:S04]  /*7310*/  @P0 IMAD.MOV R19, RZ, RZ, -R18 ;  /* 0x000000ffff130224 */ /* 0x000fc800078e0a12 */
[----:B0-----:R-:W-:Y:S02]  /*7320*/  @P0 IMAD R16, R16, R19, R17 ;  /* 0x0000001310100224 */ /* 0x001fe400078e0211 */
[----:B------:R-:W0:Y:S02]  /*7330*/  @P0 LDC R17, c[0x0][0x568] ;  /* 0x00015a00ff110b82 */ /* 0x000e240000000800 */
[----:B0-----:R-:W-:-:S07]  /*7340*/  @P0 IMAD R11, R16, R17, R11 ;  /* 0x00000011100b0224 */ /* 0x001fce00078e020b */
.L_x_95:
[----:B------:R-:W-:Y:S01]  /*7350*/  LOP3.LUT R11, R11, 0xfffffffc, RZ, 0xc0, !PT ;  /* 0xfffffffc0b0b7812 */ /* 0x000fe200078ec0ff */
[----:B------:R-:W-:-:S03]  /*7360*/  VIADD R13, R13, UR28 ;  /* 0x0000001c0d0d7c36 */ /* 0x000fc60008000000 */
[----:B------:R-:W-:-:S04]  /*7370*/  IADD3 R16, P0, PT, R11, R14, RZ ;  /* 0x0000000e0b107210 */ /* 0x000fc80007f1e0ff */
[----:B------:R-:W-:-:S05]  /*7380*/  IADD3.X R17, PT, PT, RZ, R15, RZ, P0, !PT ;  /* 0x0000000fff117210 */ /* 0x000fca00007fe4ff */
[----:B------:R1:W5:Y:S01]  /*7390*/  LDG.E R11, desc[UR36][R16.64] ;  /* 0x00000024100b7981 */ /* 0x000362000c1e1900 */
[----:B------:R-:W-:-:S04]  /*73a0*/  IMAD.MOV.U32 R12, RZ, RZ, RZ ;  /* 0x000000ffff0c7224 */ /* 0x000fc800078e00ff */
[----:B------:R-:W-:-:S05]  /*73b0*/  IMAD.HI.U32 R19, R13, UR30, R12 ;  /* 0x0000001e0d137c27 */ /* 0x000fca000f8e000c */
[----:B------:R-:W-:-:S05]  /*73c0*/  SHF.R.U32.HI R19, RZ, UR31, R19 ;  /* 0x0000001fff137c19 */ /* 0x000fca0008011613 */
[----:B------:R-:W-:-:S04]  /*73d0*/  IMAD.MOV R12, RZ, RZ, -R19 ;  /* 0x000000ffff0c7224 */ /* 0x000fc800078e0a13 */
[----:B------:R-:W-:-:S04]  /*73e0*/  IMAD R18, R12, UR29, R13 ;  /* 0x0000001d0c127c24 */ /* 0x000fc8000f8e020d */
[----:B------:R-:W-:Y:S01]  /*73f0*/  IMAD R18, R18, UR4, RZ ;  /* 0x0000000412127c24 */ /* 0x000fe2000f8e02ff */
[----:B-1----:R-:W-:Y:S06]  /*7400*/  BRA.U !UP0, `(.L_x_96) ;  /* 0x0000000d086c7547 */ /* 0x002fec000b800000 */
[----:B------:R-:W1:Y:S01]  /*7410*/  LDCU UR4, c[0x0][0x3f0] ;  /* 0x00007e00ff0477ac */ /* 0x000e620008000800 */
[----:B------:R-:W-:Y:S02]  /*7420*/  HFMA2 R12, -RZ, RZ, 0, 0 ;  /* 0x00000000ff0c7431 */ /* 0x000fe400000001ff */
[----:B------:R-:W-:Y:S01]  /*7430*/  IMAD.MOV.U32 R13, RZ, RZ, R19 ;  /* 0x000000ffff0d7224 */ /* 0x000fe200078e0013 */
[----:B------:R-:W-:Y:S02]  /*7440*/  ISETP.NE.AND P0, PT, R8, 0x2, PT ;  /* 0x000000020800780c */ /* 0x000fe40003f05270 */
[----:B0-----:R-:W-:-:S05]  /*7450*/  IMAD.HI.U32 R13, R19, UR33, R12 ;  /* 0x00000021130d7c27 */ /* 0x001fca000f8e000c */
[----:B-1----:R-:W-:-:S05]  /*7460*/  SHF.R.U32.HI R13, RZ, UR4, R13 ;  /* 0x00000004ff0d7c19 */ /* 0x002fca000801160d */
        /* <DEDUP_REMOVED lines=202> */
[----:B------:R-:W-:Y:S02]  /*8110*/  IMAD R17, R12, UR4, R17 ;  /* 0x000000040c117c24 */ /* 0x000fe4000f8e0211 */
[----:B------:R-:W-:Y:S02]  /*8120*/  @P0 IMAD.MOV.U32 R12, RZ, RZ, RZ ;  /* 0x000000ffff0c0224 */ /* 0x000fe400078e00ff */
[----:B------:R-:W-:Y:S02]  /*8130*/  IMAD R18, R17, UR27, R18 ;  /* 0x0000001b11127c24 */ /* 0x000fe4000f8e0212 */
[----:B------:R-:W0:Y:S02]  /*8140*/  @P0 LDC.64 R16, c[0x0][0x500] ;  /* 0x00014000ff100b82 */ /* 0x000e240000000a00 */
[----:B0-----:R-:W-:-:S05]  /*8150*/  @P0 IMAD.HI.U32 R16, R13, R16, R12 ;  /* 0x000000100d100227 */ /* 0x001fca00078e000c */
[----:B------:R-:W-:Y:S02]  /*8160*/  @P0 SHF.R.U32.HI R16, RZ, R17, R16 ;  /* 0x00000011ff100219 */ /* 0x000fe40000011610 */
[----:B------:R-:W0:Y:S03]  /*8170*/  @P0 LDC R17, c[0x0][0x4fc] ;  /* 0x00013f00ff110b82 */ /* 0x000e260000000800 */
[----:B------:R-:W-:-:S04]  /*8180*/  @P0 IMAD.MOV R12, RZ, RZ, -R16 ;  /* 0x000000ffff0c0224 */ /* 0x000fc800078e0a10 */
[----:B0-----:R-:W-:Y:S02]  /*8190*/  @P0 IMAD R13, R17, R12, R13 ;  /* 0x0000000c110d0224 */ /* 0x001fe400078e020d */
[----:B------:R-:W0:Y:S02]  /*81a0*/  @P0 LDC R12, c[0x0][0x568] ;  /* 0x00015a00ff0c0b82 */ /* 0x000e240000000800 */
[----:B0-----:R-:W-:-:S07]  /*81b0*/  @P0 IMAD R18, R13, R12, R18 ;  /* 0x0000000c0d120224 */ /* 0x001fce00078e0212 */
.L_x_96:
[----:B------:R-:W-:-:S04]  /*81c0*/  LOP3.LUT R13, R18, 0xfffffffc, RZ, 0xc0, !PT ;  /* 0xfffffffc120d7812 */ /* 0x000fc800078ec0ff */
[----:B------:R-:W-:-:S04]  /*81d0*/  IADD3 R12, P0, PT, R13, R14, RZ ;  /* 0x0000000e0d0c7210 */ /* 0x000fc80007f1e0ff */
[----:B------:R-:W-:-:S05]  /*81e0*/  IADD3.X R13, PT, PT, RZ, R15, RZ, P0, !PT ;  /* 0x0000000fff0d7210 */ /* 0x000fca00007fe4ff */
[----:B------:R1:W5:Y:S04]  /*81f0*/  LDG.E R16, desc[UR36][R12.64] ;  /* 0x000000240c107981 */ /* 0x000368000c1e1900 */
.L_x_92:
[----:B------:R-:W-:Y:S01]  /*8200*/  FSETP.NAN.FTZ.AND P3, PT, |R3|, |R3|, PT ;  /* 0x400000030300720b */ /* 0x000fe20003f78200 */
[----:B------:R-:W-:Y:S01]  /*8210*/  BSSY.RECONVERGENT B2, `(.L_x_97) ;  /* 0x000000f000027945 */ /* 0x000fe20003800200 */
[----:B------:R-:W-:-:S11]  /*8220*/  FSETP.NAN.FTZ.AND P5, PT, |R2|, |R2|, PT ;  /* 0x400000020200720b */ /* 0x000fd60003fb8200 */
[----:B-1----:R-:W1:Y:S01]  /*8230*/  @P3 LDC R13, c[0x0][0x3a4] ;  /* 0x0000e900ff0d3b82 */ /* 0x002e620000000800 */
[----:B-----5:R-:W-:Y:S02]  /*8240*/  @P3 FSETP.NAN.FTZ.AND P2, PT, |R9|, |R9|, PT ;  /* 0x400000090900320b */ /* 0x020fe40003f58200 */
[----:B------:R-:W-:Y:S02]  /*8250*/  @P5 FSETP.NAN.FTZ.AND P0, PT, |R10|, |R10|, PT ;  /* 0x4000000a0a00520b */ /* 0x000fe40003f18200 */
[----:B------:R-:W-:-:S04]  /*8260*/  @P5 ISETP.LT.U32.AND P6, PT, R6, R0, PT ;  /* 0x000000000600520c */ /* 0x000fc80003fc1070 */
[----:B------:R-:W-:Y:S01]  /*8270*/  @P5 ISETP.LT.OR.EX P0, PT, R24, RZ, !P0, P6 ;  /* 0x000000ff1800520c */ /* 0x000fe20004701760 */
[----:B-1----:R-:W-:-:S05]  /*8280*/  @P3 IMAD.IADD R12, R0, 0x1, R13 ;  /* 0x00000001000c3824 */ /* 0x002fca00078e020d */
[----:B------:R-:W-:Y:S01]  /*8290*/  @P3 ISETP.LT.U32.AND P1, PT, R23, R12, PT ;  /* 0x0000000c1700320c */ /* 0x000fe20003f21070 */
[----:B------:R-:W-:-:S12]  /*82a0*/  @P5 BRA `(.L_x_98) ;  /* 0x0000000000145947 */ /* 0x000fd80003800000 */
[----:B------:R-:W-:-:S13]  /*82b0*/  FSETP.NEU.FTZ.AND P5, PT, R2, R10, PT ;  /* 0x0000000a0200720b */ /* 0x000fda0003fbd000 */
[----:B------:R-:W-:-:S04]  /*82c0*/  @!P5 ISETP.GE.U32.AND P0, PT, R6, R0, PT ;  /* 0x000000000600d20c */ /* 0x000fc80003f06070 */
[----:B------:R-:W-:-:S04]  /*82d0*/  @!P5 ISETP.GE.AND.EX P0, PT, R24, RZ, PT, P0 ;  /* 0x000000ff1800d20c */ /* 0x000fc80003f06300 */
[----:B------:R-:W-:Y:S02]  /*82e0*/  @!P5 PLOP3.LUT P0, PT, P0, PT, PT, 0x8, 0x80 ;  /* 0x000000000080d81c */ /* 0x000fe4000070e170 */
[----:B------:R-:W-:-:S13]  /*82f0*/  @P5 FSETP.LT.FTZ.AND P0, PT, R2, R10, PT ;  /* 0x0000000a0200520b */ /* 0x000fda0003f11000 */
.L_x_98:
[----:B0-----:R-:W-:Y:S05]  /*8300*/  BSYNC.RECONVERGENT B2 ;  /* 0x0000000000027941 */ /* 0x001fea0003800200 */
.L_x_97:
[----:B------:R-:W-:Y:S01]  /*8310*/  BSSY.RECONVERGENT B2, `(.L_x_99) ;  /* 0x000000a000027945 */ /* 0x000fe20003800200 */
[----:B------:R-:W-:-:S03]  /*8320*/  @P3 ISETP.LT.OR.EX P1, PT, R25, RZ, !P2, P1 ;  /* 0x000000ff1900320c */ /* 0x000fc60005721710 */
[----:B------:R-:W-:Y:S10]  /*8330*/  @P3 BRA `(.L_x_100) ;  /* 0x00000000001c3947 */ /* 0x000ff40003800000 */
[----:B------:R-:W-:-:S13]  /*8340*/  FSETP.NEU.FTZ.AND P3, PT, R3, R9, PT ;  /* 0x000000090300720b */ /* 0x000fda0003f7d000 */
[----:B------:R-:W0:Y:S01]  /*8350*/  @!P3 LDC R13, c[0x0][0x3a4] ;  /* 0x0000e900ff0dbb82 */ /* 0x000e220000000800 */
[----:B------:R-:W-:Y:S01]  /*8360*/  @P3 FSETP.LT.FTZ.AND P1, PT, R3, R9, PT ;  /* 0x000000090300320b */ /* 0x000fe20003f31000 */
[----:B0-----:R-:W-:-:S05]  /*8370*/  @!P3 IMAD.IADD R12, R0, 0x1, R13 ;  /* 0x00000001000cb824 */ /* 0x001fca00078e020d */
[----:B------:R-:W-:-:S04]  /*8380*/  @!P3 ISETP.GE.U32.AND P2, PT, R23, R12, PT ;  /* 0x0000000c1700b20c */ /* 0x000fc80003f46070 */
[----:B------:R-:W-:-:S04]  /*8390*/  @!P3 ISETP.GE.AND.EX P2, PT, R25, RZ, PT, P2 ;  /* 0x000000ff1900b20c */ /* 0x000fc80003f46320 */
[----:B------:R-:W-:-:S13]  /*83a0*/  @!P3 PLOP3.LUT P1, PT, P2, PT, PT, 0x8, 0x80 ;  /* 0x000000000080b81c */ /* 0x000fda000172e170 */
.L_x_100:
[----:B------:R-:W-:Y:S05]  /*83b0*/  BSYNC.RECONVERGENT B2 ;  /* 0x0000000000027941 */ /* 0x000fea0003800200 */
.L_x_99:
[----:B------:R-:W0:Y:S01]  /*83c0*/  LDCU UR4, c[0x0][0x3a4] ;  /* 0x00007480ff0477ac */ /* 0x000e220008000800 */
[----:B------:R-:W-:Y:S01]  /*83d0*/  FSETP.NAN.FTZ.AND P3, PT, |R4|, |R4|, PT ;  /* 0x400000040400720b */ /* 0x000fe20003f78200 */
[----:B------:R-:W-:Y:S01]  /*83e0*/  BSSY.RECONVERGENT B2, `(.L_x_101) ;  /* 0x0000011000027945 */ /* 0x000fe20003800200 */
[----:B------:R-:W-:Y:S02]  /*83f0*/  SEL R6, R6, R0, P0 ;  /* 0x0000000006067207 */ /* 0x000fe40000000000 */
[----:B------:R-:W-:-:S09]  /*8400*/  FSETP.NAN.FTZ.AND P5, PT, |R5|, |R5|, PT ;  /* 0x400000050500720b */ /* 0x000fd20003fb8200 */
[----:B------:R-:W-:Y:S02]  /*8410*/  @P3 FSETP.NAN.FTZ.AND P2, PT, |R11|, |R11|, PT ;  /* 0x4000000b0b00320b */ /* 0x000fe40003f58200 */
[----:B0-----:R-:W-:-:S05]  /*8420*/  MOV R13, UR4 ;  /* 0x00000004000d7c02 */ /* 0x001fca0008000f00 */
[----:B------:R-:W-:-:S04]  /*8430*/  IMAD.IADD R12, R0, 0x1, R13 ;  /* 0x00000001000c7824 */ /* 0x000fc800078e020d */
[C---:B------:R-:W-:Y:S01]  /*8440*/  IMAD.IADD R0, R12.reuse, 0x1, R13 ;  /* 0x000000010c007824 */ /* 0x040fe200078e020d */
[----:B------:R-:W-:Y:S02]  /*8450*/  SEL R23, R23, R12, P1 ;  /* 0x0000000c17177207 */ /* 0x000fe40000800000 */
[----:B------:R-:W-:Y:S02]  /*8460*/  IADD3 R12, PT, PT, R12, R13, RZ ;  /* 0x0000000d0c0c7210 */ /* 0x000fe40007ffe0ff */
        /* <DEDUP_REMOVED lines=8> */
.L_x_102:
[----:B------:R-:W-:Y:S05]  /*84f0*/  BSYNC.RECONVERGENT B2 ;  /* 0x0000000000027941 */ /* 0x000fea0003800200 */
.L_x_101:
[----:B------:R-:W-:Y:S01]  /*8500*/  IMAD.IADD R17, R12, 0x1, R13 ;  /* 0x000000010c117824 */ /* 0x000fe200078e020d */
[----:B------:R-:W-:Y:S01]  /*8510*/  @P5 FSETP.NAN.FTZ.AND P3, PT, |R16|, |R16|, PT ;  /* 0x400000101000520b */ /* 0x000fe20003f78200 */
[----:B------:R-:W-:Y:S01]  /*8520*/  BSSY.RECONVERGENT B2, `(.L_x_103) ;  /* 0x0000010000027945 */ /* 0x000fe20003800200 */
[----:B------:R-:W-:Y:S02]  /*8530*/  FSEL R2, R2, R10, P0 ;  /* 0x0000000a02027208 */ /* 0x000fe40000000000 */
[----:B------:R-:W-:Y:S02]  /*8540*/  @P5 ISETP.LT.U32.AND P6, PT, R20, R17, PT ;  /* 0x000000111400520c */ /* 0x000fe40003fc1070 */
[----:B------:R-:W-:Y:S02]  /*8550*/  SEL R24, R24, RZ, P0 ;  /* 0x000000ff18187207 */ /* 0x000fe40000000000 */
[----:B------:R-:W-:Y:S02]  /*8560*/  @P5 ISETP.LT.OR.EX P3, PT, R27, RZ, !P3, P6 ;  /* 0x000000ff1b00520c */ /* 0x000fe40005f61760 */
[----:B------:R-:W-:-:S02]  /*8570*/  FSEL R3, R3, R9, P1 ;  /* 0x0000000903037208 */ /* 0x000fc40000800000 */
[----:B------:R-:W-:Y:S02]  /*8580*/  SEL R25, R25, RZ, P1 ;  /* 0x000000ff19197207 */ /* 0x000fe40000800000 */
[----:B------:R-:W-:Y:S02]  /*8590*/  FSEL R4, R4, R11, P2 ;  /* 0x0000000b04047208 */ /* 0x000fe40001000000 */
[----:B------:R-:W-:Y:S02]  /*85a0*/  SEL R7, R7, R12, P2 ;  /* 0x0000000c07077207 */ /* 0x000fe40001000000 */
[----:B------:R-:W-:Y:S01]  /*85b0*/  SEL R26, R26, RZ, P2 ;  /* 0x000000ff1a1a7207 */ /* 0x000fe20001000000 */
[----:B------:R-:W-:Y:S06]  /*85c0*/  @P5 BRA `(.L_x_104) ;  /* 0x0000000000145947 */ /* 0x000fec0003800000 */
[----:B------:R-:W-:-:S13]  /*85d0*/  FSETP.NEU.FTZ.AND P1, PT, R5, R16, PT ;  /* 0x000000100500720b */ /* 0x000fda0003f3d000 */
[----:B------:R-:W-:Y:S02]  /*85e0*/  @!P1 ISETP.GE.U32.AND P0, PT, R20, R17, PT ;  /* 0x000000111400920c */ /* 0x000fe40003f06070 */
[----:B------:R-:W-:Y:S02]  /*85f0*/  @P1 FSETP.LT.FTZ.AND P3, PT, R5, R16, PT ;  /* 0x000000100500120b */ /* 0x000fe40003f71000 */
[----:B------:R-:W-:-:S04]  /*8600*/  @!P1 ISETP.GE.AND.EX P0, PT, R27, RZ, PT, P0 ;  /* 0x000000ff1b00920c */ /* 0x000fc80003f06300 */
[----:B------:R-:W-:-:S13]  /*8610*/  @!P1 PLOP3.LUT P3, PT, P0, PT, PT, 0x8, 0x80 ;  /* 0x000000000080981c */ /* 0x000fda000076e170 */
.L_x_104:
[----:B------:R-:W-:Y:S05]  /*8620*/  BSYNC.RECONVERGENT B2 ;  /* 0x0000000000027941 */ /* 0x000fea0003800200 */
.L_x_103:
[----:B------:R-:W0:Y:S01]  /*8630*/  LDCU UR4, c[0x0][0x39c] ;  /* 0x00007380ff0477ac */ /* 0x000e220008000800 */
[----:B------:R-:W-:Y:S01]  /*8640*/  IMAD.IADD R12, R12, 0x1, R13 ;  /* 0x000000010c0c7824 */ /* 0x000fe200078e020d */
[----:B------:R-:W-:Y:S02]  /*8650*/  FSEL R5, R5, R16, P3 ;  /* 0x0000001005057208 */ /* 0x000fe40001800000 */
[----:B------:R-:W-:Y:S02]  /*8660*/  SEL R27, R27, RZ, P3 ;  /* 0x000000ff1b1b7207 */ /* 0x000fe40001800000 */
[----:B------:R-:W-:Y:S02]  /*8670*/  IADD3 R0, PT, PT, R12, R13, RZ ;  /* 0x0000000d0c007210 */ /* 0x000fe40007ffe0ff */
[----:B------:R-:W-:-:S03]  /*8680*/  SEL R20, R20, R12, P3 ;  /* 0x0000000c14147207 */ /* 0x000fc60001800000 */
[----:B------:R-:W-:Y:S02]  /*8690*/  IMAD R17, R13, 0x3, R0 ;  /* 0x000000030d117824 */ /* 0x000fe400078e0200 */
[----:B0-----:R-:W-:-:S05]  /*86a0*/  IMAD.U32 R12, RZ, RZ, UR4 ;  /* 0x00000004ff0c7e24 */ /* 0x001fca000f8e00ff */
[----:B------:R-:W-:-:S13]  /*86b0*/  ISETP.GE.U32.AND P0, PT, R17, R12, PT ;  /* 0x0000000c1100720c */ /* 0x000fda0003f06070 */
[----:B------:R-:W-:Y:S05]  /*86c0*/  @!P0 BRA `(.L_x_105) ;  /* 0xffffffbc005c8947 */ /* 0x000fea000383ffff */
.L_x_91:
[----:B------:R-:W-:Y:S05]  /*86d0*/  BSYNC.RECONVERGENT B1 ;  /* 0x0000000000017941 */ /* 0x000fea0003800200 */
.L_x_90:
[----:B------:R-:W-:Y:S01]  /*86e0*/  ISETP.GE.U32.AND P0, PT, R0, R12, PT ;  /* 0x0000000c0000720c */ /* 0x000fe20003f06070 */
[----:B------:R-:W-:Y:S01]  /*86f0*/  BSSY.RECONVERGENT B1, `(.L_x_106) ;  /* 0x000047b000017945 */ /* 0x000fe20003800200 */
[----:B------:R-:W-:Y:S01]  /*8700*/  IMAD.MOV.U32 R28, RZ, RZ, R9 ;  /* 0x000000ffff1c7224 */ /* 0x000fe200078e0009 */
[----:B------:R-:W-:Y:S01]  /*8710*/  MOV R18, R10 ;  /* 0x0000000a00127202 */ /* 0x000fe20000000f00 */
[----:B------:R-:W-:Y:S02]  /*8720*/  IMAD.MOV.U32 R19, RZ, RZ, R11 ;  /* 0x000000ffff137224 */ /* 0x000fe400078e000b */
[----:B------:R-:W-:-:S07]  /*8730*/  IMAD.MOV.U32 R21, RZ, RZ, R16 ;  /* 0x000000ffff157224 */ /* 0x000fce00078e0010 */
[----:B------:R-:W-:Y:S05]  /*8740*/  @P0 BRA `(.L_x_107) ;  /* 0x0000004400d40947 */ /* 0x000fea0003800000 */
[----:B------:R-:W1:Y:S01]  /*8750*/  LDC R8, c[0x0][0x3d8] ;  /* 0x0000f600ff087b82 */ /* 0x000e620000000800 */
[----:B0-----:R-:W-:Y:S02]  /*8760*/  MOV R9, 0xffffffff ;  /* 0xffffffff00097802 */ /* 0x001fe40000000f00 */
[----:B------:R-:W-:Y:S02]  /*8770*/  CS2R R10, SRZ ;  /* 0x00000000000a7805 */ /* 0x000fe4000001ff00 */
[C---:B-1----:R-:W-:Y:S02]  /*8780*/  ISETP.NE.AND P0, PT, R8.reuse, RZ, PT ;  /* 0x000000ff0800720c */ /* 0x042fe40003f05270 */
[----:B------:R-:W-:-:S05]  /*8790*/  VIADDMNMX.U32 R9, R8, R9, 0x18, PT ;  /* 0x0000001808097446 */ /* 0x000fca0003800009 */
[----:B------:R-:W-:-:S06]  /*87a0*/  VIADD R9, R9, 0x1 ;  /* 0x0000000109097836 */ /* 0x000fcc0000000000 */
[----:B------:R-:W-:Y:S05]  /*87b0*/  @!P0 BRA `(.L_x_108) ;  /* 0x0000001000508947 */ /* 0x000fea0003800000 */
[----:B------:R-:W0:Y:S01]  /*87c0*/  LDCU.64 UR4, c[0x0][0x3e0] ;  /* 0x00007c00ff0477ac */ /* 0x000e220008000a00 */
[----:B------:R-:W-:Y:S01]  /*87d0*/  MOV R11, R0 ;  /* 0x00000000000b7202 */ /* 0x000fe20000000f00 */
[----:B------:R-:W-:Y:S01]  /*87e0*/  IMAD.MOV.U32 R10, RZ, RZ, RZ ;  /* 0x000000ffff0a7224 */ /* 0x000fe200078e00ff */
[----:B------:R-:W-:Y:S01]  /*87f0*/  ISETP.NE.AND P1, PT, R8, 0x1, PT ;  /* 0x000000010800780c */ /* 0x000fe20003f25270 */
[----:B------:R-:W1:Y:S01]  /*8800*/  LDCU UR6, c[0x0][0x3dc] ;  /* 0x00007b80ff0677ac */ /* 0x000e620008000800 */
[----:B------:R-:W2:Y:S01]  /*8810*/  LDCU UR7, c[0x0][0x508] ;  /* 0x0000a100ff0777ac */ /* 0x000ea20008000800 */
[----:B0-----:R-:W-:-:S05]  /*8820*/  IMAD.HI.U32 R14, R0, UR4, R10 ;  /* 0x00000004000e7c27 */ /* 0x001fca000f8e000a */
[----:B------:R-:W-:-:S05]  /*8830*/  SHF.R.U32.HI R15, RZ, UR5, R14 ;  /* 0x00000005ff0f7c19 */ /* 0x000fca000801160e */
[----:B------:R-:W-:-:S04]  /*8840*/  IMAD.MOV R11, RZ, RZ, -R15 ;  /* 0x000000ffff0b7224 */ /* 0x000fc800078e0a0f */
[----:B-1----:R-:W-:-:S04]  /*8850*/  IMAD R8, R11, UR6, R0 ;  /* 0x000000060b087c24 */ /* 0x002fc8000f8e0200 */
[----:B--2---:R-:W-:Y:S01]  /*8860*/  IMAD R8, R8, UR7, RZ ;  /* 0x0000000708087c24 */ /* 0x004fe2000f8e02ff */
[----:B------:R-:W-:Y:S06]  /*8870*/  @!P1 BRA `(.L_x_109) ;  /* 0x0000001000189947 */ /* 0x000fec0003800000 */
[----:B------:R-:W0:Y:S01]  /*8880*/  LDCU.64 UR6, c[0x0][0x3e8] ;  /* 0x00007d00ff0677ac */ /* 0x000e220008000a00 */
[----:B------:R-:W-:Y:S01]  /*8890*/  IMAD.MOV.U32 R14, RZ, RZ, RZ ;  /* 0x000000ffff0e7224 */ /* 0x000fe200078e00ff */
[----:B------:R-:W-:Y:S01]  /*88a0*/  ISETP.NE.AND P1, PT, R9, 0x2, PT ;  /* 0x000000020900780c */ /* 0x000fe20003f25270 */
[----:B------:R-:W1:Y:S01]  /*88b0*/  LDCU UR4, c[0x0][0x3f0] ;  /* 0x00007e00ff0477ac */ /* 0x000e620008000800 */
[----:B------:R-:W2:Y:S01]  /*88c0*/  LDCU UR5, c[0x0][0x50c] ;  /* 0x0000a180ff0577ac */ /* 0x000ea20008000800 */
[----:B0-----:R-:W-:-:S05]  /*88d0*/  IMAD.HI.U32 R10, R15, UR7, R14 ;  /* 0x000000070f0a7c27 */ /* 0x001fca000f8e000e */
[----:B-1----:R-:W-:-:S04]  /*88e0*/  SHF.R.U32.HI R11, RZ, UR4, R10 ;  /* 0x00000004ff0b7c19 */ /* 0x002fc8000801160a */
[----:B------:R-:W-:-:S05]  /*88f0*/  IADD3 R14, PT, PT, -R11, RZ, RZ ;  /* 0x000000ff0b0e7210 */ /* 0x000fca0007ffe1ff */
[----:B------:R-:W-:-:S04]  /*8900*/  IMAD R15, R14, UR6, R15 ;  /* 0x000000060e0f7c24 */ /* 0x000fc8000f8e020f */
[----:B--2---:R-:W-:Y:S01]  /*8910*/  IMAD R8, R15, UR5, R8 ;  /* 0x000000050f087c24 */ /* 0x004fe2000f8e0208 */
[----:B------:R-:W-:Y:S06]  /*8920*/  @!P1 BRA `(.L_x_109) ;  /* 0x0000000c00ec9947 */ /* 0x000fec0003800000 */
[----:B------:R-:W0:Y:S01]  /*8930*/  LDCU.64 UR4, c[0x0][0x3f8] ;  /* 0x00007f00ff0477ac */ /* 0x000e220008000a00 */
[----:B------:R-:W-:Y:S01]  /*8940*/  IMAD.MOV.U32 R10, RZ, RZ, RZ ;  /* 0x000000ffff0a7224 */ /* 0x000fe200078e00ff */
[----:B------:R-:W-:Y:S01]  /*8950*/  ISETP.NE.AND P1, PT, R9, 0x3, PT ;  /* 0x000000030900780c */ /* 0x000fe20003f25270 */
[----:B------:R-:W1:Y:S02]  /*8960*/  LDCU UR6, c[0x0][0x3f4] ;  /* 0x00007e80ff0677ac */ /* 0x000e640008000800 */
[----:B0-----:R-:W-:Y:S01]  /*8970*/  IMAD.HI.U32 R14, R11, UR4, R10 ;  /* 0x000000040b0e7c27 */ /* 0x001fe2000f8e000a */
[----:B------:R-:W0:Y:S04]  /*8980*/  LDCU UR4, c[0x0][0x510] ;  /* 0x0000a200ff0477ac */ /* 0x000e280008000800 */
[----:B------:R-:W-:-:S05]  /*8990*/  SHF.R.U32.HI R15, RZ, UR5, R14 ;  /* 0x00000005ff0f7c19 */ /* 0x000fca000801160e */
[----:B------:R-:W-:-:S04]  /*89a0*/  IMAD.MOV R10, RZ, RZ, -R15 ;  /* 0x000000ffff0a7224 */ /* 0x000fc800078e0a0f */
[----:B-1----:R-:W-:-:S04]  /*89b0*/  IMAD R11, R10, UR6, R11 ;  /* 0x000000060a0b7c24 */ /* 0x002fc8000f8e020b */
[----:B0-----:R-:W-:Y:S01]  /*89c0*/  IMAD R8, R11, UR4, R8 ;  /* 0x000000040b087c24 */ /* 0x001fe2000f8e0208 */
[----:B------:R-:W-:Y:S06]  /*89d0*/  @!P1 BRA `(.L_x_109) ;  /* 0x0000000c00c09947 */ /* 0x000fec0003800000 */
[----:B------:R-:W0:Y:S01]  /*89e0*/  LDCU.64 UR6, c[0x0][0x400] ;  /* 0x00008000ff0677ac */ /* 0x000e220008000a00 */
[----:B------:R-:W-:Y:S01]  /*89f0*/  HFMA2 R14, -RZ, RZ, 0, 0 ;  /* 0x00000000ff0e7431 */ /* 0x000fe200000001ff */
[----:B------:R-:W-:Y:S01]  /*8a00*/  ISETP.NE.AND P1, PT, R9, 0x4, PT ;  /* 0x000000040900780c */ /* 0x000fe20003f25270 */
[----:B------:R-:W1:Y:S01]  /*8a10*/  LDCU UR4, c[0x0][0x408] ;  /* 0x00008100ff0477ac */ /* 0x000e620008000800 */
[----:B------:R-:W2:Y:S02]  /*8a20*/  LDCU UR5, c[0x0][0x514] ;  /* 0x0000a280ff0577ac */ /* 0x000ea40008000800 */
[----:B0-----:R-:W-:-:S05]  /*8a30*/  IMAD.HI.U32 R10, R15, UR7, R14 ;  /* 0x000000070f0a7c27 */ /* 0x001fca000f8e000e */
[----:B-1----:R-:W-:-:S05]  /*8a40*/  SHF.R.U32.HI R11, RZ, UR4, R10 ;  /* 0x00000004ff0b7c19 */ /* 0x002fca000801160a */
[----:B------:R-:W-:-:S04]  /*8a50*/  IMAD.MOV R14, RZ, RZ, -R11 ;  /* 0x000000ffff0e7224 */ /* 0x000fc800078e0a0b */
        /* <DEDUP_REMOVED lines=9> */
[----:B------:R-:W-:-:S04]  /*8af0*/  SHF.R.U32.HI R15, RZ, UR5, R14 ;  /* 0x00000005ff0f7c19 */ /* 0x000fc8000801160e */
[----:B------:R-:W-:-:S05]  /*8b00*/  IADD3 R10, PT, PT, -R15, RZ, RZ ;  /* 0x000000ff0f0a7210 */ /* 0x000fca0007ffe1ff */
[----:B-1----:R-:W-:-:S04]  /*8b10*/  IMAD R11, R10, UR6, R11 ;  /* 0x000000060a0b7c24 */ /* 0x002fc8000f8e020b */
[----:B0-----:R-:W-:Y:S01]  /*8b20*/  IMAD R8, R11, UR4, R8 ;  /* 0x000000040b087c24 */ /* 0x001fe2000f8e0208 */
[----:B------:R-:W-:Y:S06]  /*8b30*/  @!P1 BRA `(.L_x_109) ;  /* 0x0000000c00689947 */ /* 0x000fec0003800000 */
[----:B------:R-:W0:Y:S01]  /*8b40*/  LDCU.64 UR6, c[0x0][0x418] ;  /* 0x00008300ff0677ac */ /* 0x000e220008000a00 */
[----:B------:R-:W-:Y:S01]  /*8b50*/  IMAD.MOV.U32 R14, RZ, RZ, RZ ;  /* 0x000000ffff0e7224 */ /* 0x000fe200078e00ff */
[----:B------:R-:W-:Y:S01]  /*8b60*/  ISETP.NE.AND P1, PT, R9, 0x6, PT ;  /* 0x000000060900780c */ /* 0x000fe20003f25270 */
[----:B------:R-:W1:Y:S01]  /*8b70*/  LDCU UR4, c[0x0][0x420] ;  /* 0x00008400ff0477ac */ /* 0x000e620008000800 */
[----:B------:R-:W2:Y:S01]  /*8b80*/  LDCU UR5, c[0x0][0x51c] ;  /* 0x0000a380ff0577ac */ /* 0x000ea20008000800 */
[----:B0-----:R-:W-:-:S05]  /*8b90*/  IMAD.HI.U32 R10, R15, UR7, R14 ;  /* 0x000000070f0a7c27 */ /* 0x001fca000f8e000e */
[----:B-1----:R-:W-:-:S05]  /*8ba0*/  SHF.R.U32.HI R11, RZ, UR4, R10 ;  /* 0x00000004ff0b7c19 */ /* 0x002fca000801160a */
[----:B------:R-:W-:-:S04]  /*8bb0*/  IMAD.MOV R14, RZ, RZ, -R11 ;  /* 0x000000ffff0e7224 */ /* 0x000fc800078e0a0b */
[----:B------:R-:W-:-:S04]  /*8bc0*/  IMAD R15, R14, UR6, R15 ;  /* 0x000000060e0f7c24 */ /* 0x000fc8000f8e020f */
[----:B--2---:R-:W-:Y:S01]  /*8bd0*/  IMAD R8, R15, UR5, R8 ;  /* 0x000000050f087c24 */ /* 0x004fe2000f8e0208 */
[----:B------:R-:W-:Y:S06]  /*8be0*/  @!P1 BRA `(.L_x_109) ;  /* 0x0000000c003c9947 */ /* 0x000fec0003800000 */
[----:B------:R-:W0:Y:S01]  /*8bf0*/  LDCU.64 UR4, c[0x0][0x428] ;  /* 0x00008500ff0477ac */ /* 0x000e220008000a00 */
[----:B------:R-:W-:Y:S02]  /*8c00*/  MOV R10, RZ ;  /* 0x000000ff000a7202 */ /* 0x000fe40000000f00 */
        /* <DEDUP_REMOVED lines=197> */
[----:B------:R-:W-:Y:S01]  /*9860*/  MOV R10, RZ ;  /* 0x000000ff000a7202 */ /* 0x000fe20000000f00 */
[----:B------:R-:W1:Y:S04]  /*9870*/  LDCU UR6, c[0x0][0x4fc] ;  /* 0x00009f80ff0677ac */ /* 0x000e680008000800 */
[----:B0-----:R-:W-:Y:S01]  /*9880*/  IMAD.HI.U32 R10, R11, UR4, R10 ;  /* 0x000000040b0a7c27 */ /* 0x001fe2000f8e000a */
[----:B------:R-:W0:Y:S04]  /*9890*/  LDCU UR4, c[0x0][0x568] ;  /* 0x0000ad00ff0477ac */ /* 0x000e280008000800 */
[----:B------:R-:W-:-:S05]  /*98a0*/  SHF.R.U32.HI R10, RZ, UR5, R10 ;  /* 0x00000005ff0a7c19 */ /* 0x000fca000801160a */
[----:B------:R-:W-:-:S04]  /*98b0*/  IMAD.MOV R10, RZ, RZ, -R10 ;  /* 0x000000ffff0a7224 */ /* 0x000fc800078e0a0a */
[----:B-1----:R-:W-:-:S04]  /*98c0*/  IMAD R11, R10, UR6, R11 ;  /* 0x000000060a0b7c24 */ /* 0x002fc8000f8e020b */
[----:B0-----:R-:W-:-:S07]  /*98d0*/  IMAD R8, R11, UR4, R8 ;  /* 0x000000040b087c24 */ /* 0x001fce000f8e0208 */
.L_x_109:
[----:B------:R-:W-:Y:S01]  /*98e0*/  SHF.R.U32.HI R10, RZ, 0x2, R8 ;  /* 0x00000002ff0a7819 */ /* 0x000fe20000011608 */
[----:B------:R-:W-:-:S07]  /*98f0*/  IMAD.MOV.U32 R11, RZ, RZ, RZ ;  /* 0x000000ffff0b7224 */ /* 0x000fce00078e00ff */
.L_x_108:
[----:B------:R-:W0:Y:S02]  /*9900*/  LDCU.64 UR4, c[0x0][0x768] ;  /* 0x0000ed00ff0477ac */ /* 0x000e240008000a00 */
[----:B0-----:R-:W-:-:S04]  /*9910*/  IADD3 R22, P1, PT, R22, UR4, RZ ;  /* 0x0000000416167c10 */ /* 0x001fc8000ff3e0ff */
[----:B------:R-:W-:Y:S02]  /*9920*/  IADD3.X R29, PT, PT, RZ, UR5, RZ, P1, !PT ;  /* 0x00000005ff1d7c10 */ /* 0x000fe40008ffe4ff */
[----:B------:R-:W-:-:S04]  /*9930*/  LEA R14, P1, R10, R22, 0x2 ;  /* 0x000000160a0e7211 */ /* 0x000fc800078210ff */
[----:B------:R-:W-:-:S05]  /*9940*/  LEA.HI.X R15, R10, R29, R11, 0x2, P1 ;  /* 0x0000001d0a0f7211 */ /* 0x000fca00008f140b */
[----:B------:R1:W5:Y:S01]  /*9950*/  LDG.E R18, desc[UR36][R14.64] ;  /* 0x000000240e127981 */ /* 0x000362000c1e1900 */
[----:B------:R-:W-:-:S05]  /*9960*/  IMAD.IADD R17, R0, 0x1, R13 ;  /* 0x0000000100117824 */ /* 0x000fca00078e020d */
[----:B------:R-:W-:-:S13]  /*9970*/  ISETP.GE.U32.AND P1, PT, R17, R12, PT ;  /* 0x0000000c1100720c */ /* 0x000fda0003f26070 */
[----:B-1----:R-:W-:Y:S05]  /*9980*/  @P1 BRA `(.L_x_107) ;  /* 0x0000003400441947 */ /* 0x002fea0003800000 */
[----:B------:R-:W-:Y:S01]  /*9990*/  CS2R R10, SRZ ;  /* 0x00000000000a7805 */ /* 0x000fe2000001ff00 */
[----:B------:R-:W-:Y:S06]  /*99a0*/  @!P0 BRA `(.L_x_110) ;  /* 0x0000001000508947 */ /* 0x000fec0003800000 */
[----:B------:R-:W0:Y:S01]  /*99b0*/  LDCU.64 UR4, c[0x0][0x3e0] ;  /* 0x00007c00ff0477ac */ /* 0x000e220008000a00 */
[----:B------:R-:W1:Y:S01]  /*99c0*/  LDC R8, c[0x0][0x3d8] ;  /* 0x0000f600ff087b82 */ /* 0x000e620000000800 */
[----:B------:R-:W-:Y:S01]  /*99d0*/  IMAD.MOV.U32 R16, RZ, RZ, RZ ;  /* 0x000000ffff107224 */ /* 0x000fe200078e00ff */
[----:B------:R-:W2:Y:S03]  /*99e0*/  LDCU UR6, c[0x0][0x3dc] ;  /* 0x00007b80ff0677ac */ /* 0x000ea60008000800 */
[----:B0-----:R-:W-:Y:S01]  /*99f0*/  IMAD.HI.U32 R14, R17, UR4, R16 ;  /* 0x00000004110e7c27 */ /* 0x001fe2000f8e0010 */
[----:B------:R-:W0:Y:S04]  /*9a00*/  LDCU UR4, c[0x0][0x508] ;  /* 0x0000a100ff0477ac */ /* 0x000e280008000800 */
[----:B------:R-:W-:-:S02]  /*9a10*/  SHF.R.U32.HI R15, RZ, UR5, R14 ;  /* 0x00000005ff0f7c19 */ /* 0x000fc4000801160e */
[----:B-1----:R-:W-:Y:S02]  /*9a20*/  ISETP.NE.AND P1, PT, R8, 0x1, PT ;  /* 0x000000010800780c */ /* 0x002fe40003f25270 */
[----:B------:R-:W-:-:S05]  /*9a30*/  IADD3 R11, PT, PT, -R15, RZ, RZ ;  /* 0x000000ff0f0b7210 */ /* 0x000fca0007ffe1ff */
[----:B--2---:R-:W-:-:S04]  /*9a40*/  IMAD R8, R11, UR6, R17 ;  /* 0x000000060b087c24 */ /* 0x004fc8000f8e0211 */
[----:B0-----:R-:W-:Y:S02]  /*9a50*/  IMAD R8, R8, UR4, RZ ;  /* 0x0000000408087c24 */ /* 0x001fe4000f8e02ff */
[----:B------:R-:W-:Y:S05]  /*9a60*/  @!P1 BRA `(.L_x_111) ;  /* 0x0000001000189947 */ /* 0x000fea0003800000 */
        /* <DEDUP_REMOVED lines=12> */
[----:B------:R-:W-:Y:S01]  /*9b30*/  HFMA2 R10, -RZ, RZ, 0, 0 ;  /* 0x00000000ff0a7431 */ /* 0x000fe200000001ff */
[----:B------:R-:W-:Y:S01]  /*9b40*/  ISETP.NE.AND P1, PT, R9, 0x3, PT ;  /* 0x000000030900780c */ /* 0x000fe20003f25270 */
[----:B------:R-:W1:Y:S03]  /*9b50*/  LDCU UR6, c[0x0][0x3f4] ;  /* 0x00007e80ff0677ac */ /* 0x000e660008000800 */
        /* <DEDUP_REMOVED lines=30> */
[----:B------:R-:W-:Y:S02]  /*9d40*/  MOV R14, RZ ;  /* 0x000000ff000e7202 */ /* 0x000fe40000000f00 */
        /* <DEDUP_REMOVED lines=209> */
[----:B------:R-:W1:Y:S03]  /*aa60*/  LDCU UR6, c[0x0][0x4fc] ;  /* 0x00009f80ff0677ac */ /* 0x000e660008000800 */
[----:B0-----:R-:W-:Y:S01]  /*aa70*/  IMAD.HI.U32 R10, R11, UR4, R10 ;  /* 0x000000040b0a7c27 */ /* 0x001fe2000f8e000a */
[----:B------:R-:W0:Y:S04]  /*aa80*/  LDCU UR4, c[0x0][0x568] ;  /* 0x0000ad00ff0477ac */ /* 0x000e280008000800 */
[----:B------:R-:W-:-:S04]  /*aa90*/  SHF.R.U32.HI R10, RZ, UR5, R10 ;  /* 0x00000005ff0a7c19 */ /* 0x000fc8000801160a */
[----:B------:R-:W-:-:S05]  /*aaa0*/  IADD3 R10, PT, PT, -R10, RZ, RZ ;  /* 0x000000ff0a0a7210 */ /* 0x000fca0007ffe1ff */
[----:B-1----:R-:W-:-:S04]  /*aab0*/  IMAD R11, R10, UR6, R11 ;  /* 0x000000060a0b7c24 */ /* 0x002fc8000f8e020b */
[----:B0-----:R-:W-:-:S07]  /*aac0*/  IMAD R8, R11, UR4, R8 ;  /* 0x000000040b087c24 */ /* 0x001fce000f8e0208 */
.L_x_111:
[----:B------:R-:W-:Y:S01]  /*aad0*/  SHF.R.U32.HI R10, RZ, 0x2, R8 ;  /* 0x00000002ff0a7819 */ /* 0x000fe20000011608 */
[----:B------:R-:W-:-:S07]  /*aae0*/  IMAD.MOV.U32 R11, RZ, RZ, RZ ;  /* 0x000000ffff0b7224 */ /* 0x000fce00078e00ff */
.L_x_110:
        /* <DEDUP_REMOVED lines=10> */
[----:B------:R-:W-:Y:S01]  /*ab90*/  HFMA2 R16, -RZ, RZ, 0, 0 ;  /* 0x00000000ff107431 */ /* 0x000fe200000001ff */
[----:B------:R-:W2:Y:S04]  /*aba0*/  LDCU UR6, c[0x0][0x3dc] ;  /* 0x00007b80ff0677ac */ /* 0x000ea80008000800 */
[----:B0-----:R-:W-:Y:S01]  /*abb0*/  IMAD.HI.U32 R14, R17, UR4, R16 ;  /* 0x00000004110e7c27 */ /* 0x001fe2000f8e0010 */
[----:B------:R-:W0:Y:S04]  /*abc0*/  LDCU UR4, c[0x0][0x508] ;  /* 0x0000a100ff0477ac */ /* 0x000e280008000800 */
[----:B------:R-:W-:-:S02]  /*abd0*/  SHF.R.U32.HI R15, RZ, UR5, R14 ;  /* 0x00000005ff0f7c19 */ /* 0x000fc4000801160e */
[----:B-1----:R-:W-:-:S03]  /*abe0*/  ISETP.NE.AND P1, PT, R8, 0x1, PT ;  /* 0x000000010800780c */ /* 0x002fc60003f25270 */
[----:B------:R-:W-:-:S04]  /*abf0*/  IMAD.MOV R11, RZ, RZ, -R15 ;  /* 0x000000ffff0b7224 */ /* 0x000fc800078e0a0f */
        /* <DEDUP_REMOVED lines=258> */
[----:B------:R-:W1:Y:S04]  /*bc20*/  LDCU UR6, c[0x0][0x4fc] ;  /* 0x00009f80ff0677ac */ /* 0x000e680008000800 */
[----:B0-----:R-:W-:Y:S01]  /*bc30*/  IMAD.HI.U32 R10, R11, UR4, R10 ;  /* 0x000000040b0a7c27 */ /* 0x001fe2000f8e000a */
[----:B------:R-:W0:Y:S04]  /*bc40*/  LDCU UR4, c[0x0][0x568] ;  /* 0x0000ad00ff0477ac */ /* 0x000e280008000800 */
[----:B------:R-:W-:-:S05]  /*bc50*/  SHF.R.U32.HI R10, RZ, UR5, R10 ;  /* 0x00000005ff0a7c19 */ /* 0x000fca000801160a */
[----:B------:R-:W-:-:S04]  /*bc60*/  IMAD.MOV R10, RZ, RZ, -R10 ;  /* 0x000000ffff0a7224 */ /* 0x000fc800078e0a0a */
[----:B-1----:R-:W-:-:S04]  /*bc70*/  IMAD R11, R10, UR6, R11 ;  /* 0x000000060a0b7c24 */ /* 0x002fc8000f8e020b */
[----:B0-----:R-:W-:-:S07]  /*bc80*/  IMAD R8, R11, UR4, R8 ;  /* 0x000000040b087c24 */ /* 0x001fce000f8e0208 */
.L_x_113:
[----:B------:R-:W-:Y:S01]  /*bc90*/  SHF.R.U32.HI R10, RZ, 0x2, R8 ;  /* 0x00000002ff0a7819 */ /* 0x000fe20000011608 */
[----:B------:R-:W-:-:S07]  /*bca0*/  IMAD.MOV.U32 R11, RZ, RZ, RZ ;  /* 0x000000ffff0b7224 */ /* 0x000fce00078e00ff */
.L_x_112:
[----:B------:R-:W-:-:S04]  /*bcb0*/  LEA R14, P1, R10, R22, 0x2 ;  /* 0x000000160a0e7211 */ /* 0x000fc800078210ff */
[----:B------:R-:W-:-:S05]  /*bcc0*/  LEA.HI.X R15, R10, R29, R11, 0x2, P1 ;  /* 0x0000001d0a0f7211 */ /* 0x000fca00008f140b */
[----:B------:R1:W5:Y:S01]  /*bcd0*/  LDG.E R19, desc[UR36][R14.64] ;  /* 0x000000240e137981 */ /* 0x000362000c1e1900 */
[----:B------:R-:W-:-:S04]  /*bce0*/  IADD3 R17, PT, PT, R13, R17, RZ ;  /* 0x000000110d117210 */ /* 0x000fc80007ffe0ff */
        /* <DEDUP_REMOVED lines=274> */
[----:B------:R-:W-:-:S05]  /*ce10*/  SHF.R.U32.HI R9, RZ, UR5, R9 ;  /* 0x00000005ff097c19 */ /* 0x000fca0008011609 */
[----:B------:R-:W-:-:S04]  /*ce20*/  IMAD.MOV R9, RZ, RZ, -R9 ;  /* 0x000000ffff097224 */ /* 0x000fc800078e0a09 */
[----:B-1----:R-:W-:-:S04]  /*ce30*/  IMAD R11, R9, UR6, R11 ;  /* 0x00000006090b7c24 */ /* 0x002fc8000f8e020b */
[----:B0-----:R-:W-:-:S07]  /*ce40*/  IMAD R8, R11, UR4, R8 ;  /* 0x000000040b087c24 */ /* 0x001fce000f8e0208 */
.L_x_115:
[----:B------:R-:W-:Y:S02]  /*ce50*/  SHF.R.U32.HI R10, RZ, 0x2, R8 ;  /* 0x00000002ff0a7819 */ /* 0x000fe40000011608 */
[----:B------:R-:W-:-:S07]  /*ce60*/  MOV R11, RZ ;  /* 0x000000ff000b7202 */ /* 0x000fce0000000f00 */
.L_x_114:
[----:B------:R-:W-:-:S04]  /*ce70*/  LEA R8, P0, R10, R22, 0x2 ;  /* 0x000000160a087211 */ /* 0x000fc800078010ff */
[----:B------:R-:W-:-:S05]  /*ce80*/  LEA.HI.X R9, R10, R29, R11, 0x2, P0 ;  /* 0x0000001d0a097211 */ /* 0x000fca00000f140b */
[----:B------:R1:W5:Y:S04]  /*ce90*/  LDG.E R21, desc[UR36][R8.64] ;  /* 0x0000002408157981 */ /* 0x000368000c1e1900 */
.L_x_107:
[----:B------:R-:W-:Y:S05]  /*cea0*/  BSYNC.RECONVERGENT B1 ;  /* 0x0000000000017941 */ /* 0x000fea0003800200 */
.L_x_106:
[----:B------:R-:W-:Y:S01]  /*ceb0*/  ISETP.GE.U32.AND P0, PT, R0, R12, PT ;  /* 0x0000000c0000720c */ /* 0x000fe20003f06070 */
[----:B------:R-:W-:-:S12]  /*cec0*/  BSSY.RECONVERGENT B1, `(.L_x_116) ;  /* 0x0000047000017945 */ /* 0x000fd80003800200 */
[----:B------:R-:W-:Y:S05]  /*ced0*/  @P0 BRA `(.L_x_117) ;  /* 0x0000000400140947 */ /* 0x000fea0003800000 */
[----:B------:R-:W-:Y:S01]  /*cee0*/  FSETP.NAN.FTZ.AND P3, PT, |R2|, |R2|, PT ;  /* 0x400000020200720b */ /* 0x000fe20003f78200 */
[----:B-1----:R-:W-:Y:S01]  /*cef0*/  IMAD.IADD R8, R0, 0x1, R13 ;  /* 0x0000000100087824 */ /* 0x002fe200078e020d */
[----:B------:R-:W-:Y:S04]  /*cf00*/  BSSY.RECONVERGENT B2, `(.L_x_118) ;  /* 0x000000b000027945 */ /* 0x000fe80003800200 */
        /* <DEDUP_REMOVED lines=10> */
.L_x_119:
[----:B------:R-:W-:Y:S05]  /*cfb0*/  BSYNC.RECONVERGENT B2 ;  /* 0x0000000000027941 */ /* 0x000fea0003800200 */
.L_x_118:
        /* <DEDUP_REMOVED lines=17> */
.L_x_121:
[----:B------:R-:W-:Y:S05]  /*d0d0*/  BSYNC.RECONVERGENT B2 ;  /* 0x0000000000027941 */ /* 0x000fea0003800200 */
.L_x_120:
[----:B------:R-:W-:Y:S02]  /*d0e0*/  FSEL R3, R3, R28, P0 ;  /* 0x0000001c03037208 */ /* 0x000fe40000000000 */
[----:B------:R-:W-:Y:S02]  /*d0f0*/  SEL R23, R23, R8, P0 ;  /* 0x0000000817177207 */ /* 0x000fe40000000000 */
[----:B------:R-:W-:Y:S01]  /*d100*/  SEL R25, R25, RZ, P0 ;  /* 0x000000ff19197207 */ /* 0x000fe20000000000 */
[----:B------:R-:W-:Y:S06]  /*d110*/  @P2 BRA `(.L_x_117) ;  /* 0x0000000000842947 */ /* 0x000fec0003800000 */
[----:B------:R-:W-:Y:S01]  /*d120*/  FSETP.NAN.FTZ.AND P3, PT, |R4|, |R4|, PT ;  /* 0x400000040400720b */ /* 0x000fe20003f78200 */
[----:B------:R-:W-:Y:S01]  /*d130*/  BSSY.RECONVERGENT B2, `(.L_x_122) ;  /* 0x000000c000027945 */ /* 0x000fe20003800200 */
[----:B------:R-:W-:-:S04]  /*d140*/  IADD3 R13, PT, PT, R0, R13, RZ ;  /* 0x0000000d000d7210 */ /* 0x000fc80007ffe0ff */
        /* <DEDUP_REMOVED lines=10> */
.L_x_123:
[----:B------:R-:W-:Y:S05]  /*d1f0*/  BSYNC.RECONVERGENT B2 ;  /* 0x0000000000027941 */ /* 0x000fea0003800200 */
.L_x_122:
        /* <DEDUP_REMOVED lines=15> */
.L_x_125:
[----:B------:R-:W-:Y:S05]  /*d2f0*/  BSYNC.RECONVERGENT B2 ;  /* 0x0000000000027941 */ /* 0x000fea0003800200 */
.L_x_124:
[----:B------:R-:W-:Y:S02]  /*d300*/  FSEL R5, R5, R21, P0 ;  /* 0x0000001505057208 */ /* 0x000fe40000000000 */
[----:B------:R-:W-:Y:S02]  /*d310*/  SEL R20, R20, R13, P0 ;  /* 0x0000000d14147207 */ /* 0x000fe40000000000 */
[----:B------:R-:W-:-:S07]  /*d320*/  SEL R27, R27, RZ, P0 ;  /* 0x000000ff1b1b7207 */ /* 0x000fce0000000000 */
.L_x_117:
[----:B------:R-:W-:Y:S05]  /*d330*/  BSYNC.RECONVERGENT B1 ;  /* 0x0000000000017941 */ /* 0x000fea0003800200 */
.L_x_116:
        /* <DEDUP_REMOVED lines=11> */
.L_x_127:
[----:B------:R-:W-:Y:S05]  /*d3f0*/  BSYNC.RECONVERGENT B1 ;  /* 0x0000000000017941 */ /* 0x000fea0003800200 */
.L_x_126:
        /* <DEDUP_REMOVED lines=14> */
.L_x_129:
[----:B------:R-:W-:Y:S05]  /*d4e0*/  BSYNC.RECONVERGENT B1 ;  /* 0x0000000000017941 */ /* 0x000fea0003800200 */
.L_x_128:
        /* <DEDUP_REMOVED lines=14> */
.L_x_131:
[----:B------:R-:W-:Y:S05]  /*d5d0*/  BSYNC.RECONVERGENT B1 ;  /* 0x0000000000017941 */ /* 0x000fea0003800200 */
.L_x_130:
[----:B------:R-:W-:Y:S02]  /*d5e0*/  FSEL R3, R4, R5, P0 ;  /* 0x0000000504037208 */ /* 0x000fe40000000000 */
[----:B------:R-:W-:Y:S02]  /*d5f0*/  SEL R20, R7, R20, P0 ;  /* 0x0000001407147207 */ /* 0x000fe40000000000 */
[----:B-----5:R-:W-:-:S07]  /*d600*/  SEL R21, R26, R27, P0 ;  /* 0x0000001b1a157207 */ /* 0x020fce0000000000 */
.L_x_2:
[----:B------:R-:W-:Y:S05]  /*d610*/  BSYNC.RECONVERGENT B0 ;  /* 0x0000000000007941 */ /* 0x000fea0003800200 */
.L_x_1:
[----:B------:R-:W2:Y:S01]  /*d620*/  LDCU UR4, c[0x0][0x3b4] ;  /* 0x00007680ff0477ac */ /* 0x000ea20008000800 */
[----:B------:R-:W3:Y:S01]  /*d630*/  S2R R0, SR_TID.X ;  /* 0x0000000000007919 */ /* 0x000ee20000002100 */
[----:B------:R-:W4:Y:S01]  /*d640*/  S2R R7, SR_TID.Y ;  /* 0x0000000000077919 */ /* 0x000f220000002200 */
[----:B--2---:R-:W-:-:S09]  /*d650*/  UISETP.NE.AND UP0, UPT, UR4, URZ, UPT ;  /* 0x000000ff0400728c */ /* 0x004fd2000bf05270 */
[----:B------:R-:W-:Y:S05]  /*d660*/  BRA.U !UP0, `(.L_x_132) ;  /* 0x0000000108b47547 */ /* 0x000fea000b800000 */
[----:B------:R-:W2:Y:S01]  /*d670*/  S2UR UR5, SR_CgaCtaId ;  /* 0x00000000000579c3 */ /* 0x000ea20000008800 */
[----:B------:R-:W3:Y:S01]  /*d680*/  LDCU UR8, c[0x0][0x360] ;  /* 0x00006c00ff0877ac */ /* 0x000ee20008000800 */
[----:B------:R-:W-:Y:S01]  /*d690*/  UMOV UR4, 0x400 ;  /* 0x0000040000047882 */ /* 0x000fe20000000000 */
[----:B------:R-:W0:Y:S01]  /*d6a0*/  LDCU UR6, c[0x0][0x364] ;  /* 0x00006c80ff0677ac */ /* 0x000e220008000800 */
[----:B------:R-:W-:Y:S01]  /*d6b0*/  UIADD3 UR4, UPT, UPT, UR4, 0x10, URZ ;  /* 0x0000001004047890 */ /* 0x000fe2000fffe0ff */
[----:B---34-:R-:W-:-:S03]  /*d6c0*/  IMAD R2, R7, UR8, R0 ;  /* 0x0000000807027c24 */ /* 0x018fc6000f8e0200 */
[----:B--2---:R-:W-:Y:S02]  /*d6d0*/  ULEA UR4, UR5, UR4, 0x18 ;  /* 0x0000000405047291 */ /* 0x004fe4000f8ec0ff */
[----:B0-----:R-:W-:-:S04]  /*d6e0*/  UISETP.GE.U32.AND UP0, UPT, UR6, 0x2, UPT ;  /* 0x000000020600788c */ /* 0x001fc8000bf06070 */
[----:B------:R-:W-:-:S05]  /*d6f0*/  LEA R2, R2, UR4, 0x4 ;  /* 0x0000000402027c11 */ /* 0x000fca000f8e20ff */
[----:B------:R2:W-:Y:S04]  /*d700*/  STS.64 [R2+0x8], R20 ;  /* 0x0000081402007388 */ /* 0x0005e80000000a00 */
[----:B------:R2:W-:Y:S01]  /*d710*/  STS [R2], R3 ;  /* 0x0000000302007388 */ /* 0x0005e20000000800 */
[----:B------:R-:W-:Y:S05]  /*d720*/  BRA.U !UP0, `(.L_x_132) ;  /* 0x0000000108847547 */ /* 0x000fea000b800000 */
[----:B------:R-:W-:-:S05]  /*d730*/  UMOV UR5, UR6 ;  /* 0x0000000600057c82 */ /* 0x000fca0008000000 */
.L_x_137:
[----:B------:R-:W-:Y:S01]  /*d740*/  USHF.R.U32.HI UR7, URZ, 0x1, UR5 ;  /* 0x00000001ff077899 */ /* 0x000fe20008011605 */
[----:B------:R-:W-:Y:S05]  /*d750*/  BAR.SYNC.DEFER_BLOCKING 0x0 ;  /* 0x0000000000007b1d */ /* 0x000fea0000010000 */
[----:B------:R-:W-:Y:S01]  /*d760*/  VIADD R5, R7, UR7 ;  /* 0x0000000707057c36 */ /* 0x000fe20008000000 */
[----:B------:R-:W-:Y:S04]  /*d770*/  BSSY.RECONVERGENT B0, `(.L_x_133) ;  /* 0x0000019000007945 */ /* 0x000fe80003800200 */
[----:B------:R-:W-:-:S04]  /*d780*/  ISETP.GE.U32.AND P0, PT, R5, UR6, PT ;  /* 0x0000000605007c0c */ /* 0x000fc8000bf06070 */
[----:B------:R-:W-:-:S13]  /*d790*/  ISETP.GE.U32.OR P0, PT, R7, UR7, P0 ;  /* 0x0000000707007c0c */ /* 0x000fda0008706470 */
[----:B0-----:R-:W-:Y:S05]  /*d7a0*/  @P0 BRA `(.L_x_134) ;  /* 0x0000000000540947 */ /* 0x001fea0003800000 */
[----:B------:R-:W-:Y:S01]  /*d7b0*/  IMAD R4, R5, UR8, R0 ;  /* 0x0000000805047c24 */ /* 0x000fe2000f8e0200 */
[----:B------:R-:W-:Y:S01]  /*d7c0*/  FSETP.NAN.FTZ.AND P2, PT, |R3|, |R3|, PT ;  /* 0x400000030300720b */ /* 0x000fe20003f58200 */
[----:B------:R-:W-:Y:S03]  /*d7d0*/  BSSY.RECONVERGENT B1, `(.L_x_135) ;  /* 0x000000d000017945 */ /* 0x000fe60003800200 */
[----:B------:R-:W-:-:S05]  /*d7e0*/  LEA R6, R4, UR4, 0x4 ;  /* 0x0000000404067c11 */ /* 0x000fca000f8e20ff */
[----:B-1----:R-:W0:Y:S04]  /*d7f0*/  LDS R8, [R6] ;  /* 0x0000000006087984 */ /* 0x002e280000000800 */
[----:B------:R-:W1:Y:S01]  /*d800*/  LDS.64 R4, [R6+0x8] ;  /* 0x0000080006047984 */ /* 0x000e620000000a00 */
[----:B0-----:R-:W-:Y:S02]  /*d810*/  @P2 FSETP.NAN.FTZ.AND P0, PT, |R8|, |R8|, PT ;  /* 0x400000080800220b */ /* 0x001fe40003f18200 */
[----:B-1----:R-:W-:-:S04]  /*d820*/  @P2 ISETP.LT.U32.AND P1, PT, R20, R4, PT ;  /* 0x000000041400220c */ /* 0x002fc80003f21070 */
[----:B------:R-:W-:Y:S01]  /*d830*/  @P2 ISETP.LT.OR.EX P0, PT, R21, R5, !P0, P1 ;  /* 0x000000051500220c */ /* 0x000fe20004701710 */
[----:B------:R-:W-:-:S12]  /*d840*/  @P2 BRA `(.L_x_136) ;  /* 0x0000000000142947 */ /* 0x000fd80003800000 */
[----:B------:R-:W-:-:S13]  /*d850*/  FSETP.NEU.FTZ.AND P1, PT, R3, R8, PT ;  /* 0x000000080300720b */ /* 0x000fda0003f3d000 */
[----:B------:R-:W-:-:S04]  /*d860*/  @!P1 ISETP.GE.U32.AND P0, PT, R20, R4, PT ;  /* 0x000000041400920c */ /* 0x000fc80003f06070 */
[----:B------:R-:W-:-:S04]  /*d870*/  @!P1 ISETP.GE.AND.EX P0, PT, R21, R5, PT, P0 ;  /* 0x000000051500920c */ /* 0x000fc80003f06300 */
[----:B------:R-:W-:Y:S02]  /*d880*/  @!P1 PLOP3.LUT P0, PT, P0, PT, PT, 0x8, 0x80 ;  /* 0x000000000080981c */ /* 0x000fe4000070e170 */
[----:B------:R-:W-:-:S13]  /*d890*/  @P1 FSETP.LT.FTZ.AND P0, PT, R3, R8, PT ;  /* 0x000000080300120b */ /* 0x000fda0003f11000 */
.L_x_136:
[----:B------:R-:W-:Y:S05]  /*d8a0*/  BSYNC.RECONVERGENT B1 ;  /* 0x0000000000017941 */ /* 0x000fea0003800200 */
.L_x_135:
[----:B--2---:R-:W-:Y:S02]  /*d8b0*/  FSEL R3, R3, R8, P0 ;  /* 0x0000000803037208 */ /* 0x004fe40000000000 */
[----:B------:R-:W-:Y:S02]  /*d8c0*/  SEL R20, R20, R4, P0 ;  /* 0x0000000414147207 */ /* 0x000fe40000000000 */
[----:B------:R-:W-:Y:S01]  /*d8d0*/  SEL R21, R21, R5, P0 ;  /* 0x0000000515157207 */ /* 0x000fe20000000000 */
[----:B------:R0:W-:Y:S04]  /*d8e0*/  STS [R2], R3 ;  /* 0x0000000302007388 */ /* 0x0001e80000000800 */
[----:B------:R0:W-:Y:S02]  /*d8f0*/  STS.64 [R2+0x8], R20 ;  /* 0x0000081402007388 */ /* 0x0001e40000000a00 */
.L_x_134:
[----:B------:R-:W-:Y:S05]  /*d900*/  BSYNC.RECONVERGENT B0 ;  /* 0x0000000000007941 */ /* 0x000fea0003800200 */
.L_x_133:
[----:B------:R-:W-:-:S03]  /*d910*/  UISETP.GT.U32.AND UP0, UPT, UR5, 0x3, UPT ;  /* 0x000000030500788c */ /* 0x000fc6000bf04070 */
[----:B------:R-:W-:-:S06]  /*d920*/  UMOV UR5, UR7 ;  /* 0x0000000700057c82 */ /* 0x000fcc0008000000 */
[----:B------:R-:W-:Y:S05]  /*d930*/  BRA.U UP0, `(.L_x_137) ;  /* 0xfffffffd00807547 */ /* 0x000fea000b83ffff */
.L_x_132:
[----:B------:R-:W0:Y:S02]  /*d940*/  LDCU UR4, c[0x0][0x3b0] ;  /* 0x00007600ff0477ac */ /* 0x000e240008000800 */
[----:B0-----:R-:W-:-:S09]  /*d950*/  UISETP.NE.AND UP0, UPT, UR4, URZ, UPT ;  /* 0x000000ff0400728c */ /* 0x001fd2000bf05270 */
[----:B------:R-:W-:Y:S05]  /*d960*/  BRA.U !UP0, `(.L_x_138) ;  /* 0x0000000508207547 */ /* 0x000fea000b800000 */
[----:B------:R-:W0:Y:S02]  /*d970*/  LDCU UR5, c[0x0][0x360] ;  /* 0x00006c00ff0577ac */ /* 0x000e240008000800 */
[----:B0-----:R-:W-:Y:S02]  /*d980*/  UISETP.GE.U32.AND UP0, UPT, UR5, 0x21, UPT ;  /* 0x000000210500788c */ /* 0x001fe4000bf06070 */
[----:B------:R-:W-:-:S07]  /*d990*/  UMOV UR4, UR5 ;  /* 0x0000000500047c82 */ /* 0x000fce0008000000 */
[----:B------:R-:W-:Y:S05]  /*d9a0*/  BRA.U !UP0, `(.L_x_139) ;  /* 0x0000000108ac7547 */ /* 0x000fea000b800000 */
[----:B------:R-:W0:Y:S01]  /*d9b0*/  S2UR UR6, SR_CgaCtaId ;  /* 0x00000000000679c3 */ /* 0x000e220000008800 */
[----:B------:R-:W-:Y:S01]  /*d9c0*/  UMOV UR4, 0x400 ;  /* 0x0000040000047882 */ /* 0x000fe20000000000 */
[----:B--234-:R-:W-:Y:S01]  /*d9d0*/  IMAD R2, R7, UR5, R0 ;  /* 0x0000000507027c24 */ /* 0x01cfe2000f8e0200 */
[----:B------:R-:W-:Y:S02]  /*d9e0*/  UIADD3 UR4, UPT, UPT, UR4, 0x10, URZ ;  /* 0x0000001004047890 */ /* 0x000fe4000fffe0ff */
[----:B------:R-:W-:Y:S02]  /*d9f0*/  UISETP.GE.U32.AND UP0, UPT, UR5, 0x40, UPT ;  /* 0x000000400500788c */ /* 0x000fe4000bf06070 */
[----:B0-----:R-:W-:-:S06]  /*da00*/  ULEA UR4, UR6, UR4, 0x18 ;  /* 0x0000000406047291 */ /* 0x001fcc000f8ec0ff */
[----:B------:R-:W-:Y:S01]  /*da10*/  LEA R2, R2, UR4, 0x4 ;  /* 0x0000000402027c11 */ /* 0x000fe2000f8e20ff */
[----:B------:R-:W-:-:S04]  /*da20*/  UMOV UR4, 0x20 ;  /* 0x0000002000047882 */ /* 0x000fc80000000000 */
[----:B------:R0:W-:Y:S04]  /*da30*/  STS.64 [R2+0x8], R20 ;  /* 0x0000081402007388 */ /* 0x0001e80000000a00 */
[----:B------:R0:W-:Y:S01]  /*da40*/  STS [R2], R3 ;  /* 0x0000000302007388 */ /* 0x0001e20000000800 */
[----:B------:R-:W-:Y:S05]  /*da50*/  BRA.U !UP0, `(.L_x_139) ;  /* 0x0000000108807547 */ /* 0x000fea000b800000 */
[----:B------:R-:W-:-:S07]  /*da60*/  IMAD.U32 R6, RZ, RZ, UR5 ;  /* 0x00000005ff067e24 */ /* 0x000fce000f8e00ff */
.L_x_144:
[----:B-1----:R-:W-:Y:S01]  /*da70*/  SHF.R.U32.HI R9, RZ, 0x1, R6 ;  /* 0x00000001ff097819 */ /* 0x002fe20000011606 */
[----:B------:R-:W-:Y:S03]  /*da80*/  BAR.SYNC.DEFER_BLOCKING 0x0 ;  /* 0x0000000000007b1d */ /* 0x000fe60000010000 */
[----:B------:R-:W-:-:S03]  /*da90*/  IADD3 R4, PT, PT, R9, R0, RZ ;  /* 0x0000000009047210 */ /* 0x000fc60007ffe0ff */
[----:B------:R-:W-:Y:S01]  /*daa0*/  BSSY.RECONVERGENT B0, `(.L_x_140) ;  /* 0x0000018000007945 */ /* 0x000fe20003800200 */
[----:B------:R-:W-:-:S04]  /*dab0*/  ISETP.GE.U32.AND P0, PT, R4, UR5, PT ;  /* 0x0000000504007c0c */ /* 0x000fc8000bf06070 */
[----:B------:R-:W-:-:S13]  /*dac0*/  ISETP.GE.U32.OR P0, PT, R0, R9, P0 ;  /* 0x000000090000720c */ /* 0x000fda0000706470 */
[----:B------:R-:W-:Y:S05]  /*dad0*/  @P0 BRA `(.L_x_141) ;  /* 0x0000000000500947 */ /* 0x000fea0003800000 */
[----:B------:R-:W-:Y:S01]  /*dae0*/  IMAD R8, R9, 0x10, R2 ;  /* 0x0000001009087824 */ /* 0x000fe200078e0202 */
[----:B------:R-:W-:Y:S01]  /*daf0*/  FSETP.NAN.FTZ.AND P2, PT, |R3|, |R3|, PT ;  /* 0x400000030300720b */ /* 0x000fe20003f58200 */
[----:B------:R-:W-:Y:S03]  /*db00*/  BSSY.RECONVERGENT B1, `(.L_x_142) ;  /* 0x000000c000017945 */ /* 0x000fe60003800200 */
[----:B------:R-:W1:Y:S04]  /*db10*/  LDS R10, [R8] ;  /* 0x00000000080a7984 */ /* 0x000e680000000800 */
[----:B------:R-:W2:Y:S05]  /*db20*/  LDS.64 R4, [R8+0x8] ;  /* 0x0000080008047984 */ /* 0x000eaa0000000a00 */
[----:B-1----:R-:W-:-:S02]  /*db30*/  @P2 FSETP.NAN.FTZ.AND P0, PT, |R10|, |R10|, PT ;  /* 0x4000000a0a00220b */ /* 0x002fc40003f18200 */
[----:B--2---:R-:W-:-:S04]  /*db40*/  @P2 ISETP.LT.U32.AND P1, PT, R20, R4, PT ;  /* 0x000000041400220c */ /* 0x004fc80003f21070 */
[----:B------:R-:W-:Y:S01]  /*db50*/  @P2 ISETP.LT.OR.EX P0, PT, R21, R5, !P0, P1 ;  /* 0x000000051500220c */ /* 0x000fe20004701710 */
[----:B------:R-:W-:-:S12]  /*db60*/  @P2 BRA `(.L_x_143) ;  /* 0x0000000000142947 */ /* 0x000fd80003800000 */
[----:B------:R-:W-:-:S13]  /*db70*/  FSETP.NEU.FTZ.AND P1, PT, R3, R10, PT ;  /* 0x0000000a0300720b */ /* 0x000fda0003f3d000 */
[----:B------:R-:W-:-:S04]  /*db80*/  @!P1 ISETP.GE.U32.AND P0, PT, R20, R4, PT ;  /* 0x000000041400920c */ /* 0x000fc80003f06070 */
[----:B------:R-:W-:-:S04]  /*db90*/  @!P1 ISETP.GE.AND.EX P0, PT, R21, R5, PT, P0 ;  /* 0x000000051500920c */ /* 0x000fc80003f06300 */
[----:B------:R-:W-:Y:S02]  /*dba0*/  @!P1 PLOP3.LUT P0, PT, P0, PT, PT, 0x8, 0x80 ;  /* 0x000000000080981c */ /* 0x000fe4000070e170 */
[----:B------:R-:W-:-:S13]  /*dbb0*/  @P1 FSETP.LT.FTZ.AND P0, PT, R3, R10, PT ;  /* 0x0000000a0300120b */ /* 0x000fda0003f11000 */
.L_x_143:
[----:B------:R-:W-:Y:S05]  /*dbc0*/  BSYNC.RECONVERGENT B1 ;  /* 0x0000000000017941 */ /* 0x000fea0003800200 */
.L_x_142:
[----:B0-----:R-:W-:Y:S02]  /*dbd0*/  FSEL R3, R3, R10, P0 ;  /* 0x0000000a03037208 */ /* 0x001fe40000000000 */
[----:B------:R-:W-:Y:S02]  /*dbe0*/  SEL R20, R20, R4, P0 ;  /* 0x0000000414147207 */ /* 0x000fe40000000000 */
[----:B------:R-:W-:Y:S01]  /*dbf0*/  SEL R21, R21, R5, P0 ;  /* 0x0000000515157207 */ /* 0x000fe20000000000 */
[----:B------:R1:W-:Y:S04]  /*dc00*/  STS [R2], R3 ;  /* 0x0000000302007388 */ /* 0x0003e80000000800 */
[----:B------:R1:W-:Y:S02]  /*dc10*/  STS.64 [R2+0x8], R20 ;  /* 0x0000081402007388 */ /* 0x0003e40000000a00 */
.L_x_141:
[----:B------:R-:W-:Y:S05]  /*dc20*/  BSYNC.RECONVERGENT B0 ;  /* 0x0000000000007941 */ /* 0x000fea0003800200 */
.L_x_140:
[----:B------:R-:W-:Y:S01]  /*dc30*/  ISETP.GT.U32.AND P0, PT, R6, 0x7f, PT ;  /* 0x0000007f0600780c */ /* 0x000fe20003f04070 */
[----:B------:R-:W-:-:S12]  /*dc40*/  IMAD.MOV.U32 R6, RZ, RZ, R9 ;  /* 0x000000ffff067224 */ /* 0x000fd800078e0009 */
[----:B------:R-:W-:Y:S05]  /*dc50*/  @P0 BRA `(.L_x_144) ;  /* 0xfffffffc00840947 */ /* 0x000fea000383ffff */
.L_x_139:
[----:B------:R-:W-:Y:S01]  /*dc60*/  BAR.SYNC.DEFER_BLOCKING 0x0 ;  /* 0x0000000000007b1d */ /* 0x000fe20000010000 */
[----:B------:R-:W-:-:S09]  /*dc70*/  UISETP.GE.U32.AND UP0, UPT, UR4, 0x2, UPT ;  /* 0x000000020400788c */ /* 0x000fd2000bf06070 */
[----:B------:R-:W-:Y:S05]  /*dc80*/  BRA.U !UP0, `(.L_x_138) ;  /* 0x0000000108587547 */ /* 0x000fea000b800000 */
[----:B012---:R-:W-:-:S07]  /*dc90*/  HFMA2 R2, -RZ, RZ, 0, 5.9604644775390625e-08 ;  /* 0x00000001ff027431 */ /* 0x007fce00000001ff */
.L_x_147:
[----:B------:R-:W0:Y:S01]  /*dca0*/  SHFL.DOWN PT, R4, R3, R2, 0x1f ;  /* 0x08001f0203047589 */ /* 0x000e2200000e0000 */
[----:B------:R-:W-:Y:S01]  /*dcb0*/  FSETP.NAN.FTZ.AND P3, PT, |R3|, |R3|, PT ;  /* 0x400000030300720b */ /* 0x000fe20003f78200 */
[----:B------:R-:W-:Y:S02]  /*dcc0*/  BSSY.RECONVERGENT B0, `(.L_x_145) ;  /* 0x000000e000007945 */ /* 0x000fe40003800200 */
[----:B------:R-:W1:Y:S04]  /*dcd0*/  SHFL.DOWN PT, R5, R20, R2, 0x1f ;  /* 0x08001f0214057589 */ /* 0x000e6800000e0000 */
[----:B------:R2:W3:Y:S02]  /*dce0*/  SHFL.DOWN PT, R6, R21, R2, 0x1f ;  /* 0x08001f0215067589 */ /* 0x0004e400000e0000 */
[----:B--2---:R-:W-:-:S05]  /*dcf0*/  IMAD.SHL.U32 R2, R2, 0x2, RZ ;  /* 0x0000000202027824 */ /* 0x004fca00078e00ff */
[----:B------:R-:W-:Y:S02]  /*dd00*/  ISETP.GE.AND P2, PT, R2, UR4, PT ;  /* 0x0000000402007c0c */ /* 0x000fe4000bf46270 */
[----:B0-----:R-:W-:Y:S02]  /*dd10*/  @P3 FSETP.NAN.FTZ.AND P0, PT, |R4|, |R4|, PT ;  /* 0x400000040400320b */ /* 0x001fe40003f18200 */
[----:B-1----:R-:W-:-:S04]  /*dd20*/  @P3 ISETP.LT.U32.AND P1, PT, R20, R5, PT ;  /* 0x000000051400320c */ /* 0x002fc80003f21070 */
[----:B---3--:R-:W-:Y:S01]  /*dd30*/  @P3 ISETP.LT.OR.EX P0, PT, R21, R6, !P0, P1 ;  /* 0x000000061500320c */ /* 0x008fe20004701710 */
[----:B------:R-:W-:-:S12]  /*dd40*/  @P3 BRA `(.L_x_146) ;  /* 0x0000000000143947 */ /* 0x000fd80003800000 */
[----:B------:R-:W-:-:S13]  /*dd50*/  FSETP.NEU.FTZ.AND P1, PT, R3, R4, PT ;  /* 0x000000040300720b */ /* 0x000fda0003f3d000 */
[----:B------:R-:W-:-:S04]  /*dd60*/  @!P1 ISETP.GE.U32.AND P0, PT, R20, R5, PT ;  /* 0x000000051400920c */ /* 0x000fc80003f06070 */
[----:B------:R-:W-:-:S04]  /*dd70*/  @!P1 ISETP.GE.AND.EX P0, PT, R21, R6, PT, P0 ;  /* 0x000000061500920c */ /* 0x000fc80003f06300 */
[----:B------:R-:W-:Y:S02]  /*dd80*/  @!P1 PLOP3.LUT P0, PT, P0, PT, PT, 0x8, 0x80 ;  /* 0x000000000080981c */ /* 0x000fe4000070e170 */
[----:B------:R-:W-:-:S13]  /*dd90*/  @P1 FSETP.LT.FTZ.AND P0, PT, R3, R4, PT ;  /* 0x000000040300120b */ /* 0x000fda0003f11000 */
.L_x_146:
[----:B------:R-:W-:Y:S05]  /*dda0*/  BSYNC.RECONVERGENT B0 ;  /* 0x0000000000007941 */ /* 0x000fea0003800200 */
.L_x_145:
[----:B------:R-:W-:Y:S02]  /*ddb0*/  FSEL R3, R3, R4, P0 ;  /* 0x0000000403037208 */ /* 0x000fe40000000000 */
[----:B------:R-:W-:Y:S02]  /*ddc0*/  SEL R20, R20, R5, P0 ;  /* 0x0000000514147207 */ /* 0x000fe40000000000 */
[----:B------:R-:W-:Y:S01]  /*ddd0*/  SEL R21, R21, R6, P0 ;  /* 0x0000000615157207 */ /* 0x000fe20000000000 */
[----:B------:R-:W-:Y:S06]  /*dde0*/  @!P2 BRA `(.L_x_147) ;  /* 0xfffffffc00aca947 */ /* 0x000fec000383ffff */
.L_x_138:
[----:B------:R-:W0:Y:S01]  /*ddf0*/  LDCU UR4, c[0x0][0x56c] ;  /* 0x0000ad80ff0477ac */ /* 0x000e220008000800 */
[----:B------:R-:W-:Y:S01]  /*de00*/  IMAD.MOV.U32 R18, RZ, RZ, RZ ;  /* 0x000000ffff127224 */ /* 0x000fe200078e00ff */
[----:B0-----:R-:W-:-:S09]  /*de10*/  UISETP.NE.AND UP0, UPT, UR4, URZ, UPT ;  /* 0x000000ff0400728c */ /* 0x001fd2000bf05270 */
[----:B------:R-:W-:Y:S05]  /*de20*/  BRA.U !UP0, `(.L_x_148) ;  /* 0x00000011085c7547 */ /* 0x000fea000b800000 */
[----:B-1----:R-:W2:Y:S01]  /*de30*/  LDL.64 R8, [R1] ;  /* 0x0000000001087983 */ /* 0x002ea20000100a00 */
[----:B------:R-:W0:Y:S01]  /*de40*/  LDCU.64 UR8, c[0x0][0x570] ;  /* 0x0000ae00ff0877ac */ /* 0x000e220008000a00 */
[----:B------:R-:W-:Y:S01]  /*de50*/  HFMA2 R4, -RZ, RZ, 0, 0 ;  /* 0x00000000ff047431 */ /* 0x000fe200000001ff */
[----:B------:R-:W1:Y:S01]  /*de60*/  LDCU UR6, c[0x0][0x578] ;  /* 0x0000af00ff0677ac */ /* 0x000e620008000800 */
[----:B------:R-:W3:Y:S01]  /*de70*/  LDCU UR5, c[0x0][0x69c] ;  /* 0x0000d380ff0577ac */ /* 0x000ee20008000800 */
[----:B------:R-:W-:-:S04]  /*de80*/  UIADD3 UR4, UPT, UPT, UR4, -0x1, URZ ;  /* 0xffffffff04047890 */ /* 0x000fc8000fffe0ff */
[----:B------:R-:W-:Y:S01]  /*de90*/  UISETP.NE.AND UP0, UPT, UR4, URZ, UPT ;  /* 0x000000ff0400728c */ /* 0x000fe2000bf05270 */
[----:B--2---:R-:W-:Y:S02]  /*dea0*/  IMAD.MOV.U32 R5, RZ, RZ, R9 ;  /* 0x000000ffff057224 */ /* 0x004fe400078e0009 */
[----:B0-----:R-:W-:-:S05]  /*deb0*/  IMAD.HI.U32 R4, R9, UR9, R4 ;  /* 0x0000000909047c27 */ /* 0x001fca000f8e0004 */
[----:B-1----:R-:W-:-:S05]  /*dec0*/  SHF.R.U32.HI R5, RZ, UR6, R4 ;  /* 0x00000006ff057c19 */ /* 0x002fca0008011604 */
[----:B------:R-:W-:-:S04]  /*ded0*/  IMAD.MOV R2, RZ, RZ, -R5 ;  /* 0x000000ffff027224 */ /* 0x000fc800078e0a05 */
[----:B------:R-:W-:-:S04]  /*dee0*/  IMAD R2, R2, UR8, R9 ;  /* 0x0000000802027c24 */ /* 0x000fc8000f8e0209 */
[----:B---3--:R-:W-:Y:S01]  /*def0*/  IMAD R18, R2, UR5, RZ ;  /* 0x0000000502127c24 */ /* 0x008fe2000f8e02ff */
[----:B------:R-:W-:Y:S06]  /*df00*/  BRA.U !UP0, `(.L_x_148) ;  /* 0x0000001108247547 */ /* 0x000fec000b800000 */
[----:B------:R-:W0:Y:S01]  /*df10*/  LDCU.64 UR6, c[0x0][0x580] ;  /* 0x0000b000ff0677ac */ /* 0x000e220008000a00 */
[----:B------:R-:W-:Y:S01]  /*df20*/  MOV R4, RZ ;  /* 0x000000ff00047202 */ /* 0x000fe20000000f00 */
[----:B------:R-:W-:Y:S01]  /*df30*/  UISETP.LT.U32.AND UP0, UPT, UR4, 0x18, UPT ;  /* 0x000000180400788c */ /* 0x000fe2000bf01070 */
[----:B------:R-:W1:Y:S03]  /*df40*/  LDCU UR8, c[0x0][0x57c] ;  /* 0x0000af80ff0877ac */ /* 0x000e660008000800 */
[----:B------:R-:W-:Y:S01]  /*df50*/  USEL UR4, UR4, 0x18, UP0 ;  /* 0x0000001804047887 */ /* 0x000fe20008000000 */
[----:B------:R-:W2:Y:S03]  /*df60*/  LDCU UR5, c[0x0][0x6a4] ;  /* 0x0000d480ff0577ac */ /* 0x000ea60008000800 */
[----:B------:R-:W-:Y:S01]  /*df70*/  UIADD3 UR4, UPT, UPT, UR4, 0x1, URZ ;  /* 0x0000000104047890 */ /* 0x000fe2000fffe0ff */
[----:B0-----:R-:W-:-:S03]  /*df80*/  IMAD.HI.U32 R8, R5, UR6, R4 ;  /* 0x0000000605087c27 */ /* 0x001fc6000f8e0004 */
[----:B------:R-:W-:Y:S02]  /*df90*/  UISETP.NE.AND UP0, UPT, UR4, 0x2, UPT ;  /* 0x000000020400788c */ /* 0x000fe4000bf05270 */
[----:B------:R-:W-:-:S05]  /*dfa0*/  SHF.R.U32.HI R9, RZ, UR7, R8 ;  /* 0x00000007ff097c19 */ /* 0x000fca0008011608 */
[----:B------:R-:W-:-:S04]  /*dfb0*/  IMAD.MOV R4, RZ, RZ, -R9 ;  /* 0x000000ffff047224 */ /* 0x000fc800078e0a09 */
        /* <DEDUP_REMOVED lines=9> */
[----:B-1----:R-:W-:-:S04]  /*e050*/  SHF.R.U32.HI R5, RZ, UR6, R4 ;  /* 0x00000006ff057c19 */ /* 0x002fc80008011604 */
[----:B------:R-:W-:-:S05]  /*e060*/  IADD3 R8, PT, PT, -R5, RZ, RZ ;  /* 0x000000ff05087210 */ /* 0x000fca0007ffe1ff */
        /* <DEDUP_REMOVED lines=9> */
[----:B------:R-:W-:-:S05]  /*e100*/  SHF.R.U32.HI R9, RZ, UR7, R8 ;  /* 0x00000007ff097c19 */ /* 0x000fca0008011608 */
[----:B------:R-:W-:-:S04]  /*e110*/  IMAD.MOV R4, RZ, RZ, -R9 ;  /* 0x000000ffff047224 */ /* 0x000fc800078e0a09 */
[----:B-1----:R-:W-:-:S04]  /*e120*/  IMAD R5, R4, UR8, R5 ;  /* 0x0000000804057c24 */ /* 0x002fc8000f8e0205 */
[----:B--2---:R-:W-:Y:S01]  /*e130*/  IMAD R18, R5, UR5, R18 ;  /* 0x0000000505127c24 */ /* 0x004fe2000f8e0212 */
[----:B------:R-:W-:Y:S06]  /*e140*/  BRA.U !UP0, `(.L_x_148) ;  /* 0x0000000d08947547 */ /* 0x000fec000b800000 */
[----:B------:R-:W0:Y:S01]  /*e150*/  LDCU.64 UR8, c[0x0][0x5a0] ;  /* 0x0000b400ff0877ac */ /* 0x000e220008000a00 */
[----:B------:R-:W-:Y:S01]  /*e160*/  MOV R8, RZ ;  /* 0x000000ff00087202 */ /* 0x000fe20000000f00 */
[----:B------:R-:W1:Y:S01]  /*e170*/  LDCU UR6, c[0x0][0x5a8] ;  /* 0x0000b500ff0677ac */ /* 0x000e620008000800 */
[----:B------:R-:W2:Y:S01]  /*e180*/  LDCU UR5, c[0x0][0x6bc] ;  /* 0x0000d780ff0577ac */ /* 0x000ea20008000800 */
[----:B------:R-:W-:Y:S02]  /*e190*/  UISETP.NE.AND UP0, UPT, UR4, 0x5, UPT ;  /* 0x000000050400788c */ /* 0x000fe4000bf05270 */
        /* <DEDUP_REMOVED lines=29> */
[----:B------:R-:W-:Y:S01]  /*e370*/  HFMA2 R4, -RZ, RZ, 0, 0 ;  /* 0x00000000ff047431 */ /* 0x000fe200000001ff */
[----:B------:R-:W1:Y:S01]  /*e380*/  LDCU UR8, c[0x0][0x5c4] ;  /* 0x0000b880ff0877ac */ /* 0x000e620008000800 */
[----:B------:R-:W2:Y:S01]  /*e390*/  LDCU UR5, c[0x0][0x6d4] ;  /* 0x0000da80ff0577ac */ /* 0x000ea20008000800 */
[----:B------:R-:W-:Y:S02]  /*e3a0*/  UISETP.NE.AND UP0, UPT, UR4, 0x8, UPT ;  /* 0x000000080400788c */ /* 0x000fe4000bf05270 */
[----:B0-----:R-:W-:-:S05]  /*e3b0*/  IMAD.HI.U32 R8, R5, UR6, R4 ;  /* 0x0000000605087c27 */ /* 0x001fca000f8e0004 */
        /* <DEDUP_REMOVED lines=190> */
.L_x_148:
[----:B------:R-:W0:Y:S01]  /*efa0*/  LDCU.64 UR4, c[0x0][0x780] ;  /* 0x0000f000ff0477ac */ /* 0x000e220008000a00 */
[----:B------:R-:W-:Y:S01]  /*efb0*/  CS2R R4, SRZ ;  /* 0x0000000000047805 */ /* 0x000fe2000001ff00 */
[----:B------:R-:W-:Y:S02]  /*efc0*/  UPLOP3.LUT UP0, UPT, UPT, UPT, UPT, 0x80, 0x8 ;  /* 0x000000000008789c */ /* 0x000fe40003f0f070 */
[----:B0-----:R-:W-:-:S04]  /*efd0*/  UISETP.NE.U32.AND UP1, UPT, UR4, URZ, UPT ;  /* 0x000000ff0400728c */ /* 0x001fc8000bf25070 */
[----:B------:R-:W-:-:S09]  /*efe0*/  UISETP.NE.AND.EX UP1, UPT, UR5, URZ, UPT, UP1 ;  /* 0x000000ff0500728c */ /* 0x000fd2000bf25310 */
[----:B------:R-:W-:Y:S05]  /*eff0*/  BRA.U !UP1, `(.L_x_149) ;  /* 0x0000000509387547 */ /* 0x000fea000b800000 */
[----:B-1----:R-:W-:Y:S02]  /*f000*/  HFMA2 R9, -RZ, RZ, 0, 4.76837158203125e-07 ;  /* 0x00000008ff097431 */ /* 0x002fe400000001ff */
[----:B--2---:R-:W-:-:S07]  /*f010*/  IMAD.MOV.U32 R2, RZ, RZ, 0x10 ;  /* 0x00000010ff027424 */ /* 0x004fce00078e00ff */
.L_x_150:
[----:B------:R-:W0:Y:S01]  /*f020*/  I2F.U32.RP R6, R2 ;  /* 0x0000000200067306 */ /* 0x000e220000209000 */
[----:B-----5:R-:W-:-:S07]  /*f030*/  IMAD.MOV.U32 R13, RZ, RZ, R2 ;  /* 0x000000ffff0d7224 */ /* 0x020fce00078e0002 */
[----:B0-----:R-:W0:Y:S02]  /*f040*/  MUFU.RCP R6, R6 ;  /* 0x0000000600067308 */ /* 0x001e240000001000 */
[----:B0-----:R-:W-:Y:S01]  /*f050*/  VIADD R4, R6, 0xffffffe ;  /* 0x0ffffffe06047836 */ /* 0x001fe20000000000 */
[----:B------:R-:W-:-:S05]  /*f060*/  LOP3.LUT R6, RZ, R2, RZ, 0x33, !PT ;  /* 0x00000002ff067212 */ /* 0x000fca00078e33ff */
[----:B------:R0:W1:Y:S02]  /*f070*/  F2I.FTZ.U32.TRUNC.NTZ R5, R4 ;  /* 0x0000000400057305 */ /* 0x000064000021f000 */
[----:B0-----:R-:W-:Y:S01]  /*f080*/  IMAD.MOV.U32 R4, RZ, RZ, RZ ;  /* 0x000000ffff047224 */ /* 0x001fe200078e00ff */
[----:B-1----:R-:W-:-:S05]  /*f090*/  IADD3 R11, PT, PT, RZ, -R5, RZ ;  /* 0x80000005ff0b7210 */ /* 0x002fca0007ffe0ff */
[----:B------:R-:W-:-:S04]  /*f0a0*/  IMAD R11, R11, R2, RZ ;  /* 0x000000020b0b7224 */ /* 0x000fc800078e02ff */
[----:B------:R-:W-:-:S06]  /*f0b0*/  IMAD.HI.U32 R5, R5, R11, R4 ;  /* 0x0000000b05057227 */ /* 0x000fcc00078e0004 */
[----:B------:R-:W-:-:S04]  /*f0c0*/  IMAD.HI.U32 R8, R5, R9, RZ ;  /* 0x0000000905087227 */ /* 0x000fc800078e00ff */
[----:B------:R-:W-:-:S04]  /*f0d0*/  IMAD.MOV R8, RZ, RZ, -R8 ;  /* 0x000000ffff087224 */ /* 0x000fc800078e0a08 */
[----:B------:R-:W-:-:S05]  /*f0e0*/  IMAD R9, R2, R8, R9 ;  /* 0x0000000802097224 */ /* 0x000fca00078e0209 */
[----:B------:R-:W-:-:S13]  /*f0f0*/  ISETP.GE.U32.AND P0, PT, R9, R2, PT ;  /* 0x000000020900720c */ /* 0x000fda0003f06070 */
[-C--:B------:R-:W-:Y:S02]  /*f100*/  @P0 IADD3 R9, PT, PT, R9, -R2.reuse, RZ ;  /* 0x8000000209090210 */ /* 0x080fe40007ffe0ff */
[----:B------:R-:W-:Y:S02]  /*f110*/  ISETP.NE.U32.AND P0, PT, R2, RZ, PT ;  /* 0x000000ff0200720c */ /* 0x000fe40003f05070 */
[----:B------:R-:W-:-:S13]  /*f120*/  ISETP.GE.U32.AND P1, PT, R9, R2, PT ;  /* 0x000000020900720c */ /* 0x000fda0003f26070 */
[----:B------:R-:W-:-:S05]  /*f130*/  @P1 IMAD.IADD R9, R9, 0x1, -R2 ;  /* 0x0000000109091824 */ /* 0x000fca00078e0a02 */
[----:B------:R-:W-:Y:S02]  /*f140*/  SEL R2, R6, R9, !P0 ;  /* 0x0000000906027207 */ /* 0x000fe40004000000 */
[----:B------:R-:W-:Y:S02]  /*f150*/  MOV R9, R13 ;  /* 0x0000000d00097202 */ /* 0x000fe40000000f00 */
[----:B------:R-:W-:-:S13]  /*f160*/  ISETP.NE.AND P1, PT, R2, RZ, PT ;  /* 0x000000ff0200720c */ /* 0x000fda0003f25270 */
[----:B------:R-:W-:Y:S05]  /*f170*/  @P1 BRA `(.L_x_150) ;  /* 0xfffffffc00a81947 */ /* 0x000fea000383ffff */
[C---:B------:R-:W-:Y:S01]  /*f180*/  IMAD.HI.U32 R9, R5.reuse, 0x10, RZ ;  /* 0x0000001005097827 */ /* 0x040fe200078e00ff */
[----:B------:R-:W-:Y:S03]  /*f190*/  BSSY.RECONVERGENT B0, `(.L_x_151) ;  /* 0x000002e000007945 */ /* 0x000fe60003800200 */
[----:B------:R-:W-:Y:S02]  /*f1a0*/  IMAD.MOV R2, RZ, RZ, -R9 ;  /* 0x000000ffff027224 */ /* 0x000fe400078e0a09 */
[----:B------:R-:W-:-:S04]  /*f1b0*/  IMAD.HI.U32 R11, R5, 0x8, RZ ;  /* 0x00000008050b7827 */ /* 0x000fc800078e00ff */
[----:B------:R-:W-:Y:S02]  /*f1c0*/  IMAD R2, R13, R2, 0x10 ;  /* 0x000000100d027424 */ /* 0x000fe400078e0202 */
[----:B------:R-:W-:-:S03]  /*f1d0*/  IMAD.MOV R4, RZ, RZ, -R11 ;  /* 0x000000ffff047224 */ /* 0x000fc600078e0a0b */
[----:B------:R-:W-:Y:S01]  /*f1e0*/  ISETP.GE.U32.AND P1, PT, R2, R13, PT ;  /* 0x0000000d0200720c */ /* 0x000fe20003f26070 */
[----:B------:R-:W-:-:S05]  /*f1f0*/  IMAD R4, R13, R4, 0x8 ;  /* 0x000000080d047424 */ /* 0x000fca00078e0204 */
[----:B------:R-:W-:-:S07]  /*f200*/  ISETP.GE.U32.AND P3, PT, R4, R13, PT ;  /* 0x0000000d0400720c */ /* 0x000fce0003f66070 */
[----:B------:R-:W-:Y:S01]  /*f210*/  @P1 IADD3 R2, PT, PT, R2, -R13, RZ ;  /* 0x8000000d02021210 */ /* 0x000fe20007ffe0ff */
[----:B------:R-:W-:-:S03]  /*f220*/  @P1 VIADD R9, R9, 0x1 ;  /* 0x0000000109091836 */ /* 0x000fc60000000000 */
[----:B------:R-:W-:Y:S02]  /*f230*/  ISETP.GE.U32.AND P2, PT, R2, R13, PT ;  /* 0x0000000d0200720c */ /* 0x000fe40003f46070 */
[----:B------:R-:W-:Y:S02]  /*f240*/  @P3 IMAD.IADD R4, R4, 0x1, -R13 ;  /* 0x0000000104043824 */ /* 0x000fe400078e0a0d */
[----:B------:R-:W-:-:S03]  /*f250*/  @P3 VIADD R11, R11, 0x1 ;  /* 0x000000010b0b3836 */ /* 0x000fc60000000000 */
[----:B------:R-:W-:-:S06]  /*f260*/  ISETP.GE.U32.AND P1, PT, R4, R13, PT ;  /* 0x0000000d0400720c */ /* 0x000fcc0003f26070 */
[----:B------:R-:W-:-:S04]  /*f270*/  @P2 IADD3 R9, PT, PT, R9, 0x1, RZ ;  /* 0x0000000109092810 */ /* 0x000fc80007ffe0ff */
[----:B------:R-:W-:-:S03]  /*f280*/  SEL R5, R6, R9, !P0 ;  /* 0x0000000906057207 */ /* 0x000fc60004000000 */
[----:B------:R-:W-:Y:S02]  /*f290*/  @P1 VIADD R11, R11, 0x1 ;  /* 0x000000010b0b1836 */ /* 0x000fe40000000000 */
[----:B------:R-:W-:-:S03]  /*f2a0*/  IMAD.WIDE.U32 R4, R5, R18, RZ ;  /* 0x0000001205047225 */ /* 0x000fc600078e00ff */
[----:B------:R-:W-:Y:S02]  /*f2b0*/  SEL R11, R6, R11, !P0 ;  /* 0x0000000b060b7207 */ /* 0x000fe40004000000 */
[----:B------:R-:W-:-:S13]  /*f2c0*/  LOP3.LUT P2, RZ, R5, 0x1f, RZ, 0xc0, !PT ;  /* 0x0000001f05ff7812 */ /* 0x000fda000784c0ff */
[----:B------:R-:W-:Y:S05]  /*f2d0*/  @P2 BRA `(.L_x_152) ;  /* 0x0000000000542947 */ /* 0x000fea0003800000 */
[----:B------:R-:W0:Y:S01]  /*f2e0*/  I2F.U32.RP R2, R11 ;  /* 0x0000000b00027306 */ /* 0x000e220000209000 */
[----:B------:R-:W-:Y:S01]  /*f2f0*/  IMAD.MOV R5, RZ, RZ, -R11 ;  /* 0x000000ffff057224 */ /* 0x000fe200078e0a0b */
[----:B------:R-:W-:-:S06]  /*f300*/  ISETP.NE.U32.AND P2, PT, R11, RZ, PT ;  /* 0x000000ff0b00720c */ /* 0x000fcc0003f45070 */
[----:B0-----:R-:W0:Y:S02]  /*f310*/  MUFU.RCP R2, R2 ;  /* 0x0000000200027308 */ /* 0x001e240000001000 */
[----:B0-----:R-:W-:-:S06]  /*f320*/  IADD3 R8, PT, PT, R2, 0xffffffe, RZ ;  /* 0x0ffffffe02087810 */ /* 0x001fcc0007ffe0ff */
[----:B------:R0:W1:Y:S02]  /*f330*/  F2I.FTZ.U32.TRUNC.NTZ R9, R8 ;  /* 0x0000000800097305 */ /* 0x000064000021f000 */
[----:B0-----:R-:W-:Y:S02]  /*f340*/  IMAD.MOV.U32 R8, RZ, RZ, RZ ;  /* 0x000000ffff087224 */ /* 0x001fe400078e00ff */
[----:B-1----:R-:W-:-:S04]  /*f350*/  IMAD R5, R5, R9, RZ ;  /* 0x0000000905057224 */ /* 0x002fc800078e02ff */
[----:B------:R-:W-:-:S06]  /*f360*/  IMAD.HI.U32 R9, R9, R5, R8 ;  /* 0x0000000509097227 */ /* 0x000fcc00078e0008 */
[----:B------:R-:W-:-:S05]  /*f370*/  IMAD.HI.U32 R9, R9, R4, RZ ;  /* 0x0000000409097227 */ /* 0x000fca00078e00ff */
[----:B------:R-:W-:-:S05]  /*f380*/  IADD3 R5, PT, PT, -R9, RZ, RZ ;  /* 0x000000ff09057210 */ /* 0x000fca0007ffe1ff */
[----:B------:R-:W-:Y:S02]  /*f390*/  IMAD R4, R11, R5, R4 ;  /* 0x000000050b047224 */ /* 0x000fe400078e0204 */
[----:B------:R-:W-:-:S03]  /*f3a0*/  IMAD.MOV.U32 R5, RZ, RZ, RZ ;  /* 0x000000ffff057224 */ /* 0x000fc600078e00ff */
[----:B------:R-:W-:-:S13]  /*f3b0*/  ISETP.GE.U32.AND P0, PT, R4, R11, PT ;  /* 0x0000000b0400720c */ /* 0x000fda0003f06070 */
[----:B------:R-:W-:Y:S02]  /*f3c0*/  @P0 IMAD.IADD R4, R4, 0x1, -R11 ;  /* 0x0000000104040824 */ /* 0x000fe400078e0a0b */
[----:B------:R-:W-:-:S03]  /*f3d0*/  @P0 VIADD R9, R9, 0x1 ;  /* 0x0000000109090836 */ /* 0x000fc60000000000 */
[----:B------:R-:W-:-:S13]  /*f3e0*/  ISETP.GE.U32.AND P1, PT, R4, R11, PT ;  /* 0x0000000b0400720c */ /* 0x000fda0003f26070 */
[----:B------:R-:W-:Y:S02]  /*f3f0*/  @P1 IADD3 R9, PT, PT, R9, 0x1, RZ ;  /* 0x0000000109091810 */ /* 0x000fe40007ffe0ff */
[----:B------:R-:W-:-:S05]  /*f400*/  @!P2 LOP3.LUT R9, RZ, R11, RZ, 0x33, !PT ;  /* 0x0000000bff09a212 */ /* 0x000fca00078e33ff */
[----:B------:R-:W-:Y:S01]  /*f410*/  IMAD.MOV.U32 R4, RZ, RZ, R9 ;  /* 0x000000ffff047224 */ /* 0x000fe200078e0009 */
[----:B------:R-:W-:Y:S06]  /*f420*/  BRA `(.L_x_153) ;  /* 0x0000000000107947 */ /* 0x000fec0003800000 */
.L_x_152:
[----:B------:R-:W-:-:S07]  /*f430*/  MOV R2, 0xf450 ;  /* 0x0000f45000027802 */ /* 0x000fce0000000f00 */
[----:B---34-:R-:W-:Y:S05]  /*f440*/  CALL.REL.NOINC `($__internal_0_$__cuda_sm20_div_u64) ;  /* 0x0000003000c47944 */ /* 0x018fea0003c00000 */
[----:B------:R-:W-:Y:S01]  /*f450*/  MOV R4, R6 ;  /* 0x0000000600047202 */ /* 0x000fe20000000f00 */
[----:B------:R-:W-:-:S07]  /*f460*/  IMAD.MOV.U32 R5, RZ, RZ, R9 ;  /* 0x000000ffff057224 */ /* 0x000fce00078e0009 */
.L_x_153:
[----:B------:R-:W-:Y:S05]  /*f470*/  BSYNC.RECONVERGENT B0 ;  /* 0x0000000000007941 */ /* 0x000fea0003800200 */
.L_x_151:
[----:B------:R-:W0:Y:S02]  /*f480*/  LDCU.64 UR4, c[0x0][0x780] ;  /* 0x0000f000ff0477ac */ /* 0x000e240008000a00 */
[----:B0-----:R-:W-:Y:S02]  /*f490*/  UISETP.NE.U32.AND UP0, UPT, UR4, URZ, UPT ;  /* 0x000000ff0400728c */ /* 0x001fe4000bf05070 */
[----:B------:R-:W-:Y:S02]  /*f4a0*/  IADD3 R4, P0, PT, R4, UR4, RZ ;  /* 0x0000000404047c10 */ /* 0x000fe4000ff1e0ff */
[----:B------:R-:W-:Y:S02]  /*f4b0*/  UISETP.NE.AND.EX UP0, UPT, UR5, URZ, UPT, UP0 ;  /* 0x000000ff0500728c */ /* 0x000fe4000bf05300 */
[----:B------:R-:W-:Y:S02]  /*f4c0*/  IADD3.X R5, PT, PT, R5, UR5, RZ, P0, !PT ;  /* 0x0000000505057c10 */ /* 0x000fe400087fe4ff */
[----:B------:R-:W-:-:S11]  /*f4d0*/  UPLOP3.LUT UP0, UPT, UPT, UPT, UP0, 0x40, 0x4 ;  /* 0x000000000004789c */ /* 0x000fd60003f0e800 */
.L_x_149:
[----:B------:R-:W0:Y:S02]  /*f4e0*/  LDCU UR4, c[0x0][0x3b8] ;  /* 0x00007700ff0477ac */ /* 0x000e240008000800 */
[----:B0-----:R-:W-:-:S09]  /*f4f0*/  UISETP.NE.AND UP1, UPT, UR4, URZ, UPT ;  /* 0x000000ff0400728c */ /* 0x001fd2000bf25270 */
[----:B------:R-:W-:Y:S05]  /*f500*/  BRA.U !UP1, `(.L_x_154) ;  /* 0x00000029098c7547 */ /* 0x000fea000b800000 */
[----:B-12---:R-:W0:Y:S01]  /*f510*/  S2R R2, SR_CTAID.X ;  /* 0x0000000000027919 */ /* 0x006e220000002500 */
[----:B------:R-:W1:Y:S01]  /*f520*/  LDCU UR4, c[0x0][0x56c] ;  /* 0x0000ad80ff0477ac */ /* 0x000e620008000800 */
[----:B------:R-:W-:Y:S01]  /*f530*/  IMAD.MOV.U32 R18, RZ, RZ, RZ ;  /* 0x000000ffff127224 */ /* 0x000fe200078e00ff */
[----:B------:R-:W3:Y:S01]  /*f540*/  LDCU UR5, c[0x0][0x3bc] ;  /* 0x00007780ff0577ac */ /* 0x000ee20008000800 */
[----:B------:R-:W4:Y:S01]  /*f550*/  LDCU UR6, c[0x0][0x3c0] ;  /* 0x00007800ff0677ac */ /* 0x000f220008000800 */
[----:B------:R-:W0:Y:S01]  /*f560*/  LDCU UR7, c[0x0][0x3a8] ;  /* 0x00007500ff0777ac */ /* 0x000e220008000800 */
[----:B-1----:R-:W-:Y:S01]  /*f570*/  UISETP.NE.AND UP1, UPT, UR4, URZ, UPT ;  /* 0x000000ff0400728c */ /* 0x002fe2000bf25270 */
[----:B---3--:R-:W-:-:S04]  /*f580*/  IMAD R6, R0, UR5, RZ ;  /* 0x0000000500067c24 */ /* 0x008fc8000f8e02ff */
[----:B----4-:R-:W-:-:S04]  /*f590*/  IMAD R9, R7, UR6, R6 ;  /* 0x0000000607097c24 */ /* 0x010fc8000f8e0206 */
[----:B0-----:R-:W-:Y:S01]  /*f5a0*/  IMAD R9, R2, UR7, R9 ;  /* 0x0000000702097c24 */ /* 0x001fe2000f8e0209 */
[----:B------:R-:W-:Y:S06]  /*f5b0*/  BRA.U !UP1, `(.L_x_155) ;  /* 0x0000001109547547 */ /* 0x000fec000b800000 */
[----:B------:R-:W0:Y:S01]  /*f5c0*/  LDCU.64 UR6, c[0x0][0x570] ;  /* 0x0000ae00ff0677ac */ /* 0x000e220008000a00 */
[----:B------:R-:W-:Y:S01]  /*f5d0*/  HFMA2 R8, -RZ, RZ, 0, 0 ;  /* 0x00000000ff087431 */ /* 0x000fe200000001ff */
[----:B------:R-:W1:Y:S01]  /*f5e0*/  LDCU UR5, c[0x0][0x578] ;  /* 0x0000af00ff0577ac */ /* 0x000e620008000800 */
[----:B------:R-:W2:Y:S01]  /*f5f0*/  LDCU UR8, c[0x0][0x69c] ;  /* 0x0000d380ff0877ac */ /* 0x000ea20008000800 */
[----:B------:R-:W-:-:S04]  /*f600*/  UIADD3 UR4, UPT, UPT, UR4, -0x1, URZ ;  /* 0xffffffff04047890 */ /* 0x000fc8000fffe0ff */
[----:B------:R-:W-:Y:S01]  /*f610*/  UISETP.NE.AND UP1, UPT, UR4, URZ, UPT ;  /* 0x000000ff0400728c */ /* 0x000fe2000bf25270 */
[----:B0-----:R-:W-:-:S05]  /*f620*/  IMAD.HI.U32 R10, R9, UR7, R8 ;  /* 0x00000007090a7c27 */ /* 0x001fca000f8e0008 */
[----:B-1----:R-:W-:-:S05]  /*f630*/  SHF.R.U32.HI R11, RZ, UR5, R10 ;  /* 0x00000005ff0b7c19 */ /* 0x002fca000801160a */
[----:B-----5:R-:W-:-:S04]  /*f640*/  IMAD.MOV R13, RZ, RZ, -R11 ;  /* 0x000000ffff0d7224 */ /* 0x020fc800078e0a0b */
[----:B------:R-:W-:-:S04]  /*f650*/  IMAD R13, R13, UR6, R9 ;  /* 0x000000060d0d7c24 */ /* 0x000fc8000f8e0209 */
[----:B--2---:R-:W-:Y:S01]  /*f660*/  IMAD R18, R13, UR8, RZ ;  /* 0x000000080d127c24 */ /* 0x004fe2000f8e02ff */
[----:B------:R-:W-:Y:S06]  /*f670*/  BRA.U !UP1, `(.L_x_155) ;  /* 0x0000001109247547 */ /* 0x000fec000b800000 */
[----:B------:R-:W0:Y:S01]  /*f680*/  LDCU.64 UR6, c[0x0][0x580] ;  /* 0x0000b000ff0677ac */ /* 0x000e220008000a00 */
[----:B------:R-:W-:Y:S01]  /*f690*/  IMAD.MOV.U32 R10, RZ, RZ, RZ ;  /* 0x000000ffff0a7224 */ /* 0x000fe200078e00ff */
[----:B------:R-:W-:Y:S01]  /*f6a0*/  UISETP.LT.U32.AND UP1, UPT, UR4, 0x18, UPT ;  /* 0x000000180400788c */ /* 0x000fe2000bf21070 */
[----:B------:R-:W1:Y:S03]  /*f6b0*/  LDCU UR5, c[0x0][0x57c] ;  /* 0x0000af80ff0577ac */ /* 0x000e660008000800 */
[----:B------:R-:W-:-:S04]  /*f6c0*/  USEL UR4, UR4, 0x18, UP1 ;  /* 0x0000001804047887 */ /* 0x000fc80008800000 */
[----:B------:R-:W-:Y:S01]  /*f6d0*/  UIADD3 UR4, UPT, UPT, UR4, 0x1, URZ ;  /* 0x0000000104047890 */ /* 0x000fe2000fffe0ff */
[----:B0-----:R-:W-:Y:S01]  /*f6e0*/  IMAD.HI.U32 R12, R11, UR6, R10 ;  /* 0x000000060b0c7c27 */ /* 0x001fe2000f8e000a */
[----:B------:R-:W0:Y:S04]  /*f6f0*/  LDCU UR6, c[0x0][0x6a4] ;  /* 0x0000d480ff0677ac */ /* 0x000e280008000800 */
[----:B------:R-:W-:Y:S01]  /*f700*/  SHF.R.U32.HI R13, RZ, UR7, R12 ;  /* 0x00000007ff0d7c19 */ /* 0x000fe2000801160c */
[----:B------:R-:W-:-:S03]  /*f710*/  UISETP.NE.AND UP1, UPT, UR4, 0x2, UPT ;  /* 0x000000020400788c */ /* 0x000fc6000bf25270 */
[----:B------:R-:W-:-:S05]  /*f720*/  IADD3 R10, PT, PT, -R13, RZ, RZ ;  /* 0x000000ff0d0a7210 */ /* 0x000fca0007ffe1ff */
[----:B-1----:R-:W-:-:S04]  /*f730*/  IMAD R11, R10, UR5, R11 ;  /* 0x000000050a0b7c24 */ /* 0x002fc8000f8e020b */
[----:B0-----:R-:W-:Y:S01]  /*f740*/  IMAD R18, R11, UR6, R18 ;  /* 0x000000060b127c24 */ /* 0x001fe2000f8e0212 */
        /* <DEDUP_REMOVED lines=246> */
[----:B------:R-:W2:Y:S03]  /*106b0*/  LDCU UR5, c[0x0][0x75c] ;  /* 0x0000eb80ff0577ac */ /* 0x000ea60008000800 */
[----:B0-----:R-:W-:-:S05]  /*106c0*/  IMAD.HI.U32 R6, R13, UR7, R12 ;  /* 0x000000070d067c27 */ /* 0x001fca000f8e000c */
[----:B-1----:R-:W-:-:S05]  /*106d0*/  SHF.R.U32.HI R6, RZ, UR4, R6 ;  /* 0x00000004ff067c19 */ /* 0x002fca0008011606 */
[----:B------:R-:W-:-:S04]  /*106e0*/  IMAD.MOV R11, RZ, RZ, -R6 ;  /* 0x000000ffff0b7224 */ /* 0x000fc800078e0a06 */
[----:B------:R-:W-:-:S04]  /*106f0*/  IMAD R11, R11, UR6, R13 ;  /* 0x000000060b0b7c24 */ /* 0x000fc8000f8e020d */
[----:B--2---:R-:W-:-:S07]  /*10700*/  IMAD R18, R11, UR5, R18 ;  /* 0x000000050b127c24 */ /* 0x004fce000f8e0212 */
.L_x_155:
[----:B------:R-:W0:Y:S01]  /*10710*/  LDCU UR4, c[0x0][0x3a0] ;  /* 0x00007400ff0477ac */ /* 0x000e220008000800 */
[----:B------:R-:W-:Y:S01]  /*10720*/  BSSY.RECONVERGENT B0, `(.L_x_156) ;  /* 0x0000017000007945 */ /* 0x000fe20003800200 */
[----:B------:R-:W-:Y:S02]  /*10730*/  LOP3.LUT P3, RZ, R0, R7, RZ, 0xfc, !PT ;  /* 0x0000000700ff7212 */ /* 0x000fe4000786fcff */
[----:B------:R-:W-:Y:S02]  /*10740*/  PLOP3.LUT P0, PT, PT, PT, PT, 0x8, 0x80 ;  /* 0x000000000080781c */ /* 0x000fe40003f0e170 */
[----:B0-----:R-:W-:-:S13]  /*10750*/  ISETP.GE.AND P1, PT, R9, UR4, PT ;  /* 0x0000000409007c0c */ /* 0x001fda000bf26270 */
[----:B------:R-:W-:Y:S05]  /*10760*/  @P1 BRA `(.L_x_157) ;  /* 0x0000000000481947 */ /* 0x000fea0003800000 */
[----:B------:R-:W0:Y:S02]  /*10770*/  LDC.64 R10, c[0x0][0x3b0] ;  /* 0x0000ec00ff0a7b82 */ /* 0x000e240000000a00 */
[----:B0-----:R-:W-:Y:S02]  /*10780*/  ISETP.NE.AND P1, PT, R10, RZ, PT ;  /* 0x000000ff0a00720c */ /* 0x001fe40003f25270 */
[----:B------:R-:W-:Y:S02]  /*10790*/  ISETP.NE.AND P2, PT, R11, RZ, PT ;  /* 0x000000ff0b00720c */ /* 0x000fe40003f45270 */
[----:B------:R-:W-:Y:S02]  /*107a0*/  ISETP.NE.AND P1, PT, R0, RZ, P1 ;  /* 0x000000ff0000720c */ /* 0x000fe40000f25270 */
[----:B------:R-:W-:-:S04]  /*107b0*/  ISETP.NE.AND P2, PT, R7, RZ, P2 ;  /* 0x000000ff0700720c */ /* 0x000fc80001745270 */
[----:B------:R-:W-:-:S13]  /*107c0*/  PLOP3.LUT P1, PT, P1, P2, PT, 0xf8, 0x8f ;  /* 0x00000000008f781c */ /* 0x000fda0000f25f70 */
[----:B------:R-:W-:Y:S05]  /*107d0*/  @P1 BRA `(.L_x_157) ;  /* 0x00000000002c1947 */ /* 0x000fea0003800000 */
[----:B------:R-:W0:Y:S01]  /*107e0*/  S2R R11, SR_CTAID.Y ;  /* 0x00000000000b7919 */ /* 0x000e220000002600 */
[----:B------:R-:W0:Y:S01]  /*107f0*/  LDCU UR4, c[0x0][0x374] ;  /* 0x00006e80ff0477ac */ /* 0x000e220008000800 */
[----:B------:R-:W1:Y:S01]  /*10800*/  LDC.64 R8, c[0x0][0x788] ;  /* 0x0001e200ff087b82 */ /* 0x000e620000000a00 */
[----:B------:R-:W-:Y:S01]  /*10810*/  ISETP.NE.AND P0, PT, R10, RZ, PT ;  /* 0x000000ff0a00720c */ /* 0x000fe20003f05270 */
[----:B------:R-:W2:Y:S01]  /*10820*/  LDCU UR5, c[0x0][0x360] ;  /* 0x00006c00ff0577ac */ /* 0x000ea20008000800 */
[----:B0-----:R-:W-:-:S11]  /*10830*/  IMAD R11, R2, UR4, R11 ;  /* 0x00000004020b7c24 */ /* 0x001fd6000f8e020b */
[----:B--2---:R-:W-:Y:S01]  /*10840*/  @!P0 IMAD R11, R11, UR5, R0 ;  /* 0x000000050b0b8c24 */ /* 0x004fe2000f8e0200 */
[----:B------:R-:W-:-:S03]  /*10850*/  PLOP3.LUT P0, PT, PT, PT, PT, 0x80, 0x8 ;  /* 0x000000000008781c */ /* 0x000fc60003f0f070 */
[----:B-1----:R-:W-:-:S05]  /*10860*/  IMAD.WIDE.U32 R8, R11, 0x10, R8 ;  /* 0x000000100b087825 */ /* 0x002fca00078e0008 */
[----:B------:R0:W-:Y:S04]  /*10870*/  STG.E.64 desc[UR36][R8.64+0x8], R20 ;  /* 0x0000081408007986 */ /* 0x0001e8000c101b24 */
[----:B------:R0:W-:Y:S02]  /*10880*/  STG.E desc[UR36][R8.64], R3 ;  /* 0x0000000308007986 */ /* 0x0001e4000c101924 */
.L_x_157:
[----:B------:R-:W-:Y:S05]  /*10890*/  BSYNC.RECONVERGENT B0 ;  /* 0x0000000000007941 */ /* 0x000fea0003800200 */
.L_x_156:
[----:B------:R-:W-:Y:S01]  /*108a0*/  @!PT LDS RZ, [RZ] ;  /* 0x00000000fffff984 */ /* 0x000fe20000000800 */
[----:B------:R-:W-:Y:S01]  /*108b0*/  @!PT LDS RZ, [RZ] ;  /* 0x00000000fffff984 */ /* 0x000fe20000000800 */
[----:B------:R-:W-:Y:S01]  /*108c0*/  @!PT LDS RZ, [RZ] ;  /* 0x00000000fffff984 */ /* 0x000fe20000000800 */
[----:B------:R-:W-:Y:S01]  /*108d0*/  @!PT LDS RZ, [RZ] ;  /* 0x00000000fffff984 */ /* 0x000fe20000000800 */
[----:B------:R-:W-:-:S00]  /*108e0*/  MEMBAR.ALL.CTA ;  /* 0x0000000000007992 */ /* 0x000fc00000008000 */
[----:B------:R-:W-:Y:S06]  /*108f0*/  MEMBAR.SC.GPU ;  /* 0x0000000000007992 */ /* 0x000fec0000002000 */
[----:B------:R-:W-:-:S00]  /*10900*/  ERRBAR ;  /* 0x00000000000079ab */ /* 0x000fc00000000000 */
[----:B------:R-:W-:Y:S06]  /*10910*/  CGAERRBAR ;  /* 0x00000000000075ab */ /* 0x000fec0000000000 */
[----:B------:R-:W-:Y:S02]  /*10920*/  CCTL.IVALL ;  /* 0x00000000ff00798f */ /* 0x000fe40002000000 */
[----:B------:R-:W-:Y:S06]  /*10930*/  BAR.SYNC.DEFER_BLOCKING 0x0 ;  /* 0x0000000000007b1d */ /* 0x000fec0000010000 */
[----:B------:R-:W-:Y:S02]  /*10940*/  BSSY.RECONVERGENT B0, `(.L_x_158) ;  /* 0x0000018000007945 */ /* 0x000fe40003800200 */
[----:B------:R-:W-:Y:S06]  /*10950*/  BAR.SYNC.DEFER_BLOCKING 0x0 ;  /* 0x0000000000007b1d */ /* 0x000fec0000010000 */
[----:B------:R-:W-:Y:S05]  /*10960*/  @P3 BRA `(.L_x_159) ;  /* 0x0000000000543947 */ /* 0x000fea0003800000 */
[----:B0-----:R-:W0:Y:S01]  /*10970*/  S2R R3, SR_LANEID ;  /* 0x0000000000037919 */ /* 0x001e220000000000 */
[----:B------:R-:W-:Y:S01]  /*10980*/  VOTEU.ANY UR5, UPT, PT ;  /* 0x0000000000057886 */ /* 0x000fe200038e0100 */
[----:B------:R-:W1:Y:S01]  /*10990*/  LDC.64 R8, c[0x0][0x790] ;  /* 0x0001e400ff087b82 */ /* 0x000e620000000a00 */
[----:B------:R-:W0:Y:S08]  /*109a0*/  FLO.U32 R6, UR5 ;  /* 0x0000000500067d00 */ /* 0x000e3000080e0000 */
[----:B------:R-:W2:Y:S01]  /*109b0*/  POPC R11, UR5 ;  /* 0x00000005000b7d09 */ /* 0x000ea20008000000 */
[----:B-1----:R-:W-:Y:S01]  /*109c0*/  IMAD.WIDE.U32 R8, R2, 0x4, R8 ;  /* 0x0000000402087825 */ /* 0x002fe200078e0008 */
[----:B0-----:R-:W-:-:S13]  /*109d0*/  ISETP.EQ.U32.AND P1, PT, R6, R3, PT ;  /* 0x000000030600720c */ /* 0x001fda0003f22070 */
[----:B--2---:R-:W2:Y:S01]  /*109e0*/  @P1 ATOMG.E.ADD.STRONG.GPU PT, R9, desc[UR36][R8.64], R11 ;  /* 0x8000000b080919a8 */ /* 0x004ea200081ef124 */
[----:B------:R-:W0:Y:S01]  /*109f0*/  S2UR UR6, SR_CgaCtaId ;  /* 0x00000000000679c3 */ /* 0x000e220000008800 */
[----:B------:R-:W1:Y:S01]  /*10a00*/  LDCU UR4, c[0x0][0x374] ;  /* 0x00006e80ff0477ac */ /* 0x000e620008000800 */
[----:B------:R-:W3:Y:S01]  /*10a10*/  S2R R10, SR_LTMASK ;  /* 0x00000000000a7919 */ /* 0x000ee20000003900 */
[----:B-1----:R-:W-:Y:S01]  /*10a20*/  UIADD3 UR4, UPT, UPT, UR4, -0x1, URZ ;  /* 0xffffffff04047890 */ /* 0x002fe2000fffe0ff */
[----:B---3--:R-:W-:Y:S01]  /*10a30*/  LOP3.LUT R10, R10, UR5, RZ, 0xc0, !PT ;  /* 0x000000050a0a7c12 */ /* 0x008fe2000f8ec0ff */
[----:B------:R-:W-:Y:S02]  /*10a40*/  UMOV UR5, 0x400 ;  /* 0x0000040000057882 */ /* 0x000fe40000000000 */
[----:B0-----:R-:W-:-:S03]  /*10a50*/  ULEA UR5, UR6, UR5, 0x18 ;  /* 0x0000000506057291 */ /* 0x001fc6000f8ec0ff */
[----:B------:R-:W0:Y:S01]  /*10a60*/  POPC R10, R10 ;  /* 0x0000000a000a7309 */ /* 0x000e220000000000 */
[----:B--2---:R-:W0:Y:S02]  /*10a70*/  SHFL.IDX PT, R3, R9, R6, 0x1f ;  /* 0x00001f0609037589 */ /* 0x004e2400000e0000 */
[----:B0-----:R-:W-:-:S05]  /*10a80*/  IMAD.IADD R3, R3, 0x1, R10 ;  /* 0x0000000103037824 */ /* 0x001fca00078e020a */
[----:B------:R-:W-:-:S04]  /*10a90*/  ISETP.NE.AND P1, PT, R3, UR4, PT ;  /* 0x0000000403007c0c */ /* 0x000fc8000bf25270 */
[----:B------:R-:W-:-:S05]  /*10aa0*/  SEL R3, RZ, 0x1, P1 ;  /* 0x00000001ff037807 */ /* 0x000fca0000800000 */
[----:B------:R1:W-:Y:S04]  /*10ab0*/  STS.U8 [UR5], R3 ;  /* 0x00000003ff007988 */ /* 0x0003e80008000005 */
.L_x_159:
[----:B------:R-:W-:Y:S05]  /*10ac0*/  BSYNC.RECONVERGENT B0 ;  /* 0x0000000000007941 */ /* 0x000fea0003800200 */
.L_x_158:
[----:B------:R-:W2:Y:S08]  /*10ad0*/  S2UR UR5, SR_CgaCtaId ;  /* 0x00000000000579c3 */ /* 0x000eb00000008800 */
[----:B------:R-:W-:Y:S06]  /*10ae0*/  BAR.SYNC.DEFER_BLOCKING 0x0 ;  /* 0x0000000000007b1d */ /* 0x000fec0000010000 */
[----:B------:R-:W-:-:S02]  /*10af0*/  UMOV UR4, 0x400 ;  /* 0x0000040000047882 */ /* 0x000fc40000000000 */
[----:B--2---:R-:W-:-:S09]  /*10b00*/  ULEA UR4, UR5, UR4, 0x18 ;  /* 0x0000000405047291 */ /* 0x004fd2000f8ec0ff */
[----:B01----:R-:W0:Y:S02]  /*10b10*/  LDS.U8 R3, [UR4] ;  /* 0x00000004ff037984 */ /* 0x003e240008000000 */
[----:B0-----:R-:W-:-:S13]  /*10b20*/  ISETP.NE.AND P1, PT, R3, RZ, PT ;  /* 0x000000ff0300720c */ /* 0x001fda0003f25270 */
[----:B------:R-:W-:Y:S05]  /*10b30*/  @!P1 EXIT ;  /* 0x000000000000994d */ /* 0x000fea0003800000 */
        /* <DEDUP_REMOVED lines=8> */
[----:B------:R-:W-:Y:S01]  /*10bc0*/  CCTL.IVALL ;  /* 0x00000000ff00798f */ /* 0x000fe20002000000 */
[----:B------:R-:W0:Y:S01]  /*10bd0*/  LDCU UR4, c[0x0][0x3b0] ;  /* 0x00007600ff0477ac */ /* 0x000e220008000800 */
[----:B------:R-:W-:Y:S01]  /*10be0*/  BSSY.RECONVERGENT B0, `(.L_x_160) ;  /* 0x000004d000007945 */ /* 0x000fe20003800200 */
[----:B------:R-:W1:Y:S01]  /*10bf0*/  LDCU.64 UR6, c[0x0][0x390] ;  /* 0x00007200ff0677ac */ /* 0x000e620008000a00 */
[----:B------:R-:W2:Y:S01]  /*10c00*/  LDCU UR5, c[0x0][0x388] ;  /* 0x00007100ff0577ac */ /* 0x000ea20008000800 */
[----:B0-----:R-:W-:Y:S01]  /*10c10*/  UISETP.NE.AND UP1, UPT, UR4, URZ, UPT ;  /* 0x000000ff0400728c */ /* 0x001fe2000bf25270 */
[----:B-1----:R-:W-:Y:S01]  /*10c20*/  MOV R8, UR6 ;  /* 0x0000000600087c02 */ /* 0x002fe20008000f00 */
[----:B------:R-:W-:-:S02]  /*10c30*/  IMAD.U32 R9, RZ, RZ, UR7 ;  /* 0x00000007ff097e24 */ /* 0x000fc4000f8e00ff */
[----:B--2---:R-:W-:-:S05]  /*10c40*/  IMAD.U32 R3, RZ, RZ, UR5 ;  /* 0x00000005ff037e24 */ /* 0x004fca000f8e00ff */
[----:B------:R-:W-:Y:S05]  /*10c50*/  BRA.U !UP1, `(.L_x_161) ;  /* 0x0000000109907547 */ /* 0x000fea000b800000 */
[----:B------:R-:W0:Y:S01]  /*10c60*/  LDCU UR4, c[0x0][0x360] ;  /* 0x00006c00ff0477ac */ /* 0x000e220008000800 */
[----:B------:R-:W1:Y:S01]  /*10c70*/  LDCU UR5, c[0x0][0x3ac] ;  /* 0x00007580ff0577ac */ /* 0x000e620008000800 */
[----:B------:R-:W2:Y:S01]  /*10c80*/  LDCU UR6, c[0x0][0x3ac] ;  /* 0x00007580ff0677ac */ /* 0x000ea20008000800 */
[----:B0-----:R-:W-:-:S05]  /*10c90*/  IMAD R6, R7, UR4, R0 ;  /* 0x0000000407067c24 */ /* 0x001fca000f8e0200 */
[----:B-1----:R-:W-:-:S13]  /*10ca0*/  ISETP.GE.U32.AND P1, PT, R6, UR5, PT ;  /* 0x0000000506007c0c */ /* 0x002fda000bf26070 */
[----:B--2---:R-:W-:Y:S05]  /*10cb0*/  @P1 BRA `(.L_x_162) ;  /* 0x0000000000fc1947 */ /* 0x004fea0003800000 */
[----:B------:R-:W0:Y:S01]  /*10cc0*/  LDCU UR5, c[0x0][0x374] ;  /* 0x00006e80ff0577ac */ /* 0x000e220008000800 */
[----:B------:R-:W1:Y:S01]  /*10cd0*/  LDC R19, c[0x0][0x364] ;  /* 0x0000d900ff137b82 */ /* 0x000e620000000800 */
[----:B------:R-:W-:Y:S07]  /*10ce0*/  BSSY.RECONVERGENT B1, `(.L_x_163) ;  /* 0x000001a000017945 */ /* 0x000fee0003800200 */
[----:B------:R-:W2:Y:S01]  /*10cf0*/  LDC.64 R10, c[0x0][0x788] ;  /* 0x0001e200ff0a7b82 */ /* 0x000ea20000000a00 */
[----:B0----5:R-:W-:-:S02]  /*10d00*/  IMAD R17, R2, UR5, RZ ;  /* 0x0000000502117c24 */ /* 0x021fc4000f8e02ff */
[----:B-1----:R-:W-:-:S07]  /*10d10*/  IMAD R19, R19, UR4, RZ ;  /* 0x0000000413137c24 */ /* 0x002fce000f8e02ff */
.L_x_166:
[----:B------:R-:W-:-:S05]  /*10d20*/  IADD3 R13, PT, PT, R17, R6, RZ ;  /* 0x00000006110d7210 */ /* 0x000fca0007ffe0ff */
[----:B--2---:R-:W-:-:S05]  /*10d30*/  IMAD.WIDE.U32 R12, R13, 0x10, R10 ;  /* 0x000000100d0c7825 */ /* 0x004fca00078e000a */
[----:B------:R-:W2:Y:S04]  /*10d40*/  LDG.E R2, desc[UR36][R12.64] ;  /* 0x000000240c027981 */ /* 0x000ea8000c1e1900 */
[----:B------:R-:W3:Y:S01]  /*10d50*/  LDG.E.64 R14, desc[UR36][R12.64+0x8] ;  /* 0x000008240c0e7981 */ /* 0x000ee2000c1e1b00 */
[----:B------:R-:W-:Y:S01]  /*10d60*/  FSETP.NAN.FTZ.AND P4, PT, |R3|, |R3|, PT ;  /* 0x400000030300720b */ /* 0x000fe20003f98200 */
[----:B------:R-:W-:Y:S01]  /*10d70*/  IMAD.IADD R6, R19, 0x1, R6 ;  /* 0x0000000113067824 */ /* 0x000fe200078e0206 */
[----:B------:R-:W-:Y:S04]  /*10d80*/  BSSY.RECONVERGENT B2, `(.L_x_164) ;  /* 0x000000b000027945 */ /* 0x000fe80003800200 */
[----:B------:R-:W-:-:S07]  /*10d90*/  ISETP.GE.U32.AND P3, PT, R6, UR6, PT ;  /* 0x0000000606007c0c */ /* 0x000fce000bf66070 */
[----:B--2---:R-:W-:Y:S02]  /*10da0*/  @P4 FSETP.NAN.FTZ.AND P1, PT, |R2|, |R2|, PT ;  /* 0x400000020200420b */ /* 0x004fe40003f38200 */
[----:B---3--:R-:W-:-:S04]  /*10db0*/  @P4 ISETP.LT.U32.AND P2, PT, R8, R14, PT ;  /* 0x0000000e0800420c */ /* 0x008fc80003f41070 */
[----:B------:R-:W-:Y:S01]  /*10dc0*/  @P4 ISETP.LT.OR.EX P1, PT, R9, R15, !P1, P2 ;  /* 0x0000000f0900420c */ /* 0x000fe20004f21720 */
[----:B------:R-:W-:-:S12]  /*10dd0*/  @P4 BRA `(.L_x_165) ;  /* 0x0000000000144947 */ /* 0x000fd80003800000 */
[----:B------:R-:W-:-:S13]  /*10de0*/  FSETP.NEU.FTZ.AND P2, PT, R3, R2, PT ;  /* 0x000000020300720b */ /* 0x000fda0003f5d000 */
[----:B------:R-:W-:-:S04]  /*10df0*/  @!P2 ISETP.GE.U32.AND P1, PT, R8, R14, PT ;  /* 0x0000000e0800a20c */ /* 0x000fc80003f26070 */
[----:B------:R-:W-:-:S04]  /*10e00*/  @!P2 ISETP.GE.AND.EX P1, PT, R9, R15, PT, P1 ;  /* 0x0000000f0900a20c */ /* 0x000fc80003f26310 */
[----:B------:R-:W-:Y:S02]  /*10e10*/  @!P2 PLOP3.LUT P1, PT, P1, PT, PT, 0x8, 0x80 ;  /* 0x000000000080a81c */ /* 0x000fe40000f2e170 */
[----:B------:R-:W-:-:S13]  /*10e20*/  @P2 FSETP.LT.FTZ.AND P1, PT, R3, R2, PT ;  /* 0x000000020300220b */ /* 0x000fda0003f31000 */
.L_x_165:
[----:B------:R-:W-:Y:S05]  /*10e30*/  BSYNC.RECONVERGENT B2 ;  /* 0x0000000000027941 */ /* 0x000fea0003800200 */
.L_x_164:
[----:B------:R-:W-:Y:S02]  /*10e40*/  SEL R8, R8, R14, P1 ;  /* 0x0000000e08087207 */ /* 0x000fe40000800000 */
[----:B------:R-:W-:Y:S02]  /*10e50*/  SEL R9, R9, R15, P1 ;  /* 0x0000000f09097207 */ /* 0x000fe40000800000 */
[----:B------:R-:W-:Y:S01]  /*10e60*/  FSEL R3, R3, R2, P1 ;  /* 0x0000000203037208 */ /* 0x000fe20000800000 */
[----:B------:R-:W-:Y:S06]  /*10e70*/  @!P3 BRA `(.L_x_166) ;  /* 0xfffffffc00a8b947 */ /* 0x000fec000383ffff */
[----:B------:R-:W-:Y:S05]  /*10e80*/  BSYNC.RECONVERGENT B1 ;  /* 0x0000000000017941 */ /* 0x000fea0003800200 */
.L_x_163:
[----:B------:R-:W-:Y:S05]  /*10e90*/  BRA `(.L_x_162) ;  /* 0x0000000000847947 */ /* 0x000fea0003800000 */
.L_x_161:
[----:B------:R-:W0:Y:S01]  /*10ea0*/  LDCU UR4, c[0x0][0x3ac] ;  /* 0x00007580ff0477ac */ /* 0x000e220008000800 */
[----:B------:R-:W1:Y:S01]  /*10eb0*/  LDCU UR5, c[0x0][0x3ac] ;  /* 0x00007580ff0577ac */ /* 0x000e620008000800 */
[----:B0-----:R-:W-:-:S13]  /*10ec0*/  ISETP.GE.U32.AND P1, PT, R7, UR4, PT ;  /* 0x0000000407007c0c */ /* 0x001fda000bf26070 */
[----:B-1----:R-:W-:Y:S05]  /*10ed0*/  @P1 BRA `(.L_x_162) ;  /* 0x0000000000741947 */ /* 0x002fea0003800000 */
[----:B------:R-:W0:Y:S01]  /*10ee0*/  LDCU UR4, c[0x0][0x374] ;  /* 0x00006e80ff0477ac */ /* 0x000e220008000800 */
[----:B------:R-:W1:Y:S01]  /*10ef0*/  LDC R6, c[0x0][0x360] ;  /* 0x0000d800ff067b82 */ /* 0x000e620000000800 */
[----:B-----5:R-:W-:-:S07]  /*10f00*/  IMAD.MOV.U32 R17, RZ, RZ, R7 ;  /* 0x000000ffff117224 */ /* 0x020fce00078e0007 */
[----:B------:R-:W2:Y:S08]  /*10f10*/  LDC.64 R10, c[0x0][0x788] ;  /* 0x0001e200ff0a7b82 */ /* 0x000eb00000000a00 */
[----:B------:R-:W3:Y:S01]  /*10f20*/  LDC R16, c[0x0][0x364] ;  /* 0x0000d900ff107b82 */ /* 0x000ee20000000800 */
[----:B0-----:R-:W-:-:S07]  /*10f30*/  IMAD R2, R2, UR4, RZ ;  /* 0x0000000402027c24 */ /* 0x001fce000f8e02ff */
.L_x_169:
[----:B------:R-:W-:-:S05]  /*10f40*/  IADD3 R13, PT, PT, R2, R17, RZ ;  /* 0x00000011020d7210 */ /* 0x000fca0007ffe0ff */
[----:B-1----:R-:W-:-:S04]  /*10f50*/  IMAD R13, R13, R6, R0 ;  /* 0x000000060d0d7224 */ /* 0x002fc800078e0200 */
[----:B--2---:R-:W-:-:S05]  /*10f60*/  IMAD.WIDE.U32 R12, R13, 0x10, R10 ;  /* 0x000000100d0c7825 */ /* 0x004fca00078e000a */
[----:B------:R-:W2:Y:S04]  /*10f70*/  LDG.E R20, desc[UR36][R12.64] ;  /* 0x000000240c147981 */ /* 0x000ea8000c1e1900 */
[----:B------:R-:W4:Y:S01]  /*10f80*/  LDG.E.64 R14, desc[UR36][R12.64+0x8] ;  /* 0x000008240c0e7981 */ /* 0x000f22000c1e1b00 */
[----:B------:R-:W-:Y:S01]  /*10f90*/  FSETP.NAN.FTZ.AND P4, PT, |R3|, |R3|, PT ;  /* 0x400000030300720b */ /* 0x000fe20003f98200 */
[----:B---3--:R-:W-:Y:S01]  /*10fa0*/  IMAD.IADD R17, R16, 0x1, R17 ;  /* 0x0000000110117824 */ /* 0x008fe200078e0211 */
[----:B------:R-:W-:Y:S04]  /*10fb0*/  BSSY.RECONVERGENT B1, `(.L_x_167) ;  /* 0x000000b000017945 */ /* 0x000fe80003800200 */
[----:B------:R-:W-:-:S07]  /*10fc0*/  ISETP.GE.U32.AND P3, PT, R17, UR5, PT ;  /* 0x0000000511007c0c */ /* 0x000fce000bf66070 */
[----:B--2---:R-:W-:Y:S02]  /*10fd0*/  @P4 FSETP.NAN.FTZ.AND P1, PT, |R20|, |R20|, PT ;  /* 0x400000141400420b */ /* 0x004fe40003f38200 */
[----:B----4-:R-:W-:-:S04]  /*10fe0*/  @P4 ISETP.LT.U32.AND P2, PT, R8, R14, PT ;  /* 0x0000000e0800420c */ /* 0x010fc80003f41070 */
[----:B------:R-:W-:Y:S01]  /*10ff0*/  @P4 ISETP.LT.OR.EX P1, PT, R9, R15, !P1, P2 ;  /* 0x0000000f0900420c */ /* 0x000fe20004f21720 */
[----:B------:R-:W-:-:S12]  /*11000*/  @P4 BRA `(.L_x_168) ;  /* 0x0000000000144947 */ /* 0x000fd80003800000 */
[----:B------:R-:W-:-:S13]  /*11010*/  FSETP.NEU.FTZ.AND P2, PT, R3, R20, PT ;  /* 0x000000140300720b */ /* 0x000fda0003f5d000 */
[----:B------:R-:W-:-:S04]  /*11020*/  @!P2 ISETP.GE.U32.AND P1, PT, R8, R14, PT ;  /* 0x0000000e0800a20c */ /* 0x000fc80003f26070 */
[----:B------:R-:W-:-:S04]  /*11030*/  @!P2 ISETP.GE.AND.EX P1, PT, R9, R15, PT, P1 ;  /* 0x0000000f0900a20c */ /* 0x000fc80003f26310 */
[----:B------:R-:W-:Y:S02]  /*11040*/  @!P2 PLOP3.LUT P1, PT, P1, PT, PT, 0x8, 0x80 ;  /* 0x000000000080a81c */ /* 0x000fe40000f2e170 */
[----:B------:R-:W-:-:S13]  /*11050*/  @P2 FSETP.LT.FTZ.AND P1, PT, R3, R20, PT ;  /* 0x000000140300220b */ /* 0x000fda0003f31000 */
.L_x_168:
[----:B------:R-:W-:Y:S05]  /*11060*/  BSYNC.RECONVERGENT B1 ;  /* 0x0000000000017941 */ /* 0x000fea0003800200 */
.L_x_167:
[----:B------:R-:W-:Y:S02]  /*11070*/  SEL R8, R8, R14, P1 ;  /* 0x0000000e08087207 */ /* 0x000fe40000800000 */
[----:B------:R-:W-:Y:S02]  /*11080*/  SEL R9, R9, R15, P1 ;  /* 0x0000000f09097207 */ /* 0x000fe40000800000 */
[----:B------:R-:W-:Y:S01]  /*11090*/  FSEL R3, R3, R20, P1 ;  /* 0x0000001403037208 */ /* 0x000fe20000800000 */
[----:B------:R-:W-:Y:S06]  /*110a0*/  @!P3 BRA `(.L_x_169) ;  /* 0xfffffffc00a4b947 */ /* 0x000fec000383ffff */
.L_x_162:
[----:B------:R-:W-:Y:S05]  /*110b0*/  BSYNC.RECONVERGENT B0 ;  /* 0x0000000000007941 */ /* 0x000fea0003800200 */
.L_x_160:
[----:B------:R-:W0:Y:S01]  /*110c0*/  S2UR UR6, SR_CgaCtaId ;  /* 0x00000000000679c3 */ /* 0x000e220000008800 */
[----:B------:R-:W1:Y:S01]  /*110d0*/  LDCU UR5, c[0x0][0x360] ;  /* 0x00006c00ff0577ac */ /* 0x000e620008000800 */
[----:B------:R-:W-:Y:S02]  /*110e0*/  UMOV UR4, 0x400 ;  /* 0x0000040000047882 */ /* 0x000fe40000000000 */
[----:B------:R-:W-:Y:S01]  /*110f0*/  UIADD3 UR4, UPT, UPT, UR4, 0x10, URZ ;  /* 0x0000001004047890 */ /* 0x000fe2000fffe0ff */
[----:B-1----:R-:W-:-:S03]  /*11100*/  IMAD R2, R7, UR5, R0 ;  /* 0x0000000507027c24 */ /* 0x002fc6000f8e0200 */
[----:B0-----:R-:W-:Y:S01]  /*11110*/  ULEA UR8, UR6, UR4, 0x18 ;  /* 0x0000000406087291 */ /* 0x001fe2000f8ec0ff */
[----:B------:R-:W0:Y:S05]  /*11120*/  LDCU UR6, c[0x0][0x364] ;  /* 0x00006c80ff0677ac */ /* 0x000e2a0008000800 */
[----:B------:R-:W-:-:S05]  /*11130*/  LEA R2, R2, UR8, 0x4 ;  /* 0x0000000802027c11 */ /* 0x000fca000f8e20ff */
[----:B------:R1:W-:Y:S04]  /*11140*/  STS.64 [R2+0x8], R8 ;  /* 0x0000080802007388 */ /* 0x0003e80000000a00 */
[----:B------:R1:W-:Y:S01]  /*11150*/  STS [R2], R3 ;  /* 0x0000000302007388 */ /* 0x0003e20000000800 */
[----:B0-----:R-:W-:-:S09]  /*11160*/  UISETP.GE.U32.AND UP1, UPT, UR6, 0x2, UPT ;  /* 0x000000020600788c */ /* 0x001fd2000bf26070 */
[----:B-1----:R-:W-:Y:S05]  /*11170*/  BRA.U !UP1, `(.L_x_170) ;  /* 0x0000000109847547 */ /* 0x002fea000b800000 */
[----:B------:R-:W-:-:S05]  /*11180*/  UMOV UR4, UR6 ;  /* 0x0000000600047c82 */ /* 0x000fca0008000000 */
.L_x_175:
        /* <DEDUP_REMOVED lines=11> */
[----:B------:R-:W0:Y:S04]  /*11240*/  LDS R12, [R6] ;  /* 0x00000000060c7984 */ /* 0x000e280000000800 */
        /* <DEDUP_REMOVED lines=10> */
.L_x_174:
[----:B------:R-:W-:Y:S05]  /*112f0*/  BSYNC.RECONVERGENT B1 ;  /* 0x0000000000017941 */ /* 0x000fea0003800200 */
.L_x_173:
[----:B------:R-:W-:Y:S02]  /*11300*/  FSEL R3, R3, R12, P1 ;  /* 0x0000000c03037208 */ /* 0x000fe40000800000 */
[----:B------:R-:W-:Y:S02]  /*11310*/  SEL R8, R8, R10, P1 ;  /* 0x0000000a08087207 */ /* 0x000fe40000800000 */
[----:B------:R-:W-:Y:S01]  /*11320*/  SEL R9, R9, R11, P1 ;  /* 0x0000000b09097207 */ /* 0x000fe20000800000 */
[----:B------:R0:W-:Y:S04]  /*11330*/  STS [R2], R3 ;  /* 0x0000000302007388 */ /* 0x0001e80000000800 */
[----:B------:R0:W-:Y:S02]  /*11340*/  STS.64 [R2+0x8], R8 ;  /* 0x0000080802007388 */ /* 0x0001e40000000a00 */
.L_x_172:
[----:B------:R-:W-:Y:S05]  /*11350*/  BSYNC.RECONVERGENT B0 ;  /* 0x0000000000007941 */ /* 0x000fea0003800200 */
.L_x_171:
[----:B------:R-:W-:-:S03]  /*11360*/  UISETP.GT.U32.AND UP1, UPT, UR4, 0x3, UPT ;  /* 0x000000030400788c */ /* 0x000fc6000bf24070 */
[----:B------:R-:W-:-:S06]  /*11370*/  UMOV UR4, UR7 ;  /* 0x0000000700047c82 */ /* 0x000fcc0008000000 */
[----:B------:R-:W-:Y:S05]  /*11380*/  BRA.U UP1, `(.L_x_175) ;  /* 0xfffffffd01807547 */ /* 0x000fea000b83ffff */
.L_x_170:
[----:B------:R-:W1:Y:S02]  /*11390*/  LDCU UR4, c[0x0][0x3b0] ;  /* 0x00007600ff0477ac */ /* 0x000e640008000800 */
[----:B-1----:R-:W-:-:S09]  /*113a0*/  UISETP.NE.AND UP1, UPT, UR4, URZ, UPT ;  /* 0x000000ff0400728c */ /* 0x002fd2000bf25270 */
[----:B------:R-:W-:Y:S05]  /*113b0*/  BRA.U !UP1, `(.L_x_176) ;  /* 0x0000000509047547 */ /* 0x000fea000b800000 */
[----:B------:R-:W-:Y:S02]  /*113c0*/  UISETP.GE.U32.AND UP1, UPT, UR5, 0x21, UPT ;  /* 0x000000210500788c */ /* 0x000fe4000bf26070 */
[----:B------:R-:W-:-:S07]  /*113d0*/  UMOV UR4, UR5 ;  /* 0x0000000500047c82 */ /* 0x000fce0008000000 */
[----:B------:R-:W-:Y:S05]  /*113e0*/  BRA.U !UP1, `(.L_x_177) ;  /* 0x0000000109947547 */ /* 0x000fea000b800000 */
[----:B------:R1:W-:Y:S01]  /*113f0*/  STS [R2], R3 ;  /* 0x0000000302007388 */ /* 0x0003e20000000800 */
[----:B------:R-:W-:Y:S01]  /*11400*/  UISETP.GE.U32.AND UP1, UPT, UR5, 0x40, UPT ;  /* 0x000000400500788c */ /* 0x000fe2000bf26070 */
[----:B------:R-:W-:Y:S02]  /*11410*/  UMOV UR4, 0x20 ;  /* 0x0000002000047882 */ /* 0x000fe40000000000 */
[----:B------:R1:W-:Y:S06]  /*11420*/  STS.64 [R2+0x8], R8 ;  /* 0x0000080802007388 */ /* 0x0003ec0000000a00 */
[----:B------:R-:W-:Y:S05]  /*11430*/  BRA.U !UP1, `(.L_x_177) ;  /* 0x0000000109807547 */ /* 0x000fea000b800000 */
[----:B------:R-:W-:-:S07]  /*11440*/  MOV R10, UR5 ;  /* 0x00000005000a7c02 */ /* 0x000fce0008000f00 */
.L_x_182:
[----:B-----5:R-:W-:Y:S01]  /*11450*/  SHF.R.U32.HI R13, RZ, 0x1, R10 ;  /* 0x00000001ff0d7819 */ /* 0x020fe2000001160a */
[----:B------:R-:W-:Y:S04]  /*11460*/  BAR.SYNC.DEFER_BLOCKING 0x0 ;  /* 0x0000000000007b1d */ /* 0x000fe80000010000 */
[----:B------:R-:W-:Y:S02]  /*11470*/  IMAD.IADD R6, R13, 0x1, R0 ;  /* 0x000000010d067824 */ /* 0x000fe400078e0200 */
[----:B------:R-:W-:Y:S03]  /*11480*/  BSSY.RECONVERGENT B0, `(.L_x_178) ;  /* 0x0000018000007945 */ /* 0x000fe60003800200 */
[----:B------:R-:W-:-:S04]  /*11490*/  ISETP.GE.U32.AND P1, PT, R6, UR5, PT ;  /* 0x0000000506007c0c */ /* 0x000fc8000bf26070 */
[----:B------:R-:W-:-:S13]  /*114a0*/  ISETP.GE.U32.OR P1, PT, R0, R13, P1 ;  /* 0x0000000d0000720c */ /* 0x000fda0000f26470 */
[----:B--2---:R-:W-:Y:S05]  /*114b0*/  @P1 BRA `(.L_x_179) ;  /* 0x0000000000501947 */ /* 0x004fea0003800000 */
[----:B------:R-:W-:Y:S01]  /*114c0*/  IMAD R11, R13, 0x10, R2 ;  /* 0x000000100d0b7824 */ /* 0x000fe200078e0202 */
[----:B------:R-:W-:Y:S01]  /*114d0*/  FSETP.NAN.FTZ.AND P3, PT, |R3|, |R3|, PT ;  /* 0x400000030300720b */ /* 0x000fe20003f78200 */
[----:B------:R-:W-:Y:S03]  /*114e0*/  BSSY.RECONVERGENT B1, `(.L_x_180) ;  /* 0x000000c000017945 */ /* 0x000fe60003800200 */
[----:B------:R-:W2:Y:S04]  /*114f0*/  LDS R12, [R11] ;  /* 0x000000000b0c7984 */ /* 0x000ea80000000800 */
[----:B------:R-:W3:Y:S05]  /*11500*/  LDS.64 R6, [R11+0x8] ;  /* 0x000008000b067984 */ /* 0x000eea0000000a00 */
[----:B--2---:R-:W-:-:S02]  /*11510*/  @P3 FSETP.NAN.FTZ.AND P1, PT, |R12|, |R12|, PT ;  /* 0x4000000c0c00320b */ /* 0x004fc40003f38200 */
        /* <DEDUP_REMOVED lines=8> */
.L_x_181:
[----:B------:R-:W-:Y:S05]  /*115a0*/  BSYNC.RECONVERGENT B1 ;  /* 0x0000000000017941 */ /* 0x000fea0003800200 */
.L_x_180:
[----:B01----:R-:W-:Y:S02]  /*115b0*/  FSEL R3, R3, R12, P1 ;  /* 0x0000000c03037208 */ /* 0x003fe40000800000 */
[----:B------:R-:W-:Y:S02]  /*115c0*/  SEL R8, R8, R6, P1 ;  /* 0x0000000608087207 */ /* 0x000fe40000800000 */
[----:B------:R-:W-:Y:S01]  /*115d0*/  SEL R9, R9, R7, P1 ;  /* 0x0000000709097207 */ /* 0x000fe20000800000 */
[----:B------:R2:W-:Y:S04]  /*115e0*/  STS [R2], R3 ;  /* 0x0000000302007388 */ /* 0x0005e80000000800 */
[----:B------:R2:W-:Y:S02]  /*115f0*/  STS.64 [R2+0x8], R8 ;  /* 0x0000080802007388 */ /* 0x0005e40000000a00 */
.L_x_179:
[----:B------:R-:W-:Y:S05]  /*11600*/  BSYNC.RECONVERGENT B0 ;  /* 0x0000000000007941 */ /* 0x000fea0003800200 */
.L_x_178:
[----:B------:R-:W-:Y:S02]  /*11610*/  ISETP.GT.U32.AND P1, PT, R10, 0x7f, PT ;  /* 0x0000007f0a00780c */ /* 0x000fe40003f24070 */
[----:B------:R-:W-:-:S11]  /*11620*/  MOV R10, R13 ;  /* 0x0000000d000a7202 */ /* 0x000fd60000000f00 */
[----:B------:R-:W-:Y:S05]  /*11630*/  @P1 BRA `(.L_x_182) ;  /* 0xfffffffc00841947 */ /* 0x000fea000383ffff */
.L_x_177:
[----:B------:R-:W-:Y:S01]  /*11640*/  BAR.SYNC.DEFER_BLOCKING 0x0 ;  /* 0x0000000000007b1d */ /* 0x000fe20000010000 */
[----:B------:R-:W-:-:S09]  /*11650*/  UISETP.GE.U32.AND UP1, UPT, UR4, 0x2, UPT ;  /* 0x000000020400788c */ /* 0x000fd2000bf26070 */
[----:B------:R-:W-:Y:S05]  /*11660*/  BRA.U !UP1, `(.L_x_176) ;  /* 0x0000000109587547 */ /* 0x000fea000b800000 */
[----:B------:R-:W-:-:S07]  /*11670*/  IMAD.MOV.U32 R0, RZ, RZ, 0x1 ;  /* 0x00000001ff007424 */ /* 0x000fce00078e00ff */
.L_x_185:
[----:B012---:R-:W0:Y:S01]  /*11680*/  SHFL.DOWN PT, R2, R3, R0, 0x1f ;  /* 0x08001f0003027589 */ /* 0x007e2200000e0000 */
        /* <DEDUP_REMOVED lines=15> */
.L_x_184:
[----:B------:R-:W-:Y:S05]  /*11780*/  BSYNC.RECONVERGENT B0 ;  /* 0x0000000000007941 */ /* 0x000fea0003800200 */
.L_x_183:
[----:B------:R-:W-:Y:S02]  /*11790*/  FSEL R3, R3, R2, P1 ;  /* 0x0000000203037208 */ /* 0x000fe40000800000 */
[----:B------:R-:W-:Y:S02]  /*117a0*/  SEL R8, R8, R7, P1 ;  /* 0x0000000708087207 */ /* 0x000fe40000800000 */
[----:B------:R-:W-:Y:S01]  /*117b0*/  SEL R9, R9, R6, P1 ;  /* 0x0000000609097207 */ /* 0x000fe20000800000 */
[----:B------:R-:W-:Y:S06]  /*117c0*/  @!P3 BRA `(.L_x_185) ;  /* 0xfffffffc00acb947 */ /* 0x000fec000383ffff */
.L_x_176:
[----:B------:R-:W-:Y:S05]  /*117d0*/  @!P0 EXIT ;  /* 0x000000000000894d */ /* 0x000fea0003800000 */
[----:B------:R-:W3:Y:S01]  /*117e0*/  LDCU.U8 UR6, c[0x0][0x7a0] ;  /* 0x0000f400ff0677ac */ /* 0x000ee20008000000 */
[----:B------:R-:W4:Y:S01]  /*117f0*/  LDCU.64 UR4, c[0x0][0x798] ;  /* 0x0000f300ff0477ac */ /* 0x000f220008000a00 */
[----:B---3--:R-:W-:-:S04]  /*11800*/  UISETP.NE.AND UP1, UPT, UR6, URZ, UPT ;  /* 0x000000ff0600728c */ /* 0x008fc8000bf25270 */
[----:B----4-:R-:W-:Y:S02]  /*11810*/  USEL UR4, UR4, URZ, UP1 ;  /* 0x000000ff04047287 */ /* 0x010fe40008800000 */
[----:B------:R-:W-:-:S04]  /*11820*/  USEL UR5, UR5, URZ, UP1 ;  /* 0x000000ff05057287 */ /* 0x000fc80008800000 */
[----:B-----5:R-:W-:-:S04]  /*11830*/  IADD3 R16, P0, PT, R8, UR4, RZ ;  /* 0x0000000408107c10 */ /* 0x020fc8000ff1e0ff */
[----:B------:R-:W-:Y:S01]  /*11840*/  IADD3.X R17, PT, PT, R9, UR5, RZ, P0, !PT ;  /* 0x0000000509117c10 */ /* 0x000fe200087fe4ff */
[----:B------:R-:W-:Y:S08]  /*11850*/  BRA.U !UP0, `(.L_x_186) ;  /* 0x0000000108f87547 */ /* 0x000ff0000b800000 */
[----:B------:R-:W-:Y:S05]  /*11860*/  BRA.U !UP1, `(.L_x_187) ;  /* 0x0000000109447547 */ /* 0x000fea000b800000 */
[----:B------:R-:W-:Y:S01]  /*11870*/  MOV R0, 0x0 ;  /* 0x0000000000007802 */ /* 0x000fe20000000f00 */
[----:B------:R-:W3:Y:S01]  /*11880*/  LDCU.64 UR4, c[0x4][0x3c8] ;  /* 0x01007900ff0477ac */ /* 0x000ee20008000a00 */
[----:B012---:R-:W-:Y:S02]  /*11890*/  HFMA2 R8, -RZ, RZ, 0, 4.3690204620361328125e-05 ;  /* 0x000002ddff087431 */ /* 0x007fe400000001ff */
[----:B------:R-:W-:Y:S01]  /*118a0*/  IMAD.MOV.U32 R12, RZ, RZ, 0x1 ;  /* 0x00000001ff0c7424 */ /* 0x000fe200078e00ff */
[----:B------:R0:W1:Y:S01]  /*118b0*/  LDC.64 R2, c[0x4][R0] ;  /* 0x0100000000027b82 */ /* 0x0000620000000a00 */
[----:B------:R-:W2:Y:S01]  /*118c0*/  LDCU.64 UR6, c[0x4][0x3c0] ;  /* 0x01007800ff0677ac */ /* 0x000ea20008000a00 */
[----:B------:R-:W-:Y:S01]  /*118d0*/  IMAD.MOV.U32 R13, RZ, RZ, RZ ;  /* 0x000000ffff0d7224 */ /* 0x000fe200078e00ff */
[----:B------:R-:W4:Y:S01]  /*118e0*/  LDCU.64 UR8, c[0x4][0x2c8] ;  /* 0x01005900ff0877ac */ /* 0x000f220008000a00 */
[----:B---3--:R-:W-:Y:S01]  /*118f0*/  MOV R4, UR4 ;  /* 0x0000000400047c02 */ /* 0x008fe20008000f00 */
[----:B------:R-:W-:-:S02]  /*11900*/  IMAD.U32 R5, RZ, RZ, UR5 ;  /* 0x00000005ff057e24 */ /* 0x000fc4000f8e00ff */
[----:B--2---:R-:W-:Y:S01]  /*11910*/  IMAD.U32 R6, RZ, RZ, UR6 ;  /* 0x00000006ff067e24 */ /* 0x004fe2000f8e00ff */
[----:B------:R-:W-:Y:S01]  /*11920*/  MOV R7, UR7 ;  /* 0x0000000700077c02 */ /* 0x000fe20008000f00 */
[----:B----4-:R-:W-:Y:S02]  /*11930*/  IMAD.U32 R10, RZ, RZ, UR8 ;  /* 0x00000008ff0a7e24 */ /* 0x010fe4000f8e00ff */
[----:B0-----:R-:W-:-:S07]  /*11940*/  IMAD.U32 R11, RZ, RZ, UR9 ;  /* 0x00000009ff0b7e24 */ /* 0x001fce000f8e00ff */
[----:B------:R-:W-:-:S07]  /*11950*/  LEPC R20, `(.L_x_188) ;  /* 0x000000001014794e */ /* 0x000fce0000000000 */
[----:B-1----:R-:W-:Y:S05]  /*11960*/  CALL.ABS.NOINC R2 ;  /* 0x0000000002007343 */ /* 0x002fea0003c00000 */
.L_x_188:
[----:B------:R-:W-:-:S07]  /*11970*/  CS2R R16, SRZ ;  /* 0x0000000000107805 */ /* 0x000fce000001ff00 */
.L_x_187:
[----:B------:R-:W3:Y:S02]  /*11980*/  LDCU.U8 UR4, c[0x0][0x7a1] ;  /* 0x0000f420ff0477ac */ /* 0x000ee40008000000 */
[----:B---3--:R-:W-:-:S09]  /*11990*/  UISETP.NE.AND UP0, UPT, UR4, URZ, UPT ;  /* 0x000000ff0400728c */ /* 0x008fd2000bf05270 */
[----:B------:R-:W-:Y:S05]  /*119a0*/  BRA.U !UP0, `(.L_x_189) ;  /* 0x0000000108607547 */ /* 0x000fea000b800000 */
[----:B------:R-:W3:Y:S02]  /*119b0*/  LDCU UR4, c[0x0][0x7a4] ;  /* 0x0000f480ff0477ac */ /* 0x000ee40008000800 */
[----:B---3--:R-:W-:-:S09]  /*119c0*/  UISETP.NE.AND UP0, UPT, UR4, 0x1, UPT ;  /* 0x000000010400788c */ /* 0x008fd2000bf05270 */
[----:B------:R-:W-:Y:S05]  /*119d0*/  BRA.U !UP0, `(.L_x_190) ;  /* 0x0000000108407547 */ /* 0x000fea000b800000 */
[----:B012---:R-:W-:Y:S01]  /*119e0*/  MOV R2, 0x0 ;  /* 0x0000000000027802 */ /* 0x007fe20000000f00 */
[----:B------:R-:W0:Y:S01]  /*119f0*/  LDCU.64 UR4, c[0x4][0x3d8] ;  /* 0x01007b00ff0477ac */ /* 0x000e220008000a00 */
[----:B------:R-:W-:Y:S02]  /*11a00*/  HFMA2 R8, -RZ, RZ, 0, 4.4763088226318359375e-05 ;  /* 0x000002efff087431 */ /* 0x000fe400000001ff */
[----:B------:R-:W-:Y:S01]  /*11a10*/  IMAD.MOV.U32 R12, RZ, RZ, 0x1 ;  /* 0x00000001ff0c7424 */ /* 0x000fe200078e00ff */
[----:B------:R-:W1:Y:S01]  /*11a20*/  LDCU.64 UR8, c[0x4][0x3c0] ;  /* 0x01007800ff0877ac */ /* 0x000e620008000a00 */
[----:B------:R-:W2:Y:S01]  /*11a30*/  LDC.64 R2, c[0x4][R2] ;  /* 0x0100000002027b82 */ /* 0x000ea20000000a00 */
[----:B------:R-:W-:Y:S01]  /*11a40*/  IMAD.MOV.U32 R13, RZ, RZ, RZ ;  /* 0x000000ffff0d7224 */ /* 0x000fe200078e00ff */
[----:B------:R-:W3:Y:S01]  /*11a50*/  LDCU.64 UR6, c[0x4][0x2a0] ;  /* 0x01005400ff0677ac */ /* 0x000ee20008000a00 */
[----:B0-----:R-:W-:Y:S01]  /*11a60*/  MOV R4, UR4 ;  /* 0x0000000400047c02 */ /* 0x001fe20008000f00 */
[----:B------:R-:W-:-:S02]  /*11a70*/  IMAD.U32 R5, RZ, RZ, UR5 ;  /* 0x00000005ff057e24 */ /* 0x000fc4000f8e00ff */
[----:B-1----:R-:W-:Y:S01]  /*11a80*/  IMAD.U32 R6, RZ, RZ, UR8 ;  /* 0x00000008ff067e24 */ /* 0x002fe2000f8e00ff */
[----:B------:R-:W-:Y:S01]  /*11a90*/  MOV R7, UR9 ;  /* 0x0000000900077c02 */ /* 0x000fe20008000f00 */
[----:B---3--:R-:W-:Y:S02]  /*11aa0*/  IMAD.U32 R10, RZ, RZ, UR6 ;  /* 0x00000006ff0a7e24 */ /* 0x008fe4000f8e00ff */
[----:B------:R-:W-:-:S07]  /*11ab0*/  IMAD.U32 R11, RZ, RZ, UR7 ;  /* 0x00000007ff0b7e24 */ /* 0x000fce000f8e00ff */
[----:B------:R-:W-:-:S07]  /*11ac0*/  LEPC R20, `(.L_x_190) ;  /* 0x000000001014794e */ /* 0x000fce0000000000 */
[----:B--2---:R-:W-:Y:S05]  /*11ad0*/  CALL.ABS.NOINC R2 ;  /* 0x0000000002007343 */ /* 0x004fea0003c00000 */
.L_x_190:
[----:B------:R-:W3:Y:S02]  /*11ae0*/  LDCU.64 UR4, c[0x0][0x770] ;  /* 0x0000ee00ff0477ac */ /* 0x000ee40008000a00 */
[----:B---3--:R-:W-:-:S04]  /*11af0*/  IADD3 R18, P0, PT, R18, UR4, RZ ;  /* 0x0000000412127c10 */ /* 0x008fc8000ff1e0ff */
[----:B------:R-:W-:-:S05]  /*11b00*/  IADD3.X R19, PT, PT, RZ, UR5, RZ, P0, !PT ;  /* 0x00000005ff137c10 */ /* 0x000fca00087fe4ff */
[----:B------:R-:W-:Y:S01]  /*11b10*/  STG.E.64 desc[UR36][R18.64], R16 ;  /* 0x0000001012007986 */ /* 0x000fe2000c101b24 */
[----:B------:R-:W-:Y:S05]  /*11b20*/  EXIT ;  /* 0x000000000000794d */ /* 0x000fea0003800000 */
.L_x_189:
[----:B------:R-:W-:Y:S01]  /*11b30*/  MOV R0, 0x0 ;  /* 0x0000000000007802 */ /* 0x000fe20000000f00 */
[----:B------:R-:W3:Y:S01]  /*11b40*/  LDCU.64 UR6, c[0x4][0x3c8] ;  /* 0x01007900ff0677ac */ /* 0x000ee20008000a00 */
[----:B------:R-:W-:Y:S02]  /*11b50*/  HFMA2 R13, -RZ, RZ, 0, 0 ;  /* 0x00000000ff0d7431 */ /* 0x000fe400000001ff */
[----:B012---:R-:W-:Y:S01]  /*11b60*/  IMAD.MOV.U32 R8, RZ, RZ, 0x2e9 ;  /* 0x000002e9ff087424 */ /* 0x007fe200078e00ff */
[----:B------:R0:W1:Y:S01]  /*11b70*/  LDC.64 R2, c[0x4][R0] ;  /* 0x0100000000027b82 */ /* 0x0000620000000a00 */
[----:B------:R-:W2:Y:S01]  /*11b80*/  LDCU.64 UR8, c[0x4][0x3c0] ;  /* 0x01007800ff0877ac */ /* 0x000ea20008000a00 */
[----:B------:R-:W-:Y:S01]  /*11b90*/  IMAD.MOV.U32 R12, RZ, RZ, 0x1 ;  /* 0x00000001ff0c7424 */ /* 0x000fe200078e00ff */
[----:B------:R-:W4:Y:S01]  /*11ba0*/  LDCU.64 UR4, c[0x4][0x2a8] ;  /* 0x01005500ff0477ac */ /* 0x000f220008000a00 */
[----:B---3--:R-:W-:Y:S02]  /*11bb0*/  IMAD.U32 R4, RZ, RZ, UR6 ;  /* 0x00000006ff047e24 */ /* 0x008fe4000f8e00ff */
[----:B------:R-:W-:Y:S01]  /*11bc0*/  IMAD.U32 R5, RZ, RZ, UR7 ;  /* 0x00000007ff057e24 */ /* 0x000fe2000f8e00ff */
[----:B--2---:R-:W-:Y:S01]  /*11bd0*/  MOV R6, UR8 ;  /* 0x0000000800067c02 */ /* 0x004fe20008000f00 */
[----:B------:R-:W-:-:S02]  /*11be0*/  IMAD.U32 R7, RZ, RZ, UR9 ;  /* 0x00000009ff077e24 */ /* 0x000fc4000f8e00ff */
[----:B----4-:R-:W-:Y:S01]  /*11bf0*/  IMAD.U32 R10, RZ, RZ, UR4 ;  /* 0x00000004ff0a7e24 */ /* 0x010fe2000f8e00ff */
[----:B0-----:R-:W-:-:S07]  /*11c00*/  MOV R11, UR5 ;  /* 0x00000005000b7c02 */ /* 0x001fce0008000f00 */
[----:B------:R-:W-:-:S07]  /*11c10*/  LEPC R20, `(.L_x_191) ;  /* 0x000000001014794e */ /* 0x000fce0000000000 */
[----:B-1----:R-:W-:Y:S05]  /*11c20*/  CALL.ABS.NOINC R2 ;  /* 0x0000000002007343 */ /* 0x002fea0003c00000 */
.L_x_191:
[----:B------:R-:W-:Y:S05]  /*11c30*/  EXIT ;  /* 0x000000000000794d */ /* 0x000fea0003800000 */
.L_x_186:
[----:B------:R-:W-:Y:S05]  /*11c40*/  BRA.U !UP1, `(.L_x_192) ;  /* 0x0000000109447547 */ /* 0x000fea000b800000 */
[----:B------:R-:W3:Y:S04]  /*11c50*/  LDG.E R0, desc[UR36][R4.64] ;  /* 0x0000002404007981 */ /* 0x000ee8000c1e1900 */
[----:B------:R-:W4:Y:S01]  /*11c60*/  LDG.E.64 R6, desc[UR36][R4.64+0x8] ;  /* 0x0000082404067981 */ /* 0x000f22000c1e1b00 */
[----:B------:R-:W-:Y:S01]  /*11c70*/  BSSY.RECONVERGENT B0, `(.L_x_193) ;  /* 0x000000b000007945 */ /* 0x000fe20003800200 */
[----:B---3--:R-:W-:-:S13]  /*11c80*/  FSETP.NAN.FTZ.AND P2, PT, |R0|, |R0|, PT ;  /* 0x400000000000720b */ /* 0x008fda0003f58200 */
[----:B------:R-:W-:Y:S02]  /*11c90*/  @P2 FSETP.NAN.FTZ.AND P1, PT, |R3|, |R3|, PT ;  /* 0x400000030300220b */ /* 0x000fe40003f38200 */
        /* <DEDUP_REMOVED lines=8> */
.L_x_194:
[----:B------:R-:W-:Y:S05]  /*11d20*/  BSYNC.RECONVERGENT B0 ;  /* 0x0000000000007941 */ /* 0x000fea0003800200 */
.L_x_193:
[----:B------:R-:W-:Y:S02]  /*11d30*/  SEL R16, R6, R16, P0 ;  /* 0x0000001006107207 */ /* 0x000fe40000000000 */
[----:B------:R-:W-:Y:S02]  /*11d40*/  SEL R17, R7, R17, P0 ;  /* 0x0000001107117207 */ /* 0x000fe40000000000 */
[----:B012---:R-:W-:-:S07]  /*11d50*/  FSEL R3, R0, R3, P0 ;  /* 0x0000000300037208 */ /* 0x007fce0000000000 */
.L_x_192:
        /* <DEDUP_REMOVED lines=8> */
[----:B------:R-:W-:Y:S02]  /*11de0*/  HFMA2 R13, -RZ, RZ, 0, 0 ;  /* 0x00000000ff0d7431 */ /* 0x000fe400000001ff */
[----:B------:R-:W-:Y:S01]  /*11df0*/  IMAD.MOV.U32 R8, RZ, RZ, 0x2ef ;  /* 0x000002efff087424 */ /* 0x000fe200078e00ff */
[----:B------:R-:W1:Y:S01]  /*11e00*/  LDCU.64 UR6, c[0x4][0x3c0] ;  /* 0x01007800ff0677ac */ /* 0x000e620008000a00 */
[----:B------:R-:W2:Y:S01]  /*11e10*/  LDC.64 R2, c[0x4][R2] ;  /* 0x0100000002027b82 */ /* 0x000ea20000000a00 */
[----:B------:R-:W-:Y:S01]  /*11e20*/  IMAD.MOV.U32 R12, RZ, RZ, 0x1 ;  /* 0x00000001ff0c7424 */ /* 0x000fe200078e00ff */
[----:B------:R-:W3:Y:S01]  /*11e30*/  LDCU.64 UR8, c[0x4][0x2a0] ;  /* 0x01005400ff0877ac */ /* 0x000ee20008000a00 */
[----:B0-----:R-:W-:Y:S02]  /*11e40*/  IMAD.U32 R4, RZ, RZ, UR4 ;  /* 0x00000004ff047e24 */ /* 0x001fe4000f8e00ff */
[----:B------:R-:W-:Y:S01]  /*11e50*/  IMAD.U32 R5, RZ, RZ, UR5 ;  /* 0x00000005ff057e24 */ /* 0x000fe2000f8e00ff */
[----:B-1----:R-:W-:Y:S01]  /*11e60*/  MOV R6, UR6 ;  /* 0x0000000600067c02 */ /* 0x002fe20008000f00 */
[----:B------:R-:W-:-:S02]  /*11e70*/  IMAD.U32 R7, RZ, RZ, UR7 ;  /* 0x00000007ff077e24 */ /* 0x000fc4000f8e00ff */
[----:B---3--:R-:W-:Y:S01]  /*11e80*/  IMAD.U32 R10, RZ, RZ, UR8 ;  /* 0x00000008ff0a7e24 */ /* 0x008fe2000f8e00ff */
[----:B------:R-:W-:-:S07]  /*11e90*/  MOV R11, UR9 ;  /* 0x00000009000b7c02 */ /* 0x000fce0008000f00 */
[----:B------:R-:W-:-:S07]  /*11ea0*/  LEPC R20, `(.L_x_196) ;  /* 0x000000001014794e */ /* 0x000fce0000000000 */
[----:B--2---:R-:W-:Y:S05]  /*11eb0*/  CALL.ABS.NOINC R2 ;  /* 0x0000000002007343 */ /* 0x004fea0003c00000 */
.L_x_196:
[----:B------:R-:W3:Y:S02]  /*11ec0*/  LDCU.64 UR4, c[0x0][0x770] ;  /* 0x0000ee00ff0477ac */ /* 0x000ee40008000a00 */
[----:B---3--:R-:W-:-:S05]  /*11ed0*/  IADD3 R18, P0, PT, R18, UR4, RZ ;  /* 0x0000000412127c10 */ /* 0x008fca000ff1e0ff */
[----:B------:R-:W-:-:S05]  /*11ee0*/  IMAD.X R19, RZ, RZ, UR5, P0 ;  /* 0x00000005ff137e24 */ /* 0x000fca00080e06ff */
[----:B------:R-:W-:Y:S01]  /*11ef0*/  STG.E.64 desc[UR36][R18.64], R16 ;  /* 0x0000001012007986 */ /* 0x000fe2000c101b24 */
[----:B------:R-:W-:Y:S05]  /*11f00*/  EXIT ;  /* 0x000000000000794d */ /* 0x000fea0003800000 */
.L_x_195:
[----:B------:R-:W-:Y:S04]  /*11f10*/  STG.E.64 desc[UR36][R4.64+0x8], R16 ;  /* 0x0000081004007986 */ /* 0x000fe8000c101b24 */
[----:B------:R-:W-:Y:S01]  /*11f20*/  STG.E desc[UR36][R4.64], R3 ;  /* 0x0000000304007986 */ /* 0x000fe2000c101924 */
[----:B------:R-:W-:Y:S05]  /*11f30*/  EXIT ;  /* 0x000000000000794d */ /* 0x000fea0003800000 */
.L_x_154:
[----:B-1----:R-:W2:Y:S01]  /*11f40*/  LDL.LU.64 R8, [R1] ;  /* 0x0000000001087983 */ /* 0x002ea20000300a00 */
[----:B------:R-:W2:Y:S02]  /*11f50*/  LDCU UR4, c[0x0][0x3a0] ;  /* 0x00007400ff0477ac */ /* 0x000ea40008000800 */
[----:B--2---:R-:W-:-:S13]  /*11f60*/  ISETP.GE.AND P0, PT, R9, UR4, PT ;  /* 0x0000000409007c0c */ /* 0x004fda000bf06270 */
[----:B------:R-:W-:Y:S05]  /*11f70*/  @P0 EXIT ;  /* 0x000000000000094d */ /* 0x000fea0003800000 */
[----:B------:R-:W0:Y:S01]  /*11f80*/  LDCU UR4, c[0x0][0x3b0] ;  /* 0x00007600ff0477ac */ /* 0x000e220008000800 */
[----:B---3--:R-:W-:Y:S02]  /*11f90*/  ISETP.NE.AND P1, PT, R0, RZ, PT ;  /* 0x000000ff0000720c */ /* 0x008fe40003f25270 */
[----:B0-----:R-:W-:-:S13]  /*11fa0*/  ISETP.NE.AND P0, PT, RZ, UR4, PT ;  /* 0x00000004ff007c0c */ /* 0x001fda000bf05270 */
[----:B------:R-:W-:Y:S05]  /*11fb0*/  @P0 EXIT P1 ;  /* 0x000000000000094d */ /* 0x000fea0000800000 */
[----:B------:R-:W0:Y:S01]  /*11fc0*/  LDCU UR4, c[0x0][0x3b4] ;  /* 0x00007680ff0477ac */ /* 0x000e220008000800 */
[----:B----4-:R-:W-:Y:S02]  /*11fd0*/  ISETP.NE.AND P1, PT, R7, RZ, PT ;  /* 0x000000ff0700720c */ /* 0x010fe40003f25270 */
[----:B0-----:R-:W-:-:S13]  /*11fe0*/  ISETP.NE.AND P0, PT, RZ, UR4, PT ;  /* 0x00000004ff007c0c */ /* 0x001fda000bf05270 */
[----:B------:R-:W-:Y:S05]  /*11ff0*/  @P0 EXIT P1 ;  /* 0x000000000000094d */ /* 0x000fea0000800000 */
[----:B------:R-:W0:Y:S01]  /*12000*/  LDCU.U8 UR6, c[0x0][0x7a0] ;  /* 0x0000f400ff0677ac */ /* 0x000e220008000000 */
[----:B------:R-:W1:Y:S01]  /*12010*/  LDCU.64 UR4, c[0x0][0x798] ;  /* 0x0000f300ff0477ac */ /* 0x000e620008000a00 */
[----:B0-----:R-:W-:-:S04]  /*12020*/  UISETP.NE.AND UP1, UPT, UR6, URZ, UPT ;  /* 0x000000ff0600728c */ /* 0x001fc8000bf25270 */
[----:B-1----:R-:W-:Y:S02]  /*12030*/  USEL UR4, UR4, URZ, UP1 ;  /* 0x000000ff04047287 */ /* 0x002fe40008800000 */
[----:B------:R-:W-:-:S04]  /*12040*/  USEL UR5, UR5, URZ, UP1 ;  /* 0x000000ff05057287 */ /* 0x000fc80008800000 */
[----:B-----5:R-:W-:-:S04]  /*12050*/  IADD3 R16, P0, PT, R20, UR4, RZ ;  /* 0x0000000414107c10 */ /* 0x020fc8000ff1e0ff */
[----:B------:R-:W-:Y:S01]  /*12060*/  IADD3.X R17, PT, PT, R21, UR5, RZ, P0, !PT ;  /* 0x0000000515117c10 */ /* 0x000fe200087fe4ff */
[----:B------:R-:W-:Y:S08]  /*12070*/  BRA.U !UP0, `(.L_x_197) ;  /* 0x0000000108f87547 */ /* 0x000ff0000b800000 */
[----:B------:R-:W-:Y:S05]  /*12080*/  BRA.U !UP1, `(.L_x_198) ;  /* 0x0000000109447547 */ /* 0x000fea000b800000 */
[----:B------:R-:W-:Y:S01]  /*12090*/  MOV R0, 0x0 ;  /* 0x0000000000007802 */ /* 0x000fe20000000f00 */
[----:B------:R-:W0:Y:S01]  /*120a0*/  LDCU.64 UR4, c[0x4][0x3c8] ;  /* 0x01007900ff0477ac */ /* 0x000e220008000a00 */
[----:B------:R-:W-:Y:S02]  /*120b0*/  HFMA2 R12, -RZ, RZ, 0, 5.9604644775390625e-08 ;  /* 0x00000001ff0c7431 */ /* 0x000fe400000001ff */
[----:B------:R-:W-:Y:S01]  /*120c0*/  IMAD.MOV.U32 R8, RZ, RZ, 0x2dd ;  /* 0x000002ddff087424 */ /* 0x000fe200078e00ff */
[----:B------:R1:W2:Y:S01]  /*120d0*/  LDC.64 R2, c[0x4][R0] ;  /* 0x0100000000027b82 */ /* 0x0002a20000000a00 */
[----:B------:R-:W3:Y:S01]  /*120e0*/  LDCU.64 UR6, c[0x4][0x3c0] ;  /* 0x01007800ff0677ac */ /* 0x000ee20008000a00 */
[----:B------:R-:W-:Y:S01]  /*120f0*/  IMAD.MOV.U32 R13, RZ, RZ, RZ ;  /* 0x000000ffff0d7224 */ /* 0x000fe200078e00ff */
[----:B------:R-:W4:Y:S01]  /*12100*/  LDCU.64 UR8, c[0x4][0x2c8] ;  /* 0x01005900ff0877ac */ /* 0x000f220008000a00 */
[----:B0-----:R-:W-:Y:S01]  /*12110*/  IMAD.U32 R4, RZ, RZ, UR4 ;  /* 0x00000004ff047e24 */ /* 0x001fe2000f8e00ff */
[----:B------:R-:W-:Y:S01]  /*12120*/  MOV R5, UR5 ;  /* 0x0000000500057c02 */ /* 0x000fe20008000f00 */
[----:B---3--:R-:W-:-:S02]  /*12130*/  IMAD.U32 R6, RZ, RZ, UR6 ;  /* 0x00000006ff067e24 */ /* 0x008fc4000f8e00ff */
[----:B------:R-:W-:Y:S01]  /*12140*/  IMAD.U32 R7, RZ, RZ, UR7 ;  /* 0x00000007ff077e24 */ /* 0x000fe2000f8e00ff */
[----:B----4-:R-:W-:Y:S01]  /*12150*/  MOV R10, UR8 ;  /* 0x00000008000a7c02 */ /* 0x010fe20008000f00 */
[----:B-1----:R-:W-:-:S07]  /*12160*/  IMAD.U32 R11, RZ, RZ, UR9 ;  /* 0x00000009ff0b7e24 */ /* 0x002fce000f8e00ff */
[----:B------:R-:W-:-:S07]  /*12170*/  LEPC R20, `(.L_x_199) ;  /* 0x000000001014794e */ /* 0x000fce0000000000 */
[----:B--2---:R-:W-:Y:S05]  /*12180*/  CALL.ABS.NOINC R2 ;  /* 0x0000000002007343 */ /* 0x004fea0003c00000 */
.L_x_199:
[----:B------:R-:W-:-:S07]  /*12190*/  CS2R R16, SRZ ;  /* 0x0000000000107805 */ /* 0x000fce000001ff00 */
.L_x_198:
[----:B------:R-:W0:Y:S02]  /*121a0*/  LDCU.U8 UR4, c[0x0][0x7a1] ;  /* 0x0000f420ff0477ac */ /* 0x000e240008000000 */
[----:B0-----:R-:W-:-:S09]  /*121b0*/  UISETP.NE.AND UP0, UPT, UR4, URZ, UPT ;  /* 0x000000ff0400728c */ /* 0x001fd2000bf05270 */
[----:B------:R-:W-:Y:S05]  /*121c0*/  BRA.U !UP0, `(.L_x_200) ;  /* 0x0000000108607547 */ /* 0x000fea000b800000 */
[----:B------:R-:W0:Y:S02]  /*121d0*/  LDCU UR4, c[0x0][0x7a4] ;  /* 0x0000f480ff0477ac */ /* 0x000e240008000800 */
[----:B0-----:R-:W-:-:S09]  /*121e0*/  UISETP.NE.AND UP0, UPT, UR4, 0x1, UPT ;  /* 0x000000010400788c */ /* 0x001fd2000bf05270 */
[----:B------:R-:W-:Y:S05]  /*121f0*/  BRA.U !UP0, `(.L_x_201) ;  /* 0x0000000108407547 */ /* 0x000fea000b800000 */
[----:B------:R-:W-:Y:S01]  /*12200*/  MOV R2, 0x0 ;  /* 0x0000000000027802 */ /* 0x000fe20000000f00 */
[----:B------:R-:W0:Y:S01]  /*12210*/  LDCU.64 UR4, c[0x4][0x3d8] ;  /* 0x01007b00ff0477ac */ /* 0x000e220008000a00 */
[----:B------:R-:W-:Y:S02]  /*12220*/  HFMA2 R12, -RZ, RZ, 0, 5.9604644775390625e-08 ;  /* 0x00000001ff0c7431 */ /* 0x000fe400000001ff */
[----:B------:R-:W-:Y:S01]  /*12230*/  IMAD.MOV.U32 R8, RZ, RZ, 0x2ef ;  /* 0x000002efff087424 */ /* 0x000fe200078e00ff */
[----:B------:R-:W1:Y:S01]  /*12240*/  LDCU.64 UR6, c[0x4][0x3c0] ;  /* 0x01007800ff0677ac */ /* 0x000e620008000a00 */
[----:B------:R-:W2:Y:S01]  /*12250*/  LDC.64 R2, c[0x4][R2] ;  /* 0x0100000002027b82 */ /* 0x000ea20000000a00 */
[----:B------:R-:W-:Y:S01]  /*12260*/  IMAD.MOV.U32 R13, RZ, RZ, RZ ;  /* 0x000000ffff0d7224 */ /* 0x000fe200078e00ff */
[----:B------:R-:W3:Y:S01]  /*12270*/  LDCU.64 UR8, c[0x4][0x2a0] ;  /* 0x01005400ff0877ac */ /* 0x000ee20008000a00 */
[----:B0-----:R-:W-:Y:S01]  /*12280*/  IMAD.U32 R4, RZ, RZ, UR4 ;  /* 0x00000004ff047e24 */ /* 0x001fe2000f8e00ff */
[----:B------:R-:W-:Y:S01]  /*12290*/  MOV R5, UR5 ;  /* 0x0000000500057c02 */ /* 0x000fe20008000f00 */
[----:B-1----:R-:W-:-:S02]  /*122a0*/  IMAD.U32 R6, RZ, RZ, UR6 ;  /* 0x00000006ff067e24 */ /* 0x002fc4000f8e00ff */
[----:B------:R-:W-:Y:S01]  /*122b0*/  IMAD.U32 R7, RZ, RZ, UR7 ;  /* 0x00000007ff077e24 */ /* 0x000fe2000f8e00ff */
[----:B---3--:R-:W-:Y:S01]  /*122c0*/  MOV R10, UR8 ;  /* 0x00000008000a7c02 */ /* 0x008fe20008000f00 */
[----:B------:R-:W-:-:S07]  /*122d0*/  IMAD.U32 R11, RZ, RZ, UR9 ;  /* 0x00000009ff0b7e24 */ /* 0x000fce000f8e00ff */
[----:B------:R-:W-:-:S07]  /*122e0*/  LEPC R20, `(.L_x_201) ;  /* 0x000000001014794e */ /* 0x000fce0000000000 */
[----:B--2---:R-:W-:Y:S05]  /*122f0*/  CALL.ABS.NOINC R2 ;  /* 0x0000000002007343 */ /* 0x004fea0003c00000 */
.L_x_201:
[----:B------:R-:W0:Y:S02]  /*12300*/  LDCU.64 UR4, c[0x0][0x770] ;  /* 0x0000ee00ff0477ac */ /* 0x000e240008000a00 */
[----:B0-----:R-:W-:-:S05]  /*12310*/  IADD3 R18, P0, PT, R18, UR4, RZ ;  /* 0x0000000412127c10 */ /* 0x001fca000ff1e0ff */
[----:B------:R-:W-:-:S05]  /*12320*/  IMAD.X R19, RZ, RZ, UR5, P0 ;  /* 0x00000005ff137e24 */ /* 0x000fca00080e06ff */
[----:B------:R-:W-:Y:S01]  /*12330*/  STG.E.64 desc[UR36][R18.64], R16 ;  /* 0x0000001012007986 */ /* 0x000fe2000c101b24 */
[----:B------:R-:W-:Y:S05]  /*12340*/  EXIT ;  /* 0x000000000000794d */ /* 0x000fea0003800000 */
.L_x_200:
[----:B------:R-:W-:Y:S01]  /*12350*/  MOV R0, 0x0 ;  /* 0x0000000000007802 */ /* 0x000fe20000000f00 */
[----:B------:R-:W0:Y:S01]  /*12360*/  LDCU.64 UR4, c[0x4][0x3c8] ;  /* 0x01007900ff0477ac */ /* 0x000e220008000a00 */
[----:B------:R-:W-:Y:S02]  /*12370*/  HFMA2 R8, -RZ, RZ, 0, 4.4405460357666015625e-05 ;  /* 0x000002e9ff087431 */ /* 0x000fe400000001ff */
[----:B------:R-:W-:Y:S01]  /*12380*/  IMAD.MOV.U32 R12, RZ, RZ, 0x1 ;  /* 0x00000001ff0c7424 */ /* 0x000fe200078e00ff */
[----:B------:R1:W2:Y:S01]  /*12390*/  LDC.64 R2, c[0x4][R0] ;  /* 0x0100000000027b82 */ /* 0x0002a20000000a00 */
[----:B------:R-:W3:Y:S01]  /*123a0*/  LDCU.64 UR6, c[0x4][0x3c0] ;  /* 0x01007800ff0677ac */ /* 0x000ee20008000a00 */
[----:B------:R-:W-:Y:S01]  /*123b0*/  IMAD.MOV.U32 R13, RZ, RZ, RZ ;  /* 0x000000ffff0d7224 */ /* 0x000fe200078e00ff */
[----:B------:R-:W4:Y:S01]  /*123c0*/  LDCU.64 UR8, c[0x4][0x2a8] ;  /* 0x01005500ff0877ac */ /* 0x000f220008000a00 */
[----:B0-----:R-:W-:Y:S01]  /*123d0*/  MOV R4, UR4 ;  /* 0x0000000400047c02 */ /* 0x001fe20008000f00 */
[----:B------:R-:W-:-:S02]  /*123e0*/  IMAD.U32 R5, RZ, RZ, UR5 ;  /* 0x00000005ff057e24 */ /* 0x000fc4000f8e00ff */
[----:B---3--:R-:W-:Y:S01]  /*123f0*/  IMAD.U32 R6, RZ, RZ, UR6 ;  /* 0x00000006ff067e24 */ /* 0x008fe2000f8e00ff */
[----:B------:R-:W-:Y:S01]  /*12400*/  MOV R7, UR7 ;  /* 0x0000000700077c02 */ /* 0x000fe20008000f00 */
[----:B----4-:R-:W-:Y:S02]  /*12410*/  IMAD.U32 R10, RZ, RZ, UR8 ;  /* 0x00000008ff0a7e24 */ /* 0x010fe4000f8e00ff */
[----:B-1----:R-:W-:-:S07]  /*12420*/  IMAD.U32 R11, RZ, RZ, UR9 ;  /* 0x00000009ff0b7e24 */ /* 0x002fce000f8e00ff */
[----:B------:R-:W-:-:S07]  /*12430*/  LEPC R20, `(.L_x_202) ;  /* 0x000000001014794e */ /* 0x000fce0000000000 */
[----:B--2---:R-:W-:Y:S05]  /*12440*/  CALL.ABS.NOINC R2 ;  /* 0x0000000002007343 */ /* 0x004fea0003c00000 */
.L_x_202:
[----:B------:R-:W-:Y:S05]  /*12450*/  EXIT ;  /* 0x000000000000794d */ /* 0x000fea0003800000 */
.L_x_197:
[----:B------:R-:W-:Y:S05]  /*12460*/  BRA.U !UP1, `(.L_x_203) ;  /* 0x0000000109447547 */ /* 0x000fea000b800000 */
[----:B------:R-:W2:Y:S04]  /*12470*/  LDG.E R0, desc[UR36][R4.64] ;  /* 0x0000002404007981 */ /* 0x000ea8000c1e1900 */
[----:B------:R-:W3:Y:S01]  /*12480*/  LDG.E.64 R6, desc[UR36][R4.64+0x8] ;  /* 0x0000082404067981 */ /* 0x000ee2000c1e1b00 */
[----:B------:R-:W-:Y:S01]  /*12490*/  BSSY.RECONVERGENT B0, `(.L_x_204) ;  /* 0x000000b000007945 */ /* 0x000fe20003800200 */
[----:B--2---:R-:W-:-:S13]  /*124a0*/  FSETP.NAN.FTZ.AND P2, PT, |R0|, |R0|, PT ;  /* 0x400000000000720b */ /* 0x004fda0003f58200 */
[----:B------:R-:W-:Y:S02]  /*124b0*/  @P2 FSETP.NAN.FTZ.AND P1, PT, |R3|, |R3|, PT ;  /* 0x400000030300220b */ /* 0x000fe40003f38200 */
        /* <DEDUP_REMOVED lines=8> */
.L_x_205:
[----:B------:R-:W-:Y:S05]  /*12540*/  BSYNC.RECONVERGENT B0 ;  /* 0x0000000000007941 */ /* 0x000fea0003800200 */
.L_x_204:
[----:B------:R-:W-:Y:S02]  /*12550*/  SEL R16, R6, R16, P0 ;  /* 0x0000001006107207 */ /* 0x000fe40000000000 */
[----:B------:R-:W-:Y:S02]  /*12560*/  SEL R17, R7, R17, P0 ;  /* 0x0000001107117207 */ /* 0x000fe40000000000 */
[----:B------:R-:W-:-:S07]  /*12570*/  FSEL R3, R0, R3, P0 ;  /* 0x0000000300037208 */ /* 0x000fce0000000000 */
.L_x_203:
        /* <DEDUP_REMOVED lines=22> */
.L_x_207:
[----:B------:R-:W0:Y:S02]  /*126e0*/  LDCU.64 UR4, c[0x0][0x770] ;  /* 0x0000ee00ff0477ac */ /* 0x000e240008000a00 */
[----:B0-----:R-:W-:-:S04]  /*126f0*/  IADD3 R18, P0, PT, R18, UR4, RZ ;  /* 0x0000000412127c10 */ /* 0x001fc8000ff1e0ff */
[----:B------:R-:W-:-:S05]  /*12700*/  IADD3.X R19, PT, PT, RZ, UR5, RZ, P0, !PT ;  /* 0x00000005ff137c10 */ /* 0x000fca00087fe4ff */
[----:B------:R-:W-:Y:S01]  /*12710*/  STG.E.64 desc[UR36][R18.64], R16 ;  /* 0x0000001012007986 */ /* 0x000fe2000c101b24 */
[----:B------:R-:W-:Y:S05]  /*12720*/  EXIT ;  /* 0x000000000000794d */ /* 0x000fea0003800000 */
.L_x_206:
[----:B------:R-:W-:Y:S04]  /*12730*/  STG.E.64 desc[UR36][R4.64+0x8], R16 ;  /* 0x0000081004007986 */ /* 0x000fe8000c101b24 */
[----:B------:R-:W-:Y:S01]  /*12740*/  STG.E desc[UR36][R4.64], R3 ;  /* 0x0000000304007986 */ /* 0x000fe2000c101924 */
[----:B------:R-:W-:Y:S05]  /*12750*/  EXIT ;  /* 0x000000000000794d */ /* 0x000fea0003800000 */
        .weak           $__internal_0_$__cuda_sm20_div_u64
        .type           $__internal_0_$__cuda_sm20_div_u64,@function
        .size           $__internal_0_$__cuda_sm20_div_u64,(.L_x_6052 - $__internal_0_$__cuda_sm20_div_u64)
$__internal_0_$__cuda_sm20_div_u64:
[----:B------:R-:W-:Y:S02]  /*12760*/  IMAD.MOV.U32 R14, RZ, RZ, R11 ;  /* 0x000000ffff0e7224 */ /* 0x000fe400078e000b */
[----:B------:R-:W-:-:S04]  /*12770*/  IMAD.MOV.U32 R15, RZ, RZ, RZ ;  /* 0x000000ffff0f7224 */ /* 0x000fc800078e00ff */
[----:B------:R-:W0:Y:S08]  /*12780*/  I2F.U64.RP R6, R14 ;  /* 0x0000000e00067312 */ /* 0x000e300000309000 */
[----:B0-----:R-:W0:Y:S02]  /*12790*/  MUFU.RCP R6, R6 ;  /* 0x0000000600067308 */ /* 0x001e240000001000 */
[----:B0-----:R-:W-:-:S06]  /*127a0*/  IADD3 R8, PT, PT, R6, 0x1ffffffe, RZ ;  /* 0x1ffffffe06087810 */ /* 0x001fcc0007ffe0ff */
[----:B------:R-:W0:Y:S02]  /*127b0*/  F2I.U64.TRUNC R8, R8 ;  /* 0x0000000800087311 */ /* 0x000e24000020d800 */
[----:B0-----:R-:W-:-:S04]  /*127c0*/  IMAD.WIDE.U32 R12, R8, R11, RZ ;  /* 0x0000000b080c7225 */ /* 0x001fc800078e00ff */
[----:B------:R-:W-:Y:S01]  /*127d0*/  IMAD R13, R9, R11, R13 ;  /* 0x0000000b090d7224 */ /* 0x000fe200078e020d */
[----:B------:R-:W-:-:S05]  /*127e0*/  IADD3 R17, P0, PT, RZ, -R12, RZ ;  /* 0x8000000cff117210 */ /* 0x000fca0007f1e0ff */
[----:B------:R-:W-:-:S04]  /*127f0*/  IMAD.HI.U32 R12, R8, R17, RZ ;  /* 0x00000011080c7227 */ /* 0x000fc800078e00ff */
[----:B------:R-:W-:Y:S02]  /*12800*/  IMAD.X R19, RZ, RZ, ~R13, P0 ;  /* 0x000000ffff137224 */ /* 0x000fe400000e0e0d */
[----:B------:R-:W-:Y:S02]  /*12810*/  IMAD.MOV.U32 R13, RZ, RZ, R8 ;  /* 0x000000ffff0d7224 */ /* 0x000fe400078e0008 */
[-C--:B------:R-:W-:Y:S02]  /*12820*/  IMAD R15, R9, R19.reuse, RZ ;  /* 0x00000013090f7224 */ /* 0x080fe400078e02ff */
[----:B------:R-:W-:-:S04]  /*12830*/  IMAD.WIDE.U32 R12, P0, R8, R19, R12 ;  /* 0x00000013080c7225 */ /* 0x000fc8000780000c */
[----:B------:R-:W-:-:S04]  /*12840*/  IMAD.HI.U32 R19, R9, R19, RZ ;  /* 0x0000001309137227 */ /* 0x000fc800078e00ff */
[----:B------:R-:W-:Y:S01]  /*12850*/  IMAD.HI.U32 R12, P1, R9, R17, R12 ;  /* 0x00000011090c7227 */ /* 0x000fe2000782000c */
[----:B------:R-:W-:-:S04]  /*12860*/  IADD3.X R6, PT, PT, R19, R9, RZ, P0, !PT ;  /* 0x0000000913067210 */ /* 0x000fc800007fe4ff */
[----:B------:R-:W-:-:S04]  /*12870*/  IADD3 R13, P2, PT, R15, R12, RZ ;  /* 0x0000000c0f0d7210 */ /* 0x000fc80007f5e0ff */
[----:B------:R-:W-:Y:S01]  /*12880*/  IADD3.X R15, PT, PT, RZ, RZ, R6, P2, P1 ;  /* 0x000000ffff0f7210 */ /* 0x000fe200017e2406 */
[----:B------:R-:W-:-:S03]  /*12890*/  IMAD.WIDE.U32 R8, R13, R11, RZ ;  /* 0x0000000b0d087225 */ /* 0x000fc600078e00ff */
[----:B------:R-:W-:Y:S01]  /*128a0*/  IADD3 R17, P0, PT, RZ, -R8, RZ ;  /* 0x80000008ff117210 */ /* 0x000fe20007f1e0ff */
[----:B------:R-:W-:Y:S01]  /*128b0*/  IMAD R8, R15, R11, R9 ;  /* 0x0000000b0f087224 */ /* 0x000fe200078e0209 */
[----:B------:R-:W-:-:S03]  /*128c0*/  MOV R9, RZ ;  /* 0x000000ff00097202 */ /* 0x000fc60000000f00 */
[----:B------:R-:W-:-:S04]  /*128d0*/  IMAD.HI.U32 R12, R13, R17, RZ ;  /* 0x000000110d0c7227 */ /* 0x000fc800078e00ff */
[----:B------:R-:W-:-:S04]  /*128e0*/  IMAD.X R8, RZ, RZ, ~R8, P0 ;  /* 0x000000ffff087224 */ /* 0x000fc800000e0e08 */
[----:B------:R-:W-:-:S04]  /*128f0*/  IMAD.WIDE.U32 R12, P0, R13, R8, R12 ;  /* 0x000000080d0c7225 */ /* 0x000fc8000780000c */
[C---:B------:R-:W-:Y:S02]  /*12900*/  IMAD R6, R15.reuse, R8, RZ ;  /* 0x000000080f067224 */ /* 0x040fe400078e02ff */
[----:B------:R-:W-:-:S04]  /*12910*/  IMAD.HI.U32 R13, P1, R15, R17, R12 ;  /* 0x000000110f0d7227 */ /* 0x000fc8000782000c */
[----:B------:R-:W-:Y:S01]  /*12920*/  IMAD.HI.U32 R8, R15, R8, RZ ;  /* 0x000000080f087227 */ /* 0x000fe200078e00ff */
[----:B------:R-:W-:-:S03]  /*12930*/  IADD3 R13, P2, PT, R6, R13, RZ ;  /* 0x0000000d060d7210 */ /* 0x000fc60007f5e0ff */
[----:B------:R-:W-:Y:S02]  /*12940*/  IMAD.X R15, R8, 0x1, R15, P0 ;  /* 0x00000001080f7824 */ /* 0x000fe400000e060f */
[----:B------:R-:W-:-:S03]  /*12950*/  IMAD.HI.U32 R8, R13, R4, RZ ;  /* 0x000000040d087227 */ /* 0x000fc600078e00ff */
[----:B------:R-:W-:Y:S01]  /*12960*/  IADD3.X R15, PT, PT, RZ, RZ, R15, P2, P1 ;  /* 0x000000ffff0f7210 */ /* 0x000fe200017e240f */
[----:B------:R-:W-:-:S04]  /*12970*/  IMAD.WIDE.U32 R8, R13, R5, R8 ;  /* 0x000000050d087225 */ /* 0x000fc800078e0008 */
[C---:B------:R-:W-:Y:S02]  /*12980*/  IMAD R13, R15.reuse, R5, RZ ;  /* 0x000000050f0d7224 */ /* 0x040fe400078e02ff */
[----:B------:R-:W-:-:S04]  /*12990*/  IMAD.HI.U32 R8, P0, R15, R4, R8 ;  /* 0x000000040f087227 */ /* 0x000fc80007800008 */
[----:B------:R-:W-:Y:S01]  /*129a0*/  IMAD.HI.U32 R6, R15, R5, RZ ;  /* 0x000000050f067227 */ /* 0x000fe200078e00ff */
[----:B------:R-:W-:-:S03]  /*129b0*/  IADD3 R10, P1, PT, R13, R8, RZ ;  /* 0x000000080d0a7210 */ /* 0x000fc60007f3e0ff */
[----:B------:R-:W-:Y:S02]  /*129c0*/  IMAD.X R6, RZ, RZ, R6, P0 ;  /* 0x000000ffff067224 */ /* 0x000fe400000e0606 */
[----:B------:R-:W-:-:S04]  /*129d0*/  IMAD.WIDE.U32 R8, R10, R11, RZ ;  /* 0x0000000b0a087225 */ /* 0x000fc800078e00ff */
[----:B------:R-:W-:Y:S01]  /*129e0*/  IMAD.X R6, RZ, RZ, R6, P1 ;  /* 0x000000ffff067224 */ /* 0x000fe200008e0606 */
[----:B------:R-:W-:-:S03]  /*129f0*/  IADD3 R12, P0, PT, -R8, R4, RZ ;  /* 0x00000004080c7210 */ /* 0x000fc60007f1e1ff */
[----:B------:R-:W-:Y:S01]  /*12a00*/  IMAD R9, R6, R11, R9 ;  /* 0x0000000b06097224 */ /* 0x000fe200078e0209 */
[----:B------:R-:W-:-:S04]  /*12a10*/  IADD3 R8, P1, PT, -R11, R12, RZ ;  /* 0x0000000c0b087210 */ /* 0x000fc80007f3e1ff */
[----:B------:R-:W-:Y:S02]  /*12a20*/  IADD3.X R13, PT, PT, ~R9, R5, RZ, P0, !PT ;  /* 0x00000005090d7210 */ /* 0x000fe400007fe5ff */
[----:B------:R-:W-:Y:S02]  /*12a30*/  ISETP.GE.U32.AND P0, PT, R12, R11, PT ;  /* 0x0000000b0c00720c */ /* 0x000fe40003f06070 */
[----:B------:R-:W-:Y:S02]  /*12a40*/  IADD3 R5, P2, PT, R10, 0x1, RZ ;  /* 0x000000010a057810 */ /* 0x000fe40007f5e0ff */
[C---:B------:R-:W-:Y:S02]  /*12a50*/  ISETP.GE.U32.AND.EX P0, PT, R13.reuse, RZ, PT, P0 ;  /* 0x000000ff0d00720c */ /* 0x040fe40003f06100 */
[----:B------:R-:W-:Y:S01]  /*12a60*/  IADD3.X R4, PT, PT, R13, -0x1, RZ, P1, !PT ;  /* 0xffffffff0d047810 */ /* 0x000fe20000ffe4ff */
[----:B------:R-:W-:Y:S01]  /*12a70*/  IMAD.X R9, RZ, RZ, R6, P2 ;  /* 0x000000ffff097224 */ /* 0x000fe200010e0606 */
[----:B------:R-:W-:-:S02]  /*12a80*/  SEL R5, R5, R10, P0 ;  /* 0x0000000a05057207 */ /* 0x000fc40000000000 */
[----:B------:R-:W-:Y:S02]  /*12a90*/  SEL R8, R8, R12, P0 ;  /* 0x0000000c08087207 */ /* 0x000fe40000000000 */
[----:B------:R-:W-:Y:S02]  /*12aa0*/  SEL R10, R4, R13, P0 ;  /* 0x0000000d040a7207 */ /* 0x000fe40000000000 */
[----:B------:R-:W-:Y:S02]  /*12ab0*/  SEL R4, R9, R6, P0 ;  /* 0x0000000609047207 */ /* 0x000fe40000000000 */
[----:B------:R-:W-:Y:S02]  /*12ac0*/  IADD3 R6, P2, PT, R5, 0x1, RZ ;  /* 0x0000000105067810 */ /* 0x000fe40007f5e0ff */
[----:B------:R-:W-:Y:S02]  /*12ad0*/  ISETP.GE.U32.AND P0, PT, R8, R11, PT ;  /* 0x0000000b0800720c */ /* 0x000fe40003f06070 */
[----:B------:R-:W-:Y:S01]  /*12ae0*/  ISETP.NE.U32.AND P1, PT, R11, RZ, PT ;  /* 0x000000ff0b00720c */ /* 0x000fe20003f25070 */
[----:B------:R-:W-:Y:S01]  /*12af0*/  IMAD.X R9, RZ, RZ, R4, P2 ;  /* 0x000000ffff097224 */ /* 0x000fe200010e0604 */
[----:B------:R-:W-:-:S02]  /*12b00*/  ISETP.GE.U32.AND.EX P0, PT, R10, RZ, PT, P0 ;  /* 0x000000ff0a00720c */ /* 0x000fc40003f06100 */
[----:B------:R-:W-:Y:S02]  /*12b10*/  ISETP.NE.AND.EX P1, PT, RZ, RZ, PT, P1 ;  /* 0x000000ffff00720c */ /* 0x000fe40003f25310 */
[----:B------:R-:W-:Y:S01]  /*12b20*/  SEL R6, R6, R5, P0 ;  /* 0x0000000506067207 */ /* 0x000fe20000000000 */
[----:B------:R-:W-:Y:S01]  /*12b30*/  IMAD.MOV.U32 R5, RZ, RZ, 0x0 ;  /* 0x00000000ff057424 */ /* 0x000fe200078e00ff */
[----:B------:R-:W-:Y:S02]  /*12b40*/  SEL R9, R9, R4, P0 ;  /* 0x0000000409097207 */ /* 0x000fe40000000000 */
[----:B------:R-:W-:Y:S02]  /*12b50*/  MOV R4, R2 ;  /* 0x0000000200047202 */ /* 0x000fe40000000f00 */
[----:B------:R-:W-:Y:S02]  /*12b60*/  SEL R6, R6, 0xffffffff, P1 ;  /* 0xffffffff06067807 */ /* 0x000fe40000800000 */
[----:B------:R-:W-:Y:S01]  /*12b70*/  SEL R9, R9, 0xffffffff, P1 ;  /* 0xffffffff09097807 */ /* 0x000fe20000800000 */
[----:B------:R-:W-:Y:S06]  /*12b80*/  RET.REL.NODEC R4 `(_ZN2at6native13reduce_kernelILi512ELi1ENS0_8ReduceOpIfNS0_9ArgMinOpsIfEEjlLi4ELi4EEEEEvT1_) ;  /* 0xfffffed4041c7950 */ /* 0x000fec0003c3ffff */
.L_x_208:
[----:B------:R-:W-:-:S00]  /*12b90*/  BRA `(.L_x_208) ;  /* 0xfffffffc00fc7947 */ /* 0x000fc0000383ffff */
[----:B------:R-:W-:-:S00]  /*12ba0*/  NOP ;  /* 0x0000000000007918 */ /* 0x000fc00000000000 */
        /* <DEDUP_REMOVED lines=13> */
.L_x_6052:


//--------------------- .text._ZN2at6native13reduce_kernelILi256ELi2ENS0_8ReduceOpIfNS0_9ArgMinOpsIfEEjlLi4ELi4EEEEEvT1_ --------------------------
	.section	.text._ZN2at6native13reduce_kernelILi256ELi2ENS0_8ReduceOpIfNS0_9ArgMinOpsIfEEjlLi4ELi4EEEEEvT1_,"ax",@progbits
	.align	128
        .global         _ZN2at6native13reduce_kernelILi256ELi2ENS0_8ReduceOpIfNS0_9ArgMinOpsIfEEjlLi4ELi4EEEEEvT1_
        .type           _ZN2at6native13reduce_kernelILi256ELi2ENS0_8ReduceOpIfNS0_9ArgMinOpsIfEEjlLi4ELi4EEEEEvT1_,@function
        .size           _ZN2at6native13reduce_kernelILi256ELi2ENS0_8ReduceOpIfNS0_9ArgMinOpsIfEEjlLi4ELi4EEEEEvT1_,(.L_x_6053 - _ZN2at6native13reduce_kernelILi256ELi2ENS0_8ReduceOpIfNS0_9ArgMinOpsIfEEjlLi4ELi4EEEEEvT1_)
        .other          _ZN2at6native13reduce_kernelILi256ELi2ENS0_8ReduceOpIfNS0_9ArgMinOpsIfEEjlLi4ELi4EEEEEvT1_,@"STO_CUDA_ENTRY STV_DEFAULT"
_ZN2at6native13reduce_kernelILi256ELi2ENS0_8ReduceOpIfNS0_9ArgMinOpsIfEEjlLi4ELi4EEEEEvT1_:
.text._ZN2at6native13reduce_kernelILi256ELi2ENS0_8ReduceOpIfNS0_9ArgMinOpsIfEEjlLi4ELi4EEEEEvT1_:
[----:B------:R-:W0:Y:S01]  /*0000*/  LDC R1, c[0x0][0x37c] ;  /* 0x0000df00ff017b82 */ /* 0x000e220000000800 */
[----:B------:R-:W1:Y:S01]  /*0010*/  S2R R19, SR_TID.X ;  /* 0x0000000000137919 */ /* 0x000e620000002100 */
[----:B------:R-:W1:Y:S01]  /*0020*/  LDCU.128 UR8, c[0x0][0x3b0] ;  /* 0x00007600ff0877ac */ /* 0x000e620008000c00 */
[----:B------:R-:W-:Y:S01]  /*0030*/  IMAD.MOV.U32 R40, RZ, RZ, RZ ;  /* 0x000000ffff287224 */ /* 0x000fe200078e00ff */
[----:B------:R-:W2:Y:S01]  /*0040*/  S2R R16, SR_TID.Y ;  /* 0x0000000000107919 */ /* 0x000ea20000002200 */
[----:B------:R-:W3:Y:S01]  /*0050*/  LDCU UR4, c[0x0][0x56c] ;  /* 0x0000ad80ff0477ac */ /* 0x000ee20008000800 */
[----:B------:R-:W4:Y:S01]  /*0060*/  S2R R17, SR_CTAID.X ;  /* 0x0000000000117919 */ /* 0x000f220000002500 */
[----:B------:R-:W2:Y:S01]  /*0070*/  LDCU UR5, c[0x0][0x3c0] ;  /* 0x00007800ff0577ac */ /* 0x000ea20008000800 */
[----:B------:R-:W5:Y:S01]  /*0080*/  S2R R2, SR_CTAID.Y ;  /* 0x0000000000027919 */ /* 0x000f620000002600 */
[----:B------:R-:W4:Y:S01]  /*0090*/  LDCU UR6, c[0x0][0x3a8] ;  /* 0x00007500ff0677ac */ /* 0x000f220008000800 */
[----:B---3--:R-:W-:Y:S01]  /*00a0*/  UISETP.NE.AND UP0, UPT, UR4, URZ, UPT ;  /* 0x000000ff0400728c */ /* 0x008fe2000bf05270 */
[----:B-1----:R-:W-:-:S02]  /*00b0*/  IMAD R3, R19, UR11, RZ ;  /* 0x0000000b13037c24 */ /* 0x002fc4000f8e02ff */
[----:B------:R-:W-:Y:S02]  /*00c0*/  IMAD R5, R19, UR8, RZ ;  /* 0x0000000813057c24 */ /* 0x000fe4000f8e02ff */
[C---:B--2---:R-:W-:Y:S02]  /*00d0*/  IMAD R0, R16.reuse, UR5, R3 ;  /* 0x0000000510007c24 */ /* 0x044fe4000f8e0203 */
[----:B------:R-:W-:Y:S02]  /*00e0*/  IMAD R5, R16, UR9, R5 ;  /* 0x0000000910057c24 */ /* 0x000fe4000f8e0205 */
[----:B----4-:R-:W-:Y:S02]  /*00f0*/  IMAD R0, R17, UR6, R0 ;  /* 0x0000000611007c24 */ /* 0x010fe4000f8e0200 */
[----:B-----5:R-:W-:Y:S02]  /*0100*/  IMAD R43, R2, UR10, R5 ;  /* 0x0000000a022b7c24 */ /* 0x020fe4000f8e0205 */
[----:B------:R-:W-:Y:S01]  /*0110*/  IMAD.SHL.U32 R23, R0, 0x2, RZ ;  /* 0x0000000200177824 */ /* 0x000fe200078e00ff */
[----:B------:R-:W-:Y:S06]  /*0120*/  BRA.U !UP0, `(.L_x_209) ;  /* 0x0000001108547547 */ /* 0x000fec000b800000 */
[----:B------:R-:W1:Y:S01]  /*0130*/  LDCU.64 UR6, c[0x0][0x570] ;  /* 0x0000ae00ff0677ac */ /* 0x000e620008000a00 */
[----:B------:R-:W-:Y:S01]  /*0140*/  IMAD.MOV.U32 R22, RZ, RZ, RZ ;  /* 0x000000ffff167224 */ /* 0x000fe200078e00ff */
[----:B------:R-:W2:Y:S01]  /*0150*/  LDCU UR5, c[0x0][0x578] ;  /* 0x0000af00ff0577ac */ /* 0x000ea20008000800 */
[----:B------:R-:W3:Y:S01]  /*0160*/  LDCU UR8, c[0x0][0x6a0] ;  /* 0x0000d400ff0877ac */ /* 0x000ee20008000800 */
[----:B------:R-:W-:-:S04]  /*0170*/  UIADD3 UR4, UPT, UPT, UR4, -0x1, URZ ;  /* 0xffffffff04047890 */ /* 0x000fc8000fffe0ff */
[----:B------:R-:W-:Y:S01]  /*0180*/  UISETP.NE.AND UP0, UPT, UR4, URZ, UPT ;  /* 0x000000ff0400728c */ /* 0x000fe2000bf05270 */
[----:B-1----:R-:W-:-:S05]  /*0190*/  IMAD.HI.U32 R4, R23, UR7, R22 ;  /* 0x0000000717047c27 */ /* 0x002fca000f8e0016 */
[----:B--2---:R-:W-:-:S05]  /*01a0*/  SHF.R.U32.HI R5, RZ, UR5, R4 ;  /* 0x00000005ff057c19 */ /* 0x004fca0008011604 */
[----:B------:R-:W-:-:S04]  /*01b0*/  IMAD.MOV R3, RZ, RZ, -R5 ;  /* 0x000000ffff037224 */ /* 0x000fc800078e0a05 */
[----:B------:R-:W-:-:S04]  /*01c0*/  IMAD R40, R3, UR6, R23 ;  /* 0x0000000603287c24 */ /* 0x000fc8000f8e0217 */
[----:B---3--:R-:W-:Y:S01]  /*01d0*/  IMAD R40, R40, UR8, RZ ;  /* 0x0000000828287c24 */ /* 0x008fe2000f8e02ff */
[----:B------:R-:W-:Y:S06]  /*01e0*/  BRA.U !UP0, `(.L_x_209) ;  /* 0x0000001108247547 */ /* 0x000fec000b800000 */
        /* <DEDUP_REMOVED lines=8> */
[----:B------:R-:W-:Y:S01]  /*0270*/  SHF.R.U32.HI R7, RZ, UR7, R6 ;  /* 0x00000007ff077c19 */ /* 0x000fe20008011606 */
[----:B------:R-:W-:-:S04]  /*0280*/  UISETP.NE.AND UP0, UPT, UR4, 0x2, UPT ;  /* 0x000000020400788c */ /* 0x000fc8000bf05270 */
[----:B------:R-:W-:-:S04]  /*0290*/  IMAD.MOV R3, RZ, RZ, -R7 ;  /* 0x000000ffff037224 */ /* 0x000fc800078e0a07 */
[----:B--2---:R-:W-:-:S04]  /*02a0*/  IMAD R5, R3, UR5, R5 ;  /* 0x0000000503057c24 */ /* 0x004fc8000f8e0205 */
[----:B-1----:R-:W-:Y:S01]  /*02b0*/  IMAD R40, R5, UR6, R40 ;  /* 0x0000000605287c24 */ /* 0x002fe2000f8e0228 */
[----:B------:R-:W-:Y:S06]  /*02c0*/  BRA.U !UP0, `(.L_x_209) ;  /* 0x0000000d08ec7547 */ /* 0x000fec000b800000 */
[----:B------:R-:W1:Y:S01]  /*02d0*/  LDCU.64 UR6, c[0x0][0x588] ;  /* 0x0000b100ff0677ac */ /* 0x000e620008000a00 */
[----:B------:R-:W-:Y:S01]  /*02e0*/  IMAD.MOV.U32 R6, RZ, RZ, RZ ;  /* 0x000000ffff067224 */ /* 0x000fe200078e00ff */
[----:B------:R-:W2:Y:S01]  /*02f0*/  LDCU UR5, c[0x0][0x590] ;  /* 0x0000b200ff0577ac */ /* 0x000ea20008000800 */
[----:B------:R-:W3:Y:S01]  /*0300*/  LDCU UR8, c[0x0][0x6b0] ;  /* 0x0000d600ff0877ac */ /* 0x000ee20008000800 */
[----:B------:R-:W-:Y:S01]  /*0310*/  UISETP.NE.AND UP0, UPT, UR4, 0x3, UPT ;  /* 0x000000030400788c */ /* 0x000fe2000bf05270 */
[----:B-1----:R-:W-:-:S05]  /*0320*/  IMAD.HI.U32 R4, R7, UR7, R6 ;  /* 0x0000000707047c27 */ /* 0x002fca000f8e0006 */
[----:B--2---:R-:W-:-:S04]  /*0330*/  SHF.R.U32.HI R5, RZ, UR5, R4 ;  /* 0x00000005ff057c19 */ /* 0x004fc80008011604 */
[----:B------:R-:W-:-:S05]  /*0340*/  IADD3 R3, PT, PT, -R5, RZ, RZ ;  /* 0x000000ff05037210 */ /* 0x000fca0007ffe1ff */
[----:B------:R-:W-:-:S04]  /*0350*/  IMAD R7, R3, UR6, R7 ;  /* 0x0000000603077c24 */ /* 0x000fc8000f8e0207 */
[----:B---3--:R-:W-:Y:S01]  /*0360*/  IMAD R40, R7, UR8, R40 ;  /* 0x0000000807287c24 */ /* 0x008fe2000f8e0228 */
[----:B------:R-:W-:Y:S06]  /*0370*/  BRA.U !UP0, `(.L_x_209) ;  /* 0x0000000d08c07547 */ /* 0x000fec000b800000 */
[----:B------:R-:W1:Y:S01]  /*0380*/  LDCU.64 UR6, c[0x0][0x598] ;  /* 0x0000b300ff0677ac */ /* 0x000e620008000a00 */
[----:B------:R-:W-:Y:S01]  /*0390*/  IMAD.MOV.U32 R4, RZ, RZ, RZ ;  /* 0x000000ffff047224 */ /* 0x000fe200078e00ff */
[----:B------:R-:W2:Y:S01]  /*03a0*/  LDCU UR5, c[0x0][0x594] ;  /* 0x0000b280ff0577ac */ /* 0x000ea20008000800 */
[----:B------:R-:W3:Y:S01]  /*03b0*/  LDCU UR8, c[0x0][0x6b8] ;  /* 0x0000d700ff0877ac */ /* 0x000ee20008000800 */
[----:B------:R-:W-:Y:S01]  /*03c0*/  UISETP.NE.AND UP0, UPT, UR4, 0x4, UPT ;  /* 0x000000040400788c */ /* 0x000fe2000bf05270 */
[----:B-1----:R-:W-:-:S05]  /*03d0*/  IMAD.HI.U32 R6, R5, UR6, R4 ;  /* 0x0000000605067c27 */ /* 0x002fca000f8e0004 */
[----:B------:R-:W-:-:S05]  /*03e0*/  SHF.R.U32.HI R7, RZ, UR7, R6 ;  /* 0x00000007ff077c19 */ /* 0x000fca0008011606 */
[----:B------:R-:W-:-:S04]  /*03f0*/  IMAD.MOV R3, RZ, RZ, -R7 ;  /* 0x000000ffff037224 */ /* 0x000fc800078e0a07 */
[----:B--2---:R-:W-:-:S04]  /*0400*/  IMAD R5, R3, UR5, R5 ;  /* 0x0000000503057c24 */ /* 0x004fc8000f8e0205 */
        /* <DEDUP_REMOVED lines=8> */
[----:B--2---:R-:W-:-:S05]  /*0490*/  SHF.R.U32.HI R5, RZ, UR5, R4 ;  /* 0x00000005ff057c19 */ /* 0x004fca0008011604 */
[----:B------:R-:W-:-:S04]  /*04a0*/  IMAD.MOV R3, RZ, RZ, -R5 ;  /* 0x000000ffff037224 */ /* 0x000fc800078e0a05 */
        /* <DEDUP_REMOVED lines=215> */
[----:B------:R-:W3:Y:S02]  /*1220*/  LDCU UR5, c[0x0][0x760] ;  /* 0x0000ec00ff0577ac */ /* 0x000ee40008000800 */
[----:B-1----:R-:W-:-:S05]  /*1230*/  IMAD.HI.U32 R0, R7, UR7, R6 ;  /* 0x0000000707007c27 */ /* 0x002fca000f8e0006 */
[----:B--2---:R-:W-:-:S05]  /*1240*/  SHF.R.U32.HI R0, RZ, UR4, R0 ;  /* 0x00000004ff007c19 */ /* 0x004fca0008011600 */
[----:B------:R-:W-:-:S04]  /*1250*/  IMAD.MOV R3, RZ, RZ, -R0 ;  /* 0x000000ffff037224 */ /* 0x000fc800078e0a00 */
[----:B------:R-:W-:-:S04]  /*1260*/  IMAD R7, R3, UR6, R7 ;  /* 0x0000000603077c24 */ /* 0x000fc8000f8e0207 */
[----:B---3--:R-:W-:-:S07]  /*1270*/  IMAD R40, R7, UR5, R40 ;  /* 0x0000000507287c24 */ /* 0x008fce000f8e0228 */
.L_x_209:
[----:B------:R-:W1:Y:S01]  /*1280*/  LDCU UR5, c[0x0][0x39c] ;  /* 0x00007380ff0577ac */ /* 0x000e620008000800 */
[----:B------:R-:W-:Y:S01]  /*1290*/  BSSY.RECONVERGENT B6, `(.L_x_210) ;  /* 0x0000e98000067945 */ /* 0x000fe20003800200 */
[----:B------:R-:W-:Y:S02]  /*12a0*/  HFMA2 R33, -RZ, RZ, 0, 0 ;  /* 0x00000000ff217431 */ /* 0x000fe400000001ff */
[----:B------:R-:W-:Y:S01]  /*12b0*/  IMAD.MOV.U32 R26, RZ, RZ, RZ ;  /* 0x000000ffff1a7224 */ /* 0x000fe200078e00ff */
[----:B------:R-:W2:Y:S01]  /*12c0*/  LDCU UR4, c[0x0][0x3a0] ;  /* 0x00007400ff0477ac */ /* 0x000ea20008000800 */
[----:B------:R-:W-:Y:S02]  /*12d0*/  IMAD.MOV.U32 R18, RZ, RZ, RZ ;  /* 0x000000ffff127224 */ /* 0x000fe400078e00ff */
[----:B------:R-:W-:Y:S01]  /*12e0*/  IMAD.MOV.U32 R0, RZ, RZ, RZ ;  /* 0x000000ffff007224 */ /* 0x000fe200078e00ff */
[----:B------:R-:W3:Y:S01]  /*12f0*/  LDCU.64 UR36, c[0x0][0x358] ;  /* 0x00006b00ff2477ac */ /* 0x000ee20008000a00 */
[----:B------:R-:W-:-:S02]  /*1300*/  IMAD.MOV.U32 R35, RZ, RZ, RZ ;  /* 0x000000ffff237224 */ /* 0x000fc400078e00ff */
[----:B------:R-:W-:Y:S01]  /*1310*/  IMAD.MOV.U32 R3, RZ, RZ, RZ ;  /* 0x000000ffff037224 */ /* 0x000fe200078e00ff */
[----:B------:R-:W4:Y:S01]  /*1320*/  LDCU UR38, c[0x0][0x39c] ;  /* 0x00007380ff2677ac */ /* 0x000f220008000800 */
[----:B-1----:R-:W-:-:S05]  /*1330*/  IMAD.U32 R48, RZ, RZ, UR5 ;  /* 0x00000005ff307e24 */ /* 0x002fca000f8e00ff */
[----:B------:R-:W-:-:S04]  /*1340*/  ISETP.GE.U32.AND P0, PT, R43, R48, PT ;  /* 0x000000302b00720c */ /* 0x000fc80003f06070 */
[----:B--2---:R-:W-:-:S13]  /*1350*/  ISETP.GE.U32.OR P0, PT, R23, UR4, P0 ;  /* 0x0000000417007c0c */ /* 0x004fda0008706470 */
[----:B---34-:R-:W-:Y:S05]  /*1360*/  @P0 BRA `(.L_x_211) ;  /* 0x000000e800280947 */ /* 0x018fea0003800000 */
[----:B------:R-:W1:Y:S01]  /*1370*/  LDCU.U8 UR6, c[0x0][0x3d0] ;  /* 0x00007a00ff0677ac */ /* 0x000e620008000000 */
[----:B------:R-:W2:Y:S01]  /*1380*/  LDCU.64 UR4, c[0x0][0x768] ;  /* 0x0000ed00ff0477ac */ /* 0x000ea20008000a00 */
[----:B-1----:R-:W-:Y:S01]  /*1390*/  UISETP.NE.AND UP0, UPT, UR6, URZ, UPT ;  /* 0x000000ff0600728c */ /* 0x002fe2000bf05270 */
[----:B--2---:R-:W-:-:S05]  /*13a0*/  IADD3 R44, P0, PT, R40, UR4, RZ ;  /* 0x00000004282c7c10 */ /* 0x004fca000ff1e0ff */
[----:B------:R-:W-:Y:S02]  /*13b0*/  IMAD.X R45, RZ, RZ, UR5, P0 ;  /* 0x00000005ff2d7e24 */ /* 0x000fe400080e06ff */
[----:B------:R-:W-:Y:S02]  /*13c0*/  IMAD.MOV.U32 R24, RZ, RZ, R44 ;  /* 0x000000ffff187224 */ /* 0x000fe400078e002c */
[----:B------:R-:W-:Y:S01]  /*13d0*/  IMAD.MOV.U32 R25, RZ, RZ, R45 ;  /* 0x000000ffff197224 */ /* 0x000fe200078e002d */
[----:B------:R-:W-:Y:S06]  /*13e0*/  BRA.U !UP0, `(.L_x_212) ;  /* 0x0000000d08e87547 */ /* 0x000fec000b800000 */
[----:B------:R-:W-:Y:S01]  /*13f0*/  MOV R0, 0x0 ;  /* 0x0000000000007802 */ /* 0x000fe20000000f00 */
[----:B------:R-:W1:Y:S01]  /*1400*/  LDCU.64 UR6, c[0x4][0x3b8] ;  /* 0x01007700ff0677ac */ /* 0x000e620008000a00 */
[----:B------:R-:W-:Y:S02]  /*1410*/  IMAD.MOV.U32 R8, RZ, RZ, 0x1e3 ;  /* 0x000001e3ff087424 */ /* 0x000fe400078e00ff */
[----:B------:R2:W3:Y:S01]  /*1420*/  LDC.64 R14, c[0x4][R0] ;  /* 0x01000000000e7b82 */ /* 0x0004e20000000a00 */
[----:B------:R-:W4:Y:S01]  /*1430*/  LDCU.64 UR8, c[0x4][0x3c0] ;  /* 0x01007800ff0877ac */ /* 0x000f220008000a00 */
[----:B------:R-:W-:Y:S02]  /*1440*/  IMAD.MOV.U32 R12, RZ, RZ, 0x1 ;  /* 0x00000001ff0c7424 */ /* 0x000fe400078e00ff */
[----:B------:R-:W-:Y:S01]  /*1450*/  IMAD.MOV.U32 R13, RZ, RZ, RZ ;  /* 0x000000ffff0d7224 */ /* 0x000fe200078e00ff */
[----:B------:R-:W5:Y:S01]  /*1460*/  LDCU.64 UR10, c[0x4][0x2b0] ;  /* 0x01005600ff0a77ac */ /* 0x000f620008000a00 */
[----:B------:R-:W0:Y:S01]  /*1470*/  LDCU UR4, c[0x0][0x39c] ;  /* 0x00007380ff0477ac */ /* 0x000e220008000800 */
[----:B-1----:R-:W-:Y:S01]  /*1480*/  IMAD.U32 R4, RZ, RZ, UR6 ;  /* 0x00000006ff047e24 */ /* 0x002fe2000f8e00ff */
[----:B------:R-:W-:Y:S01]  /*1490*/  MOV R5, UR7 ;  /* 0x0000000700057c02 */ /* 0x000fe20008000f00 */
[----:B----4-:R-:W-:-:S02]  /*14a0*/  IMAD.U32 R6, RZ, RZ, UR8 ;  /* 0x00000008ff067e24 */ /* 0x010fc4000f8e00ff */
[----:B------:R-:W-:Y:S02]  /*14b0*/  IMAD.U32 R7, RZ, RZ, UR9 ;  /* 0x00000009ff077e24 */ /* 0x000fe4000f8e00ff */
[----:B-----5:R-:W-:Y:S02]  /*14c0*/  IMAD.U32 R10, RZ, RZ, UR10 ;  /* 0x0000000aff0a7e24 */ /* 0x020fe4000f8e00ff */
[----:B------:R-:W-:Y:S01]  /*14d0*/  IMAD.U32 R11, RZ, RZ, UR11 ;  /* 0x0000000bff0b7e24 */ /* 0x000fe2000f8e00ff */
[----:B0-2---:R-:W-:-:S07]  /*14e0*/  MOV R27, UR4 ;  /* 0x00000004001b7c02 */ /* 0x005fce0008000f00 */
[----:B------:R-:W-:-:S07]  /*14f0*/  LEPC R20, `(.L_x_213) ;  /* 0x000000001014794e */ /* 0x000fce0000000000 */
[----:B---3--:R-:W-:Y:S05]  /*1500*/  CALL.ABS.NOINC R14 ;  /* 0x000000000e007343 */ /* 0x008fea0003c00000 */
.L_x_213:
[----:B------:R-:W0:Y:S01]  /*1510*/  LDC R15, c[0x0][0x388] ;  /* 0x0000e200ff0f7b82 */ /* 0x000e220000000800 */
[----:B------:R-:W-:Y:S01]  /*1520*/  SHF.R.U32.HI R44, RZ, 0x2, R44 ;  /* 0x00000002ff2c7819 */ /* 0x000fe2000001162c */
[----:B------:R-:W-:Y:S01]  /*1530*/  BSSY.RECONVERGENT B0, `(.L_x_214) ;  /* 0x000003c000007945 */ /* 0x000fe20003800200 */
[----:B------:R-:W-:Y:S02]  /*1540*/  IMAD.MOV.U32 R11, RZ, RZ, RZ ;  /* 0x000000ffff0b7224 */ /* 0x000fe400078e00ff */
[----:B------:R-:W-:-:S03]  /*1550*/  LOP3.LUT P0, R44, R44, 0x3, RZ, 0xc0, !PT ;  /* 0x000000032c2c7812 */ /* 0x000fc6000780c0ff */
[----:B------:R-:W1:Y:S08]  /*1560*/  LDC R21, c[0x0][0x390] ;  /* 0x0000e400ff157b82 */ /* 0x000e700000000800 */
[----:B------:R-:W2:Y:S01]  /*1570*/  LDC R12, c[0x0][0x394] ;  /* 0x0000e500ff0c7b82 */ /* 0x000ea20000000800 */
[--C-:B0-----:R-:W-:Y:S02]  /*1580*/  IMAD.MOV.U32 R8, RZ, RZ, R15.reuse ;  /* 0x000000ffff087224 */ /* 0x101fe400078e000f */
[----:B------:R-:W-:-:S02]  /*1590*/  IMAD.MOV.U32 R3, RZ, RZ, R15 ;  /* 0x000000ffff037224 */ /* 0x000fc400078e000f */
[--C-:B-1----:R-:W-:Y:S02]  /*15a0*/  IMAD.MOV.U32 R0, RZ, RZ, R21.reuse ;  /* 0x000000ffff007224 */ /* 0x102fe400078e0015 */
[----:B------:R-:W-:Y:S02]  /*15b0*/  IMAD.MOV.U32 R10, RZ, RZ, R21 ;  /* 0x000000ffff0a7224 */ /* 0x000fe400078e0015 */
[--C-:B--2---:R-:W-:Y:S02]  /*15c0*/  IMAD.MOV.U32 R35, RZ, RZ, R12.reuse ;  /* 0x000000ffff237224 */ /* 0x104fe400078e000c */
[----:B------:R-:W-:Y:S01]  /*15d0*/  IMAD.MOV.U32 R9, RZ, RZ, R12 ;  /* 0x000000ffff097224 */ /* 0x000fe200078e000c */
        /* <DEDUP_REMOVED lines=10> */
[----:B------:R-:W0:Y:S01]  /*1680*/  LDCU UR4, c[0x0][0x3b4] ;  /* 0x00007680ff0477ac */ /* 0x000e220008000800 */
[----:B------:R-:W-:Y:S01]  /*1690*/  ISETP.NE.AND P1, PT, R16, RZ, PT ;  /* 0x000000ff1000720c */ /* 0x000fe20003f25270 */
[----:B------:R-:W-:Y:S02]  /*16a0*/  IMAD.MOV.U32 R3, RZ, RZ, R15 ;  /* 0x000000ffff037224 */ /* 0x000fe400078e000f */
[----:B------:R-:W-:Y:S02]  /*16b0*/  IMAD.MOV.U32 R10, RZ, RZ, R21 ;  /* 0x000000ffff0a7224 */ /* 0x000fe400078e0015 */
[----:B------:R-:W-:Y:S01]  /*16c0*/  IMAD.MOV.U32 R9, RZ, RZ, R12 ;  /* 0x000000ffff097224 */ /* 0x000fe200078e000c */
[----:B0-----:R-:W-:-:S13]  /*16d0*/  ISETP.NE.AND P0, PT, RZ, UR4, PT ;  /* 0x00000004ff007c0c */ /* 0x001fda000bf05270 */
[----:B------:R-:W-:Y:S05]  /*16e0*/  @P0 BRA P1, `(.L_x_217) ;  /* 0x0000000000680947 */ /* 0x000fea0000800000 */
[----:B------:R-:W0:Y:S01]  /*16f0*/  LDCU UR4, c[0x0][0x3b8] ;  /* 0x00007700ff0477ac */ /* 0x000e220008000800 */
[----:B------:R-:W-:Y:S01]  /*1700*/  ISETP.NE.AND P1, PT, R2, RZ, PT ;  /* 0x000000ff0200720c */ /* 0x000fe20003f25270 */
[----:B------:R-:W-:Y:S01]  /*1710*/  IMAD.MOV.U32 R3, RZ, RZ, R15 ;  /* 0x000000ffff037224 */ /* 0x000fe200078e000f */
[----:B------:R-:W-:Y:S01]  /*1720*/  MOV R10, R21 ;  /* 0x00000015000a7202 */ /* 0x000fe20000000f00 */
[----:B------:R-:W-:Y:S01]  /*1730*/  IMAD.MOV.U32 R9, RZ, RZ, R12 ;  /* 0x000000ffff097224 */ /* 0x000fe200078e000c */
[----:B0-----:R-:W-:-:S13]  /*1740*/  ISETP.NE.AND P0, PT, RZ, UR4, PT ;  /* 0x00000004ff007c0c */ /* 0x001fda000bf05270 */
        /* <DEDUP_REMOVED lines=17> */
.L_x_218:
[----:B------:R-:W0:Y:S01]  /*1860*/  @P0 LDC R10, c[0x0][0x390] ;  /* 0x0000e400ff0a0b82 */ /* 0x000e220000000800 */
[----:B------:R-:W-:Y:S02]  /*1870*/  FSEL R3, R4, R3, !P0 ;  /* 0x0000000304037208 */ /* 0x000fe40004000000 */
[----:B------:R-:W-:-:S07]  /*1880*/  SEL R9, R9, RZ, P0 ;  /* 0x000000ff09097207 */ /* 0x000fce0000000000 */
.L_x_217:
[----:B------:R-:W-:Y:S05]  /*1890*/  BSYNC.RECONVERGENT B1 ;  /* 0x0000000000017941 */ /* 0x000fea0003800200 */
.L_x_216:
[----:B------:R-:W1:Y:S01]  /*18a0*/  LDC R27, c[0x0][0x39c] ;  /* 0x0000e700ff1b7b82 */ /* 0x000e620000000800 */
[----:B------:R-:W-:Y:S02]  /*18b0*/  IADD3 R24, P0, PT, R24, 0x10, RZ ;  /* 0x0000001018187810 */ /* 0x000fe40007f1e0ff */
[----:B------:R-:W-:-:S03]  /*18c0*/  IADD3 R11, PT, PT, -R44, 0x4, RZ ;  /* 0x000000042c0b7810 */ /* 0x000fc60007ffe1ff */
[----:B------:R-:W-:Y:S01]  /*18d0*/  IMAD.X R25, RZ, RZ, R25, P0 ;  /* 0x000000ffff197224 */ /* 0x000fe200000e0619 */
[----:B-1----:R-:W-:-:S07]  /*18e0*/  IADD3 R27, PT, PT, R44, -0x4, R27 ;  /* 0xfffffffc2c1b7810 */ /* 0x002fce0007ffe01b */
.L_x_215:
[----:B------:R-:W-:Y:S05]  /*18f0*/  BSYNC.RECONVERGENT B0 ;  /* 0x0000000000007941 */ /* 0x000fea0003800200 */
.L_x_214:
[----:B------:R-:W1:Y:S01]  /*1900*/  LDCU.64 UR4, c[0x0][0x3b0] ;  /* 0x00007600ff0477ac */ /* 0x000e620008000a00 */
[----:B------:R-:W-:Y:S01]  /*1910*/  BSSY.RECONVERGENT B0, `(.L_x_219) ;  /* 0x0000058000007945 */ /* 0x000fe20003800200 */
[----:B------:R-:W-:Y:S01]  /*1920*/  IMAD.MOV.U32 R29, RZ, RZ, R21 ;  /* 0x000000ffff1d7224 */ /* 0x000fe200078e0015 */
[----:B------:R-:W-:Y:S01]  /*1930*/  MOV R20, R15 ;  /* 0x0000000f00147202 */ /* 0x000fe20000000f00 */
[----:B------:R-:W2:Y:S01]  /*1940*/  LDCU UR6, c[0x0][0x3b8] ;  /* 0x00007700ff0677ac */ /* 0x000ea20008000800 */
[----:B------:R-:W-:Y:S02]  /*1950*/  IMAD.MOV.U32 R28, RZ, RZ, R12 ;  /* 0x000000ffff1c7224 */ /* 0x000fe400078e000c */
[----:B-1----:R-:W-:-:S04]  /*1960*/  IMAD R5, R19, UR4, RZ ;  /* 0x0000000413057c24 */ /* 0x002fc8000f8e02ff */
[----:B------:R-:W-:-:S04]  /*1970*/  IMAD R5, R16, UR5, R5 ;  /* 0x0000000510057c24 */ /* 0x000fc8000f8e0205 */
[----:B--2---:R-:W-:-:S04]  /*1980*/  IMAD R13, R2, UR6, R5 ;  /* 0x00000006020d7c24 */ /* 0x004fc8000f8e0205 */
[----:B------:R-:W-:-:S04]  /*1990*/  IMAD.SHL.U32 R4, R13, 0x4, RZ ;  /* 0x000000040d047824 */ /* 0x000fc800078e00ff */
[----:B------:R-:W-:-:S05]  /*19a0*/  VIADD R6, R4, 0x3 ;  /* 0x0000000304067836 */ /* 0x000fca0000000000 */
[----:B------:R-:W-:-:S13]  /*19b0*/  ISETP.GE.U32.AND P0, PT, R6, R27, PT ;  /* 0x0000001b0600720c */ /* 0x000fda0003f06070 */
[----:B------:R-:W-:Y:S05]  /*19c0*/  @P0 BRA `(.L_x_220) ;  /* 0x0000000400300947 */ /* 0x000fea0003800000 */
[----:B------:R-:W-:Y:S02]  /*19d0*/  IMAD.MOV.U32 R14, RZ, RZ, R4 ;  /* 0x000000ffff0e7224 */ /* 0x000fe400078e0004 */
[----:B------:R-:W-:Y:S02]  /*19e0*/  IMAD.MOV.U32 R29, RZ, RZ, R21 ;  /* 0x000000ffff1d7224 */ /* 0x000fe400078e0015 */
[----:B------:R-:W-:Y:S02]  /*19f0*/  IMAD.MOV.U32 R28, RZ, RZ, R12 ;  /* 0x000000ffff1c7224 */ /* 0x000fe400078e000c */
[----:B------:R-:W-:-:S07]  /*1a00*/  IMAD.MOV.U32 R20, RZ, RZ, R15 ;  /* 0x000000ffff147224 */ /* 0x000fce00078e000f */
.L_x_229:
[----:B------:R-:W-:-:S06]  /*1a10*/  IMAD.WIDE.U32 R4, R13, 0x10, R24 ;  /* 0x000000100d047825 */ /* 0x000fcc00078e0018 */
[----:B------:R-:W2:Y:S01]  /*1a20*/  LDG.E.128 R4, desc[UR36][R4.64] ;  /* 0x0000002404047981 */ /* 0x000ea2000c1e1d00 */
[----:B------:R-:W-:Y:S01]  /*1a30*/  FSETP.NAN.FTZ.AND P6, PT, |R3|, |R3|, PT ;  /* 0x400000030300720b */ /* 0x000fe20003fd8200 */
[----:B------:R-:W-:Y:S01]  /*1a40*/  IMAD.IADD R31, R14, 0x1, R11 ;  /* 0x000000010e1f7824 */ /* 0x000fe200078e020b */
[----:B------:R-:W-:Y:S01]  /*1a50*/  FSETP.NAN.FTZ.AND P4, PT, |R20|, |R20|, PT ;  /* 0x400000141400720b */ /* 0x000fe20003f98200 */
[----:B------:R-:W-:Y:S01]  /*1a60*/  BSSY.RECONVERGENT B1, `(.L_x_221) ;  /* 0x0000013000017945 */ /* 0x000fe20003800200 */
[----:B------:R-:W-:Y:S01]  /*1a70*/  FSETP.NAN.FTZ.AND P5, PT, |R15|, |R15|, PT ;  /* 0x4000000f0f00720b */ /* 0x000fe20003fb8200 */
[C---:B------:R-:W-:Y:S01]  /*1a80*/  VIADD R14, R31.reuse, 0x1 ;  /* 0x000000011f0e7836 */ /* 0x040fe20000000000 */
[C---:B------:R-:W-:Y:S01]  /*1a90*/  IADD3 R37, PT, PT, R31.reuse, 0x3, RZ ;  /* 0x000000031f257810 */ /* 0x040fe20007ffe0ff */
[----:B------:R-:W-:-:S06]  /*1aa0*/  VIADD R30, R31, 0x2 ;  /* 0x000000021f1e7836 */ /* 0x000fcc0000000000 */
[----:B0-----:R-:W-:Y:S02]  /*1ab0*/  @P6 ISETP.LT.U32.AND P3, PT, R10, R31, PT ;  /* 0x0000001f0a00620c */ /* 0x001fe40003f61070 */
[----:B------:R-:W-:Y:S02]  /*1ac0*/  @P4 ISETP.LT.U32.AND P1, PT, R21, R14, PT ;  /* 0x0000000e1500420c */ /* 0x000fe40003f21070 */
        /* <DEDUP_REMOVED lines=12> */
.L_x_222:
[----:B------:R-:W-:Y:S05]  /*1b90*/  BSYNC.RECONVERGENT B1 ;  /* 0x0000000000017941 */ /* 0x000fea0003800200 */
.L_x_221:
[----:B------:R-:W-:Y:S04]  /*1ba0*/  BSSY.RECONVERGENT B1, `(.L_x_223) ;  /* 0x0000007000017945 */ /* 0x000fe80003800200 */
[----:B------:R-:W-:Y:S05]  /*1bb0*/  @P4 BRA `(.L_x_224) ;  /* 0x0000000000144947 */ /* 0x000fea0003800000 */
[----:B------:R-:W-:-:S13]  /*1bc0*/  FSETP.NEU.FTZ.AND P6, PT, R20, R5, PT ;  /* 0x000000051400720b */ /* 0x000fda0003fdd000 */
[----:B------:R-:W-:Y:S02]  /*1bd0*/  @!P6 ISETP.GE.U32.AND P4, PT, R21, R14, PT ;  /* 0x0000000e1500e20c */ /* 0x000fe40003f86070 */
[----:B------:R-:W-:Y:S02]  /*1be0*/  @P6 FSETP.LT.FTZ.AND P1, PT, R20, R5, PT ;  /* 0x000000051400620b */ /* 0x000fe40003f31000 */
[----:B------:R-:W-:-:S04]  /*1bf0*/  @!P6 ISETP.GE.AND.EX P4, PT, R28, RZ, PT, P4 ;  /* 0x000000ff1c00e20c */ /* 0x000fc80003f86340 */
[----:B------:R-:W-:-:S13]  /*1c00*/  @!P6 PLOP3.LUT P1, PT, P4, PT, PT, 0x8, 0x80 ;  /* 0x000000000080e81c */ /* 0x000fda000272e170 */
.L_x_224:
[----:B------:R-:W-:Y:S05]  /*1c10*/  BSYNC.RECONVERGENT B1 ;  /* 0x0000000000017941 */ /* 0x000fea0003800200 */
.L_x_223:
[----:B------:R-:W-:Y:S01]  /*1c20*/  @P5 FSETP.NAN.FTZ.AND P6, PT, |R6|, |R6|, PT ;  /* 0x400000060600520b */ /* 0x000fe20003fd8200 */
[----:B------:R-:W-:Y:S01]  /*1c30*/  BSSY.RECONVERGENT B1, `(.L_x_225) ;  /* 0x000000f000017945 */ /* 0x000fe20003800200 */
[----:B------:R-:W-:Y:S02]  /*1c40*/  @P3 ISETP.LT.U32.AND P4, PT, R0, R37, PT ;  /* 0x000000250000320c */ /* 0x000fe40003f81070 */
[----:B------:R-:W-:Y:S02]  /*1c50*/  @P5 ISETP.LT.OR.EX P2, PT, R12, RZ, !P6, P2 ;  /* 0x000000ff0c00520c */ /* 0x000fe40007741720 */
[----:B------:R-:W-:Y:S02]  /*1c60*/  @P3 FSETP.NAN.FTZ.AND P6, PT, |R7|, |R7|, PT ;  /* 0x400000070700320b */ /* 0x000fe40003fd8200 */
[----:B------:R-:W-:Y:S02]  /*1c70*/  FSEL R3, R3, R4, P0 ;  /* 0x0000000403037208 */ /* 0x000fe40000000000 */
[----:B------:R-:W-:-:S02]  /*1c80*/  @P3 ISETP.LT.OR.EX P4, PT, R35, RZ, !P6, P4 ;  /* 0x000000ff2300320c */ /* 0x000fc40007781740 */
[----:B------:R-:W-:Y:S02]  /*1c90*/  SEL R10, R10, R31, P0 ;  /* 0x0000001f0a0a7207 */ /* 0x000fe40000000000 */
[----:B------:R-:W-:Y:S02]  /*1ca0*/  FSEL R20, R20, R5, P1 ;  /* 0x0000000514147208 */ /* 0x000fe40000800000 */
[----:B------:R-:W-:Y:S01]  /*1cb0*/  SEL R21, R21, R14, P1 ;  /* 0x0000000e15157207 */ /* 0x000fe20000800000 */
[----:B------:R-:W-:Y:S06]  /*1cc0*/  @P5 BRA `(.L_x_226) ;  /* 0x0000000000145947 */ /* 0x000fec0003800000 */
[----:B------:R-:W-:-:S13]  /*1cd0*/  FSETP.NEU.FTZ.AND P6, PT, R15, R6, PT ;  /* 0x000000060f00720b */ /* 0x000fda0003fdd000 */
[----:B------:R-:W-:Y:S02]  /*1ce0*/  @!P6 ISETP.GE.U32.AND P5, PT, R29, R30, PT ;  /* 0x0000001e1d00e20c */ /* 0x000fe40003fa6070 */
[----:B------:R-:W-:Y:S02]  /*1cf0*/  @P6 FSETP.LT.FTZ.AND P2, PT, R15, R6, PT ;  /* 0x000000060f00620b */ /* 0x000fe40003f51000 */
[----:B------:R-:W-:-:S04]  /*1d00*/  @!P6 ISETP.GE.AND.EX P5, PT, R12, RZ, PT, P5 ;  /* 0x000000ff0c00e20c */ /* 0x000fc80003fa6350 */
[----:B------:R-:W-:-:S13]  /*1d10*/  @!P6 PLOP3.LUT P2, PT, P5, PT, PT, 0x8, 0x80 ;  /* 0x000000000080e81c */ /* 0x000fda0002f4e170 */
.L_x_226:
[----:B------:R-:W-:Y:S05]  /*1d20*/  BSYNC.RECONVERGENT B1 ;  /* 0x0000000000017941 */ /* 0x000fea0003800200 */
.L_x_225:
[----:B------:R-:W-:Y:S01]  /*1d30*/  BSSY.RECONVERGENT B1, `(.L_x_227) ;  /* 0x000000c000017945 */ /* 0x000fe20003800200 */
[----:B------:R-:W-:Y:S02]  /*1d40*/  FSEL R15, R15, R6, P2 ;  /* 0x000000060f0f7208 */ /* 0x000fe40001000000 */
[----:B------:R-:W-:Y:S02]  /*1d50*/  SEL R29, R29, R30, P2 ;  /* 0x0000001e1d1d7207 */ /* 0x000fe40001000000 */
[----:B------:R-:W-:Y:S02]  /*1d60*/  SEL R9, R9, RZ, P0 ;  /* 0x000000ff09097207 */ /* 0x000fe40000000000 */
[----:B------:R-:W-:Y:S02]  /*1d70*/  SEL R28, R28, RZ, P1 ;  /* 0x000000ff1c1c7207 */ /* 0x000fe40000800000 */
[----:B------:R-:W-:Y:S01]  /*1d80*/  SEL R12, R12, RZ, P2 ;  /* 0x000000ff0c0c7207 */ /* 0x000fe20001000000 */
[----:B------:R-:W-:Y:S06]  /*1d90*/  @P3 BRA `(.L_x_228) ;  /* 0x0000000000143947 */ /* 0x000fec0003800000 */
[----:B------:R-:W-:-:S13]  /*1da0*/  FSETP.NEU.FTZ.AND P1, PT, R8, R7, PT ;  /* 0x000000070800720b */ /* 0x000fda0003f3d000 */
[----:B------:R-:W-:Y:S02]  /*1db0*/  @!P1 ISETP.GE.U32.AND P0, PT, R0, R37, PT ;  /* 0x000000250000920c */ /* 0x000fe40003f06070 */
[----:B------:R-:W-:Y:S02]  /*1dc0*/  @P1 FSETP.LT.FTZ.AND P4, PT, R8, R7, PT ;  /* 0x000000070800120b */ /* 0x000fe40003f91000 */
[----:B------:R-:W-:-:S04]  /*1dd0*/  @!P1 ISETP.GE.AND.EX P0, PT, R35, RZ, PT, P0 ;  /* 0x000000ff2300920c */ /* 0x000fc80003f06300 */
[----:B------:R-:W-:-:S13]  /*1de0*/  @!P1 PLOP3.LUT P4, PT, P0, PT, PT, 0x8, 0x80 ;  /* 0x000000000080981c */ /* 0x000fda000078e170 */
.L_x_228:
[----:B------:R-:W-:Y:S05]  /*1df0*/  BSYNC.RECONVERGENT B1 ;  /* 0x0000000000017941 */ /* 0x000fea0003800200 */
.L_x_227:
        /* <DEDUP_REMOVED lines=9> */
.L_x_220:
[----:B------:R-:W-:Y:S05]  /*1e90*/  BSYNC.RECONVERGENT B0 ;  /* 0x0000000000007941 */ /* 0x000fea0003800200 */
.L_x_219:
[----:B------:R-:W1:Y:S01]  /*1ea0*/  LDCU UR4, c[0x0][0x3b4] ;  /* 0x00007680ff0477ac */ /* 0x000e620008000800 */
[----:B------:R-:W-:Y:S01]  /*1eb0*/  BSSY.RECONVERGENT B0, `(.L_x_230) ;  /* 0x000001f000007945 */ /* 0x000fe20003800200 */
[----:B------:R-:W2:Y:S01]  /*1ec0*/  LDCU UR5, c[0x0][0x3b8] ;  /* 0x00007700ff0577ac */ /* 0x000ea20008000800 */
[----:B-1----:R-:W-:Y:S02]  /*1ed0*/  ISETP.NE.AND P0, PT, RZ, UR4, PT ;  /* 0x00000004ff007c0c */ /* 0x002fe4000bf05270 */
[----:B--2---:R-:W-:Y:S02]  /*1ee0*/  ISETP.NE.AND P1, PT, RZ, UR5, PT ;  /* 0x00000005ff007c0c */ /* 0x004fe4000bf25270 */
[----:B------:R-:W-:Y:S02]  /*1ef0*/  ISETP.NE.AND P0, PT, R16, RZ, P0 ;  /* 0x000000ff1000720c */ /* 0x000fe40000705270 */
[----:B------:R-:W-:-:S04]  /*1f00*/  ISETP.NE.AND P1, PT, R2, RZ, P1 ;  /* 0x000000ff0200720c */ /* 0x000fc80000f25270 */
[----:B------:R-:W-:-:S13]  /*1f10*/  PLOP3.LUT P0, PT, P0, P1, PT, 0xf8, 0x8f ;  /* 0x00000000008f781c */ /* 0x000fda0000703f70 */
[----:B------:R-:W-:Y:S05]  /*1f20*/  @P0 BRA `(.L_x_231) ;  /* 0x00000000005c0947 */ /* 0x000fea0003800000 */
[----:B------:R-:W-:-:S05]  /*1f30*/  LOP3.LUT R4, R27, 0xfffffffc, RZ, 0xc0, !PT ;  /* 0xfffffffc1b047812 */ /* 0x000fca00078ec0ff */
[----:B------:R-:W-:-:S05]  /*1f40*/  IMAD.IADD R4, R4, 0x1, R19 ;  /* 0x0000000104047824 */ /* 0x000fca00078e0213 */
        /* <DEDUP_REMOVED lines=17> */
.L_x_233:
[----:B------:R-:W-:Y:S05]  /*2060*/  BSYNC.RECONVERGENT B1 ;  /* 0x0000000000017941 */ /* 0x000fea0003800200 */
.L_x_232:
[----:B------:R-:W-:Y:S02]  /*2070*/  FSEL R3, R3, R24, P0 ;  /* 0x0000001803037208 */ /* 0x000fe40000000000 */
[----:B------:R-:W-:Y:S02]  /*2080*/  SEL R10, R10, R11, P0 ;  /* 0x0000000b0a0a7207 */ /* 0x000fe40000000000 */
[----:B------:R-:W-:-:S07]  /*2090*/  SEL R9, R9, R4, P0 ;  /* 0x0000000409097207 */ /* 0x000fce0000000000 */
.L_x_231:
[----:B------:R-:W-:Y:S05]  /*20a0*/  BSYNC.RECONVERGENT B0 ;  /* 0x0000000000007941 */ /* 0x000fea0003800200 */
.L_x_230:
        /* <DEDUP_REMOVED lines=11> */
.L_x_235:
[----:B------:R-:W-:Y:S05]  /*2160*/  BSYNC.RECONVERGENT B0 ;  /* 0x0000000000007941 */ /* 0x000fea0003800200 */
.L_x_234:
        /* <DEDUP_REMOVED lines=14> */
.L_x_237:
[----:B------:R-:W-:Y:S05]  /*2250*/  BSYNC.RECONVERGENT B0 ;  /* 0x0000000000007941 */ /* 0x000fea0003800200 */
.L_x_236:
        /* <DEDUP_REMOVED lines=14> */
.L_x_239:
[----:B------:R-:W-:Y:S05]  /*2340*/  BSYNC.RECONVERGENT B0 ;  /* 0x0000000000007941 */ /* 0x000fea0003800200 */
.L_x_238:
[----:B------:R-:W-:Y:S02]  /*2350*/  FSEL R3, R3, R8, P0 ;  /* 0x0000000803037208 */ /* 0x000fe40000000000 */
[----:B------:R-:W-:Y:S02]  /*2360*/  SEL R0, R29, R0, P0 ;  /* 0x000000001d007207 */ /* 0x000fe40000000000 */
[----:B------:R-:W-:Y:S01]  /*2370*/  SEL R35, R12, R35, P0 ;  /* 0x000000230c237207 */ /* 0x000fe20000000000 */
[----:B------:R-:W-:Y:S06]  /*2380*/  BRA `(.L_x_211) ;  /* 0x000000d800207947 */ /* 0x000fec0003800000 */
.L_x_212:
        /* <DEDUP_REMOVED lines=8> */
[----:B------:R-:W-:Y:S07]  /*2410*/  BSSY.RECONVERGENT B0, `(.L_x_241) ;  /* 0x00000c1000007945 */ /* 0x000fee0003800200 */
[----:B------:R-:W3:Y:S08]  /*2420*/  LDC R13, c[0x0][0x390] ;  /* 0x0000e400ff0d7b82 */ /* 0x000ef00000000800 */
[----:B------:R-:W4:Y:S01]  /*2430*/  LDC R35, c[0x0][0x394] ;  /* 0x0000e500ff237b82 */ /* 0x000f220000000800 */
[----:B-1----:R-:W-:-:S04]  /*2440*/  IMAD.U32 R0, RZ, RZ, UR4 ;  /* 0x00000004ff007e24 */ /* 0x002fc8000f8e00ff */
[----:B------:R-:W-:Y:S01]  /*2450*/  IMAD R3, R0, 0x3, R43 ;  /* 0x0000000300037824 */ /* 0x000fe200078e022b */
[----:B--2---:R-:W-:Y:S01]  /*2460*/  MOV R4, R5 ;  /* 0x0000000500047202 */ /* 0x004fe20000000f00 */
[----:B------:R-:W-:-:S03]  /*2470*/  IMAD.MOV.U32 R6, RZ, RZ, R5 ;  /* 0x000000ffff067224 */ /* 0x000fc600078e0005 */
[----:B------:R-:W-:Y:S01]  /*2480*/  ISETP.GE.U32.AND P0, PT, R3, R48, PT ;  /* 0x000000300300720c */ /* 0x000fe20003f06070 */
[----:B------:R-:W-:Y:S02]  /*2490*/  IMAD.MOV.U32 R3, RZ, RZ, R43 ;  /* 0x000000ffff037224 */ /* 0x000fe400078e002b */
[--C-:B------:R-:W-:Y:S02]  /*24a0*/  IMAD.MOV.U32 R7, RZ, RZ, R5.reuse ;  /* 0x000000ffff077224 */ /* 0x100fe400078e0005 */
[--C-:B------:R-:W-:Y:S01]  /*24b0*/  IMAD.MOV.U32 R8, RZ, RZ, R5.reuse ;  /* 0x000000ffff087224 */ /* 0x100fe200078e0005 */
[----:B---3--:R-:W-:Y:S01]  /*24c0*/  MOV R14, R13 ;  /* 0x0000000d000e7202 */ /* 0x008fe20000000f00 */
[--C-:B------:R-:W-:Y:S02]  /*24d0*/  IMAD.MOV.U32 R9, RZ, RZ, R5.reuse ;  /* 0x000000ffff097224 */ /* 0x100fe400078e0005 */
[--C-:B------:R-:W-:Y:S02]  /*24e0*/  IMAD.MOV.U32 R10, RZ, RZ, R5.reuse ;  /* 0x000000ffff0a7224 */ /* 0x100fe400078e0005 */
[----:B------:R-:W-:-:S02]  /*24f0*/  IMAD.MOV.U32 R11, RZ, RZ, R5 ;  /* 0x000000ffff0b7224 */ /* 0x000fc400078e0005 */
[--C-:B------:R-:W-:Y:S01]  /*2500*/  IMAD.MOV.U32 R12, RZ, RZ, R13.reuse ;  /* 0x000000ffff0c7224 */ /* 0x100fe200078e000d */
[----:B----4-:R-:W-:Y:S01]  /*2510*/  MOV R38, R35 ;  /* 0x0000002300267202 */ /* 0x010fe20000000f00 */
[--C-:B------:R-:W-:Y:S02]  /*2520*/  IMAD.MOV.U32 R15, RZ, RZ, R13.reuse ;  /* 0x000000ffff0f7224 */ /* 0x100fe400078e000d */
[--C-:B------:R-:W-:Y:S02]  /*2530*/  IMAD.MOV.U32 R18, RZ, RZ, R13.reuse ;  /* 0x000000ffff127224 */ /* 0x100fe400078e000d */
[--C-:B------:R-:W-:Y:S02]  /*2540*/  IMAD.MOV.U32 R32, RZ, RZ, R13.reuse ;  /* 0x000000ffff207224 */ /* 0x100fe400078e000d */
[--C-:B------:R-:W-:Y:S02]  /*2550*/  IMAD.MOV.U32 R34, RZ, RZ, R13.reuse ;  /* 0x000000ffff227224 */ /* 0x100fe400078e000d */
[----:B------:R-:W-:-:S02]  /*2560*/  IMAD.MOV.U32 R36, RZ, RZ, R13 ;  /* 0x000000ffff247224 */ /* 0x000fc400078e000d */
[--C-:B------:R-:W-:Y:S02]  /*2570*/  IMAD.MOV.U32 R33, RZ, RZ, R35.reuse ;  /* 0x000000ffff217224 */ /* 0x100fe400078e0023 */
[--C-:B------:R-:W-:Y:S02]  /*2580*/  IMAD.MOV.U32 R37, RZ, RZ, R35.reuse ;  /* 0x000000ffff257224 */ /* 0x100fe400078e0023 */
[--C-:B------:R-:W-:Y:S02]  /*2590*/  IMAD.MOV.U32 R39, RZ, RZ, R35.reuse ;  /* 0x000000ffff277224 */ /* 0x100fe400078e0023 */
[--C-:B------:R-:W-:Y:S02]  /*25a0*/  IMAD.MOV.U32 R40, RZ, RZ, R35.reuse ;  /* 0x000000ffff287224 */ /* 0x100fe400078e0023 */
[--C-:B------:R-:W-:Y:S02]  /*25b0*/  IMAD.MOV.U32 R42, RZ, RZ, R35.reuse ;  /* 0x000000ffff2a7224 */ /* 0x100fe400078e0023 */
[----:B------:R-:W-:Y:S01]  /*25c0*/  IMAD.MOV.U32 R41, RZ, RZ, R35 ;  /* 0x000000ffff297224 */ /* 0x000fe200078e0023 */
[----:B------:R-:W-:Y:S06]  /*25d0*/  @P0 BRA `(.L_x_242) ;  /* 0x0000000800900947 */ /* 0x000fec0003800000 */
[----:B------:R-:W1:Y:S01]  /*25e0*/  LDC R0, c[0x0][0x3a4] ;  /* 0x0000e900ff007b82 */ /* 0x000e620000000800 */
[--C-:B------:R-:W-:Y:S01]  /*25f0*/  IMAD.MOV.U32 R14, RZ, RZ, R13.reuse ;  /* 0x000000ffff0e7224 */ /* 0x100fe200078e000d */
[----:B------:R-:W-:Y:S01]  /*2600*/  MOV R32, R13 ;  /* 0x0000000d00207202 */ /* 0x000fe20000000f00 */
[--C-:B------:R-:W-:Y:S01]  /*2610*/  IMAD.MOV.U32 R15, RZ, RZ, R13.reuse ;  /* 0x000000ffff0f7224 */ /* 0x100fe200078e000d */
[----:B------:R-:W-:Y:S01]  /*2620*/  MOV R41, R35 ;  /* 0x0000002300297202 */ /* 0x000fe20000000f00 */
[--C-:B------:R-:W-:Y:S02]  /*2630*/  IMAD.MOV.U32 R18, RZ, RZ, R13.reuse ;  /* 0x000000ffff127224 */ /* 0x100fe400078e000d */
[--C-:B------:R-:W-:Y:S02]  /*2640*/  IMAD.MOV.U32 R34, RZ, RZ, R13.reuse ;  /* 0x000000ffff227224 */ /* 0x100fe400078e000d */
[----:B------:R-:W-:Y:S02]  /*2650*/  IMAD.MOV.U32 R36, RZ, RZ, R13 ;  /* 0x000000ffff247224 */ /* 0x000fe400078e000d */
[----:B------:R-:W-:-:S02]  /*2660*/  IMAD.MOV.U32 R37, RZ, RZ, R35 ;  /* 0x000000ffff257224 */ /* 0x000fc400078e0023 */
[--C-:B------:R-:W-:Y:S02]  /*2670*/  IMAD.MOV.U32 R38, RZ, RZ, R35.reuse ;  /* 0x000000ffff267224 */ /* 0x100fe400078e0023 */
[--C-:B------:R-:W-:Y:S02]  /*2680*/  IMAD.MOV.U32 R39, RZ, RZ, R35.reuse ;  /* 0x000000ffff277224 */ /* 0x100fe400078e0023 */
[--C-:B------:R-:W-:Y:S02]  /*2690*/  IMAD.MOV.U32 R40, RZ, RZ, R35.reuse ;  /* 0x000000ffff287224 */ /* 0x100fe400078e0023 */
[----:B------:R-:W-:Y:S02]  /*26a0*/  IMAD.MOV.U32 R42, RZ, RZ, R35 ;  /* 0x000000ffff2a7224 */ /* 0x000fe400078e0023 */
[--C-:B------:R-:W-:Y:S02]  /*26b0*/  IMAD.MOV.U32 R6, RZ, RZ, R5.reuse ;  /* 0x000000ffff067224 */ /* 0x100fe400078e0005 */
[----:B------:R-:W-:-:S02]  /*26c0*/  IMAD.MOV.U32 R7, RZ, RZ, R5 ;  /* 0x000000ffff077224 */ /* 0x000fc400078e0005 */
[--C-:B------:R-:W-:Y:S02]  /*26d0*/  IMAD.MOV.U32 R8, RZ, RZ, R5.reuse ;  /* 0x000000ffff087224 */ /* 0x100fe400078e0005 */
[--C-:B------:R-:W-:Y:S02]  /*26e0*/  IMAD.MOV.U32 R9, RZ, RZ, R5.reuse ;  /* 0x000000ffff097224 */ /* 0x100fe400078e0005 */
[--C-:B------:R-:W-:Y:S02]  /*26f0*/  IMAD.MOV.U32 R10, RZ, RZ, R5.reuse ;  /* 0x000000ffff0a7224 */ /* 0x100fe400078e0005 */
[----:B------:R-:W-:-:S07]  /*2700*/  IMAD.MOV.U32 R11, RZ, RZ, R5 ;  /* 0x000000ffff0b7224 */ /* 0x000fce00078e0005 */
.L_x_259:
[----:B------:R-:W-:Y:S02]  /*2710*/  SHF.R.U32.HI R27, RZ, 0x1, R3 ;  /* 0x00000001ff1b7819 */ /* 0x000fe40000011603 */
[----:B-1----:R-:W-:-:S03]  /*2720*/  IADD3 R43, PT, PT, R3, R0, RZ ;  /* 0x00000000032b7210 */ /* 0x002fc60007ffe0ff */
[----:B------:R-:W-:-:S04]  /*2730*/  IMAD.WIDE.U32 R20, R27, 0x8, R24 ;  /* 0x000000081b147825 */ /* 0x000fc800078e0018 */
[----:B------:R-:W-:Y:S02]  /*2740*/  IMAD.IADD R27, R27, 0x1, R0 ;  /* 0x000000011b1b7824 */ /* 0x000fe400078e0200 */
[----:B------:R-:W-:Y:S01]  /*2750*/  IMAD R45, R0, 0x2, R43 ;  /* 0x00000002002d7824 */ /* 0x000fe200078e022b */
[----:B------:R-:W2:Y:S01]  /*2760*/  LDG.E.64 R20, desc[UR36][R20.64] ;  /* 0x0000002414147981 */ /* 0x000ea2000c1e1b00 */
[----:B------:R-:W-:Y:S01]  /*2770*/  IMAD.SHL.U32 R26, R27, 0x8, RZ ;  /* 0x000000081b1a7824 */ /* 0x000fe200078e00ff */
[----:B------:R-:W-:Y:S02]  /*2780*/  SHF.R.U32.HI R28, RZ, 0x1d, R27 ;  /* 0x0000001dff1c7819 */ /* 0x000fe4000001161b */
[----:B------:R-:W-:Y:S02]  /*2790*/  SHF.R.U32.HI R27, RZ, 0x1, R43 ;  /* 0x00000001ff1b7819 */ /* 0x000fe4000001162b */
[----:B------:R-:W-:Y:S02]  /*27a0*/  LOP3.LUT R31, R26, 0xfffffff8, RZ, 0xc0, !PT ;  /* 0xfffffff81a1f7812 */ /* 0x000fe400078ec0ff */
[----:B------:R-:W-:Y:S01]  /*27b0*/  SHF.R.U32.HI R29, RZ, 0x1, R45 ;  /* 0x00000001ff1d7819 */ /* 0x000fe2000001162d */
[----:B------:R-:W-:Y:S01]  /*27c0*/  IMAD.WIDE.U32 R26, R27, 0x8, R24 ;  /* 0x000000081b1a7825 */ /* 0x000fe200078e0018 */
[----:B------:R-:W-:-:S02]  /*27d0*/  LOP3.LUT R47, R28, 0x3, RZ, 0xc0, !PT ;  /* 0x000000031c2f7812 */ /* 0x000fc400078ec0ff */
[----:B------:R-:W-:Y:S01]  /*27e0*/  IADD3 R30, P0, PT, R24, R31, RZ ;  /* 0x0000001f181e7210 */ /* 0x000fe20007f1e0ff */
[----:B------:R-:W-:Y:S02]  /*27f0*/  IMAD.WIDE.U32 R28, R29, 0x8, R24 ;  /* 0x000000081d1c7825 */ /* 0x000fe400078e0018 */
[----:B------:R-:W5:Y:S02]  /*2800*/  LDG.E.64 R26, desc[UR36][R26.64] ;  /* 0x000000241a1a7981 */ /* 0x000f64000c1e1b00 */
[----:B------:R-:W-:Y:S02]  /*2810*/  IMAD.X R31, R25, 0x1, R47, P0 ;  /* 0x00000001191f7824 */ /* 0x000fe400000e062f */
[----:B------:R-:W5:Y:S04]  /*2820*/  LDG.E.64 R28, desc[UR36][R28.64] ;  /* 0x000000241c1c7981 */ /* 0x000f68000c1e1b00 */
[----:B------:R-:W5:Y:S01]  /*2830*/  LDG.E.64 R30, desc[UR36][R30.64] ;  /* 0x000000241e1e7981 */ /* 0x000f62000c1e1b00 */
[----:B------:R-:W-:-:S02]  /*2840*/  FSETP.NAN.FTZ.AND P6, PT, |R11|, |R11|, PT ;  /* 0x4000000b0b00720b */ /* 0x000fc40003fd8200 */
[----:B------:R-:W-:Y:S01]  /*2850*/  FSETP.NAN.FTZ.AND P3, PT, |R10|, |R10|, PT ;  /* 0x4000000a0a00720b */ /* 0x000fe20003f78200 */
[----:B------:R-:W-:Y:S01]  /*2860*/  BSSY.RECONVERGENT B1, `(.L_x_243) ;  /* 0x0000010000017945 */ /* 0x000fe20003800200 */
[----:B------:R-:W-:-:S09]  /*2870*/  FSETP.NAN.FTZ.AND P0, PT, |R9|, |R9|, PT ;  /* 0x400000090900720b */ /* 0x000fd20003f18200 */
[-C--:B------:R-:W-:Y:S02]  /*2880*/  @P6 ISETP.LT.U32.AND P1, PT, R36, R3.reuse, PT ;  /* 0x000000032400620c */ /* 0x080fe40003f21070 */
[----:B------:R-:W-:Y:S02]  /*2890*/  @P3 ISETP.LT.U32.AND P2, PT, R34, R3, PT ;  /* 0x000000032200320c */ /* 0x000fe40003f41070 */
[----:B--2---:R-:W-:Y:S02]  /*28a0*/  @P6 FSETP.NAN.FTZ.AND P5, PT, |R20|, |R20|, PT ;  /* 0x400000141400620b */ /* 0x004fe40003fb8200 */
[----:B------:R-:W-:Y:S02]  /*28b0*/  @P3 FSETP.NAN.FTZ.AND P4, PT, |R21|, |R21|, PT ;  /* 0x400000151500320b */ /* 0x000fe40003f98200 */
[----:B------:R-:W-:Y:S02]  /*28c0*/  @P6 ISETP.LT.OR.EX P5, PT, R41, RZ, !P5, P1 ;  /* 0x000000ff2900620c */ /* 0x000fe40006fa1710 */
[----:B------:R-:W-:-:S02]  /*28d0*/  @P3 ISETP.LT.OR.EX P2, PT, R42, RZ, !P4, P2 ;  /* 0x000000ff2a00320c */ /* 0x000fc40006741720 */
[----:B------:R-:W-:Y:S02]  /*28e0*/  FSETP.NAN.FTZ.AND P1, PT, |R8|, |R8|, PT ;  /* 0x400000080800720b */ /* 0x000fe40003f38200 */
[----:B------:R-:W-:Y:S01]  /*28f0*/  FSETP.NAN.FTZ.AND P4, PT, |R7|, |R7|, PT ;  /* 0x400000070700720b */ /* 0x000fe20003f98200 */
[----:B------:R-:W-:-:S12]  /*2900*/  @P6 BRA `(.L_x_244) ;  /* 0x0000000000146947 */ /* 0x000fd80003800000 */
[----:B------:R-:W-:-:S13]  /*2910*/  FSETP.NEU.FTZ.AND P6, PT, R11, R20, PT ;  /* 0x000000140b00720b */ /* 0x000fda0003fdd000 */
[----:B------:R-:W-:-:S04]  /*2920*/  @!P6 ISETP.GE.U32.AND P5, PT, R36, R3, PT ;  /* 0x000000032400e20c */ /* 0x000fc80003fa6070 */
[----:B------:R-:W-:-:S04]  /*2930*/  @!P6 ISETP.GE.AND.EX P5, PT, R41, RZ, PT, P5 ;  /* 0x000000ff2900e20c */ /* 0x000fc80003fa6350 */
[----:B------:R-:W-:Y:S02]  /*2940*/  @!P6 PLOP3.LUT P5, PT, P5, PT, PT, 0x8, 0x80 ;  /* 0x000000000080e81c */ /* 0x000fe40002fae170 */
[----:B------:R-:W-:-:S13]  /*2950*/  @P6 FSETP.LT.FTZ.AND P5, PT, R11, R20, PT ;  /* 0x000000140b00620b */ /* 0x000fda0003fb1000 */
.L_x_244:
[----:B------:R-:W-:Y:S05]  /*2960*/  BSYNC.RECONVERGENT B1 ;  /* 0x0000000000017941 */ /* 0x000fea0003800200 */
.L_x_243:
[----:B------:R-:W-:Y:S04]  /*2970*/  BSSY.RECONVERGENT B1, `(.L_x_245) ;  /* 0x0000007000017945 */ /* 0x000fe80003800200 */
[----:B------:R-:W-:Y:S05]  /*2980*/  @P3 BRA `(.L_x_246) ;  /* 0x0000000000143947 */ /* 0x000fea0003800000 */
[----:B------:R-:W-:-:S13]  /*2990*/  FSETP.NEU.FTZ.AND P6, PT, R10, R21, PT ;  /* 0x000000150a00720b */ /* 0x000fda0003fdd000 */
[----:B------:R-:W-:Y:S02]  /*29a0*/  @!P6 ISETP.GE.U32.AND P3, PT, R34, R3, PT ;  /* 0x000000032200e20c */ /* 0x000fe40003f66070 */
[----:B------:R-:W-:Y:S02]  /*29b0*/  @P6 FSETP.LT.FTZ.AND P2, PT, R10, R21, PT ;  /* 0x000000150a00620b */ /* 0x000fe40003f51000 */
[----:B------:R-:W-:-:S04]  /*29c0*/  @!P6 ISETP.GE.AND.EX P3, PT, R42, RZ, PT, P3 ;  /* 0x000000ff2a00e20c */ /* 0x000fc80003f66330 */
[----:B------:R-:W-:-:S13]  /*29d0*/  @!P6 PLOP3.LUT P2, PT, P3, PT, PT, 0x8, 0x80 ;  /* 0x000000000080e81c */ /* 0x000fda0001f4e170 */
.L_x_246:
[----:B------:R-:W-:Y:S05]  /*29e0*/  BSYNC.RECONVERGENT B1 ;  /* 0x0000000000017941 */ /* 0x000fea0003800200 */
.L_x_245:
[----:B------:R-:W-:Y:S01]  /*29f0*/  @P0 ISETP.LT.U32.AND P6, PT, R32, R43, PT ;  /* 0x0000002b2000020c */ /* 0x000fe20003fc1070 */
[----:B------:R-:W-:Y:S01]  /*2a00*/  BSSY.RECONVERGENT B1, `(.L_x_247) ;  /* 0x0000009000017945 */ /* 0x000fe20003800200 */
[----:B-----5:R-:W-:-:S04]  /*2a10*/  @P0 FSETP.NAN.FTZ.AND P3, PT, |R26|, |R26|, PT ;  /* 0x4000001a1a00020b */ /* 0x020fc80003f78200 */
[----:B------:R-:W-:Y:S01]  /*2a20*/  @P0 ISETP.LT.OR.EX P3, PT, R40, RZ, !P3, P6 ;  /* 0x000000ff2800020c */ /* 0x000fe20005f61760 */
[----:B------:R-:W-:-:S12]  /*2a30*/  @P0 BRA `(.L_x_248) ;  /* 0x0000000000140947 */ /* 0x000fd80003800000 */
[----:B------:R-:W-:-:S13]  /*2a40*/  FSETP.NEU.FTZ.AND P6, PT, R9, R26, PT ;  /* 0x0000001a0900720b */ /* 0x000fda0003fdd000 */
[----:B------:R-:W-:Y:S02]  /*2a50*/  @!P6 ISETP.GE.U32.AND P0, PT, R32, R43, PT ;  /* 0x0000002b2000e20c */ /* 0x000fe40003f06070 */
[----:B------:R-:W-:Y:S02]  /*2a60*/  @P6 FSETP.LT.FTZ.AND P3, PT, R9, R26, PT ;  /* 0x0000001a0900620b */ /* 0x000fe40003f71000 */
[----:B------:R-:W-:-:S04]  /*2a70*/  @!P6 ISETP.GE.AND.EX P0, PT, R40, RZ, PT, P0 ;  /* 0x000000ff2800e20c */ /* 0x000fc80003f06300 */
[----:B------:R-:W-:-:S13]  /*2a80*/  @!P6 PLOP3.LUT P3, PT, P0, PT, PT, 0x8, 0x80 ;  /* 0x000000000080e81c */ /* 0x000fda000076e170 */
.L_x_248:
[----:B------:R-:W-:Y:S05]  /*2a90*/  BSYNC.RECONVERGENT B1 ;  /* 0x0000000000017941 */ /* 0x000fea0003800200 */
.L_x_247:
[----:B------:R-:W-:Y:S01]  /*2aa0*/  @P1 ISETP.LT.U32.AND P6, PT, R18, R43, PT ;  /* 0x0000002b1200120c */ /* 0x000fe20003fc1070 */
[----:B------:R-:W-:Y:S01]  /*2ab0*/  BSSY.RECONVERGENT B1, `(.L_x_249) ;  /* 0x000000a000017945 */ /* 0x000fe20003800200 */
[----:B------:R-:W-:Y:S01]  /*2ac0*/  @P1 FSETP.NAN.FTZ.AND P0, PT, |R27|, |R27|, PT ;  /* 0x4000001b1b00120b */ /* 0x000fe20003f18200 */
[----:B------:R-:W-:-:S03]  /*2ad0*/  IMAD.IADD R44, R43, 0x1, R0 ;  /* 0x000000012b2c7824 */ /* 0x000fc600078e0200 */
[----:B------:R-:W-:Y:S01]  /*2ae0*/  @P1 ISETP.LT.OR.EX P0, PT, R39, RZ, !P0, P6 ;  /* 0x000000ff2700120c */ /* 0x000fe20004701760 */
[----:B------:R-:W-:-:S12]  /*2af0*/  @P1 BRA `(.L_x_250) ;  /* 0x0000000000141947 */ /* 0x000fd80003800000 */
[----:B------:R-:W-:-:S13]  /*2b00*/  FSETP.NEU.FTZ.AND P6, PT, R8, R27, PT ;  /* 0x0000001b0800720b */ /* 0x000fda0003fdd000 */
[----:B------:R-:W-:Y:S02]  /*2b10*/  @!P6 ISETP.GE.U32.AND P1, PT, R18, R43, PT ;  /* 0x0000002b1200e20c */ /* 0x000fe40003f26070 */
[----:B------:R-:W-:Y:S02]  /*2b20*/  @P6 FSETP.LT.FTZ.AND P0, PT, R8, R27, PT ;  /* 0x0000001b0800620b */ /* 0x000fe40003f11000 */
[----:B------:R-:W-:-:S04]  /*2b30*/  @!P6 ISETP.GE.AND.EX P1, PT, R39, RZ, PT, P1 ;  /* 0x000000ff2700e20c */ /* 0x000fc80003f26310 */
[----:B------:R-:W-:-:S13]  /*2b40*/  @!P6 PLOP3.LUT P0, PT, P1, PT, PT, 0x8, 0x80 ;  /* 0x000000000080e81c */ /* 0x000fda0000f0e170 */
.L_x_250:
[----:B------:R-:W-:Y:S05]  /*2b50*/  BSYNC.RECONVERGENT B1 ;  /* 0x0000000000017941 */ /* 0x000fea0003800200 */
.L_x_249:
[----:B------:R-:W-:Y:S01]  /*2b60*/  @P4 ISETP.LT.U32.AND P6, PT, R15, R44, PT ;  /* 0x0000002c0f00420c */ /* 0x000fe20003fc1070 */
[----:B------:R-:W-:Y:S01]  /*2b70*/  BSSY.RECONVERGENT B1, `(.L_x_251) ;  /* 0x0000009000017945 */ /* 0x000fe20003800200 */
[----:B------:R-:W-:-:S04]  /*2b80*/  @P4 FSETP.NAN.FTZ.AND P1, PT, |R30|, |R30|, PT ;  /* 0x4000001e1e00420b */ /* 0x000fc80003f38200 */
[----:B------:R-:W-:Y:S01]  /*2b90*/  @P4 ISETP.LT.OR.EX P1, PT, R38, RZ, !P1, P6 ;  /* 0x000000ff2600420c */ /* 0x000fe20004f21760 */
[----:B------:R-:W-:-:S12]  /*2ba0*/  @P4 BRA `(.L_x_252) ;  /* 0x0000000000144947 */ /* 0x000fd80003800000 */
[----:B------:R-:W-:-:S13]  /*2bb0*/  FSETP.NEU.FTZ.AND P6, PT, R7, R30, PT ;  /* 0x0000001e0700720b */ /* 0x000fda0003fdd000 */
[----:B------:R-:W-:Y:S02]  /*2bc0*/  @!P6 ISETP.GE.U32.AND P4, PT, R15, R44, PT ;  /* 0x0000002c0f00e20c */ /* 0x000fe40003f86070 */
[----:B------:R-:W-:Y:S02]  /*2bd0*/  @P6 FSETP.LT.FTZ.AND P1, PT, R7, R30, PT ;  /* 0x0000001e0700620b */ /* 0x000fe40003f31000 */
[----:B------:R-:W-:-:S04]  /*2be0*/  @!P6 ISETP.GE.AND.EX P4, PT, R38, RZ, PT, P4 ;  /* 0x000000ff2600e20c */ /* 0x000fc80003f86340 */
[----:B------:R-:W-:-:S13]  /*2bf0*/  @!P6 PLOP3.LUT P1, PT, P4, PT, PT, 0x8, 0x80 ;  /* 0x000000000080e81c */ /* 0x000fda000272e170 */
.L_x_252:
[----:B------:R-:W-:Y:S05]  /*2c00*/  BSYNC.RECONVERGENT B1 ;  /* 0x0000000000017941 */ /* 0x000fea0003800200 */
.L_x_251:
[----:B------:R-:W-:Y:S01]  /*2c10*/  FSETP.NAN.FTZ.AND P6, PT, |R6|, |R6|, PT ;  /* 0x400000060600720b */ /* 0x000fe20003fd8200 */
[----:B------:R-:W-:Y:S01]  /*2c20*/  BSSY.RECONVERGENT B1, `(.L_x_253) ;  /* 0x000001f000017945 */ /* 0x000fe20003800200 */
[----:B------:R-:W-:Y:S02]  /*2c30*/  FSETP.NAN.FTZ.AND P4, PT, |R4|, |R4|, PT ;  /* 0x400000040400720b */ /* 0x000fe40003f98200 */
[----:B------:R-:W-:Y:S02]  /*2c40*/  SEL R36, R36, R3, P5 ;  /* 0x0000000324247207 */ /* 0x000fe40002800000 */
[----:B------:R-:W-:Y:S02]  /*2c50*/  FSEL R11, R11, R20, P5 ;  /* 0x000000140b0b7208 */ /* 0x000fe40002800000 */
[----:B------:R-:W-:Y:S02]  /*2c60*/  SEL R41, R41, RZ, P5 ;  /* 0x000000ff29297207 */ /* 0x000fe40002800000 */
[----:B------:R-:W-:-:S02]  /*2c70*/  FSETP.NAN.FTZ.AND P5, PT, |R5|, |R5|, PT ;  /* 0x400000050500720b */ /* 0x000fc40003fb8200 */
[----:B------:R-:W-:Y:S02]  /*2c80*/  SEL R34, R34, R3, P2 ;  /* 0x0000000322227207 */ /* 0x000fe40001000000 */
[----:B------:R-:W-:Y:S02]  /*2c90*/  SEL R18, R18, R43, P0 ;  /* 0x0000002b12127207 */ /* 0x000fe40000000000 */
[----:B------:R-:W-:Y:S02]  /*2ca0*/  FSEL R10, R10, R21, P2 ;  /* 0x000000150a0a7208 */ /* 0x000fe40001000000 */
[----:B------:R-:W-:Y:S02]  /*2cb0*/  SEL R42, R42, RZ, P2 ;  /* 0x000000ff2a2a7207 */ /* 0x000fe40001000000 */
[----:B------:R-:W-:Y:S02]  /*2cc0*/  FSEL R8, R8, R27, P0 ;  /* 0x0000001b08087208 */ /* 0x000fe40000000000 */
[----:B------:R-:W-:-:S02]  /*2cd0*/  SEL R39, R39, RZ, P0 ;  /* 0x000000ff27277207 */ /* 0x000fc40000000000 */
[----:B------:R-:W-:Y:S02]  /*2ce0*/  SEL R32, R32, R43, P3 ;  /* 0x0000002b20207207 */ /* 0x000fe40001800000 */
[----:B------:R-:W-:Y:S02]  /*2cf0*/  @P6 ISETP.LT.U32.AND P2, PT, R14, R44, PT ;  /* 0x0000002c0e00620c */ /* 0x000fe40003f41070 */
[----:B------:R-:W-:Y:S02]  /*2d00*/  FSEL R9, R9, R26, P3 ;  /* 0x0000001a09097208 */ /* 0x000fe40001800000 */
[----:B------:R-:W-:Y:S02]  /*2d10*/  SEL R40, R40, RZ, P3 ;  /* 0x000000ff28287207 */ /* 0x000fe40001800000 */
[----:B------:R-:W-:Y:S02]  /*2d20*/  @P6 FSETP.NAN.FTZ.AND P0, PT, |R31|, |R31|, PT ;  /* 0x4000001f1f00620b */ /* 0x000fe40003f18200 */
[----:B------:R-:W-:-:S02]  /*2d30*/  FSEL R7, R7, R30, P1 ;  /* 0x0000001e07077208 */ /* 0x000fc40000800000 */
[----:B------:R-:W-:Y:S02]  /*2d40*/  SEL R15, R15, R44, P1 ;  /* 0x0000002c0f0f7207 */ /* 0x000fe40000800000 */
[----:B------:R-:W-:Y:S02]  /*2d50*/  SEL R38, R38, RZ, P1 ;  /* 0x000000ff26267207 */ /* 0x000fe40000800000 */
[----:B------:R-:W-:Y:S02]  /*2d60*/  @P4 ISETP.LT.U32.AND P3, PT, R12, R45, PT ;  /* 0x0000002d0c00420c */ /* 0x000fe40003f61070 */
[----:B------:R-:W-:Y:S02]  /*2d70*/  @P4 FSETP.NAN.FTZ.AND P1, PT, |R29|, |R29|, PT ;  /* 0x4000001d1d00420b */ /* 0x000fe40003f38200 */
[----:B------:R-:W-:Y:S02]  /*2d80*/  @P6 ISETP.LT.OR.EX P2, PT, R37, RZ, !P0, P2 ;  /* 0x000000ff2500620c */ /* 0x000fe40004741720 */
[----:B------:R-:W-:-:S02]  /*2d90*/  @P5 ISETP.LT.U32.AND P0, PT, R13, R45, PT ;  /* 0x0000002d0d00520c */ /* 0x000fc40003f01070 */
[----:B------:R-:W-:Y:S01]  /*2da0*/  @P4 ISETP.LT.OR.EX P1, PT, R33, RZ, !P1, P3 ;  /* 0x000000ff2100420c */ /* 0x000fe20004f21730 */
[----:B------:R-:W-:-:S12]  /*2db0*/  @P6 BRA `(.L_x_254) ;  /* 0x0000000000146947 */ /* 0x000fd80003800000 */
[----:B------:R-:W-:-:S13]  /*2dc0*/  FSETP.NEU.FTZ.AND P6, PT, R6, R31, PT ;  /* 0x0000001f0600720b */ /* 0x000fda0003fdd000 */
[----:B------:R-:W-:Y:S02]  /*2dd0*/  @!P6 ISETP.GE.U32.AND P3, PT, R14, R44, PT ;  /* 0x0000002c0e00e20c */ /* 0x000fe40003f66070 */
[----:B------:R-:W-:Y:S02]  /*2de0*/  @P6 FSETP.LT.FTZ.AND P2, PT, R6, R31, PT ;  /* 0x0000001f0600620b */ /* 0x000fe40003f51000 */
[----:B------:R-:W-:-:S04]  /*2df0*/  @!P6 ISETP.GE.AND.EX P3, PT, R37, RZ, PT, P3 ;  /* 0x000000ff2500e20c */ /* 0x000fc80003f66330 */
[----:B------:R-:W-:-:S13]  /*2e00*/  @!P6 PLOP3.LUT P2, PT, P3, PT, PT, 0x8, 0x80 ;  /* 0x000000000080e81c */ /* 0x000fda0001f4e170 */
.L_x_254:
[----:B------:R-:W-:Y:S05]  /*2e10*/  BSYNC.RECONVERGENT B1 ;  /* 0x0000000000017941 */ /* 0x000fea0003800200 */
.L_x_253:
[----:B------:R-:W-:Y:S01]  /*2e20*/  @P5 FSETP.NAN.FTZ.AND P3, PT, |R28|, |R28|, PT ;  /* 0x4000001c1c00520b */ /* 0x000fe20003f78200 */
[----:B------:R-:W-:Y:S01]  /*2e30*/  BSSY.RECONVERGENT B1, `(.L_x_255) ;  /* 0x000000b000017945 */ /* 0x000fe20003800200 */
[----:B------:R-:W-:Y:S02]  /*2e40*/  SEL R14, R14, R44, P2 ;  /* 0x0000002c0e0e7207 */ /* 0x000fe40001000000 */
[----:B------:R-:W-:Y:S02]  /*2e50*/  FSEL R6, R6, R31, P2 ;  /* 0x0000001f06067208 */ /* 0x000fe40001000000 */
[----:B------:R-:W-:Y:S02]  /*2e60*/  SEL R37, R37, RZ, P2 ;  /* 0x000000ff25257207 */ /* 0x000fe40001000000 */
[----:B------:R-:W-:Y:S01]  /*2e70*/  @P5 ISETP.LT.OR.EX P0, PT, R35, RZ, !P3, P0 ;  /* 0x000000ff2300520c */ /* 0x000fe20005f01700 */
[----:B------:R-:W-:-:S12]  /*2e80*/  @P5 BRA `(.L_x_256) ;  /* 0x0000000000145947 */ /* 0x000fd80003800000 */
[----:B------:R-:W-:-:S13]  /*2e90*/  FSETP.NEU.FTZ.AND P3, PT, R5, R28, PT ;  /* 0x0000001c0500720b */ /* 0x000fda0003f7d000 */
[----:B------:R-:W-:Y:S02]  /*2ea0*/  @!P3 ISETP.GE.U32.AND P2, PT, R13, R45, PT ;  /* 0x0000002d0d00b20c */ /* 0x000fe40003f46070 */
[----:B------:R-:W-:Y:S02]  /*2eb0*/  @P3 FSETP.LT.FTZ.AND P0, PT, R5, R28, PT ;  /* 0x0000001c0500320b */ /* 0x000fe40003f11000 */
[----:B------:R-:W-:-:S04]  /*2ec0*/  @!P3 ISETP.GE.AND.EX P2, PT, R35, RZ, PT, P2 ;  /* 0x000000ff2300b20c */ /* 0x000fc80003f46320 */
[----:B------:R-:W-:-:S13]  /*2ed0*/  @!P3 PLOP3.LUT P0, PT, P2, PT, PT, 0x8, 0x80 ;  /* 0x000000000080b81c */ /* 0x000fda000170e170 */
.L_x_256:
[----:B------:R-:W-:Y:S05]  /*2ee0*/  BSYNC.RECONVERGENT B1 ;  /* 0x0000000000017941 */ /* 0x000fea0003800200 */
.L_x_255:
[----:B------:R-:W-:Y:S01]  /*2ef0*/  BSSY.RECONVERGENT B1, `(.L_x_257) ;  /* 0x000000a000017945 */ /* 0x000fe20003800200 */
        /* <DEDUP_REMOVED lines=9> */
.L_x_258:
[----:B------:R-:W-:Y:S05]  /*2f90*/  BSYNC.RECONVERGENT B1 ;  /* 0x0000000000017941 */ /* 0x000fea0003800200 */
.L_x_257:
[----:B------:R-:W-:Y:S01]  /*2fa0*/  IMAD.IADD R3, R45, 0x1, R0 ;  /* 0x000000012d037824 */ /* 0x000fe200078e0200 */
[----:B------:R-:W-:Y:S01]  /*2fb0*/  SEL R12, R12, R45, P1 ;  /* 0x0000002d0c0c7207 */ /* 0x000fe20000800000 */
[----:B------:R-:W-:Y:S01]  /*2fc0*/  IMAD.U32 R48, RZ, RZ, UR38 ;  /* 0x00000026ff307e24 */ /* 0x000fe2000f8e00ff */
[----:B------:R-:W-:Y:S01]  /*2fd0*/  FSEL R4, R4, R29, P1 ;  /* 0x0000001d04047208 */ /* 0x000fe20000800000 */
[----:B------:R-:W-:Y:S01]  /*2fe0*/  IMAD R43, R0, 0x3, R3 ;  /* 0x00000003002b7824 */ /* 0x000fe200078e0203 */
[----:B------:R-:W-:-:S04]  /*2ff0*/  SEL R33, R33, RZ, P1 ;  /* 0x000000ff21217207 */ /* 0x000fc80000800000 */
[----:B------:R-:W-:-:S13]  /*3000*/  ISETP.GE.U32.AND P0, PT, R43, R48, PT ;  /* 0x000000302b00720c */ /* 0x000fda0003f06070 */
[----:B------:R-:W-:Y:S05]  /*3010*/  @!P0 BRA `(.L_x_259) ;  /* 0xfffffff400bc8947 */ /* 0x000fea000383ffff */
.L_x_242:
[----:B------:R-:W-:Y:S05]  /*3020*/  BSYNC.RECONVERGENT B0 ;  /* 0x0000000000007941 */ /* 0x000fea0003800200 */
.L_x_241:
[----:B------:R-:W-:Y:S01]  /*3030*/  ISETP.GE.U32.AND P0, PT, R3, R48, PT ;  /* 0x000000300300720c */ /* 0x000fe20003f06070 */
[----:B------:R-:W-:-:S12]  /*3040*/  BSSY.RECONVERGENT B0, `(.L_x_260) ;  /* 0x0000016000007945 */ /* 0x000fd80003800200 */
[----:B------:R-:W-:Y:S05]  /*3050*/  @P0 BRA `(.L_x_261) ;  /* 0x0000000000500947 */ /* 0x000fea0003800000 */
[----:B------:R-:W-:-:S05]  /*3060*/  SHF.R.U32.HI R21, RZ, 0x1, R3 ;  /* 0x00000001ff157819 */ /* 0x000fca0000011603 */
[----:B------:R-:W-:-:S06]  /*3070*/  IMAD.WIDE.U32 R20, R21, 0x8, R24 ;  /* 0x0000000815147825 */ /* 0x000fcc00078e0018 */
[----:B------:R-:W5:Y:S01]  /*3080*/  LDG.E.64 R20, desc[UR36][R20.64] ;  /* 0x0000002414147981 */ /* 0x000f62000c1e1b00 */
[----:B------:R-:W-:-:S05]  /*3090*/  IMAD.IADD R43, R3, 0x1, R0 ;  /* 0x00000001032b7824 */ /* 0x000fca00078e0200 */
[----:B------:R-:W-:-:S13]  /*30a0*/  ISETP.GE.U32.AND P1, PT, R43, R48, PT ;  /* 0x000000302b00720c */ /* 0x000fda0003f26070 */
[----:B------:R-:W-:Y:S05]  /*30b0*/  @P1 BRA `(.L_x_261) ;  /* 0x0000000000381947 */ /* 0x000fea0003800000 */
[----:B------:R-:W-:-:S05]  /*30c0*/  SHF.R.U32.HI R27, RZ, 0x1, R43 ;  /* 0x00000001ff1b7819 */ /* 0x000fca000001162b */
[----:B------:R-:W-:-:S06]  /*30d0*/  IMAD.WIDE.U32 R26, R27, 0x8, R24 ;  /* 0x000000081b1a7825 */ /* 0x000fcc00078e0018 */
[----:B------:R-:W5:Y:S01]  /*30e0*/  LDG.E.64 R26, desc[UR36][R26.64] ;  /* 0x000000241a1a7981 */ /* 0x000f62000c1e1b00 */
[----:B------:R-:W-:-:S04]  /*30f0*/  IADD3 R43, PT, PT, R43, R0, RZ ;  /* 0x000000002b2b7210 */ /* 0x000fc80007ffe0ff */
[----:B------:R-:W-:-:S13]  /*3100*/  ISETP.GE.U32.AND P1, PT, R43, R48, PT ;  /* 0x000000302b00720c */ /* 0x000fda0003f26070 */
[----:B------:R-:W-:Y:S05]  /*3110*/  @P1 BRA `(.L_x_261) ;  /* 0x0000000000201947 */ /* 0x000fea0003800000 */
[----:B------:R-:W-:Y:S01]  /*3120*/  IMAD.IADD R45, R43, 0x1, R0 ;  /* 0x000000012b2d7824 */ /* 0x000fe200078e0200 */
[----:B------:R-:W-:-:S04]  /*3130*/  SHF.R.U32.HI R31, RZ, 0x1, R43 ;  /* 0x00000001ff1f7819 */ /* 0x000fc8000001162b */
[----:B------:R-:W-:Y:S01]  /*3140*/  ISETP.GE.U32.AND P1, PT, R45, R48, PT ;  /* 0x000000302d00720c */ /* 0x000fe20003f26070 */
[----:B------:R-:W-:-:S06]  /*3150*/  IMAD.WIDE.U32 R30, R31, 0x8, R24 ;  /* 0x000000081f1e7825 */ /* 0x000fcc00078e0018 */
[----:B------:R-:W5:Y:S06]  /*3160*/  LDG.E.64 R30, desc[UR36][R30.64] ;  /* 0x000000241e1e7981 */ /* 0x000f6c000c1e1b00 */
[----:B------:R-:W-:-:S05]  /*3170*/  @!P1 SHF.R.U32.HI R43, RZ, 0x1, R45 ;  /* 0x00000001ff2b9819 */ /* 0x000fca000001162d */
[----:B------:R-:W-:-:S05]  /*3180*/  @!P1 IMAD.WIDE.U32 R24, R43, 0x8, R24 ;  /* 0x000000082b189825 */ /* 0x000fca00078e0018 */
[----:B------:R1:W5:Y:S02]  /*3190*/  @!P1 LDG.E.64 R28, desc[UR36][R24.64] ;  /* 0x00000024181c9981 */ /* 0x000364000c1e1b00 */
.L_x_261:
[----:B------:R-:W-:Y:S05]  /*31a0*/  BSYNC.RECONVERGENT B0 ;  /* 0x0000000000007941 */ /* 0x000fea0003800200 */
.L_x_260:
[----:B------:R-:W-:Y:S04]  /*31b0*/  BSSY.RECONVERGENT B0, `(.L_x_262) ;  /* 0x0000083000007945 */ /* 0x000fe80003800200 */
[----:B------:R-:W-:Y:S05]  /*31c0*/  @P0 BRA `(.L_x_263) ;  /* 0x0000000800040947 */ /* 0x000fea0003800000 */
[----:B------:R-:W-:Y:S01]  /*31d0*/  FSETP.NAN.FTZ.AND P5, PT, |R11|, |R11|, PT ;  /* 0x4000000b0b00720b */ /* 0x000fe20003fb8200 */
[----:B-1----:R-:W-:Y:S01]  /*31e0*/  IMAD.IADD R25, R3, 0x1, R0 ;  /* 0x0000000103197824 */ /* 0x002fe200078e0200 */
[----:B------:R-:W-:Y:S01]  /*31f0*/  FSETP.NAN.FTZ.AND P3, PT, |R10|, |R10|, PT ;  /* 0x4000000a0a00720b */ /* 0x000fe20003f78200 */
[----:B------:R-:W-:Y:S03]  /*3200*/  BSSY.RECONVERGENT B1, `(.L_x_264) ;  /* 0x000000d000017945 */ /* 0x000fe60003800200 */
[----:B------:R-:W-:-:S07]  /*3210*/  ISETP.GE.U32.AND P4, PT, R25, R48, PT ;  /* 0x000000301900720c */ /* 0x000fce0003f86070 */
[----:B-----5:R-:W-:Y:S02]  /*3220*/  @P5 FSETP.NAN.FTZ.AND P0, PT, |R20|, |R20|, PT ;  /* 0x400000141400520b */ /* 0x020fe40003f18200 */
[----:B------:R-:W-:Y:S02]  /*3230*/  @P5 ISETP.LT.U32.AND P6, PT, R36, R3, PT ;  /* 0x000000032400520c */ /* 0x000fe40003fc1070 */
[----:B------:R-:W-:Y:S02]  /*3240*/  @P3 FSETP.NAN.FTZ.AND P2, PT, |R21|, |R21|, PT ;  /* 0x400000151500320b */ /* 0x000fe40003f58200 */
[----:B------:R-:W-:Y:S02]  /*3250*/  @P3 ISETP.LT.U32.AND P1, PT, R34, R3, PT ;  /* 0x000000032200320c */ /* 0x000fe40003f21070 */
[----:B------:R-:W-:Y:S01]  /*3260*/  @P5 ISETP.LT.OR.EX P0, PT, R41, RZ, !P0, P6 ;  /* 0x000000ff2900520c */ /* 0x000fe20004701760 */
[----:B------:R-:W-:-:S12]  /*3270*/  @P5 BRA `(.L_x_265) ;  /* 0x0000000000145947 */ /* 0x000fd80003800000 */
[----:B------:R-:W-:-:S13]  /*3280*/  FSETP.NEU.FTZ.AND P5, PT, R11, R20, PT ;  /* 0x000000140b00720b */ /* 0x000fda0003fbd000 */
[----:B------:R-:W-:-:S04]  /*3290*/  @!P5 ISETP.GE.U32.AND P0, PT, R36, R3, PT ;  /* 0x000000032400d20c */ /* 0x000fc80003f06070 */
[----:B------:R-:W-:-:S04]  /*32a0*/  @!P5 ISETP.GE.AND.EX P0, PT, R41, RZ, PT, P0 ;  /* 0x000000ff2900d20c */ /* 0x000fc80003f06300 */
[----:B------:R-:W-:Y:S02]  /*32b0*/  @!P5 PLOP3.LUT P0, PT, P0, PT, PT, 0x8, 0x80 ;  /* 0x000000000080d81c */ /* 0x000fe4000070e170 */
[----:B------:R-:W-:-:S13]  /*32c0*/  @P5 FSETP.LT.FTZ.AND P0, PT, R11, R20, PT ;  /* 0x000000140b00520b */ /* 0x000fda0003f11000 */
.L_x_265:
[----:B------:R-:W-:Y:S05]  /*32d0*/  BSYNC.RECONVERGENT B1 ;  /* 0x0000000000017941 */ /* 0x000fea0003800200 */
.L_x_264:
[----:B------:R-:W-:Y:S01]  /*32e0*/  BSSY.RECONVERGENT B1, `(.L_x_266) ;  /* 0x0000009000017945 */ /* 0x000fe20003800200 */
[----:B------:R-:W-:Y:S02]  /*32f0*/  FSEL R11, R11, R20, P0 ;  /* 0x000000140b0b7208 */ /* 0x000fe40000000000 */
[----:B------:R-:W-:Y:S01]  /*3300*/  @P3 ISETP.LT.OR.EX P1, PT, R42, RZ, !P2, P1 ;  /* 0x000000ff2a00320c */ /* 0x000fe20005721710 */
[----:B------:R-:W-:-:S12]  /*3310*/  @P3 BRA `(.L_x_267) ;  /* 0x0000000000143947 */ /* 0x000fd80003800000 */
[----:B------:R-:W-:-:S13]  /*3320*/  FSETP.NEU.FTZ.AND P3, PT, R10, R21, PT ;  /* 0x000000150a00720b */ /* 0x000fda0003f7d000 */
[----:B------:R-:W-:Y:S02]  /*3330*/  @!P3 ISETP.GE.U32.AND P2, PT, R34, R3, PT ;  /* 0x000000032200b20c */ /* 0x000fe40003f46070 */
[----:B------:R-:W-:Y:S02]  /*3340*/  @P3 FSETP.LT.FTZ.AND P1, PT, R10, R21, PT ;  /* 0x000000150a00320b */ /* 0x000fe40003f31000 */
[----:B------:R-:W-:-:S04]  /*3350*/  @!P3 ISETP.GE.AND.EX P2, PT, R42, RZ, PT, P2 ;  /* 0x000000ff2a00b20c */ /* 0x000fc80003f46320 */
[----:B------:R-:W-:-:S13]  /*3360*/  @!P3 PLOP3.LUT P1, PT, P2, PT, PT, 0x8, 0x80 ;  /* 0x000000000080b81c */ /* 0x000fda000172e170 */
.L_x_267:
[----:B------:R-:W-:Y:S05]  /*3370*/  BSYNC.RECONVERGENT B1 ;  /* 0x0000000000017941 */ /* 0x000fea0003800200 */
.L_x_266:
[----:B------:R-:W-:Y:S02]  /*3380*/  FSEL R10, R10, R21, P1 ;  /* 0x000000150a0a7208 */ /* 0x000fe40000800000 */
[-C--:B------:R-:W-:Y:S02]  /*3390*/  SEL R36, R36, R3.reuse, P0 ;  /* 0x0000000324247207 */ /* 0x080fe40000000000 */
[----:B------:R-:W-:Y:S02]  /*33a0*/  SEL R34, R34, R3, P1 ;  /* 0x0000000322227207 */ /* 0x000fe40000800000 */
[----:B------:R-:W-:Y:S02]  /*33b0*/  SEL R41, R41, RZ, P0 ;  /* 0x000000ff29297207 */ /* 0x000fe40000000000 */
[----:B------:R-:W-:Y:S01]  /*33c0*/  SEL R42, R42, RZ, P1 ;  /* 0x000000ff2a2a7207 */ /* 0x000fe20000800000 */
[----:B------:R-:W-:Y:S06]  /*33d0*/  @P4 BRA `(.L_x_263) ;  /* 0x0000000400804947 */ /* 0x000fec0003800000 */
[----:B------:R-:W-:Y:S01]  /*33e0*/  FSETP.NAN.FTZ.AND P5, PT, |R9|, |R9|, PT ;  /* 0x400000090900720b */ /* 0x000fe20003fb8200 */
[----:B------:R-:W-:Y:S01]  /*33f0*/  IMAD.IADD R3, R25, 0x1, R0 ;  /* 0x0000000119037824 */ /* 0x000fe200078e0200 */
[----:B------:R-:W-:Y:S01]  /*3400*/  FSETP.NAN.FTZ.AND P3, PT, |R8|, |R8|, PT ;  /* 0x400000080800720b */ /* 0x000fe20003f78200 */
[----:B------:R-:W-:Y:S03]  /*3410*/  BSSY.RECONVERGENT B1, `(.L_x_268) ;  /* 0x000000d000017945 */ /* 0x000fe60003800200 */
[----:B------:R-:W-:-:S07]  /*3420*/  ISETP.GE.U32.AND P4, PT, R3, R48, PT ;  /* 0x000000300300720c */ /* 0x000fce0003f86070 */
[----:B------:R-:W-:Y:S02]  /*3430*/  @P5 FSETP.NAN.FTZ.AND P0, PT, |R26|, |R26|, PT ;  /* 0x4000001a1a00520b */ /* 0x000fe40003f18200 */
[----:B------:R-:W-:Y:S02]  /*3440*/  @P5 ISETP.LT.U32.AND P6, PT, R32, R25, PT ;  /* 0x000000192000520c */ /* 0x000fe40003fc1070 */
[----:B------:R-:W-:Y:S02]  /*3450*/  @P3 FSETP.NAN.FTZ.AND P2, PT, |R27|, |R27|, PT ;  /* 0x4000001b1b00320b */ /* 0x000fe40003f58200 */
        /* <DEDUP_REMOVED lines=8> */
.L_x_269:
[----:B------:R-:W-:Y:S05]  /*34e0*/  BSYNC.RECONVERGENT B1 ;  /* 0x0000000000017941 */ /* 0x000fea0003800200 */
.L_x_268:
        /* <DEDUP_REMOVED lines=9> */
.L_x_271:
[----:B------:R-:W-:Y:S05]  /*3580*/  BSYNC.RECONVERGENT B1 ;  /* 0x0000000000017941 */ /* 0x000fea0003800200 */
.L_x_270:
        /* <DEDUP_REMOVED lines=22> */
.L_x_273:
[----:B------:R-:W-:Y:S05]  /*36f0*/  BSYNC.RECONVERGENT B1 ;  /* 0x0000000000017941 */ /* 0x000fea0003800200 */
.L_x_272:
        /* <DEDUP_REMOVED lines=9> */
.L_x_275:
[----:B------:R-:W-:Y:S05]  /*3790*/  BSYNC.RECONVERGENT B1 ;  /* 0x0000000000017941 */ /* 0x000fea0003800200 */
.L_x_274:
[----:B------:R-:W-:Y:S02]  /*37a0*/  FSEL R6, R6, R31, P1 ;  /* 0x0000001f06067208 */ /* 0x000fe40000800000 */
[-C--:B------:R-:W-:Y:S02]  /*37b0*/  SEL R15, R15, R3.reuse, P0 ;  /* 0x000000030f0f7207 */ /* 0x080fe40000000000 */
[----:B------:R-:W-:Y:S02]  /*37c0*/  SEL R14, R14, R3, P1 ;  /* 0x000000030e0e7207 */ /* 0x000fe40000800000 */
[----:B------:R-:W-:Y:S02]  /*37d0*/  SEL R38, R38, RZ, P0 ;  /* 0x000000ff26267207 */ /* 0x000fe40000000000 */
[----:B------:R-:W-:Y:S01]  /*37e0*/  SEL R37, R37, RZ, P1 ;  /* 0x000000ff25257207 */ /* 0x000fe20000800000 */
[----:B------:R-:W-:Y:S06]  /*37f0*/  @P4 BRA `(.L_x_263) ;  /* 0x0000000000784947 */ /* 0x000fec0003800000 */
[----:B------:R-:W-:Y:S01]  /*3800*/  FSETP.NAN.FTZ.AND P5, PT, |R5|, |R5|, PT ;  /* 0x400000050500720b */ /* 0x000fe20003fb8200 */
[----:B------:R-:W-:Y:S01]  /*3810*/  BSSY.RECONVERGENT B1, `(.L_x_276) ;  /* 0x000000d000017945 */ /* 0x000fe20003800200 */
[----:B------:R-:W-:-:S11]  /*3820*/  FSETP.NAN.FTZ.AND P4, PT, |R4|, |R4|, PT ;  /* 0x400000040400720b */ /* 0x000fd60003f98200 */
        /* <DEDUP_REMOVED lines=11> */
.L_x_277:
[----:B------:R-:W-:Y:S05]  /*38e0*/  BSYNC.RECONVERGENT B1 ;  /* 0x0000000000017941 */ /* 0x000fea0003800200 */
.L_x_276:
[----:B------:R-:W-:Y:S01]  /*38f0*/  BSSY.RECONVERGENT B1, `(.L_x_278) ;  /* 0x000000a000017945 */ /* 0x000fe20003800200 */
[----:B------:R-:W-:Y:S02]  /*3900*/  FSEL R5, R5, R28, P2 ;  /* 0x0000001c05057208 */ /* 0x000fe40001000000 */
        /* <DEDUP_REMOVED lines=8> */
.L_x_279:
[----:B------:R-:W-:Y:S05]  /*3990*/  BSYNC.RECONVERGENT B1 ;  /* 0x0000000000017941 */ /* 0x000fea0003800200 */
.L_x_278:
[----:B------:R-:W-:Y:S02]  /*39a0*/  FSEL R4, R4, R29, P0 ;  /* 0x0000001d04047208 */ /* 0x000fe40000000000 */
[----:B------:R-:W-:Y:S02]  /*39b0*/  SEL R12, R12, R21, P0 ;  /* 0x000000150c0c7207 */ /* 0x000fe40000000000 */
[----:B------:R-:W-:Y:S02]  /*39c0*/  SEL R35, R35, RZ, P2 ;  /* 0x000000ff23237207 */ /* 0x000fe40001000000 */
[----:B------:R-:W-:-:S07]  /*39d0*/  SEL R33, R33, RZ, P0 ;  /* 0x000000ff21217207 */ /* 0x000fce0000000000 */
.L_x_263:
[----:B------:R-:W-:Y:S05]  /*39e0*/  BSYNC.RECONVERGENT B0 ;  /* 0x0000000000007941 */ /* 0x000fea0003800200 */
.L_x_262:
[----:B------:R-:W-:Y:S01]  /*39f0*/  FSETP.NAN.FTZ.AND P2, PT, |R10|, |R10|, PT ;  /* 0x4000000a0a00720b */ /* 0x000fe20003f58200 */
[----:B------:R-:W-:Y:S01]  /*3a00*/  BSSY.RECONVERGENT B0, `(.L_x_280) ;  /* 0x000000e000007945 */ /* 0x000fe20003800200 */
[----:B------:R-:W-:-:S11]  /*3a10*/  FSETP.NAN.FTZ.AND P4, PT, |R11|, |R11|, PT ;  /* 0x4000000b0b00720b */ /* 0x000fd60003f98200 */
[----:B------:R-:W-:Y:S02]  /*3a20*/  @P2 FSETP.NAN.FTZ.AND P0, PT, |R8|, |R8|, PT ;  /* 0x400000080800220b */ /* 0x000fe40003f18200 */
[----:B------:R-:W-:Y:S02]  /*3a30*/  @P2 ISETP.LT.U32.AND P1, PT, R34, R18, PT ;  /* 0x000000122200220c */ /* 0x000fe40003f21070 */
[----:B------:R-:W-:Y:S02]  /*3a40*/  @P4 FSETP.NAN.FTZ.AND P3, PT, |R9|, |R9|, PT ;  /* 0x400000090900420b */ /* 0x000fe40003f78200 */
[----:B------:R-:W-:Y:S02]  /*3a50*/  @P2 ISETP.LT.OR.EX P0, PT, R42, R39, !P0, P1 ;  /* 0x000000272a00220c */ /* 0x000fe40004701710 */
        /* <DEDUP_REMOVED lines=8> */
.L_x_281:
[----:B------:R-:W-:Y:S05]  /*3ae0*/  BSYNC.RECONVERGENT B0 ;  /* 0x0000000000007941 */ /* 0x000fea0003800200 */
.L_x_280:
[----:B------:R-:W-:Y:S04]  /*3af0*/  BSSY.RECONVERGENT B0, `(.L_x_282) ;  /* 0x0000007000007945 */ /* 0x000fe80003800200 */
[----:B------:R-:W-:Y:S05]  /*3b00*/  @P2 BRA `(.L_x_283) ;  /* 0x0000000000142947 */ /* 0x000fea0003800000 */
[----:B------:R-:W-:-:S13]  /*3b10*/  FSETP.NEU.FTZ.AND P2, PT, R10, R8, PT ;  /* 0x000000080a00720b */ /* 0x000fda0003f5d000 */
[----:B------:R-:W-:Y:S02]  /*3b20*/  @!P2 ISETP.GE.U32.AND P1, PT, R34, R18, PT ;  /* 0x000000122200a20c */ /* 0x000fe40003f26070 */
[----:B------:R-:W-:Y:S02]  /*3b30*/  @P2 FSETP.LT.FTZ.AND P0, PT, R10, R8, PT ;  /* 0x000000080a00220b */ /* 0x000fe40003f11000 */
[----:B------:R-:W-:-:S04]  /*3b40*/  @!P2 ISETP.GE.AND.EX P1, PT, R42, R39, PT, P1 ;  /* 0x000000272a00a20c */ /* 0x000fc80003f26310 */
[----:B------:R-:W-:-:S13]  /*3b50*/  @!P2 PLOP3.LUT P0, PT, P1, PT, PT, 0x8, 0x80 ;  /* 0x000000000080a81c */ /* 0x000fda0000f0e170 */
.L_x_283:
[----:B------:R-:W-:Y:S05]  /*3b60*/  BSYNC.RECONVERGENT B0 ;  /* 0x0000000000007941 */ /* 0x000fea0003800200 */
.L_x_282:
[----:B------:R-:W-:Y:S01]  /*3b70*/  FSEL R0, R11, R9, P3 ;  /* 0x000000090b007208 */ /* 0x000fe20001800000 */
[----:B------:R-:W-:Y:S01]  /*3b80*/  BSSY.RECONVERGENT B0, `(.L_x_284) ;  /* 0x0000013000007945 */ /* 0x000fe20003800200 */
[----:B------:R-:W-:Y:S02]  /*3b90*/  FSEL R3, R10, R8, P0 ;  /* 0x000000080a037208 */ /* 0x000fe40000000000 */
[----:B------:R-:W-:Y:S02]  /*3ba0*/  FSETP.NAN.FTZ.AND P5, PT, |R0|, |R0|, PT ;  /* 0x400000000000720b */ /* 0x000fe40003fb8200 */
[----:B------:R-:W-:Y:S02]  /*3bb0*/  FSETP.NAN.FTZ.AND P4, PT, |R3|, |R3|, PT ;  /* 0x400000030300720b */ /* 0x000fe40003f98200 */
[----:B------:R-:W-:Y:S02]  /*3bc0*/  SEL R32, R36, R32, P3 ;  /* 0x0000002024207207 */ /* 0x000fe40001800000 */
[----:B------:R-:W-:-:S02]  /*3bd0*/  SEL R41, R41, R40, P3 ;  /* 0x0000002829297207 */ /* 0x000fc40001800000 */
[----:B------:R-:W-:Y:S02]  /*3be0*/  SEL R9, R34, R18, P0 ;  /* 0x0000001222097207 */ /* 0x000fe40000000000 */
[----:B------:R-:W-:-:S03]  /*3bf0*/  SEL R42, R42, R39, P0 ;  /* 0x000000272a2a7207 */ /* 0x000fc60000000000 */
[----:B------:R-:W-:Y:S02]  /*3c00*/  @P5 FSETP.NAN.FTZ.AND P3, PT, |R7|, |R7|, PT ;  /* 0x400000070700520b */ /* 0x000fe40003f78200 */
[----:B------:R-:W-:Y:S02]  /*3c10*/  @P5 ISETP.LT.U32.AND P6, PT, R32, R15, PT ;  /* 0x0000000f2000520c */ /* 0x000fe40003fc1070 */
[----:B------:R-:W-:Y:S02]  /*3c20*/  @P4 FSETP.NAN.FTZ.AND P1, PT, |R6|, |R6|, PT ;  /* 0x400000060600420b */ /* 0x000fe40003f38200 */
[----:B------:R-:W-:Y:S02]  /*3c30*/  @P4 ISETP.LT.U32.AND P2, PT, R9, R14, PT ;  /* 0x0000000e0900420c */ /* 0x000fe40003f41070 */
[----:B------:R-:W-:Y:S01]  /*3c40*/  @P5 ISETP.LT.OR.EX P0, PT, R41, R38, !P3, P6 ;  /* 0x000000262900520c */ /* 0x000fe20005f01760 */
[----:B------:R-:W-:-:S12]  /*3c50*/  @P5 BRA `(.L_x_285) ;  /* 0x0000000000145947 */ /* 0x000fd80003800000 */
[----:B------:R-:W-:-:S13]  /*3c60*/  FSETP.NEU.FTZ.AND P5, PT, R0, R7, PT ;  /* 0x000000070000720b */ /* 0x000fda0003fbd000 */
[----:B------:R-:W-:Y:S02]  /*3c70*/  @!P5 ISETP.GE.U32.AND P3, PT, R32, R15, PT ;  /* 0x0000000f2000d20c */ /* 0x000fe40003f66070 */
[----:B------:R-:W-:Y:S02]  /*3c80*/  @P5 FSETP.LT.FTZ.AND P0, PT, R0, R7, PT ;  /* 0x000000070000520b */ /* 0x000fe40003f11000 */
[----:B------:R-:W-:-:S04]  /*3c90*/  @!P5 ISETP.GE.AND.EX P3, PT, R41, R38, PT, P3 ;  /* 0x000000262900d20c */ /* 0x000fc80003f66330 */
[----:B------:R-:W-:-:S13]  /*3ca0*/  @!P5 PLOP3.LUT P0, PT, P3, PT, PT, 0x8, 0x80 ;  /* 0x000000000080d81c */ /* 0x000fda0001f0e170 */
.L_x_285:
[----:B------:R-:W-:Y:S05]  /*3cb0*/  BSYNC.RECONVERGENT B0 ;  /* 0x0000000000007941 */ /* 0x000fea0003800200 */
.L_x_284:
[----:B------:R-:W-:Y:S01]  /*3cc0*/  BSSY.RECONVERGENT B0, `(.L_x_286) ;  /* 0x0000008000007945 */ /* 0x000fe20003800200 */
[----:B------:R-:W-:-:S03]  /*3cd0*/  @P4 ISETP.LT.OR.EX P1, PT, R42, R37, !P1, P2 ;  /* 0x000000252a00420c */ /* 0x000fc60004f21720 */
[----:B------:R-:W-:Y:S10]  /*3ce0*/  @P4 BRA `(.L_x_287) ;  /* 0x0000000000144947 */ /* 0x000ff40003800000 */
[----:B------:R-:W-:-:S13]  /*3cf0*/  FSETP.NEU.FTZ.AND P3, PT, R3, R6, PT ;  /* 0x000000060300720b */ /* 0x000fda0003f7d000 */
[----:B------:R-:W-:Y:S02]  /*3d00*/  @!P3 ISETP.GE.U32.AND P2, PT, R9, R14, PT ;  /* 0x0000000e0900b20c */ /* 0x000fe40003f46070 */
[----:B------:R-:W-:Y:S02]  /*3d10*/  @P3 FSETP.LT.FTZ.AND P1, PT, R3, R6, PT ;  /* 0x000000060300320b */ /* 0x000fe40003f31000 */
[----:B------:R-:W-:-:S04]  /*3d20*/  @!P3 ISETP.GE.AND.EX P2, PT, R42, R37, PT, P2 ;  /* 0x000000252a00b20c */ /* 0x000fc80003f46320 */
[----:B------:R-:W-:-:S13]  /*3d30*/  @!P3 PLOP3.LUT P1, PT, P2, PT, PT, 0x8, 0x80 ;  /* 0x000000000080b81c */ /* 0x000fda000172e170 */
.L_x_287:
[----:B------:R-:W-:Y:S05]  /*3d40*/  BSYNC.RECONVERGENT B0 ;  /* 0x0000000000007941 */ /* 0x000fea0003800200 */
.L_x_286:
        /* <DEDUP_REMOVED lines=20> */
.L_x_289:
[----:B------:R-:W-:Y:S05]  /*3e90*/  BSYNC.RECONVERGENT B0 ;  /* 0x0000000000007941 */ /* 0x000fea0003800200 */
.L_x_288:
[----:B------:R-:W-:Y:S01]  /*3ea0*/  BSSY.RECONVERGENT B0, `(.L_x_290) ;  /* 0x000000b000007945 */ /* 0x000fe20003800200 */
[----:B------:R-:W-:Y:S02]  /*3eb0*/  FSEL R3, R0, R5, P0 ;  /* 0x0000000500037208 */ /* 0x000fe40000000000 */
[----:B------:R-:W-:Y:S02]  /*3ec0*/  SEL R0, R32, R13, P0 ;  /* 0x0000000d20007207 */ /* 0x000fe40000000000 */
[----:B------:R-:W-:Y:S02]  /*3ed0*/  SEL R35, R38, R35, P0 ;  /* 0x0000002326237207 */ /* 0x000fe40000000000 */
[----:B------:R-:W-:Y:S01]  /*3ee0*/  @P4 ISETP.LT.OR.EX P2, PT, R42, R33, !P2, P3 ;  /* 0x000000212a00420c */ /* 0x000fe20005741730 */
[----:B------:R-:W-:-:S12]  /*3ef0*/  @P4 BRA `(.L_x_291) ;  /* 0x0000000000144947 */ /* 0x000fd80003800000 */
[----:B------:R-:W-:-:S13]  /*3f00*/  FSETP.NEU.FTZ.AND P1, PT, R11, R4, PT ;  /* 0x000000040b00720b */ /* 0x000fda0003f3d000 */
[----:B------:R-:W-:Y:S02]  /*3f10*/  @!P1 ISETP.GE.U32.AND P0, PT, R9, R12, PT ;  /* 0x0000000c0900920c */ /* 0x000fe40003f06070 */
[----:B------:R-:W-:Y:S02]  /*3f20*/  @P1 FSETP.LT.FTZ.AND P2, PT, R11, R4, PT ;  /* 0x000000040b00120b */ /* 0x000fe40003f51000 */
[----:B------:R-:W-:-:S04]  /*3f30*/  @!P1 ISETP.GE.AND.EX P0, PT, R42, R33, PT, P0 ;  /* 0x000000212a00920c */ /* 0x000fc80003f06300 */
[----:B------:R-:W-:-:S13]  /*3f40*/  @!P1 PLOP3.LUT P2, PT, P0, PT, PT, 0x8, 0x80 ;  /* 0x000000000080981c */ /* 0x000fda000074e170 */
.L_x_291:
[----:B------:R-:W-:Y:S05]  /*3f50*/  BSYNC.RECONVERGENT B0 ;  /* 0x0000000000007941 */ /* 0x000fea0003800200 */
.L_x_290:
[----:B-----5:R-:W-:Y:S02]  /*3f60*/  FSEL R26, R11, R4, P2 ;  /* 0x000000040b1a7208 */ /* 0x020fe40001000000 */
[----:B------:R-:W-:Y:S02]  /*3f70*/  SEL R18, R9, R12, P2 ;  /* 0x0000000c09127207 */ /* 0x000fe40001000000 */
[----:B------:R-:W-:Y:S01]  /*3f80*/  SEL R33, R42, R33, P2 ;  /* 0x000000212a217207 */ /* 0x000fe20001000000 */
[----:B------:R-:W-:Y:S06]  /*3f90*/  BRA `(.L_x_211) ;  /* 0x000000bc001c7947 */ /* 0x000fec0003800000 */
.L_x_240:
[----:B------:R-:W-:-:S13]  /*3fa0*/  ISETP.NE.AND P0, PT, R46, 0x1, PT ;  /* 0x000000012e00780c */ /* 0x000fda0003f05270 */
        /* <DEDUP_REMOVED lines=11> */
[--C-:B------:R-:W-:Y:S01]  /*4060*/  IMAD.MOV.U32 R8, RZ, RZ, R7.reuse ;  /* 0x000000ffff087224 */ /* 0x100fe200078e0007 */
[----:B------:R-:W-:Y:S01]  /*4070*/  MOV R5, R7 ;  /* 0x0000000700057202 */ /* 0x000fe20000000f00 */
[--C-:B------:R-:W-:Y:S02]  /*4080*/  IMAD.MOV.U32 R10, RZ, RZ, R7.reuse ;  /* 0x000000ffff0a7224 */ /* 0x100fe400078e0007 */
[--C-:B------:R-:W-:Y:S01]  /*4090*/  IMAD.MOV.U32 R9, RZ, RZ, R7.reuse ;  /* 0x000000ffff097224 */ /* 0x100fe200078e0007 */
[----:B---3--:R-:W-:Y:S01]  /*40a0*/  MOV R18, R14 ;  /* 0x0000000e00127202 */ /* 0x008fe20000000f00 */
[--C-:B------:R-:W-:Y:S02]  /*40b0*/  IMAD.MOV.U32 R12, RZ, RZ, R7.reuse ;  /* 0x000000ffff0c7224 */ /* 0x100fe400078e0007 */
[----:B------:R-:W-:Y:S02]  /*40c0*/  IMAD.MOV.U32 R11, RZ, RZ, R7 ;  /* 0x000000ffff0b7224 */ /* 0x000fe400078e0007 */
[----:B------:R-:W-:-:S02]  /*40d0*/  IMAD.MOV.U32 R13, RZ, RZ, R14 ;  /* 0x000000ffff0d7224 */ /* 0x000fc400078e000e */
[--C-:B------:R-:W-:Y:S01]  /*40e0*/  IMAD.MOV.U32 R15, RZ, RZ, R14.reuse ;  /* 0x000000ffff0f7224 */ /* 0x100fe200078e000e */
[----:B----4-:R-:W-:Y:S01]  /*40f0*/  MOV R40, R36 ;  /* 0x0000002400287202 */ /* 0x010fe20000000f00 */
[--C-:B------:R-:W-:Y:S02]  /*4100*/  IMAD.MOV.U32 R32, RZ, RZ, R14.reuse ;  /* 0x000000ffff207224 */ /* 0x100fe400078e000e */
[--C-:B------:R-:W-:Y:S02]  /*4110*/  IMAD.MOV.U32 R33, RZ, RZ, R14.reuse ;  /* 0x000000ffff217224 */ /* 0x100fe400078e000e */
[--C-:B------:R-:W-:Y:S02]  /*4120*/  IMAD.MOV.U32 R35, RZ, RZ, R14.reuse ;  /* 0x000000ffff237224 */ /* 0x100fe400078e000e */
[----:B------:R-:W-:Y:S02]  /*4130*/  IMAD.MOV.U32 R37, RZ, RZ, R14 ;  /* 0x000000ffff257224 */ /* 0x000fe400078e000e */
[----:B------:R-:W-:-:S02]  /*4140*/  IMAD.MOV.U32 R34, RZ, RZ, R36 ;  /* 0x000000ffff227224 */ /* 0x000fc400078e0024 */
        /* <DEDUP_REMOVED lines=24> */
[----:B------:R-:W-:-:S07]  /*42d0*/  IMAD.MOV.U32 R11, RZ, RZ, R7 ;  /* 0x000000ffff0b7224 */ /* 0x000fce00078e0007 */
.L_x_311:
[--C-:B-1----:R-:W-:Y:S02]  /*42e0*/  IMAD.IADD R46, R4, 0x1, R3.reuse ;  /* 0x00000001042e7824 */ /* 0x102fe400078e0203 */
[----:B------:R-:W-:Y:S02]  /*42f0*/  IMAD R20, R0, R4, RZ ;  /* 0x0000000400147224 */ /* 0x000fe400078e02ff */
[----:B------:R-:W-:-:S03]  /*4300*/  IMAD.IADD R45, R46, 0x1, R3 ;  /* 0x000000012e2d7824 */ /* 0x000fc600078e0203 */
[----:B------:R-:W-:Y:S02]  /*4310*/  SHF.R.U32.HI R31, RZ, 0x1, R20 ;  /* 0x00000001ff1f7819 */ /* 0x000fe40000011614 */
[----:B------:R-:W-:Y:S01]  /*4320*/  IADD3 R44, PT, PT, R45, R3, RZ ;  /* 0x000000032d2c7210 */ /* 0x000fe20007ffe0ff */
[C---:B------:R-:W-:Y:S02]  /*4330*/  IMAD R21, R0.reuse, R45, RZ ;  /* 0x0000002d00157224 */ /* 0x040fe400078e02ff */
[C---:B------:R-:W-:Y:S02]  /*4340*/  IMAD R20, R0.reuse, R46, RZ ;  /* 0x0000002e00147224 */ /* 0x040fe400078e02ff */
[----:B------:R-:W-:Y:S02]  /*4350*/  IMAD R26, R0, R44, RZ ;  /* 0x0000002c001a7224 */ /* 0x000fe400078e02ff */
[----:B------:R-:W-:Y:S01]  /*4360*/  IMAD.WIDE.U32 R30, R31, 0x8, R24 ;  /* 0x000000081f1e7825 */ /* 0x000fe200078e0018 */
[----:B------:R-:W-:-:S02]  /*4370*/  SHF.R.U32.HI R21, RZ, 0x1, R21 ;  /* 0x00000001ff157819 */ /* 0x000fc40000011615 */
[----:B------:R-:W-:Y:S02]  /*4380*/  SHF.R.U32.HI R27, RZ, 0x1, R20 ;  /* 0x00000001ff1b7819 */ /* 0x000fe40000011614 */
[----:B------:R-:W-:Y:S01]  /*4390*/  SHF.R.U32.HI R47, RZ, 0x1, R26 ;  /* 0x00000001ff2f7819 */ /* 0x000fe2000001161a */
[----:B------:R-:W2:Y:S01]  /*43a0*/  LDG.E.64 R30, desc[UR36][R30.64] ;  /* 0x000000241e1e7981 */ /* 0x000ea2000c1e1b00 */
[----:B------:R-:W-:-:S04]  /*43b0*/  IMAD.WIDE.U32 R28, R21, 0x8, R24 ;  /* 0x00000008151c7825 */ /* 0x000fc800078e0018 */
[--C-:B------:R-:W-:Y:S02]  /*43c0*/  IMAD.WIDE.U32 R26, R27, 0x8, R24.reuse ;  /* 0x000000081b1a7825 */ /* 0x100fe400078e0018 */
[----:B------:R-:W5:Y:S02]  /*43d0*/  LDG.E.64 R28, desc[UR36][R28.64] ;  /* 0x000000241c1c7981 */ /* 0x000f64000c1e1b00 */
[----:B------:R-:W-:Y:S02]  /*43e0*/  IMAD.WIDE.U32 R20, R47, 0x8, R24 ;  /* 0x000000082f147825 */ /* 0x000fe400078e0018 */
        /* <DEDUP_REMOVED lines=20> */
.L_x_296:
[----:B------:R-:W-:Y:S05]  /*4530*/  BSYNC.RECONVERGENT B1 ;  /* 0x0000000000017941 */ /* 0x000fea0003800200 */
.L_x_295:
[----:B------:R-:W-:Y:S04]  /*4540*/  BSSY.RECONVERGENT B1, `(.L_x_297) ;  /* 0x0000007000017945 */ /* 0x000fe80003800200 */
[----:B------:R-:W-:Y:S05]  /*4550*/  @P3 BRA `(.L_x_298) ;  /* 0x0000000000143947 */ /* 0x000fea0003800000 */
[----:B------:R-:W-:-:S13]  /*4560*/  FSETP.NEU.FTZ.AND P6, PT, R12, R31, PT ;  /* 0x0000001f0c00720b */ /* 0x000fda0003fdd000 */
[----:B------:R-:W-:Y:S02]  /*4570*/  @!P6 ISETP.GE.U32.AND P3, PT, R35, R4, PT ;  /* 0x000000042300e20c */ /* 0x000fe40003f66070 */
[----:B------:R-:W-:Y:S02]  /*4580*/  @P6 FSETP.LT.FTZ.AND P2, PT, R12, R31, PT ;  /* 0x0000001f0c00620b */ /* 0x000fe40003f51000 */
[----:B------:R-:W-:-:S04]  /*4590*/  @!P6 ISETP.GE.AND.EX P3, PT, R43, RZ, PT, P3 ;  /* 0x000000ff2b00e20c */ /* 0x000fc80003f66330 */
[----:B------:R-:W-:-:S13]  /*45a0*/  @!P6 PLOP3.LUT P2, PT, P3, PT, PT, 0x8, 0x80 ;  /* 0x000000000080e81c */ /* 0x000fda0001f4e170 */
.L_x_298:
[----:B------:R-:W-:Y:S05]  /*45b0*/  BSYNC.RECONVERGENT B1 ;  /* 0x0000000000017941 */ /* 0x000fea0003800200 */
.L_x_297:
        /* <DEDUP_REMOVED lines=10> */
.L_x_300:
[----:B------:R-:W-:Y:S05]  /*4660*/  BSYNC.RECONVERGENT B1 ;  /* 0x0000000000017941 */ /* 0x000fea0003800200 */
.L_x_299:
        /* <DEDUP_REMOVED lines=10> */
.L_x_302:
[----:B------:R-:W-:Y:S05]  /*4710*/  BSYNC.RECONVERGENT B1 ;  /* 0x0000000000017941 */ /* 0x000fea0003800200 */
.L_x_301:
        /* <DEDUP_REMOVED lines=10> */
.L_x_304:
[----:B------:R-:W-:Y:S05]  /*47c0*/  BSYNC.RECONVERGENT B1 ;  /* 0x0000000000017941 */ /* 0x000fea0003800200 */
.L_x_303:
        /* <DEDUP_REMOVED lines=21> */
[-C--:B------:R-:W-:Y:S02]  /*4920*/  @P4 ISETP.LT.U32.AND P3, PT, R13, R44.reuse, PT ;  /* 0x0000002c0d00420c */ /* 0x080fe40003f61070 */
        /* <DEDUP_REMOVED lines=10> */
.L_x_306:
[----:B------:R-:W-:Y:S05]  /*49d0*/  BSYNC.RECONVERGENT B1 ;  /* 0x0000000000017941 */ /* 0x000fea0003800200 */
.L_x_305:
        /* <DEDUP_REMOVED lines=12> */
.L_x_308:
[----:B------:R-:W-:Y:S05]  /*4aa0*/  BSYNC.RECONVERGENT B1 ;  /* 0x0000000000017941 */ /* 0x000fea0003800200 */
.L_x_307:
        /* <DEDUP_REMOVED lines=10> */
.L_x_310:
[----:B------:R-:W-:Y:S05]  /*4b50*/  BSYNC.RECONVERGENT B1 ;  /* 0x0000000000017941 */ /* 0x000fea0003800200 */
.L_x_309:
[----:B------:R-:W1:Y:S01]  /*4b60*/  LDCU UR4, c[0x0][0x39c] ;  /* 0x00007380ff0477ac */ /* 0x000e620008000800 */
[----:B------:R-:W-:Y:S01]  /*4b70*/  IMAD.IADD R4, R44, 0x1, R3 ;  /* 0x000000012c047824 */ /* 0x000fe200078e0203 */
[----:B------:R-:W-:Y:S02]  /*4b80*/  SEL R13, R13, R44, P1 ;  /* 0x0000002c0d0d7207 */ /* 0x000fe40000800000 */
[----:B------:R-:W-:Y:S01]  /*4b90*/  FSEL R6, R6, R21, P1 ;  /* 0x0000001506067208 */ /* 0x000fe20000800000 */
[----:B------:R-:W-:Y:S01]  /*4ba0*/  IMAD R45, R3, 0x3, R4 ;  /* 0x00000003032d7824 */ /* 0x000fe200078e0204 */
[----:B------:R-:W-:Y:S01]  /*4bb0*/  SEL R34, R34, RZ, P1 ;  /* 0x000000ff22227207 */ /* 0x000fe20000800000 */
[----:B-1----:R-:W-:-:S05]  /*4bc0*/  IMAD.U32 R48, RZ, RZ, UR4 ;  /* 0x00000004ff307e24 */ /* 0x002fca000f8e00ff */
[----:B------:R-:W-:-:S13]  /*4bd0*/  ISETP.GE.U32.AND P0, PT, R45, R48, PT ;  /* 0x000000302d00720c */ /* 0x000fda0003f06070 */
[----:B------:R-:W-:Y:S05]  /*4be0*/  @!P0 BRA `(.L_x_311) ;  /* 0xfffffff400bc8947 */ /* 0x000fea000383ffff */
.L_x_294:
[----:B------:R-:W-:Y:S05]  /*4bf0*/  BSYNC.RECONVERGENT B0 ;  /* 0x0000000000007941 */ /* 0x000fea0003800200 */
.L_x_293:
[----:B------:R-:W-:Y:S01]  /*4c00*/  ISETP.GE.U32.AND P0, PT, R4, R48, PT ;  /* 0x000000300400720c */ /* 0x000fe20003f06070 */
[----:B------:R-:W-:-:S12]  /*4c10*/  BSSY.RECONVERGENT B0, `(.L_x_312) ;  /* 0x000001a000007945 */ /* 0x000fd80003800200 */
[----:B------:R-:W-:Y:S05]  /*4c20*/  @P0 BRA `(.L_x_313) ;  /* 0x0000000000600947 */ /* 0x000fea0003800000 */
[----:B------:R-:W-:-:S05]  /*4c30*/  IMAD R30, R0, R4, RZ ;  /* 0x00000004001e7224 */ /* 0x000fca00078e02ff */
[----:B------:R-:W-:-:S05]  /*4c40*/  SHF.R.U32.HI R31, RZ, 0x1, R30 ;  /* 0x00000001ff1f7819 */ /* 0x000fca000001161e */
[----:B------:R-:W-:-:S06]  /*4c50*/  IMAD.WIDE.U32 R30, R31, 0x8, R24 ;  /* 0x000000081f1e7825 */ /* 0x000fcc00078e0018 */
[----:B------:R-:W5:Y:S01]  /*4c60*/  LDG.E.64 R30, desc[UR36][R30.64] ;  /* 0x000000241e1e7981 */ /* 0x000f62000c1e1b00 */
[----:B------:R-:W-:-:S05]  /*4c70*/  IMAD.IADD R45, R4, 0x1, R3 ;  /* 0x00000001042d7824 */ /* 0x000fca00078e0203 */
[----:B------:R-:W-:-:S13]  /*4c80*/  ISETP.GE.U32.AND P1, PT, R45, R48, PT ;  /* 0x000000302d00720c */ /* 0x000fda0003f26070 */
        /* <DEDUP_REMOVED lines=8> */
[----:B------:R-:W-:Y:S02]  /*4d10*/  IMAD.IADD R29, R45, 0x1, R3 ;  /* 0x000000012d1d7824 */ /* 0x000fe400078e0203 */
[----:B------:R-:W-:-:S03]  /*4d20*/  IMAD R28, R0, R45, RZ ;  /* 0x0000002d001c7224 */ /* 0x000fc600078e02ff */
[----:B------:R-:W-:-:S13]  /*4d30*/  ISETP.GE.U32.AND P1, PT, R29, R48, PT ;  /* 0x000000301d00720c */ /* 0x000fda0003f26070 */
[----:B------:R-:W-:Y:S01]  /*4d40*/  @!P1 IMAD R0, R0, R29, RZ ;  /* 0x0000001d00009224 */ /* 0x000fe200078e02ff */
[----:B------:R-:W-:-:S04]  /*4d50*/  SHF.R.U32.HI R29, RZ, 0x1, R28 ;  /* 0x00000001ff1d7819 */ /* 0x000fc8000001161c */
[----:B------:R-:W-:Y:S01]  /*4d60*/  @!P1 SHF.R.U32.HI R45, RZ, 0x1, R0 ;  /* 0x00000001ff2d9819 */ /* 0x000fe20000011600 */
[----:B------:R-:W-:-:S04]  /*4d70*/  IMAD.WIDE.U32 R28, R29, 0x8, R24 ;  /* 0x000000081d1c7825 */ /* 0x000fc800078e0018 */
[----:B------:R-:W-:Y:S02]  /*4d80*/  @!P1 IMAD.WIDE.U32 R24, R45, 0x8, R24 ;  /* 0x000000082d189825 */ /* 0x000fe400078e0018 */
[----:B------:R-:W5:Y:S04]  /*4d90*/  LDG.E.64 R28, desc[UR36][R28.64] ;  /* 0x000000241c1c7981 */ /* 0x000f68000c1e1b00 */
[----:B------:R1:W5:Y:S02]  /*4da0*/  @!P1 LDG.E.64 R20, desc[UR36][R24.64] ;  /* 0x0000002418149981 */ /* 0x000364000c1e1b00 */
.L_x_313:
[----:B------:R-:W-:Y:S05]  /*4db0*/  BSYNC.RECONVERGENT B0 ;  /* 0x0000000000007941 */ /* 0x000fea0003800200 */
.L_x_312:
        /* <DEDUP_REMOVED lines=8> */
[-C--:B------:R-:W-:Y:S02]  /*4e40*/  @P5 ISETP.LT.U32.AND P6, PT, R37, R4.reuse, PT ;  /* 0x000000042500520c */ /* 0x080fe40003fc1070 */
        /* <DEDUP_REMOVED lines=9> */
.L_x_317:
[----:B------:R-:W-:Y:S05]  /*4ee0*/  BSYNC.RECONVERGENT B1 ;  /* 0x0000000000017941 */ /* 0x000fea0003800200 */
.L_x_316:
        /* <DEDUP_REMOVED lines=9> */
.L_x_319:
[----:B------:R-:W-:Y:S05]  /*4f80*/  BSYNC.RECONVERGENT B1 ;  /* 0x0000000000017941 */ /* 0x000fea0003800200 */
.L_x_318:
        /* <DEDUP_REMOVED lines=12> */
[-C--:B------:R-:W-:Y:S02]  /*5050*/  @P5 ISETP.LT.U32.AND P6, PT, R33, R24.reuse, PT ;  /* 0x000000182100520c */ /* 0x080fe40003fc1070 */
        /* <DEDUP_REMOVED lines=9> */
.L_x_321:
[----:B------:R-:W-:Y:S05]  /*50f0*/  BSYNC.RECONVERGENT B1 ;  /* 0x0000000000017941 */ /* 0x000fea0003800200 */
.L_x_320:
        /* <DEDUP_REMOVED lines=9> */
.L_x_323:
[----:B------:R-:W-:Y:S05]  /*5190*/  BSYNC.RECONVERGENT B1 ;  /* 0x0000000000017941 */ /* 0x000fea0003800200 */
.L_x_322:
        /* <DEDUP_REMOVED lines=8> */
[----:B------:R-:W-:Y:S02]  /*5220*/  FSETP.NAN.FTZ.AND P3, PT, |R8|, |R8|, PT ;  /* 0x400000080800720b */ /* 0x000fe40003f78200 */
[----:B------:R-:W-:-:S04]  /*5230*/  IADD3 R3, PT, PT, R0, R3, RZ ;  /* 0x0000000300037210 */ /* 0x000fc80007ffe0ff */
[----:B------:R-:W-:-:S05]  /*5240*/  ISETP.GE.U32.AND P4, PT, R3, R48, PT ;  /* 0x000000300300720c */ /* 0x000fca0003f86070 */
        /* <DEDUP_REMOVED lines=11> */
.L_x_325:
[----:B------:R-:W-:Y:S05]  /*5300*/  BSYNC.RECONVERGENT B1 ;  /* 0x0000000000017941 */ /* 0x000fea0003800200 */
.L_x_324:
        /* <DEDUP_REMOVED lines=9> */
.L_x_327:
[----:B------:R-:W-:Y:S05]  /*53a0*/  BSYNC.RECONVERGENT B1 ;  /* 0x0000000000017941 */ /* 0x000fea0003800200 */
.L_x_326:
        /* <DEDUP_REMOVED lines=20> */
.L_x_329:
[----:B------:R-:W-:Y:S05]  /*54f0*/  BSYNC.RECONVERGENT B1 ;  /* 0x0000000000017941 */ /* 0x000fea0003800200 */
.L_x_328:
        /* <DEDUP_REMOVED lines=10> */
.L_x_331:
[----:B------:R-:W-:Y:S05]  /*55a0*/  BSYNC.RECONVERGENT B1 ;  /* 0x0000000000017941 */ /* 0x000fea0003800200 */
.L_x_330:
[----:B------:R-:W-:Y:S02]  /*55b0*/  FSEL R6, R6, R21, P0 ;  /* 0x0000001506067208 */ /* 0x000fe40000000000 */
[----:B------:R-:W-:Y:S02]  /*55c0*/  SEL R13, R13, R3, P0 ;  /* 0x000000030d0d7207 */ /* 0x000fe40000000000 */
[----:B------:R-:W-:Y:S02]  /*55d0*/  SEL R36, R36, RZ, P2 ;  /* 0x000000ff24247207 */ /* 0x000fe40001000000 */
[----:B------:R-:W-:-:S07]  /*55e0*/  SEL R34, R34, RZ, P0 ;  /* 0x000000ff22227207 */ /* 0x000fce0000000000 */
.L_x_315:
[----:B------:R-:W-:Y:S05]  /*55f0*/  BSYNC.RECONVERGENT B0 ;  /* 0x0000000000007941 */ /* 0x000fea0003800200 */
.L_x_314:
        /* <DEDUP_REMOVED lines=15> */
.L_x_333:
[----:B------:R-:W-:Y:S05]  /*56f0*/  BSYNC.RECONVERGENT B0 ;  /* 0x0000000000007941 */ /* 0x000fea0003800200 */
.L_x_332:
[----:B------:R-:W-:Y:S04]  /*5700*/  BSSY.RECONVERGENT B0, `(.L_x_334) ;  /* 0x0000007000007945 */ /* 0x000fe80003800200 */
[----:B------:R-:W-:Y:S05]  /*5710*/  @P2 BRA `(.L_x_335) ;  /* 0x0000000000142947 */ /* 0x000fea0003800000 */
[----:B------:R-:W-:-:S13]  /*5720*/  FSETP.NEU.FTZ.AND P2, PT, R12, R10, PT ;  /* 0x0000000a0c00720b */ /* 0x000fda0003f5d000 */
[----:B------:R-:W-:Y:S02]  /*5730*/  @!P2 ISETP.GE.U32.AND P1, PT, R35, R32, PT ;  /* 0x000000202300a20c */ /* 0x000fe40003f26070 */
[----:B------:R-:W-:Y:S02]  /*5740*/  @P2 FSETP.LT.FTZ.AND P0, PT, R12, R10, PT ;  /* 0x0000000a0c00220b */ /* 0x000fe40003f11000 */
[----:B------:R-:W-:-:S04]  /*5750*/  @!P2 ISETP.GE.AND.EX P1, PT, R43, R40, PT, P1 ;  /* 0x000000282b00a20c */ /* 0x000fc80003f26310 */
[----:B------:R-:W-:-:S13]  /*5760*/  @!P2 PLOP3.LUT P0, PT, P1, PT, PT, 0x8, 0x80 ;  /* 0x000000000080a81c */ /* 0x000fda0000f0e170 */
.L_x_335:
[----:B------:R-:W-:Y:S05]  /*5770*/  BSYNC.RECONVERGENT B0 ;  /* 0x0000000000007941 */ /* 0x000fea0003800200 */
.L_x_334:
        /* <DEDUP_REMOVED lines=20> */
.L_x_337:
[----:B------:R-:W-:Y:S05]  /*58c0*/  BSYNC.RECONVERGENT B0 ;  /* 0x0000000000007941 */ /* 0x000fea0003800200 */
.L_x_336:
        /* <DEDUP_REMOVED lines=8> */
.L_x_339:
[----:B------:R-:W-:Y:S05]  /*5950*/  BSYNC.RECONVERGENT B0 ;  /* 0x0000000000007941 */ /* 0x000fea0003800200 */
.L_x_338:
        /* <DEDUP_REMOVED lines=20> */
.L_x_341:
[----:B------:R-:W-:Y:S05]  /*5aa0*/  BSYNC.RECONVERGENT B0 ;  /* 0x0000000000007941 */ /* 0x000fea0003800200 */
.L_x_340:
        /* <DEDUP_REMOVED lines=11> */
.L_x_343:
[----:B------:R-:W-:Y:S05]  /*5b60*/  BSYNC.RECONVERGENT B0 ;  /* 0x0000000000007941 */ /* 0x000fea0003800200 */
.L_x_342:
[----:B-----5:R-:W-:Y:S02]  /*5b70*/  FSEL R26, R9, R6, P2 ;  /* 0x00000006091a7208 */ /* 0x020fe40001000000 */
[----:B------:R-:W-:Y:S02]  /*5b80*/  SEL R18, R32, R13, P2 ;  /* 0x0000000d20127207 */ /* 0x000fe40001000000 */
[----:B------:R-:W-:Y:S01]  /*5b90*/  SEL R33, R43, R34, P2 ;  /* 0x000000222b217207 */ /* 0x000fe20001000000 */
[----:B------:R-:W-:Y:S06]  /*5ba0*/  BRA `(.L_x_211) ;  /* 0x000000a000187947 */ /* 0x000fec0003800000 */
.L_x_292:
[----:B------:R-:W1:Y:S01]  /*5bb0*/  LDCU UR4, c[0x0][0x3a4] ;  /* 0x00007480ff0477ac */ /* 0x000e620008000800 */
[----:B------:R-:W2:Y:S01]  /*5bc0*/  LDC R0, c[0x0][0x388] ;  /* 0x0000e200ff007b82 */ /* 0x000ea20000000800 */
[----:B------:R-:W-:Y:S07]  /*5bd0*/  BSSY.RECONVERGENT B0, `(.L_x_344) ;  /* 0x00004ae000007945 */ /* 0x000fee0003800200 */
[----:B------:R-:W3:Y:S08]  /*5be0*/  LDC R7, c[0x0][0x390] ;  /* 0x0000e400ff077b82 */ /* 0x000ef00000000800 */
[----:B------:R-:W4:Y:S01]  /*5bf0*/  LDC R15, c[0x0][0x394] ;  /* 0x0000e500ff0f7b82 */ /* 0x000f220000000800 */
[----:B-1----:R-:W-:-:S04]  /*5c00*/  IMAD.U32 R42, RZ, RZ, UR4 ;  /* 0x00000004ff2a7e24 */ /* 0x002fc8000f8e00ff */
[----:B------:R-:W-:Y:S02]  /*5c10*/  IMAD R3, R42, 0x3, R43 ;  /* 0x000000032a037824 */ /* 0x000fe400078e022b */
[--C-:B--2---:R-:W-:Y:S01]  /*5c20*/  IMAD.MOV.U32 R41, RZ, RZ, R0.reuse ;  /* 0x000000ffff297224 */ /* 0x104fe200078e0000 */
[----:B------:R-:W-:Y:S01]  /*5c30*/  MOV R6, R0 ;  /* 0x0000000000067202 */ /* 0x000fe20000000f00 */
[--C-:B------:R-:W-:Y:S01]  /*5c40*/  IMAD.MOV.U32 R38, RZ, RZ, R0.reuse ;  /* 0x000000ffff267224 */ /* 0x100fe200078e0000 */
[----:B------:R-:W-:Y:S01]  /*5c50*/  ISETP.GE.U32.AND P0, PT, R3, R48, PT ;  /* 0x000000300300720c */ /* 0x000fe20003f06070 */
[--C-:B------:R-:W-:Y:S02]  /*5c60*/  IMAD.MOV.U32 R39, RZ, RZ, R0.reuse ;  /* 0x000000ffff277224 */ /* 0x100fe400078e0000 */
[--C-:B------:R-:W-:Y:S02]  /*5c70*/  IMAD.MOV.U32 R4, RZ, RZ, R0.reuse ;  /* 0x000000ffff047224 */ /* 0x100fe400078e0000 */
[----:B------:R-:W-:-:S02]  /*5c80*/  IMAD.MOV.U32 R3, RZ, RZ, R0 ;  /* 0x000000ffff037224 */ /* 0x000fc400078e0000 */
[----:B------:R-:W-:Y:S02]  /*5c90*/  IMAD.MOV.U32 R5, RZ, RZ, R0 ;  /* 0x000000ffff057224 */ /* 0x000fe400078e0000 */
[--C-:B---3--:R-:W-:Y:S02]  /*5ca0*/  IMAD.MOV.U32 R8, RZ, RZ, R7.reuse ;  /* 0x000000ffff087224 */ /* 0x108fe400078e0007 */
[--C-:B------:R-:W-:Y:S02]  /*5cb0*/  IMAD.MOV.U32 R9, RZ, RZ, R7.reuse ;  /* 0x000000ffff097224 */ /* 0x100fe400078e0007 */
[--C-:B------:R-:W-:Y:S01]  /*5cc0*/  IMAD.MOV.U32 R10, RZ, RZ, R7.reuse ;  /* 0x000000ffff0a7224 */ /* 0x100fe200078e0007 */
[----:B----4-:R-:W-:Y:S01]  /*5cd0*/  MOV R18, R15 ;  /* 0x0000000f00127202 */ /* 0x010fe20000000f00 */
[--C-:B------:R-:W-:Y:S02]  /*5ce0*/  IMAD.MOV.U32 R11, RZ, RZ, R7.reuse ;  /* 0x000000ffff0b7224 */ /* 0x100fe400078e0007 */
[----:B------:R-:W-:-:S02]  /*5cf0*/  IMAD.MOV.U32 R12, RZ, RZ, R7 ;  /* 0x000000ffff0c7224 */ /* 0x000fc400078e0007 */
[--C-:B------:R-:W-:Y:S02]  /*5d00*/  IMAD.MOV.U32 R13, RZ, RZ, R7.reuse ;  /* 0x000000ffff0d7224 */ /* 0x100fe400078e0007 */
[----:B------:R-:W-:Y:S02]  /*5d10*/  IMAD.MOV.U32 R14, RZ, RZ, R7 ;  /* 0x000000ffff0e7224 */ /* 0x000fe400078e0007 */
[--C-:B------:R-:W-:Y:S02]  /*5d20*/  IMAD.MOV.U32 R20, RZ, RZ, R15.reuse ;  /* 0x000000ffff147224 */ /* 0x100fe400078e000f */
[--C-:B------:R-:W-:Y:S02]  /*5d30*/  IMAD.MOV.U32 R34, RZ, RZ, R15.reuse ;  /* 0x000000ffff227224 */ /* 0x100fe400078e000f */
[--C-:B------:R-:W-:Y:S02]  /*5d40*/  IMAD.MOV.U32 R21, RZ, RZ, R15.reuse ;  /* 0x000000ffff157224 */ /* 0x100fe400078e000f */
[----:B------:R-:W-:-:S02]  /*5d50*/  IMAD.MOV.U32 R35, RZ, RZ, R15 ;  /* 0x000000ffff237224 */ /* 0x000fc400078e000f */
[--C-:B------:R-:W-:Y:S02]  /*5d60*/  IMAD.MOV.U32 R36, RZ, RZ, R15.reuse ;  /* 0x000000ffff247224 */ /* 0x100fe400078e000f */
[----:B------:R-:W-:Y:S01]  /*5d70*/  IMAD.MOV.U32 R37, RZ, RZ, R15 ;  /* 0x000000ffff257224 */ /* 0x000fe200078e000f */
[----:B------:R-:W-:Y:S06]  /*5d80*/  @P0 BRA `(.L_x_345) ;  /* 0x0000004800480947 */ /* 0x000fec0003800000 */
[C---:B------:R-:W-:Y:S01]  /*5d90*/  ISETP.NE.AND P0, PT, R46.reuse, RZ, PT ;  /* 0x000000ff2e00720c */ /* 0x040fe20003f05270 */
[----:B------:R-:W-:Y:S01]  /*5da0*/  VIADD R26, R46, 0xffffffff ;  /* 0xffffffff2e1a7836 */ /* 0x000fe20000000000 */
[----:B------:R-:W-:Y:S01]  /*5db0*/  MOV R41, R0 ;  /* 0x0000000000297202 */ /* 0x000fe20000000f00 */
[----:B------:R-:W-:Y:S01]  /*5dc0*/  IMAD.MOV.U32 R38, RZ, RZ, R0 ;  /* 0x000000ffff267224 */ /* 0x000fe200078e0000 */
[----:B------:R-:W-:-:S09]  /*5dd0*/  P2R R3, PR, RZ, 0x1 ;  /* 0x00000001ff037803 */ /* 0x000fd20000000000 */
[----:B------:R1:W5:Y:S01]  /*5de0*/  @!P0 LDG.E.64 R24, desc[UR36][R44.64] ;  /* 0x000000242c188981 */ /* 0x000362000c1e1b00 */
[----:B------:R-:W-:Y:S01]  /*5df0*/  VIMNMX.U32 R26, PT, PT, R26, 0x18, PT ;  /* 0x000000181a1a7848 */ /* 0x000fe20003fe0000 */
[--C-:B------:R-:W-:Y:S01]  /*5e00*/  IMAD.MOV.U32 R39, RZ, RZ, R0.reuse ;  /* 0x000000ffff277224 */ /* 0x100fe200078e0000 */
[----:B------:R-:W-:Y:S01]  /*5e10*/  MOV R9, R7 ;  /* 0x0000000700097202 */ /* 0x000fe20000000f00 */
[--C-:B------:R-:W-:Y:S01]  /*5e20*/  IMAD.MOV.U32 R4, RZ, RZ, R0.reuse ;  /* 0x000000ffff047224 */ /* 0x100fe200078e0000 */
[----:B------:R-:W-:Y:S01]  /*5e30*/  MOV R34, R15 ;  /* 0x0000000f00227202 */ /* 0x000fe20000000f00 */
        /* <DEDUP_REMOVED lines=15> */
[----:B-1----:R-:W-:-:S07]  /*5f30*/  VIADD R47, R26, 0x1 ;  /* 0x000000011a2f7836 */ /* 0x002fce0000000000 */
.L_x_367:
[----:B------:R-:W-:-:S13]  /*5f40*/  ISETP.NE.AND P0, PT, R46, RZ, PT ;  /* 0x000000ff2e00720c */ /* 0x000fda0003f05270 */
[--C-:B-----5:R-:W-:Y:S01]  /*5f50*/  @!P0 IMAD.MOV.U32 R32, RZ, RZ, R24.reuse ;  /* 0x000000ffff208224 */ /* 0x120fe200078e0018 */
[----:B------:R-:W-:Y:S01]  /*5f60*/  @!P0 MOV R27, R25 ;  /* 0x00000019001b8202 */ /* 0x000fe20000000f00 */
[--C-:B------:R-:W-:Y:S02]  /*5f70*/  @!P0 IMAD.MOV.U32 R33, RZ, RZ, R25.reuse ;  /* 0x000000ffff218224 */ /* 0x100fe400078e0019 */
[--C-:B------:R-:W-:Y:S02]  /*5f80*/  @!P0 IMAD.MOV.U32 R26, RZ, RZ, R24.reuse ;  /* 0x000000ffff1a8224 */ /* 0x100fe400078e0018 */
[--C-:B------:R-:W-:Y:S02]  /*5f90*/  @!P0 IMAD.MOV.U32 R29, RZ, RZ, R25.reuse ;  /* 0x000000ffff1d8224 */ /* 0x100fe400078e0019 */
[----:B------:R-:W-:Y:S02]  /*5fa0*/  @!P0 IMAD.MOV.U32 R28, RZ, RZ, R24 ;  /* 0x000000ffff1c8224 */ /* 0x000fe400078e0018 */
[----:B------:R-:W-:-:S02]  /*5fb0*/  @!P0 IMAD.MOV.U32 R31, RZ, RZ, R25 ;  /* 0x000000ffff1f8224 */ /* 0x000fc400078e0019 */
[----:B------:R-:W-:Y:S01]  /*5fc0*/  @!P0 IMAD.MOV.U32 R30, RZ, RZ, R24 ;  /* 0x000000ffff1e8224 */ /* 0x000fe200078e0018 */
[----:B------:R-:W-:Y:S06]  /*5fd0*/  @!P0 BRA `(.L_x_346) ;  /* 0x0000003c00a88947 */ /* 0x000fec0003800000 */
[----:B------:R-:W1:Y:S01]  /*5fe0*/  LDCU.64 UR30, c[0x0][0x3e0] ;  /* 0x00007c00ff1e77ac */ /* 0x000e620008000a00 */
[----:B------:R-:W-:Y:S01]  /*5ff0*/  IMAD.MOV.U32 R42, RZ, RZ, RZ ;  /* 0x000000ffff2a7224 */ /* 0x000fe200078e00ff */
[----:B------:R-:W2:Y:S01]  /*6000*/  LDCU.64 UR28, c[0x0][0x3d8] ;  /* 0x00007b00ff1c77ac */ /* 0x000ea20008000a00 */
[----:B------:R-:W3:Y:S01]  /*6010*/  LDCU UR4, c[0x0][0x508] ;  /* 0x0000a100ff0477ac */ /* 0x000ee20008000800 */
[----:B------:R-:W4:Y:S01]  /*6020*/  LDCU UR77, c[0x0][0x3f0] ;  /* 0x00007e00ff4d77ac */ /* 0x000f220008000800 */
[----:B------:R-:W0:Y:S01]  /*6030*/  LDCU UR76, c[0x0][0x50c] ;  /* 0x0000a180ff4c77ac */ /* 0x000e220008000800 */
[----:B-1----:R-:W-:Y:S01]  /*6040*/  IMAD.HI.U32 R26, R43, UR30, R42 ;  /* 0x0000001e2b1a7c27 */ /* 0x002fe2000f8e002a */
[----:B------:R-:W1:Y:S04]  /*6050*/  LDCU UR75, c[0x0][0x3f4] ;  /* 0x00007e80ff4b77ac */ /* 0x000e680008000800 */
[----:B------:R-:W-:Y:S01]  /*6060*/  SHF.R.U32.HI R28, RZ, UR31, R26 ;  /* 0x0000001fff1c7c19 */ /* 0x000fe2000801161a */
[----:B--2---:R-:W-:Y:S01]  /*6070*/  UISETP.NE.AND UP0, UPT, UR28, 0x1, UPT ;  /* 0x000000011c00788c */ /* 0x004fe2000bf05270 */
[----:B------:R-:W2:Y:S03]  /*6080*/  LDCU UR74, c[0x0][0x510] ;  /* 0x0000a200ff4a77ac */ /* 0x000ea60008000800 */
[----:B------:R-:W-:Y:S01]  /*6090*/  IMAD.MOV R30, RZ, RZ, -R28 ;  /* 0x000000ffff1e7224 */ /* 0x000fe200078e0a1c */
[----:B------:R-:W0:Y:S03]  /*60a0*/  LDCU UR73, c[0x0][0x408] ;  /* 0x00008100ff4977ac */ /* 0x000e260008000800 */
[----:B------:R-:W-:Y:S01]  /*60b0*/  IMAD R30, R30, UR29, R43 ;  /* 0x0000001d1e1e7c24 */ /* 0x000fe2000f8e022b */
[----:B------:R-:W0:Y:S03]  /*60c0*/  LDCU UR72, c[0x0][0x514] ;  /* 0x0000a280ff4877ac */ /* 0x000e260008000800 */
[----:B---3--:R-:W-:Y:S01]  /*60d0*/  IMAD R30, R30, UR4, RZ ;  /* 0x000000041e1e7c24 */ /* 0x008fe2000f8e02ff */
[----:B------:R-:W3:Y:S01]  /*60e0*/  LDCU UR71, c[0x0][0x40c] ;  /* 0x00008180ff4777ac */ /* 0x000ee20008000800 */
        /* <DEDUP_REMOVED lines=260> */
[----:B------:R-:W-:Y:S01]  /*7130*/  ISETP.NE.AND P0, PT, R47, 0x18, PT ;  /* 0x000000182f00780c */ /* 0x000fe20003f05270 */
[----:B------:R-:W0:Y:S01]  /*7140*/  LDCU.64 UR54, c[0x0][0x4f0] ;  /* 0x00009e00ff3677ac */ /* 0x000e220008000a00 */
[----:B------:R-:W-:Y:S02]  /*7150*/  IMAD.MOV.U32 R28, RZ, RZ, RZ ;  /* 0x000000ffff1c7224 */ /* 0x000fe400078e00ff */
[----:B------:R-:W-:-:S09]  /*7160*/  IMAD.MOV.U32 R29, RZ, RZ, R31 ;  /* 0x000000ffff1d7224 */ /* 0x000fd200078e001f */
[----:B------:R-:W1:Y:S01]  /*7170*/  @P0 LDC.64 R26, c[0x0][0x500] ;  /* 0x00014000ff1a0b82 */ /* 0x000e620000000a00 */
[----:B0-----:R-:W-:-:S07]  /*7180*/  IMAD.HI.U32 R28, R31, UR55, R28 ;  /* 0x000000371f1c7c27 */ /* 0x001fce000f8e001c */
[----:B------:R-:W0:Y:S01]  /*7190*/  @P0 LDC R32, c[0x0][0x4fc] ;  /* 0x00013f00ff200b82 */ /* 0x000e220000000800 */
[----:B------:R-:W-:Y:S01]  /*71a0*/  SHF.R.U32.HI R29, RZ, UR25, R28 ;  /* 0x00000019ff1d7c19 */ /* 0x000fe2000801161c */
[----:B------:R-:W-:-:S06]  /*71b0*/  @P0 IMAD.MOV.U32 R28, RZ, RZ, RZ ;  /* 0x000000ffff1c0224 */ /* 0x000fcc00078e00ff */
[----:B------:R-:W2:Y:S01]  /*71c0*/  @P0 LDC R33, c[0x0][0x568] ;  /* 0x00015a00ff210b82 */ /* 0x000ea20000000800 */
[----:B-1----:R-:W-:-:S04]  /*71d0*/  @P0 IMAD.HI.U32 R26, R29, R26, R28 ;  /* 0x0000001a1d1a0227 */ /* 0x002fc800078e001c */
[----:B------:R-:W-:Y:S01]  /*71e0*/  IMAD.MOV R28, RZ, RZ, -R29 ;  /* 0x000000ffff1c7224 */ /* 0x000fe200078e0a1d */
[----:B------:R-:W-:-:S03]  /*71f0*/  @P0 SHF.R.U32.HI R26, RZ, R27, R26 ;  /* 0x0000001bff1a0219 */ /* 0x000fc6000001161a */
[----:B------:R-:W-:Y:S02]  /*7200*/  IMAD R31, R28, UR54, R31 ;  /* 0x000000361c1f7c24 */ /* 0x000fe4000f8e021f */
[----:B------:R-:W-:Y:S02]  /*7210*/  @P0 IMAD.MOV R27, RZ, RZ, -R26 ;  /* 0x000000ffff1b0224 */ /* 0x000fe400078e0a1a */
[----:B------:R-:W-:Y:S02]  /*7220*/  IMAD R30, R31, UR26, R30 ;  /* 0x0000001a1f1e7c24 */ /* 0x000fe4000f8e021e */
[----:B0-----:R-:W-:-:S04]  /*7230*/  @P0 IMAD R29, R27, R32, R29 ;  /* 0x000000201b1d0224 */ /* 0x001fc800078e021d */
[----:B--2---:R-:W-:-:S07]  /*7240*/  @P0 IMAD R30, R29, R33, R30 ;  /* 0x000000211d1e0224 */ /* 0x004fce00078e021e */
.L_x_347:
[----:B------:R-:W-:Y:S01]  /*7250*/  LOP3.LUT R31, R30, 0xfffffff8, RZ, 0xc0, !PT ;  /* 0xfffffff81e1f7812 */ /* 0x000fe200078ec0ff */
[----:B------:R-:W1:Y:S03]  /*7260*/  LDCU UR28, c[0x0][0x3a4] ;  /* 0x00007480ff1c77ac */ /* 0x000e660008000800 */
[----:B------:R-:W-:-:S05]  /*7270*/  IADD3 R30, P0, PT, R31, R44, RZ ;  /* 0x0000002c1f1e7210 */ /* 0x000fca0007f1e0ff */
[----:B------:R-:W-:-:S06]  /*7280*/  IMAD.X R31, RZ, RZ, R45, P0 ;  /* 0x000000ffff1f7224 */ /* 0x000fcc00000e062d */
[----:B------:R-:W5:Y:S01]  /*7290*/  LDG.E.64 R30, desc[UR36][R30.64] ;  /* 0x000000241e1e7981 */ /* 0x000f62000c1e1b00 */
[----:B------:R-:W-:Y:S01]  /*72a0*/  IMAD.MOV.U32 R32, RZ, RZ, RZ ;  /* 0x000000ffff207224 */ /* 0x000fe200078e00ff */
[----:B-1----:R-:W-:-:S05]  /*72b0*/  IADD3 R33, PT, PT, R43, UR28, RZ ;  /* 0x0000001c2b217c10 */ /* 0x002fca000fffe0ff */
[----:B------:R-:W-:-:S05]  /*72c0*/  IMAD.HI.U32 R26, R33, UR30, R32 ;  /* 0x0000001e211a7c27 */ /* 0x000fca000f8e0020 */
[----:B------:R-:W-:-:S05]  /*72d0*/  SHF.R.U32.HI R28, RZ, UR31, R26 ;  /* 0x0000001fff1c7c19 */ /* 0x000fca000801161a */
[----:B------:R-:W-:-:S04]  /*72e0*/  IMAD.MOV R27, RZ, RZ, -R28 ;  /* 0x000000ffff1b7224 */ /* 0x000fc800078e0a1c */
[----:B------:R-:W-:-:S04]  /*72f0*/  IMAD R42, R27, UR29, R33 ;  /* 0x0000001d1b2a7c24 */ /* 0x000fc8000f8e0221 */
[----:B------:R-:W-:Y:S01]  /*7300*/  IMAD R42, R42, UR4, RZ ;  /* 0x000000042a2a7c24 */ /* 0x000fe2000f8e02ff */
[----:B------:R-:W-:Y:S06]  /*7310*/  BRA.U !UP0, `(.L_x_348) ;  /* 0x0000000d08947547 */ /* 0x000fec000b800000 */
        /* <DEDUP_REMOVED lines=221> */
[C---:B-1----:R-:W-:Y:S01]  /*80f0*/  @P0 IMAD.HI.U32 R26, R29.reuse, R26, R28 ;  /* 0x0000001a1d1a0227 */ /* 0x042fe200078e001c */
[----:B------:R-:W-:-:S04]  /*8100*/  IADD3 R28, PT, PT, -R29, RZ, RZ ;  /* 0x000000ff1d1c7210 */ /* 0x000fc80007ffe1ff */
[----:B------:R-:W-:Y:S01]  /*8110*/  @P0 SHF.R.U32.HI R26, RZ, R27, R26 ;  /* 0x0000001bff1a0219 */ /* 0x000fe2000001161a */
[----:B------:R-:W-:-:S04]  /*8120*/  IMAD R49, R28, UR54, R49 ;  /* 0x000000361c317c24 */ /* 0x000fc8000f8e0231 */
[----:B------:R-:W-:Y:S02]  /*8130*/  @P0 IMAD.MOV R28, RZ, RZ, -R26 ;  /* 0x000000ffff1c0224 */ /* 0x000fe400078e0a1a */
[----:B------:R-:W-:Y:S02]  /*8140*/  IMAD R42, R49, UR26, R42 ;  /* 0x0000001a312a7c24 */ /* 0x000fe4000f8e022a */
[----:B0-----:R-:W-:-:S04]  /*8150*/  @P0 IMAD R53, R53, R28, R29 ;  /* 0x0000001c35350224 */ /* 0x001fc800078e021d */
[----:B--2---:R-:W-:-:S07]  /*8160*/  @P0 IMAD R42, R53, R51, R42 ;  /* 0x00000033352a0224 */ /* 0x004fce00078e022a */
.L_x_348:
[----:B------:R-:W-:-:S04]  /*8170*/  LOP3.LUT R29, R42, 0xfffffff8, RZ, 0xc0, !PT ;  /* 0xfffffff82a1d7812 */ /* 0x000fc800078ec0ff */
[----:B------:R-:W-:-:S05]  /*8180*/  IADD3 R28, P0, PT, R29, R44, RZ ;  /* 0x0000002c1d1c7210 */ /* 0x000fca0007f1e0ff */
[----:B------:R-:W-:-:S06]  /*8190*/  IMAD.X R29, RZ, RZ, R45, P0 ;  /* 0x000000ffff1d7224 */ /* 0x000fcc00000e062d */
[----:B------:R-:W5:Y:S01]  /*81a0*/  LDG.E.64 R28, desc[UR36][R28.64] ;  /* 0x000000241c1c7981 */ /* 0x000f62000c1e1b00 */
[----:B------:R-:W-:Y:S02]  /*81b0*/  VIADD R33, R33, UR28 ;  /* 0x0000001c21217c36 */ /* 0x000fe40008000000 */
[----:B------:R-:W-:-:S04]  /*81c0*/  IMAD.MOV.U32 R32, RZ, RZ, RZ ;  /* 0x000000ffff207224 */ /* 0x000fc800078e00ff */
        /* <DEDUP_REMOVED lines=214> */
[----:B------:R-:W-:Y:S02]  /*8f30*/  SHF.R.U32.HI R49, RZ, UR25, R48 ;  /* 0x00000019ff317c19 */ /* 0x000fe40008011630 */
[----:B------:R-:W-:-:S05]  /*8f40*/  @P0 MOV R48, RZ ;  /* 0x000000ff00300202 */ /* 0x000fca0000000f00 */
        /* <DEDUP_REMOVED lines=9> */
.L_x_349:
        /* <DEDUP_REMOVED lines=230> */
.L_x_350:
[----:B------:R-:W-:-:S04]  /*9e40*/  LOP3.LUT R33, R42, 0xfffffff8, RZ, 0xc0, !PT ;  /* 0xfffffff82a217812 */ /* 0x000fc800078ec0ff */
[----:B------:R-:W-:-:S05]  /*9e50*/  IADD3 R32, P0, PT, R33, R44, RZ ;  /* 0x0000002c21207210 */ /* 0x000fca0007f1e0ff */
[----:B------:R-:W-:-:S06]  /*9e60*/  IMAD.X R33, RZ, RZ, R45, P0 ;  /* 0x000000ffff217224 */ /* 0x000fcc00000e062d */
[----:B------:R-:W5:Y:S02]  /*9e70*/  LDG.E.64 R32, desc[UR36][R32.64] ;  /* 0x0000002420207981 */ /* 0x000f64000c1e1b00 */
.L_x_346:
[----:B------:R-:W-:Y:S01]  /*9e80*/  FSETP.NAN.FTZ.AND P0, PT, |R4|, |R4|, PT ;  /* 0x400000040400720b */ /* 0x000fe20003f18200 */
[----:B------:R-:W-:Y:S01]  /*9e90*/  BSSY.RECONVERGENT B1, `(.L_x_351) ;  /* 0x000000e000017945 */ /* 0x000fe20003800200 */
[----:B------:R-:W-:-:S11]  /*9ea0*/  FSETP.NAN.FTZ.AND P1, PT, |R3|, |R3|, PT ;  /* 0x400000030300720b */ /* 0x000fd60003f38200 */
[----:B-----5:R-:W-:Y:S02]  /*9eb0*/  @P0 FSETP.NAN.FTZ.AND P2, PT, |R31|, |R31|, PT ;  /* 0x4000001f1f00020b */ /* 0x020fe40003f58200 */
[-C--:B------:R-:W-:Y:S02]  /*9ec0*/  @P0 ISETP.LT.U32.AND P3, PT, R10, R43.reuse, PT ;  /* 0x0000002b0a00020c */ /* 0x080fe40003f61070 */
[----:B------:R-:W-:Y:S02]  /*9ed0*/  @P1 ISETP.LT.U32.AND P4, PT, R11, R43, PT ;  /* 0x0000002b0b00120c */ /* 0x000fe40003f81070 */
[----:B------:R-:W-:Y:S02]  /*9ee0*/  @P0 ISETP.LT.OR.EX P2, PT, R34, RZ, !P2, P3 ;  /* 0x000000ff2200020c */ /* 0x000fe40005741730 */
[----:B------:R-:W-:-:S04]  /*9ef0*/  @P1 FSETP.NAN.FTZ.AND P3, PT, |R30|, |R30|, PT ;  /* 0x4000001e1e00120b */ /* 0x000fc80003f78200 */
[----:B------:R-:W-:Y:S01]  /*9f00*/  @P1 ISETP.LT.OR.EX P3, PT, R21, RZ, !P3, P4 ;  /* 0x000000ff1500120c */ /* 0x000fe20005f61740 */
[----:B------:R-:W-:-:S12]  /*9f10*/  @P1 BRA `(.L_x_352) ;  /* 0x0000000000141947 */ /* 0x000fd80003800000 */
[----:B------:R-:W-:-:S13]  /*9f20*/  FSETP.NEU.FTZ.AND P1, PT, R3, R30, PT ;  /* 0x0000001e0300720b */ /* 0x000fda0003f3d000 */
[----:B------:R-:W-:-:S04]  /*9f30*/  @!P1 ISETP.GE.U32.AND P3, PT, R11, R43, PT ;  /* 0x0000002b0b00920c */ /* 0x000fc80003f66070 */
[----:B------:R-:W-:-:S04]  /*9f40*/  @!P1 ISETP.GE.AND.EX P3, PT, R21, RZ, PT, P3 ;  /* 0x000000ff1500920c */ /* 0x000fc80003f66330 */
[----:B------:R-:W-:Y:S02]  /*9f50*/  @!P1 PLOP3.LUT P3, PT, P3, PT, PT, 0x8, 0x80 ;  /* 0x000000000080981c */ /* 0x000fe40001f6e170 */
[----:B------:R-:W-:-:S13]  /*9f60*/  @P1 FSETP.LT.FTZ.AND P3, PT, R3, R30, PT ;  /* 0x0000001e0300120b */ /* 0x000fda0003f71000 */
.L_x_352:
[----:B0-----:R-:W-:Y:S05]  /*9f70*/  BSYNC.RECONVERGENT B1 ;  /* 0x0000000000017941 */ /* 0x001fea0003800200 */
.L_x_351:
[----:B------:R-:W-:Y:S04]  /*9f80*/  BSSY.RECONVERGENT B1, `(.L_x_353) ;  /* 0x0000007000017945 */ /* 0x000fe80003800200 */
[----:B------:R-:W-:Y:S05]  /*9f90*/  @P0 BRA `(.L_x_354) ;  /* 0x0000000000140947 */ /* 0x000fea0003800000 */
[----:B------:R-:W-:-:S13]  /*9fa0*/  FSETP.NEU.FTZ.AND P1, PT, R4, R31, PT ;  /* 0x0000001f0400720b */ /* 0x000fda0003f3d000 */
[----:B------:R-:W-:Y:S02]  /*9fb0*/  @!P1 ISETP.GE.U32.AND P0, PT, R10, R43, PT ;  /* 0x0000002b0a00920c */ /* 0x000fe40003f06070 */
[----:B------:R-:W-:Y:S02]  /*9fc0*/  @P1 FSETP.LT.FTZ.AND P2, PT, R4, R31, PT ;  /* 0x0000001f0400120b */ /* 0x000fe40003f51000 */
[----:B------:R-:W-:-:S04]  /*9fd0*/  @!P1 ISETP.GE.AND.EX P0, PT, R34, RZ, PT, P0 ;  /* 0x000000ff2200920c */ /* 0x000fc80003f06300 */
[----:B------:R-:W-:-:S13]  /*9fe0*/  @!P1 PLOP3.LUT P2, PT, P0, PT, PT, 0x8, 0x80 ;  /* 0x000000000080981c */ /* 0x000fda000074e170 */
.L_x_354:
[----:B------:R-:W-:Y:S05]  /*9ff0*/  BSYNC.RECONVERGENT B1 ;  /* 0x0000000000017941 */ /* 0x000fea0003800200 */
.L_x_353:
[----:B------:R-:W0:Y:S01]  /*a000*/  LDCU UR4, c[0x0][0x3a4] ;  /* 0x00007480ff0477ac */ /* 0x000e220008000800 */
[----:B------:R-:W-:Y:S01]  /*a010*/  FSETP.NAN.FTZ.AND P1, PT, |R39|, |R39|, PT ;  /* 0x400000272700720b */ /* 0x000fe20003f38200 */
[----:B------:R-:W-:Y:S01]  /*a020*/  BSSY.RECONVERGENT B1, `(.L_x_355) ;  /* 0x000000d000017945 */ /* 0x000fe20003800200 */
[----:B------:R-:W-:-:S11]  /*a030*/  FSETP.NAN.FTZ.AND P0, PT, |R38|, |R38|, PT ;  /* 0x400000262600720b */ /* 0x000fd60003f18200 */
[----:B------:R-:W-:Y:S01]  /*a040*/  @P1 FSETP.NAN.FTZ.AND P4, PT, |R28|, |R28|, PT ;  /* 0x4000001c1c00120b */ /* 0x000fe20003f98200 */
[----:B0-----:R-:W-:-:S04]  /*a050*/  IMAD.U32 R42, RZ, RZ, UR4 ;  /* 0x00000004ff2a7e24 */ /* 0x001fc8000f8e00ff */
[----:B------:R-:W-:-:S05]  /*a060*/  IMAD.IADD R51, R43, 0x1, R42 ;  /* 0x000000012b337824 */ /* 0x000fca00078e022a */
        /* <DEDUP_REMOVED lines=8> */
.L_x_356:
[----:B------:R-:W-:Y:S05]  /*a0f0*/  BSYNC.RECONVERGENT B1 ;  /* 0x0000000000017941 */ /* 0x000fea0003800200 */
.L_x_355:
[----:B------:R-:W-:Y:S01]  /*a100*/  @P0 FSETP.NAN.FTZ.AND P5, PT, |R29|, |R29|, PT ;  /* 0x4000001d1d00020b */ /* 0x000fe20003fb8200 */
[----:B------:R-:W-:Y:S01]  /*a110*/  BSSY.RECONVERGENT B1, `(.L_x_357) ;  /* 0x0000009000017945 */ /* 0x000fe20003800200 */
        /* <DEDUP_REMOVED lines=8> */
.L_x_358:
[----:B------:R-:W-:Y:S05]  /*a1a0*/  BSYNC.RECONVERGENT B1 ;  /* 0x0000000000017941 */ /* 0x000fea0003800200 */
.L_x_357:
[----:B------:R-:W-:Y:S01]  /*a1b0*/  FSETP.NAN.FTZ.AND P6, PT, |R41|, |R41|, PT ;  /* 0x400000292900720b */ /* 0x000fe20003fd8200 */
[----:B------:R-:W-:Y:S01]  /*a1c0*/  IMAD.IADD R49, R51, 0x1, R42 ;  /* 0x0000000133317824 */ /* 0x000fe200078e022a */
[----:B------:R-:W-:Y:S11]  /*a1d0*/  BSSY.RECONVERGENT B1, `(.L_x_359) ;  /* 0x000000a000017945 */ /* 0x000ff60003800200 */
[----:B------:R-:W-:-:S02]  /*a1e0*/  @P6 FSETP.NAN.FTZ.AND P0, PT, |R26|, |R26|, PT ;  /* 0x4000001a1a00620b */ /* 0x000fc40003f18200 */
        /* <DEDUP_REMOVED lines=8> */
.L_x_360:
[----:B------:R-:W-:Y:S05]  /*a270*/  BSYNC.RECONVERGENT B1 ;  /* 0x0000000000017941 */ /* 0x000fea0003800200 */
.L_x_359:
[----:B------:R-:W-:Y:S01]  /*a280*/  FSETP.NAN.FTZ.AND P6, PT, |R0|, |R0|, PT ;  /* 0x400000000000720b */ /* 0x000fe20003fd8200 */
[----:B------:R-:W-:Y:S01]  /*a290*/  BSSY.RECONVERGENT B1, `(.L_x_361) ;  /* 0x000000d000017945 */ /* 0x000fe20003800200 */
[----:B------:R-:W-:Y:S02]  /*a2a0*/  FSEL R3, R3, R30, P3 ;  /* 0x0000001e03037208 */ /* 0x000fe40001800000 */
[----:B------:R-:W-:Y:S02]  /*a2b0*/  SEL R11, R11, R43, P3 ;  /* 0x0000002b0b0b7207 */ /* 0x000fe40001800000 */
[----:B------:R-:W-:-:S07]  /*a2c0*/  SEL R21, R21, RZ, P3 ;  /* 0x000000ff15157207 */ /* 0x000fce0001800000 */
        /* <DEDUP_REMOVED lines=9> */
.L_x_362:
[----:B------:R-:W-:Y:S05]  /*a360*/  BSYNC.RECONVERGENT B1 ;  /* 0x0000000000017941 */ /* 0x000fea0003800200 */
.L_x_361:
[----:B------:R-:W-:Y:S01]  /*a370*/  SEL R10, R10, R43, P2 ;  /* 0x0000002b0a0a7207 */ /* 0x000fe20001000000 */
[----:B------:R-:W-:Y:S01]  /*a380*/  BSSY.RECONVERGENT B1, `(.L_x_363) ;  /* 0x000001e000017945 */ /* 0x000fe20003800200 */
[----:B------:R-:W-:Y:S02]  /*a390*/  FSEL R4, R4, R31, P2 ;  /* 0x0000001f04047208 */ /* 0x000fe40001000000 */
[----:B------:R-:W-:Y:S02]  /*a3a0*/  SEL R34, R34, RZ, P2 ;  /* 0x000000ff22227207 */ /* 0x000fe40001000000 */
[----:B------:R-:W-:Y:S02]  /*a3b0*/  FSETP.NAN.FTZ.AND P0, PT, |R6|, |R6|, PT ;  /* 0x400000060600720b */ /* 0x000fe40003f18200 */
[----:B------:R-:W-:Y:S02]  /*a3c0*/  FSETP.NAN.FTZ.AND P2, PT, |R5|, |R5|, PT ;  /* 0x400000050500720b */ /* 0x000fe40003f58200 */
[----:B------:R-:W-:-:S02]  /*a3d0*/  SEL R8, R8, R51, P4 ;  /* 0x0000003308087207 */ /* 0x000fc40002000000 */
[----:B------:R-:W-:Y:S01]  /*a3e0*/  SEL R7, R7, R51, P5 ;  /* 0x0000003307077207 */ /* 0x000fe20002800000 */
[----:B------:R-:W-:Y:S01]  /*a3f0*/  IMAD.IADD R51, R49, 0x1, R42 ;  /* 0x0000000131337824 */ /* 0x000fe200078e022a */
[-C--:B------:R-:W-:Y:S02]  /*a400*/  SEL R9, R9, R49.reuse, P1 ;  /* 0x0000003109097207 */ /* 0x080fe40000800000 */
[----:B------:R-:W-:Y:S02]  /*a410*/  SEL R12, R12, R49, P3 ;  /* 0x000000310c0c7207 */ /* 0x000fe40001800000 */
[----:B------:R-:W-:Y:S02]  /*a420*/  FSEL R39, R39, R28, P4 ;  /* 0x0000001c27277208 */ /* 0x000fe40002000000 */
[----:B------:R-:W-:Y:S02]  /*a430*/  SEL R18, R18, RZ, P4 ;  /* 0x000000ff12127207 */ /* 0x000fe40002000000 */
[----:B------:R-:W-:-:S02]  /*a440*/  FSEL R38, R38, R29, P5 ;  /* 0x0000001d26267208 */ /* 0x000fc40002800000 */
[----:B------:R-:W-:Y:S02]  /*a450*/  SEL R15, R15, RZ, P5 ;  /* 0x000000ff0f0f7207 */ /* 0x000fe40002800000 */
[----:B------:R-:W-:Y:S02]  /*a460*/  FSEL R41, R41, R26, P1 ;  /* 0x0000001a29297208 */ /* 0x000fe40000800000 */
[----:B------:R-:W-:Y:S02]  /*a470*/  SEL R20, R20, RZ, P1 ;  /* 0x000000ff14147207 */ /* 0x000fe40000800000 */
[----:B------:R-:W-:Y:S02]  /*a480*/  FSEL R0, R0, R27, P3 ;  /* 0x0000001b00007208 */ /* 0x000fe40001800000 */
[----:B------:R-:W-:Y:S02]  /*a490*/  SEL R35, R35, RZ, P3 ;  /* 0x000000ff23237207 */ /* 0x000fe40001800000 */
[----:B------:R-:W-:-:S02]  /*a4a0*/  @P0 FSETP.NAN.FTZ.AND P4, PT, |R33|, |R33|, PT ;  /* 0x400000212100020b */ /* 0x000fc40003f98200 */
[-C--:B------:R-:W-:Y:S02]  /*a4b0*/  @P0 ISETP.LT.U32.AND P5, PT, R14, R51.reuse, PT ;  /* 0x000000330e00020c */ /* 0x080fe40003fa1070 */
[----:B------:R-:W-:Y:S02]  /*a4c0*/  @P2 FSETP.NAN.FTZ.AND P1, PT, |R32|, |R32|, PT ;  /* 0x400000202000220b */ /* 0x000fe40003f38200 */
[----:B------:R-:W-:Y:S02]  /*a4d0*/  @P2 ISETP.LT.U32.AND P3, PT, R13, R51, PT ;  /* 0x000000330d00220c */ /* 0x000fe40003f61070 */
[----:B------:R-:W-:Y:S02]  /*a4e0*/  @P0 ISETP.LT.OR.EX P4, PT, R37, RZ, !P4, P5 ;  /* 0x000000ff2500020c */ /* 0x000fe40006781750 */
[----:B------:R-:W-:Y:S01]  /*a4f0*/  @P2 ISETP.LT.OR.EX P1, PT, R36, RZ, !P1, P3 ;  /* 0x000000ff2400220c */ /* 0x000fe20004f21730 */
[----:B------:R-:W-:-:S12]  /*a500*/  @P2 BRA `(.L_x_364) ;  /* 0x0000000000142947 */ /* 0x000fd80003800000 */
[----:B------:R-:W-:-:S13]  /*a510*/  FSETP.NEU.FTZ.AND P3, PT, R5, R32, PT ;  /* 0x000000200500720b */ /* 0x000fda0003f7d000 */
[----:B------:R-:W-:Y:S02]  /*a520*/  @!P3 ISETP.GE.U32.AND P2, PT, R13, R51, PT ;  /* 0x000000330d00b20c */ /* 0x000fe40003f46070 */
[----:B------:R-:W-:Y:S02]  /*a530*/  @P3 FSETP.LT.FTZ.AND P1, PT, R5, R32, PT ;  /* 0x000000200500320b */ /* 0x000fe40003f31000 */
[----:B------:R-:W-:-:S04]  /*a540*/  @!P3 ISETP.GE.AND.EX P2, PT, R36, RZ, PT, P2 ;  /* 0x000000ff2400b20c */ /* 0x000fc80003f46320 */
[----:B------:R-:W-:-:S13]  /*a550*/  @!P3 PLOP3.LUT P1, PT, P2, PT, PT, 0x8, 0x80 ;  /* 0x000000000080b81c */ /* 0x000fda000172e170 */
.L_x_364:
[----:B------:R-:W-:Y:S05]  /*a560*/  BSYNC.RECONVERGENT B1 ;  /* 0x0000000000017941 */ /* 0x000fea0003800200 */
.L_x_363:
        /* <DEDUP_REMOVED lines=10> */
.L_x_366:
[----:B------:R-:W-:Y:S05]  /*a610*/  BSYNC.RECONVERGENT B1 ;  /* 0x0000000000017941 */ /* 0x000fea0003800200 */
.L_x_365:
[----:B------:R-:W0:Y:S01]  /*a620*/  LDCU UR4, c[0x0][0x39c] ;  /* 0x00007380ff0477ac */ /* 0x000e220008000800 */
[----:B------:R-:W-:Y:S02]  /*a630*/  IADD3 R43, PT, PT, R51, R42, RZ ;  /* 0x0000002a332b7210 */ /* 0x000fe40007ffe0ff */
[----:B------:R-:W-:Y:S02]  /*a640*/  SEL R14, R14, R51, P4 ;  /* 0x000000330e0e7207 */ /* 0x000fe40002000000 */
[----:B------:R-:W-:Y:S01]  /*a650*/  FSEL R6, R6, R33, P4 ;  /* 0x0000002106067208 */ /* 0x000fe20002000000 */
[----:B------:R-:W-:Y:S01]  /*a660*/  IMAD R49, R42, 0x3, R43 ;  /* 0x000000032a317824 */ /* 0x000fe200078e022b */
[----:B------:R-:W-:Y:S01]  /*a670*/  SEL R37, R37, RZ, P4 ;  /* 0x000000ff25257207 */ /* 0x000fe20002000000 */
[----:B0-----:R-:W-:-:S05]  /*a680*/  IMAD.U32 R48, RZ, RZ, UR4 ;  /* 0x00000004ff307e24 */ /* 0x001fca000f8e00ff */
[----:B------:R-:W-:-:S13]  /*a690*/  ISETP.GE.U32.AND P0, PT, R49, R48, PT ;  /* 0x000000303100720c */ /* 0x000fda0003f06070 */
[----:B------:R-:W-:Y:S05]  /*a6a0*/  @!P0 BRA `(.L_x_367) ;  /* 0xffffffb800248947 */ /* 0x000fea000383ffff */
.L_x_345:
[----:B------:R-:W-:Y:S05]  /*a6b0*/  BSYNC.RECONVERGENT B0 ;  /* 0x0000000000007941 */ /* 0x000fea0003800200 */
.L_x_344:
[----:B------:R-:W-:Y:S01]  /*a6c0*/  ISETP.GE.U32.AND P0, PT, R43, R48, PT ;  /* 0x000000302b00720c */ /* 0x000fe20003f06070 */
[----:B------:R-:W-:-:S12]  /*a6d0*/  BSSY.RECONVERGENT B0, `(.L_x_368) ;  /* 0x0000474000007945 */ /* 0x000fd80003800200 */
[----:B------:R-:W-:Y:S05]  /*a6e0*/  @P0 BRA `(.L_x_369) ;  /* 0x0000004400c80947 */ /* 0x000fea0003800000 */
[----:B------:R-:W1:Y:S01]  /*a6f0*/  LDC R24, c[0x0][0x3d8] ;  /* 0x0000f600ff187b82 */ /* 0x000e620000000800 */
[----:B------:R-:W-:Y:S02]  /*a700*/  CS2R R44, SRZ ;  /* 0x00000000002c7805 */ /* 0x000fe4000001ff00 */
[C---:B-1----:R-:W-:Y:S01]  /*a710*/  ISETP.NE.AND P0, PT, R24.reuse, RZ, PT ;  /* 0x000000ff1800720c */ /* 0x042fe20003f05270 */
[----:B------:R-:W-:-:S05]  /*a720*/  VIADD R47, R24, 0xffffffff ;  /* 0xffffffff182f7836 */ /* 0x000fca0000000000 */
[----:B------:R-:W-:-:S05]  /*a730*/  VIMNMX.U32 R46, PT, PT, R47, 0x18, PT ;  /* 0x000000182f2e7848 */ /* 0x000fca0003fe0000 */
[----:B------:R-:W-:Y:S02]  /*a740*/  VIADD R46, R46, 0x1 ;  /* 0x000000012e2e7836 */ /* 0x000fe40000000000 */
[----:B------:R-:W-:Y:S05]  /*a750*/  @!P0 BRA `(.L_x_370) ;  /* 0x0000001000508947 */ /* 0x000fea0003800000 */
[----:B------:R-:W1:Y:S01]  /*a760*/  LDCU.64 UR4, c[0x0][0x3e0] ;  /* 0x00007c00ff0477ac */ /* 0x000e620008000a00 */
[----:B------:R-:W-:Y:S01]  /*a770*/  IMAD.MOV.U32 R24, RZ, RZ, RZ ;  /* 0x000000ffff187224 */ /* 0x000fe200078e00ff */
[----:B------:R-:W-:Y:S01]  /*a780*/  ISETP.NE.AND P1, PT, R47, RZ, PT ;  /* 0x000000ff2f00720c */ /* 0x000fe20003f25270 */
[----:B------:R-:W-:Y:S01]  /*a790*/  IMAD.MOV.U32 R25, RZ, RZ, R43 ;  /* 0x000000ffff197224 */ /* 0x000fe200078e002b */
[----:B------:R-:W2:Y:S01]  /*a7a0*/  LDCU UR6, c[0x0][0x3dc] ;  /* 0x00007b80ff0677ac */ /* 0x000ea20008000800 */
[----:B------:R-:W3:Y:S01]  /*a7b0*/  LDCU UR7, c[0x0][0x508] ;  /* 0x0000a100ff0777ac */ /* 0x000ee20008000800 */
[----:B-1----:R-:W-:-:S05]  /*a7c0*/  IMAD.HI.U32 R30, R43, UR4, R24 ;  /* 0x000000042b1e7c27 */ /* 0x002fca000f8e0018 */
[----:B------:R-:W-:-:S05]  /*a7d0*/  SHF.R.U32.HI R31, RZ, UR5, R30 ;  /* 0x00000005ff1f7c19 */ /* 0x000fca000801161e */
[----:B------:R-:W-:-:S04]  /*a7e0*/  IMAD.MOV R44, RZ, RZ, -R31 ;  /* 0x000000ffff2c7224 */ /* 0x000fc800078e0a1f */
[----:B--2---:R-:W-:-:S04]  /*a7f0*/  IMAD R44, R44, UR6, R43 ;  /* 0x000000062c2c7c24 */ /* 0x004fc8000f8e022b */
[----:B---3--:R-:W-:Y:S01]  /*a800*/  IMAD R44, R44, UR7, RZ ;  /* 0x000000072c2c7c24 */ /* 0x008fe2000f8e02ff */
[----:B------:R-:W-:Y:S06]  /*a810*/  @!P1 BRA `(.L_x_371) ;  /* 0x0000001000189947 */ /* 0x000fec0003800000 */
[----:B------:R-:W1:Y:S01]  /*a820*/  LDCU.64 UR6, c[0x0][0x3e8] ;  /* 0x00007d00ff0677ac */ /* 0x000e620008000a00 */
[----:B------:R-:W-:Y:S01]  /*a830*/  IMAD.MOV.U32 R30, RZ, RZ, RZ ;  /* 0x000000ffff1e7224 */ /* 0x000fe200078e00ff */
[----:B------:R-:W-:Y:S01]  /*a840*/  ISETP.NE.AND P1, PT, R46, 0x2, PT ;  /* 0x000000022e00780c */ /* 0x000fe20003f25270 */
[----:B------:R-:W2:Y:S01]  /*a850*/  LDCU UR4, c[0x0][0x3f0] ;  /* 0x00007e00ff0477ac */ /* 0x000ea20008000800 */
[----:B------:R-:W3:Y:S01]  /*a860*/  LDCU UR5, c[0x0][0x50c] ;  /* 0x0000a180ff0577ac */ /* 0x000ee20008000800 */
[----:B-1----:R-:W-:-:S05]  /*a870*/  IMAD.HI.U32 R24, R31, UR7, R30 ;  /* 0x000000071f187c27 */ /* 0x002fca000f8e001e */
[----:B--2---:R-:W-:-:S04]  /*a880*/  SHF.R.U32.HI R25, RZ, UR4, R24 ;  /* 0x00000004ff197c19 */ /* 0x004fc80008011618 */
[----:B------:R-:W-:-:S05]  /*a890*/  IADD3 R30, PT, PT, -R25, RZ, RZ ;  /* 0x000000ff191e7210 */ /* 0x000fca0007ffe1ff */
[----:B------:R-:W-:-:S04]  /*a8a0*/  IMAD R31, R30, UR6, R31 ;  /* 0x000000061e1f7c24 */ /* 0x000fc8000f8e021f */
[----:B---3--:R-:W-:Y:S01]  /*a8b0*/  IMAD R44, R31, UR5, R44 ;  /* 0x000000051f2c7c24 */ /* 0x008fe2000f8e022c */
[----:B------:R-:W-:Y:S06]  /*a8c0*/  @!P1 BRA `(.L_x_371) ;  /* 0x0000000c00ec9947 */ /* 0x000fec0003800000 */
[----:B------:R-:W1:Y:S01]  /*a8d0*/  LDCU.64 UR4, c[0x0][0x3f8] ;  /* 0x00007f00ff0477ac */ /* 0x000e620008000a00 */
[----:B------:R-:W-:Y:S01]  /*a8e0*/  IMAD.MOV.U32 R24, RZ, RZ, RZ ;  /* 0x000000ffff187224 */ /* 0x000fe200078e00ff */
[----:B------:R-:W-:Y:S01]  /*a8f0*/  ISETP.NE.AND P1, PT, R46, 0x3, PT ;  /* 0x000000032e00780c */ /* 0x000fe20003f25270 */
[----:B------:R-:W2:Y:S01]  /*a900*/  LDCU UR6, c[0x0][0x3f4] ;  /* 0x00007e80ff0677ac */ /* 0x000ea20008000800 */
[----:B------:R-:W3:Y:S01]  /*a910*/  LDCU UR7, c[0x0][0x510] ;  /* 0x0000a200ff0777ac */ /* 0x000ee20008000800 */
[----:B-1----:R-:W-:-:S05]  /*a920*/  IMAD.HI.U32 R30, R25, UR4, R24 ;  /* 0x00000004191e7c27 */ /* 0x002fca000f8e0018 */
[----:B------:R-:W-:-:S05]  /*a930*/  SHF.R.U32.HI R31, RZ, UR5, R30 ;  /* 0x00000005ff1f7c19 */ /* 0x000fca000801161e */
[----:B------:R-:W-:-:S04]  /*a940*/  IMAD.MOV R24, RZ, RZ, -R31 ;  /* 0x000000ffff187224 */ /* 0x000fc800078e0a1f */
[----:B--2---:R-:W-:-:S04]  /*a950*/  IMAD R25, R24, UR6, R25 ;  /* 0x0000000618197c24 */ /* 0x004fc8000f8e0219 */
        /* <DEDUP_REMOVED lines=8> */
[----:B--2---:R-:W-:-:S05]  /*a9e0*/  SHF.R.U32.HI R25, RZ, UR4, R24 ;  /* 0x00000004ff197c19 */ /* 0x004fca0008011618 */
[----:B------:R-:W-:-:S04]  /*a9f0*/  IMAD.MOV R30, RZ, RZ, -R25 ;  /* 0x000000ffff1e7224 */ /* 0x000fc800078e0a19 */
        /* <DEDUP_REMOVED lines=225> */
[----:B------:R-:W2:Y:S01]  /*b810*/  LDCU UR6, c[0x0][0x4fc] ;  /* 0x00009f80ff0677ac */ /* 0x000ea20008000800 */
[----:B------:R-:W3:Y:S02]  /*b820*/  LDCU UR7, c[0x0][0x568] ;  /* 0x0000ad00ff0777ac */ /* 0x000ee40008000800 */
[----:B-1----:R-:W-:-:S05]  /*b830*/  IMAD.HI.U32 R24, R25, UR4, R24 ;  /* 0x0000000419187c27 */ /* 0x002fca000f8e0018 */
[----:B------:R-:W-:-:S05]  /*b840*/  SHF.R.U32.HI R24, RZ, UR5, R24 ;  /* 0x00000005ff187c19 */ /* 0x000fca0008011618 */
[----:B------:R-:W-:-:S04]  /*b850*/  IMAD.MOV R24, RZ, RZ, -R24 ;  /* 0x000000ffff187224 */ /* 0x000fc800078e0a18 */
[----:B--2---:R-:W-:-:S04]  /*b860*/  IMAD R25, R24, UR6, R25 ;  /* 0x0000000618197c24 */ /* 0x004fc8000f8e0219 */
[----:B---3--:R-:W-:-:S07]  /*b870*/  IMAD R44, R25, UR7, R44 ;  /* 0x00000007192c7c24 */ /* 0x008fce000f8e022c */
.L_x_371:
[----:B------:R-:W-:Y:S01]  /*b880*/  SHF.R.U32.HI R44, RZ, 0x3, R44 ;  /* 0x00000003ff2c7819 */ /* 0x000fe2000001162c */
[----:B------:R-:W-:-:S07]  /*b890*/  IMAD.MOV.U32 R45, RZ, RZ, RZ ;  /* 0x000000ffff2d7224 */ /* 0x000fce00078e00ff */
.L_x_370:
[----:B------:R-:W1:Y:S02]  /*b8a0*/  LDCU.64 UR4, c[0x0][0x768] ;  /* 0x0000ed00ff0477ac */ /* 0x000e640008000a00 */
[----:B-1----:R-:W-:-:S04]  /*b8b0*/  IADD3 R49, P1, PT, R40, UR4, RZ ;  /* 0x0000000428317c10 */ /* 0x002fc8000ff3e0ff */
[----:B------:R-:W-:Y:S02]  /*b8c0*/  IADD3.X R40, PT, PT, RZ, UR5, RZ, P1, !PT ;  /* 0x00000005ff287c10 */ /* 0x000fe40008ffe4ff */
[----:B------:R-:W-:-:S04]  /*b8d0*/  LEA R30, P1, R44, R49, 0x3 ;  /* 0x000000312c1e7211 */ /* 0x000fc800078218ff */
[----:B------:R-:W-:-:S06]  /*b8e0*/  LEA.HI.X R31, R44, R40, R45, 0x3, P1 ;  /* 0x000000282c1f7211 */ /* 0x000fcc00008f1c2d */
[----:B------:R-:W5:Y:S01]  /*b8f0*/  LDG.E.64 R30, desc[UR36][R30.64] ;  /* 0x000000241e1e7981 */ /* 0x000f62000c1e1b00 */
[----:B------:R-:W-:-:S05]  /*b900*/  IMAD.IADD R25, R43, 0x1, R42 ;  /* 0x000000012b197824 */ /* 0x000fca00078e022a */
[----:B------:R-:W-:-:S13]  /*b910*/  ISETP.GE.U32.AND P1, PT, R25, R48, PT ;  /* 0x000000301900720c */ /* 0x000fda0003f26070 */
[----:B------:R-:W-:Y:S05]  /*b920*/  @P1 BRA `(.L_x_369) ;  /* 0x0000003400381947 */ /* 0x000fea0003800000 */
[----:B------:R-:W-:Y:S01]  /*b930*/  CS2R R50, SRZ ;  /* 0x0000000000327805 */ /* 0x000fe2000001ff00 */
[----:B------:R-:W-:Y:S06]  /*b940*/  @!P0 BRA `(.L_x_372) ;  /* 0x00000010004c8947 */ /* 0x000fec0003800000 */
[----:B------:R-:W1:Y:S01]  /*b950*/  LDCU.64 UR4, c[0x0][0x3e0] ;  /* 0x00007c00ff0477ac */ /* 0x000e620008000a00 */
[----:B------:R-:W-:Y:S01]  /*b960*/  IMAD.MOV.U32 R24, RZ, RZ, RZ ;  /* 0x000000ffff187224 */ /* 0x000fe200078e00ff */
[----:B------:R-:W-:Y:S01]  /*b970*/  ISETP.NE.AND P1, PT, R47, RZ, PT ;  /* 0x000000ff2f00720c */ /* 0x000fe20003f25270 */
        /* <DEDUP_REMOVED lines=31> */
[----:B------:R-:W-:Y:S01]  /*bb70*/  HFMA2 R44, -RZ, RZ, 0, 0 ;  /* 0x00000000ff2c7431 */ /* 0x000fe200000001ff */
[----:B------:R-:W-:Y:S01]  /*bb80*/  ISETP.NE.AND P1, PT, R46, 0x4, PT ;  /* 0x000000042e00780c */ /* 0x000fe20003f25270 */
[----:B------:R-:W2:Y:S01]  /*bb90*/  LDCU UR4, c[0x0][0x408] ;  /* 0x00008100ff0477ac */ /* 0x000ea20008000800 */
[----:B------:R-:W3:Y:S02]  /*bba0*/  LDCU UR5, c[0x0][0x514] ;  /* 0x0000a280ff0577ac */ /* 0x000ee40008000800 */
        /* <DEDUP_REMOVED lines=40> */
[----:B------:R-:W-:Y:S02]  /*be30*/  MOV R44, RZ ;  /* 0x000000ff002c7202 */ /* 0x000fe40000000f00 */
        /* <DEDUP_REMOVED lines=194> */
.L_x_373:
[----:B------:R-:W-:Y:S01]  /*ca60*/  SHF.R.U32.HI R50, RZ, 0x3, R50 ;  /* 0x00000003ff327819 */ /* 0x000fe20000011632 */
[----:B------:R-:W-:-:S07]  /*ca70*/  IMAD.MOV.U32 R51, RZ, RZ, RZ ;  /* 0x000000ffff337224 */ /* 0x000fce00078e00ff */
.L_x_372:
        /* <DEDUP_REMOVED lines=281> */
.L_x_375:
[----:B------:R-:W-:Y:S02]  /*dc10*/  SHF.R.U32.HI R50, RZ, 0x3, R50 ;  /* 0x00000003ff327819 */ /* 0x000fe40000011632 */
[----:B------:R-:W-:-:S07]  /*dc20*/  MOV R51, RZ ;  /* 0x000000ff00337202 */ /* 0x000fce0000000f00 */
.L_x_374:
        /* <DEDUP_REMOVED lines=281> */
.L_x_377:
[----:B------:R-:W-:Y:S01]  /*edc0*/  SHF.R.U32.HI R44, RZ, 0x3, R44 ;  /* 0x00000003ff2c7819 */ /* 0x000fe2000001162c */
[----:B------:R-:W-:-:S07]  /*edd0*/  IMAD.MOV.U32 R45, RZ, RZ, RZ ;  /* 0x000000ffff2d7224 */ /* 0x000fce00078e00ff */
.L_x_376:
[----:B------:R-:W-:-:S04]  /*ede0*/  LEA R32, P0, R44, R49, 0x3 ;  /* 0x000000312c207211 */ /* 0x000fc800078018ff */
[----:B------:R-:W-:-:S06]  /*edf0*/  LEA.HI.X R33, R44, R40, R45, 0x3, P0 ;  /* 0x000000282c217211 */ /* 0x000fcc00000f1c2d */
[----:B------:R-:W5:Y:S03]  /*ee00*/  LDG.E.64 R32, desc[UR36][R32.64] ;  /* 0x0000002420207981 */ /* 0x000f66000c1e1b00 */
.L_x_369:
[----:B------:R-:W-:Y:S05]  /*ee10*/  BSYNC.RECONVERGENT B0 ;  /* 0x0000000000007941 */ /* 0x000fea0003800200 */
.L_x_368:
[----:B------:R-:W-:Y:S01]  /*ee20*/  ISETP.GE.U32.AND P0, PT, R43, R48, PT ;  /* 0x000000302b00720c */ /* 0x000fe20003f06070 */
[----:B------:R-:W-:-:S12]  /*ee30*/  BSSY.RECONVERGENT B0, `(.L_x_378) ;  /* 0x0000083000007945 */ /* 0x000fd80003800200 */
[----:B------:R-:W-:Y:S05]  /*ee40*/  @P0 BRA `(.L_x_379) ;  /* 0x0000000800040947 */ /* 0x000fea0003800000 */
[----:B------:R-:W-:Y:S01]  /*ee50*/  FSETP.NAN.FTZ.AND P5, PT, |R3|, |R3|, PT ;  /* 0x400000030300720b */ /* 0x000fe20003fb8200 */
[----:B------:R-:W-:Y:S01]  /*ee60*/  IMAD.IADD R45, R43, 0x1, R42 ;  /* 0x000000012b2d7824 */ /* 0x000fe200078e022a */
        /* <DEDUP_REMOVED lines=14> */
.L_x_381:
[----:B------:R-:W-:Y:S05]  /*ef50*/  BSYNC.RECONVERGENT B1 ;  /* 0x0000000000017941 */ /* 0x000fea0003800200 */
.L_x_380:
        /* <DEDUP_REMOVED lines=9> */
.L_x_383:
[----:B------:R-:W-:Y:S05]  /*eff0*/  BSYNC.RECONVERGENT B1 ;  /* 0x0000000000017941 */ /* 0x000fea0003800200 */
.L_x_382:
        /* <DEDUP_REMOVED lines=22> */
.L_x_385:
[----:B------:R-:W-:Y:S05]  /*f160*/  BSYNC.RECONVERGENT B1 ;  /* 0x0000000000017941 */ /* 0x000fea0003800200 */
.L_x_384:
        /* <DEDUP_REMOVED lines=9> */
.L_x_387:
[----:B------:R-:W-:Y:S05]  /*f200*/  BSYNC.RECONVERGENT B1 ;  /* 0x0000000000017941 */ /* 0x000fea0003800200 */
.L_x_386:
        /* <DEDUP_REMOVED lines=22> */
.L_x_389:
[----:B------:R-:W-:Y:S05]  /*f370*/  BSYNC.RECONVERGENT B1 ;  /* 0x0000000000017941 */ /* 0x000fea0003800200 */
.L_x_388:
        /* <DEDUP_REMOVED lines=9> */
.L_x_391:
[----:B------:R-:W-:Y:S05]  /*f410*/  BSYNC.RECONVERGENT B1 ;  /* 0x0000000000017941 */ /* 0x000fea0003800200 */
.L_x_390:
        /* <DEDUP_REMOVED lines=20> */
.L_x_393:
[----:B------:R-:W-:Y:S05]  /*f560*/  BSYNC.RECONVERGENT B1 ;  /* 0x0000000000017941 */ /* 0x000fea0003800200 */
.L_x_392:
        /* <DEDUP_REMOVED lines=10> */
.L_x_395:
[----:B------:R-:W-:Y:S05]  /*f610*/  BSYNC.RECONVERGENT B1 ;  /* 0x0000000000017941 */ /* 0x000fea0003800200 */
.L_x_394:
[----:B------:R-:W-:Y:S02]  /*f620*/  FSEL R6, R6, R33, P0 ;  /* 0x0000002106067208 */ /* 0x000fe40000000000 */
[----:B------:R-:W-:Y:S02]  /*f630*/  SEL R14, R14, R29, P0 ;  /* 0x0000001d0e0e7207 */ /* 0x000fe40000000000 */
[----:B------:R-:W-:Y:S02]  /*f640*/  SEL R36, R36, RZ, P2 ;  /* 0x000000ff24247207 */ /* 0x000fe40001000000 */
[----:B------:R-:W-:-:S07]  /*f650*/  SEL R37, R37, RZ, P0 ;  /* 0x000000ff25257207 */ /* 0x000fce0000000000 */
.L_x_379:
[----:B------:R-:W-:Y:S05]  /*f660*/  BSYNC.RECONVERGENT B0 ;  /* 0x0000000000007941 */ /* 0x000fea0003800200 */
.L_x_378:
        /* <DEDUP_REMOVED lines=15> */
.L_x_397:
[----:B------:R-:W-:Y:S05]  /*f760*/  BSYNC.RECONVERGENT B0 ;  /* 0x0000000000007941 */ /* 0x000fea0003800200 */
.L_x_396:
[----:B------:R-:W-:Y:S04]  /*f770*/  BSSY.RECONVERGENT B0, `(.L_x_398) ;  /* 0x0000007000007945 */ /* 0x000fe80003800200 */
[----:B------:R-:W-:Y:S05]  /*f780*/  @P2 BRA `(.L_x_399) ;  /* 0x0000000000142947 */ /* 0x000fea0003800000 */
[----:B------:R-:W-:-:S13]  /*f790*/  FSETP.NEU.FTZ.AND P2, PT, R4, R38, PT ;  /* 0x000000260400720b */ /* 0x000fda0003f5d000 */
[----:B------:R-:W-:Y:S02]  /*f7a0*/  @!P2 ISETP.GE.U32.AND P1, PT, R10, R7, PT ;  /* 0x000000070a00a20c */ /* 0x000fe40003f26070 */
[----:B------:R-:W-:Y:S02]  /*f7b0*/  @P2 FSETP.LT.FTZ.AND P0, PT, R4, R38, PT ;  /* 0x000000260400220b */ /* 0x000fe40003f11000 */
[----:B------:R-:W-:-:S04]  /*f7c0*/  @!P2 ISETP.GE.AND.EX P1, PT, R34, R15, PT, P1 ;  /* 0x0000000f2200a20c */ /* 0x000fc80003f26310 */
[----:B------:R-:W-:-:S13]  /*f7d0*/  @!P2 PLOP3.LUT P0, PT, P1, PT, PT, 0x8, 0x80 ;  /* 0x000000000080a81c */ /* 0x000fda0000f0e170 */
.L_x_399:
[----:B------:R-:W-:Y:S05]  /*f7e0*/  BSYNC.RECONVERGENT B0 ;  /* 0x0000000000007941 */ /* 0x000fea0003800200 */
.L_x_398:
        /* <DEDUP_REMOVED lines=10> */
[----:B------:R-:W-:Y:S02]  /*f890*/  @P5 FSETP.NAN.FTZ.AND P3, PT, |R41|, |R41|, PT ;  /* 0x400000292900520b */ /* 0x000fe40003f78200 */
[----:B------:R-:W-:Y:S02]  /*f8a0*/  @P5 ISETP.LT.U32.AND P6, PT, R8, R9, PT ;  /* 0x000000090800520c */ /* 0x000fe40003fc1070 */
        /* <DEDUP_REMOVED lines=8> */
.L_x_401:
[----:B------:R-:W-:Y:S05]  /*f930*/  BSYNC.RECONVERGENT B0 ;  /* 0x0000000000007941 */ /* 0x000fea0003800200 */
.L_x_400:
        /* <DEDUP_REMOVED lines=8> */
.L_x_403:
[----:B------:R-:W-:Y:S05]  /*f9c0*/  BSYNC.RECONVERGENT B0 ;  /* 0x0000000000007941 */ /* 0x000fea0003800200 */
.L_x_402:
        /* <DEDUP_REMOVED lines=20> */
.L_x_405:
[----:B------:R-:W-:Y:S05]  /*fb10*/  BSYNC.RECONVERGENT B0 ;  /* 0x0000000000007941 */ /* 0x000fea0003800200 */
.L_x_404:
        /* <DEDUP_REMOVED lines=11> */
.L_x_407:
[----:B------:R-:W-:Y:S05]  /*fbd0*/  BSYNC.RECONVERGENT B0 ;  /* 0x0000000000007941 */ /* 0x000fea0003800200 */
.L_x_406:
[----:B-----5:R-:W-:Y:S02]  /*fbe0*/  FSEL R26, R25, R6, P2 ;  /* 0x00000006191a7208 */ /* 0x020fe40001000000 */
[----:B------:R-:W-:Y:S02]  /*fbf0*/  SEL R18, R7, R14, P2 ;  /* 0x0000000e07127207 */ /* 0x000fe40001000000 */
[----:B------:R-:W-:-:S07]  /*fc00*/  SEL R33, R34, R37, P2 ;  /* 0x0000002522217207 */ /* 0x000fce0001000000 */
.L_x_211:
[----:B------:R-:W-:Y:S05]  /*fc10*/  BSYNC.RECONVERGENT B6 ;  /* 0x0000000000067941 */ /* 0x000fea0003800200 */
.L_x_210:
[----:B------:R-:W2:Y:S02]  /*fc20*/  LDCU UR4, c[0x0][0x3b4] ;  /* 0x00007680ff0477ac */ /* 0x000ea40008000800 */
[----:B--2---:R-:W-:-:S09]  /*fc30*/  UISETP.NE.AND UP0, UPT, UR4, URZ, UPT ;  /* 0x000000ff0400728c */ /* 0x004fd2000bf05270 */
[----:B------:R-:W-:Y:S05]  /*fc40*/  BRA.U !UP0, `(.L_x_408) ;  /* 0x00000005081c7547 */ /* 0x000fea000b800000 */
[----:B------:R-:W2:Y:S01]  /*fc50*/  S2R R6, SR_CgaCtaId ;  /* 0x0000000000067919 */ /* 0x000ea20000008800 */
[----:B------:R-:W3:Y:S01]  /*fc60*/  LDC R12, c[0x0][0x360] ;  /* 0x0000d800ff0c7b82 */ /* 0x000ee20000000800 */
[----:B------:R-:W-:Y:S01]  /*fc70*/  MOV R4, 0x400 ;  /* 0x0000040000047802 */ /* 0x000fe20000000f00 */
[----:B------:R-:W-:Y:S02]  /*fc80*/  IMAD.MOV.U32 R34, RZ, RZ, R0 ;  /* 0x000000ffff227224 */ /* 0x000fe400078e0000 */
[----:B------:R-:W-:Y:S01]  /*fc90*/  IMAD.MOV.U32 R32, RZ, RZ, R18 ;  /* 0x000000ffff207224 */ /* 0x000fe200078e0012 */
[----:B------:R-:W-:-:S03]  /*fca0*/  IADD3 R5, PT, PT, R4, 0x10, RZ ;  /* 0x0000001004057810 */ /* 0x000fc60007ffe0ff */
[----:B------:R-:W4:Y:S01]  /*fcb0*/  LDC R13, c[0x0][0x364] ;  /* 0x0000d900ff0d7b82 */ /* 0x000f220000000800 */
[----:B---3--:R-:W-:Y:S01]  /*fcc0*/  IMAD R4, R16, R12, R19 ;  /* 0x0000000c10047224 */ /* 0x008fe200078e0213 */
[----:B--2---:R-:W-:Y:S02]  /*fcd0*/  LEA R9, R6, R5, 0x18 ;  /* 0x0000000506097211 */ /* 0x004fe400078ec0ff */
[----:B----4-:R-:W-:-:S03]  /*fce0*/  ISETP.GE.U32.AND P0, PT, R13, 0x2, PT ;  /* 0x000000020d00780c */ /* 0x010fc60003f06070 */
[----:B------:R-:W-:-:S05]  /*fcf0*/  IMAD R11, R4, 0x20, R9 ;  /* 0x00000020040b7824 */ /* 0x000fca00078e0209 */
[----:B------:R2:W-:Y:S04]  /*fd00*/  STS.64 [R11+0x8], R34 ;  /* 0x000008220b007388 */ /* 0x0005e80000000a00 */
[----:B------:R2:W-:Y:S04]  /*fd10*/  STS.64 [R11+0x18], R32 ;  /* 0x000018200b007388 */ /* 0x0005e80000000a00 */
[----:B------:R2:W-:Y:S04]  /*fd20*/  STS [R11], R3 ;  /* 0x000000030b007388 */ /* 0x0005e80000000800 */
[----:B------:R2:W-:Y:S01]  /*fd30*/  STS [R11+0x10], R26 ;  /* 0x0000101a0b007388 */ /* 0x0005e20000000800 */
[----:B------:R-:W-:Y:S05]  /*fd40*/  @!P0 BRA `(.L_x_408) ;  /* 0x0000000000dc8947 */ /* 0x000fea0003800000 */
[----:B------:R-:W-:-:S07]  /*fd50*/  IMAD.MOV.U32 R8, RZ, RZ, R13 ;  /* 0x000000ffff087224 */ /* 0x000fce00078e000d */
.L_x_415:
[----:B------:R-:W-:Y:S01]  /*fd60*/  SHF.R.U32.HI R15, RZ, 0x1, R8 ;  /* 0x00000001ff0f7819 */ /* 0x000fe20000011608 */
[----:B------:R-:W-:Y:S05]  /*fd70*/  WARPSYNC.ALL ;  /* 0x0000000000007948 */ /* 0x000fea0003800000 */
[----:B------:R-:W-:Y:S01]  /*fd80*/  IMAD.IADD R4, R15, 0x1, R16 ;  /* 0x000000010f047824 */ /* 0x000fe200078e0210 */
[----:B------:R-:W-:Y:S04]  /*fd90*/  BAR.SYNC.DEFER_BLOCKING 0x0 ;  /* 0x0000000000007b1d */ /* 0x000fe80000010000 */
[----:B------:R-:W-:-:S02]  /*fda0*/  ISETP.GE.U32.AND P0, PT, R4, R13, PT ;  /* 0x0000000d0400720c */ /* 0x000fc40003f06070 */
[----:B------:R-:W-:Y:S02]  /*fdb0*/  BSSY.RECONVERGENT B0, `(.L_x_409) ;  /* 0x000002d000007945 */ /* 0x000fe40003800200 */
[----:B------:R-:W-:-:S13]  /*fdc0*/  ISETP.GE.U32.OR P0, PT, R16, R15, P0 ;  /* 0x0000000f1000720c */ /* 0x000fda0000706470 */
[----:B---3--:R-:W-:Y:S05]  /*fdd0*/  @P0 BRA `(.L_x_410) ;  /* 0x0000000000a80947 */ /* 0x008fea0003800000 */
[----:B------:R-:W-:Y:S01]  /*fde0*/  IMAD R4, R4, R12, R19 ;  /* 0x0000000c04047224 */ /* 0x000fe200078e0213 */
[----:B------:R-:W-:Y:S01]  /*fdf0*/  FSETP.NAN.FTZ.AND P5, PT, |R3|, |R3|, PT ;  /* 0x400000030300720b */ /* 0x000fe20003fb8200 */
[----:B------:R-:W-:Y:S01]  /*fe00*/  BSSY.RECONVERGENT B1, `(.L_x_411) ;  /* 0x0000012000017945 */ /* 0x000fe20003800200 */
[----:B------:R-:W-:Y:S01]  /*fe10*/  FSETP.NAN.FTZ.AND P3, PT, |R26|, |R26|, PT ;  /* 0x4000001a1a00720b */ /* 0x000fe20003f78200 */
[----:B------:R-:W-:-:S05]  /*fe20*/  IMAD R10, R4, 0x20, R9 ;  /* 0x00000020040a7824 */ /* 0x000fca00078e0209 */
[----:B------:R-:W3:Y:S04]  /*fe30*/  LDS R14, [R10] ;  /* 0x000000000a0e7984 */ /* 0x000ee80000000800 */
[----:B------:R-:W4:Y:S04]  /*fe40*/  LDS.64 R4, [R10+0x8] ;  /* 0x000008000a047984 */ /* 0x000f280000000a00 */
[----:B------:R-:W5:Y:S04]  /*fe50*/  LDS R21, [R10+0x10] ;  /* 0x000010000a157984 */ /* 0x000f680000000800 */
[----:B------:R-:W0:Y:S01]  /*fe60*/  LDS.64 R6, [R10+0x18] ;  /* 0x000018000a067984 */ /* 0x000e220000000a00 */
[----:B---3--:R-:W-:-:S02]  /*fe70*/  @P5 FSETP.NAN.FTZ.AND P2, PT, |R14|, |R14|, PT ;  /* 0x4000000e0e00520b */ /* 0x008fc40003f58200 */
[----:B----4-:R-:W-:Y:S02]  /*fe80*/  @P5 ISETP.LT.U32.AND P4, PT, R0, R4, PT ;  /* 0x000000040000520c */ /* 0x010fe40003f81070 */
[----:B-----5:R-:W-:Y:S02]  /*fe90*/  @P3 FSETP.NAN.FTZ.AND P0, PT, |R21|, |R21|, PT ;  /* 0x400000151500320b */ /* 0x020fe40003f18200 */
[----:B------:R-:W-:Y:S02]  /*fea0*/  @P5 ISETP.LT.OR.EX P2, PT, R35, R5, !P2, P4 ;  /* 0x000000052300520c */ /* 0x000fe40005741740 */
[----:B0-----:R-:W-:Y:S01]  /*feb0*/  @P3 ISETP.LT.U32.AND P1, PT, R18, R6, PT ;  /* 0x000000061200320c */ /* 0x001fe20003f21070 */
[----:B------:R-:W-:-:S12]  /*fec0*/  @P5 BRA `(.L_x_412) ;  /* 0x0000000000145947 */ /* 0x000fd80003800000 */
[----:B------:R-:W-:-:S13]  /*fed0*/  FSETP.NEU.FTZ.AND P4, PT, R3, R14, PT ;  /* 0x0000000e0300720b */ /* 0x000fda0003f9d000 */
[----:B------:R-:W-:-:S04]  /*fee0*/  @!P4 ISETP.GE.U32.AND P2, PT, R0, R4, PT ;  /* 0x000000040000c20c */ /* 0x000fc80003f46070 */
[----:B------:R-:W-:-:S04]  /*fef0*/  @!P4 ISETP.GE.AND.EX P2, PT, R35, R5, PT, P2 ;  /* 0x000000052300c20c */ /* 0x000fc80003f46320 */
[----:B------:R-:W-:Y:S02]  /*ff00*/  @!P4 PLOP3.LUT P2, PT, P2, PT, PT, 0x8, 0x80 ;  /* 0x000000000080c81c */ /* 0x000fe4000174e170 */
[----:B------:R-:W-:-:S13]  /*ff10*/  @P4 FSETP.LT.FTZ.AND P2, PT, R3, R14, PT ;  /* 0x0000000e0300420b */ /* 0x000fda0003f51000 */
.L_x_412:
[----:B------:R-:W-:Y:S05]  /*ff20*/  BSYNC.RECONVERGENT B1 ;  /* 0x0000000000017941 */ /* 0x000fea0003800200 */
.L_x_411:
[----:B------:R-:W-:Y:S01]  /*ff30*/  BSSY.RECONVERGENT B1, `(.L_x_413) ;  /* 0x000000a000017945 */ /* 0x000fe20003800200 */
[----:B------:R-:W-:Y:S02]  /*ff40*/  SEL R0, R0, R4, P2 ;  /* 0x0000000400007207 */ /* 0x000fe40001000000 */
[----:B--2---:R-:W-:Y:S02]  /*ff50*/  SEL R35, R35, R5, P2 ;  /* 0x0000000523237207 */ /* 0x004fe40001000000 */
[----:B------:R-:W-:Y:S01]  /*ff60*/  @P3 ISETP.LT.OR.EX P0, PT, R33, R7, !P0, P1 ;  /* 0x000000072100320c */ /* 0x000fe20004701710 */
[----:B------:R-:W-:-:S12]  /*ff70*/  @P3 BRA `(.L_x_414) ;  /* 0x0000000000143947 */ /* 0x000fd80003800000 */
[----:B------:R-:W-:-:S13]  /*ff80*/  FSETP.NEU.FTZ.AND P3, PT, R26, R21, PT ;  /* 0x000000151a00720b */ /* 0x000fda0003f7d000 */
[----:B------:R-:W-:Y:S02]  /*ff90*/  @!P3 ISETP.GE.U32.AND P1, PT, R18, R6, PT ;  /* 0x000000061200b20c */ /* 0x000fe40003f26070 */
[----:B------:R-:W-:Y:S02]  /*ffa0*/  @P3 FSETP.LT.FTZ.AND P0, PT, R26, R21, PT ;  /* 0x000000151a00320b */ /* 0x000fe40003f11000 */
[----:B------:R-:W-:-:S04]  /*ffb0*/  @!P3 ISETP.GE.AND.EX P1, PT, R33, R7, PT, P1 ;  /* 0x000000072100b20c */ /* 0x000fc80003f26310 */
[----:B------:R-:W-:-:S13]  /*ffc0*/  @!P3 PLOP3.LUT P0, PT, P1, PT, PT, 0x8, 0x80 ;  /* 0x000000000080b81c */ /* 0x000fda0000f0e170 */
.L_x_414:
[----:B------:R-:W-:Y:S05]  /*ffd0*/  BSYNC.RECONVERGENT B1 ;  /* 0x0000000000017941 */ /* 0x000fea0003800200 */
.L_x_413:
[----:B------:R-:W-:Y:S01]  /*ffe0*/  SEL R18, R18, R6, P0 ;  /* 0x0000000612127207 */ /* 0x000fe20000000000 */
[----:B------:R-:W-:Y:S01]  /*fff0*/  IMAD.MOV.U32 R34, RZ, RZ, R0 ;  /* 0x000000ffff227224 */ /* 0x000fe200078e0000 */
[----:B------:R-:W-:Y:S02]  /*10000*/  SEL R33, R33, R7, P0 ;  /* 0x0000000721217207 */ /* 0x000fe40000000000 */
[----:B------:R-:W-:Y:S02]  /*10010*/  FSEL R3, R3, R14, P2 ;  /* 0x0000000e03037208 */ /* 0x000fe40001000000 */
[----:B------:R-:W-:Y:S01]  /*10020*/  FSEL R26, R26, R21, P0 ;  /* 0x000000151a1a7208 */ /* 0x000fe20000000000 */
[----:B------:R3:W-:Y:S01]  /*10030*/  STS.64 [R11+0x8], R34 ;  /* 0x000008220b007388 */ /* 0x0007e20000000a00 */
[----:B------:R-:W-:-:S03]  /*10040*/  MOV R32, R18 ;  /* 0x0000001200207202 */ /* 0x000fc60000000f00 */
[----:B------:R3:W-:Y:S04]  /*10050*/  STS [R11], R3 ;  /* 0x000000030b007388 */ /* 0x0007e80000000800 */
[----:B------:R3:W-:Y:S04]  /*10060*/  STS.64 [R11+0x18], R32 ;  /* 0x000018200b007388 */ /* 0x0007e80000000a00 */
[----:B------:R3:W-:Y:S02]  /*10070*/  STS [R11+0x10], R26 ;  /* 0x0000101a0b007388 */ /* 0x0007e40000000800 */
.L_x_410:
[----:B------:R-:W-:Y:S05]  /*10080*/  BSYNC.RECONVERGENT B0 ;  /* 0x0000000000007941 */ /* 0x000fea0003800200 */
.L_x_409:
[----:B------:R-:W-:Y:S01]  /*10090*/  ISETP.GT.U32.AND P0, PT, R8, 0x3, PT ;  /* 0x000000030800780c */ /* 0x000fe20003f04070 */
[----:B------:R-:W-:-:S12]  /*100a0*/  IMAD.MOV.U32 R8, RZ, RZ, R15 ;  /* 0x000000ffff087224 */ /* 0x000fd800078e000f */
[----:B------:R-:W-:Y:S05]  /*100b0*/  @P0 BRA `(.L_x_415) ;  /* 0xfffffffc00280947 */ /* 0x000fea000383ffff */
.L_x_408:
[----:B------:R-:W4:Y:S02]  /*100c0*/  LDCU UR4, c[0x0][0x3b0] ;  /* 0x00007600ff0477ac */ /* 0x000f240008000800 */
[----:B----4-:R-:W-:-:S09]  /*100d0*/  UISETP.NE.AND UP0, UPT, UR4, URZ, UPT ;  /* 0x000000ff0400728c */ /* 0x010fd2000bf05270 */
[----:B------:R-:W-:Y:S05]  /*100e0*/  BRA.U !UP0, `(.L_x_416) ;  /* 0x0000000508d47547 */ /* 0x000fea000b800000 */
[----:B------:R-:W4:Y:S02]  /*100f0*/  LDC R13, c[0x0][0x360] ;  /* 0x0000d800ff0d7b82 */ /* 0x000f240000000800 */
[----:B----4-:R-:W-:Y:S01]  /*10100*/  ISETP.GE.U32.AND P0, PT, R13, 0x21, PT ;  /* 0x000000210d00780c */ /* 0x010fe20003f06070 */
[----:B------:R-:W-:-:S12]  /*10110*/  IMAD.MOV.U32 R8, RZ, RZ, R13 ;  /* 0x000000ffff087224 */ /* 0x000fd800078e000d */
[----:B------:R-:W-:Y:S05]  /*10120*/  @!P0 BRA `(.L_x_417) ;  /* 0x0000000400148947 */ /* 0x000fea0003800000 */
[----:B------:R-:W4:Y:S01]  /*10130*/  S2UR UR5, SR_CgaCtaId ;  /* 0x00000000000579c3 */ /* 0x000f220000008800 */
[----:B------:R-:W-:Y:S01]  /*10140*/  UMOV UR4, 0x400 ;  /* 0x0000040000047882 */ /* 0x000fe20000000000 */
[----:B------:R-:W-:Y:S01]  /*10150*/  IMAD R4, R16, R13, R19 ;  /* 0x0000000d10047224 */ /* 0x000fe200078e0213 */
[----:B------:R-:W-:Y:S01]  /*10160*/  UIADD3 UR4, UPT, UPT, UR4, 0x10, URZ ;  /* 0x0000001004047890 */ /* 0x000fe2000fffe0ff */
[----:B--23--:R-:W-:Y:S01]  /*10170*/  IMAD.MOV.U32 R34, RZ, RZ, R0 ;  /* 0x000000ffff227224 */ /* 0x00cfe200078e0000 */
[----:B------:R-:W-:Y:S01]  /*10180*/  ISETP.GE.U32.AND P0, PT, R13, 0x40, PT ;  /* 0x000000400d00780c */ /* 0x000fe20003f06070 */
[----:B------:R-:W-:Y:S02]  /*10190*/  IMAD.MOV.U32 R32, RZ, RZ, R18 ;  /* 0x000000ffff207224 */ /* 0x000fe400078e0012 */
[----:B------:R-:W-:Y:S01]  /*101a0*/  IMAD.MOV.U32 R8, RZ, RZ, 0x20 ;  /* 0x00000020ff087424 */ /* 0x000fe200078e00ff */
[----:B----4-:R-:W-:-:S06]  /*101b0*/  ULEA UR4, UR5, UR4, 0x18 ;  /* 0x0000000405047291 */ /* 0x010fcc000f8ec0ff */
[----:B------:R-:W-:-:S05]  /*101c0*/  LEA R9, R4, UR4, 0x5 ;  /* 0x0000000404097c11 */ /* 0x000fca000f8e28ff */
[----:B------:R4:W-:Y:S04]  /*101d0*/  STS.64 [R9+0x8], R34 ;  /* 0x0000082209007388 */ /* 0x0009e80000000a00 */
[----:B------:R4:W-:Y:S04]  /*101e0*/  STS.64 [R9+0x18], R32 ;  /* 0x0000182009007388 */ /* 0x0009e80000000a00 */
[----:B------:R4:W-:Y:S04]  /*101f0*/  STS [R9], R3 ;  /* 0x0000000309007388 */ /* 0x0009e80000000800 */
[----:B------:R4:W-:Y:S01]  /*10200*/  STS [R9+0x10], R26 ;  /* 0x0000101a09007388 */ /* 0x0009e20000000800 */
[----:B------:R-:W-:Y:S05]  /*10210*/  @!P0 BRA `(.L_x_417) ;  /* 0x0000000000d88947 */ /* 0x000fea0003800000 */
[----:B------:R-:W-:-:S07]  /*10220*/  IMAD.MOV.U32 R10, RZ, RZ, R13 ;  /* 0x000000ffff0a7224 */ /* 0x000fce00078e000d */
.L_x_424:
[----:B------:R-:W-:Y:S01]  /*10230*/  SHF.R.U32.HI R12, RZ, 0x1, R10 ;  /* 0x00000001ff0c7819 */ /* 0x000fe2000001160a */
[----:B------:R-:W-:Y:S05]  /*10240*/  WARPSYNC.ALL ;  /* 0x0000000000007948 */ /* 0x000fea0003800000 */
[----:B------:R-:W-:Y:S01]  /*10250*/  IMAD.IADD R4, R12, 0x1, R19 ;  /* 0x000000010c047824 */ /* 0x000fe200078e0213 */
[----:B------:R-:W-:Y:S04]  /*10260*/  BAR.SYNC.DEFER_BLOCKING 0x0 ;  /* 0x0000000000007b1d */ /* 0x000fe80000010000 */
[----:B------:R-:W-:-:S02]  /*10270*/  ISETP.GE.U32.AND P0, PT, R4, R13, PT ;  /* 0x0000000d0400720c */ /* 0x000fc40003f06070 */
[----:B------:R-:W-:Y:S02]  /*10280*/  BSSY.RECONVERGENT B0, `(.L_x_418) ;  /* 0x000002c000007945 */ /* 0x000fe40003800200 */
[----:B------:R-:W-:-:S13]  /*10290*/  ISETP.GE.U32.OR P0, PT, R19, R12, P0 ;  /* 0x0000000c1300720c */ /* 0x000fda0000706470 */
[----:B--2---:R-:W-:Y:S05]  /*102a0*/  @P0 BRA `(.L_x_419) ;  /* 0x0000000000a40947 */ /* 0x004fea0003800000 */
[----:B------:R-:W-:Y:S01]  /*102b0*/  LEA R11, R12, R9, 0x5 ;  /* 0x000000090c0b7211 */ /* 0x000fe200078e28ff */
[----:B------:R-:W-:Y:S01]  /*102c0*/  BSSY.RECONVERGENT B1, `(.L_x_420) ;  /* 0x0000012000017945 */ /* 0x000fe20003800200 */
[----:B------:R-:W-:Y:S02]  /*102d0*/  FSETP.NAN.FTZ.AND P5, PT, |R3|, |R3|, PT ;  /* 0x400000030300720b */ /* 0x000fe40003fb8200 */
[----:B------:R-:W-:Y:S01]  /*102e0*/  FSETP.NAN.FTZ.AND P3, PT, |R26|, |R26|, PT ;  /* 0x4000001a1a00720b */ /* 0x000fe20003f78200 */
[----:B------:R-:W2:Y:S04]  /*102f0*/  LDS R14, [R11] ;  /* 0x000000000b0e7984 */ /* 0x000ea80000000800 */
[----:B------:R-:W3:Y:S04]  /*10300*/  LDS.64 R4, [R11+0x8] ;  /* 0x000008000b047984 */ /* 0x000ee80000000a00 */
[----:B------:R-:W5:Y:S04]  /*10310*/  LDS R15, [R11+0x10] ;  /* 0x000010000b0f7984 */ /* 0x000f680000000800 */
[----:B------:R-:W0:Y:S01]  /*10320*/  LDS.64 R6, [R11+0x18] ;  /* 0x000018000b067984 */ /* 0x000e220000000a00 */
[----:B--2---:R-:W-:-:S02]  /*10330*/  @P5 FSETP.NAN.FTZ.AND P2, PT, |R14|, |R14|, PT ;  /* 0x4000000e0e00520b */ /* 0x004fc40003f58200 */
[----:B---3--:R-:W-:Y:S02]  /*10340*/  @P5 ISETP.LT.U32.AND P4, PT, R0, R4, PT ;  /* 0x000000040000520c */ /* 0x008fe40003f81070 */
        /* <DEDUP_REMOVED lines=9> */
.L_x_421:
[----:B------:R-:W-:Y:S05]  /*103e0*/  BSYNC.RECONVERGENT B1 ;  /* 0x0000000000017941 */ /* 0x000fea0003800200 */
.L_x_420:
[----:B------:R-:W-:Y:S01]  /*103f0*/  BSSY.RECONVERGENT B1, `(.L_x_422) ;  /* 0x000000a000017945 */ /* 0x000fe20003800200 */
[----:B------:R-:W-:Y:S02]  /*10400*/  SEL R0, R0, R4, P2 ;  /* 0x0000000400007207 */ /* 0x000fe40001000000 */
[----:B----4-:R-:W-:Y:S02]  /*10410*/  SEL R35, R35, R5, P2 ;  /* 0x0000000523237207 */ /* 0x010fe40001000000 */
[----:B------:R-:W-:Y:S01]  /*10420*/  @P3 ISETP.LT.OR.EX P0, PT, R33, R7, !P0, P1 ;  /* 0x000000072100320c */ /* 0x000fe20004701710 */
[----:B------:R-:W-:-:S12]  /*10430*/  @P3 BRA `(.L_x_423) ;  /* 0x0000000000143947 */ /* 0x000fd80003800000 */
[----:B------:R-:W-:-:S13]  /*10440*/  FSETP.NEU.FTZ.AND P3, PT, R26, R15, PT ;  /* 0x0000000f1a00720b */ /* 0x000fda0003f7d000 */
[----:B------:R-:W-:Y:S02]  /*10450*/  @!P3 ISETP.GE.U32.AND P1, PT, R18, R6, PT ;  /* 0x000000061200b20c */ /* 0x000fe40003f26070 */
[----:B------:R-:W-:Y:S02]  /*10460*/  @P3 FSETP.LT.FTZ.AND P0, PT, R26, R15, PT ;  /* 0x0000000f1a00320b */ /* 0x000fe40003f11000 */
[----:B------:R-:W-:-:S04]  /*10470*/  @!P3 ISETP.GE.AND.EX P1, PT, R33, R7, PT, P1 ;  /* 0x000000072100b20c */ /* 0x000fc80003f26310 */
[----:B------:R-:W-:-:S13]  /*10480*/  @!P3 PLOP3.LUT P0, PT, P1, PT, PT, 0x8, 0x80 ;  /* 0x000000000080b81c */ /* 0x000fda0000f0e170 */
.L_x_423:
[----:B------:R-:W-:Y:S05]  /*10490*/  BSYNC.RECONVERGENT B1 ;  /* 0x0000000000017941 */ /* 0x000fea0003800200 */
.L_x_422:
[----:B------:R-:W-:Y:S01]  /*104a0*/  SEL R18, R18, R6, P0 ;  /* 0x0000000612127207 */ /* 0x000fe20000000000 */
[----:B------:R-:W-:Y:S01]  /*104b0*/  IMAD.MOV.U32 R34, RZ, RZ, R0 ;  /* 0x000000ffff227224 */ /* 0x000fe200078e0000 */
[----:B------:R-:W-:Y:S02]  /*104c0*/  SEL R33, R33, R7, P0 ;  /* 0x0000000721217207 */ /* 0x000fe40000000000 */
[----:B------:R-:W-:Y:S01]  /*104d0*/  FSEL R3, R3, R14, P2 ;  /* 0x0000000e03037208 */ /* 0x000fe20001000000 */
[----:B------:R-:W-:Y:S01]  /*104e0*/  IMAD.MOV.U32 R32, RZ, RZ, R18 ;  /* 0x000000ffff207224 */ /* 0x000fe200078e0012 */
[----:B------:R-:W-:Y:S01]  /*104f0*/  FSEL R26, R26, R15, P0 ;  /* 0x0000000f1a1a7208 */ /* 0x000fe20000000000 */
[----:B------:R2:W-:Y:S04]  /*10500*/  STS.64 [R9+0x8], R34 ;  /* 0x0000082209007388 */ /* 0x0005e80000000a00 */
[----:B------:R2:W-:Y:S04]  /*10510*/  STS.64 [R9+0x18], R32 ;  /* 0x0000182009007388 */ /* 0x0005e80000000a00 */
[----:B------:R2:W-:Y:S04]  /*10520*/  STS [R9], R3 ;  /* 0x0000000309007388 */ /* 0x0005e80000000800 */
[----:B------:R2:W-:Y:S02]  /*10530*/  STS [R9+0x10], R26 ;  /* 0x0000101a09007388 */ /* 0x0005e40000000800 */
.L_x_419:
[----:B------:R-:W-:Y:S05]  /*10540*/  BSYNC.RECONVERGENT B0 ;  /* 0x0000000000007941 */ /* 0x000fea0003800200 */
.L_x_418:
[----:B------:R-:W-:Y:S01]  /*10550*/  ISETP.GT.U32.AND P0, PT, R10, 0x7f, PT ;  /* 0x0000007f0a00780c */ /* 0x000fe20003f04070 */
[----:B------:R-:W-:-:S12]  /*10560*/  IMAD.MOV.U32 R10, RZ, RZ, R12 ;  /* 0x000000ffff0a7224 */ /* 0x000fd800078e000c */
[----:B------:R-:W-:Y:S05]  /*10570*/  @P0 BRA `(.L_x_424) ;  /* 0xfffffffc002c0947 */ /* 0x000fea000383ffff */
.L_x_417:
[----:B------:R-:W-:Y:S01]  /*10580*/  ISETP.GE.U32.AND P0, PT, R8, 0x2, PT ;  /* 0x000000020800780c */ /* 0x000fe20003f06070 */
[----:B------:R-:W-:Y:S05]  /*10590*/  WARPSYNC.ALL ;  /* 0x0000000000007948 */ /* 0x000fea0003800000 */
[----:B------:R-:W-:Y:S07]  /*105a0*/  BAR.SYNC.DEFER_BLOCKING 0x0 ;  /* 0x0000000000007b1d */ /* 0x000fee0000010000 */
[----:B------:R-:W-:Y:S05]  /*105b0*/  @!P0 BRA `(.L_x_416) ;  /* 0x0000000000a08947 */ /* 0x000fea0003800000 */
[----:B------:R-:W-:-:S07]  /*105c0*/  IMAD.MOV.U32 R5, RZ, RZ, 0x1 ;  /* 0x00000001ff057424 */ /* 0x000fce00078e00ff */
.L_x_429:
[----:B------:R-:W5:Y:S01]  /*105d0*/  SHFL.DOWN PT, R4, R3, R5, 0x1f ;  /* 0x08001f0503047589 */ /* 0x000f6200000e0000 */
[----:B------:R-:W-:Y:S01]  /*105e0*/  FSETP.NAN.FTZ.AND P2, PT, |R3|, |R3|, PT ;  /* 0x400000030300720b */ /* 0x000fe20003f58200 */
[----:B------:R-:W-:Y:S02]  /*105f0*/  BSSY.RECONVERGENT B0, `(.L_x_425) ;  /* 0x000000c000007945 */ /* 0x000fe40003800200 */
[----:B------:R-:W0:Y:S04]  /*10600*/  SHFL.DOWN PT, R7, R0, R5, 0x1f ;  /* 0x08001f0500077589 */ /* 0x000e2800000e0000 */
[----:B------:R-:W1:Y:S06]  /*10610*/  SHFL.DOWN PT, R6, R35, R5, 0x1f ;  /* 0x08001f0523067589 */ /* 0x000e6c00000e0000 */
[----:B-----5:R-:W-:-:S02]  /*10620*/  @P2 FSETP.NAN.FTZ.AND P0, PT, |R4|, |R4|, PT ;  /* 0x400000040400220b */ /* 0x020fc40003f18200 */
[----:B0-----:R-:W-:-:S04]  /*10630*/  @P2 ISETP.LT.U32.AND P1, PT, R0, R7, PT ;  /* 0x000000070000220c */ /* 0x001fc80003f21070 */
[----:B-1----:R-:W-:Y:S01]  /*10640*/  @P2 ISETP.LT.OR.EX P0, PT, R35, R6, !P0, P1 ;  /* 0x000000062300220c */ /* 0x002fe20004701710 */
[----:B------:R-:W-:-:S12]  /*10650*/  @P2 BRA `(.L_x_426) ;  /* 0x0000000000142947 */ /* 0x000fd80003800000 */
[----:B------:R-:W-:-:S13]  /*10660*/  FSETP.NEU.FTZ.AND P1, PT, R3, R4, PT ;  /* 0x000000040300720b */ /* 0x000fda0003f3d000 */
[----:B------:R-:W-:-:S04]  /*10670*/  @!P1 ISETP.GE.U32.AND P0, PT, R0, R7, PT ;  /* 0x000000070000920c */ /* 0x000fc80003f06070 */
[----:B------:R-:W-:-:S04]  /*10680*/  @!P1 ISETP.GE.AND.EX P0, PT, R35, R6, PT, P0 ;  /* 0x000000062300920c */ /* 0x000fc80003f06300 */
[----:B------:R-:W-:Y:S02]  /*10690*/  @!P1 PLOP3.LUT P0, PT, P0, PT, PT, 0x8, 0x80 ;  /* 0x000000000080981c */ /* 0x000fe4000070e170 */
[----:B------:R-:W-:-:S13]  /*106a0*/  @P1 FSETP.LT.FTZ.AND P0, PT, R3, R4, PT ;  /* 0x000000040300120b */ /* 0x000fda0003f11000 */
.L_x_426:
[----:B------:R-:W-:Y:S05]  /*106b0*/  BSYNC.RECONVERGENT B0 ;  /* 0x0000000000007941 */ /* 0x000fea0003800200 */
.L_x_425:
[----:B--2-4-:R-:W0:Y:S01]  /*106c0*/  SHFL.DOWN PT, R9, R26, R5, 0x1f ;  /* 0x08001f051a097589 */ /* 0x014e2200000e0000 */
[----:B------:R-:W-:Y:S01]  /*106d0*/  FSETP.NAN.FTZ.AND P3, PT, |R26|, |R26|, PT ;  /* 0x4000001a1a00720b */ /* 0x000fe20003f78200 */
[----:B------:R-:W-:Y:S01]  /*106e0*/  BSSY.RECONVERGENT B0, `(.L_x_427) ;  /* 0x000000f000007945 */ /* 0x000fe20003800200 */
[----:B---3--:R-:W-:Y:S01]  /*106f0*/  FSEL R3, R3, R4, P0 ;  /* 0x0000000403037208 */ /* 0x008fe20000000000 */
[----:B------:R-:W1:Y:S01]  /*10700*/  SHFL.DOWN PT, R11, R18, R5, 0x1f ;  /* 0x08001f05120b7589 */ /* 0x000e6200000e0000 */
[----:B------:R-:W-:Y:S02]  /*10710*/  SEL R0, R0, R7, P0 ;  /* 0x0000000700007207 */ /* 0x000fe40000000000 */
[----:B------:R-:W-:Y:S01]  /*10720*/  SEL R35, R35, R6, P0 ;  /* 0x0000000623237207 */ /* 0x000fe20000000000 */
[----:B------:R-:W2:Y:S06]  /*10730*/  SHFL.DOWN PT, R10, R33, R5, 0x1f ;  /* 0x08001f05210a7589 */ /* 0x000eac00000e0000 */
[----:B0-----:R-:W-:-:S02]  /*10740*/  @P3 FSETP.NAN.FTZ.AND P1, PT, |R9|, |R9|, PT ;  /* 0x400000090900320b */ /* 0x001fc40003f38200 */
[----:B-1----:R-:W-:-:S04]  /*10750*/  @P3 ISETP.LT.U32.AND P2, PT, R18, R11, PT ;  /* 0x0000000b1200320c */ /* 0x002fc80003f41070 */
[----:B--2---:R-:W-:Y:S01]  /*10760*/  @P3 ISETP.LT.OR.EX P1, PT, R33, R10, !P1, P2 ;  /* 0x0000000a2100320c */ /* 0x004fe20004f21720 */
[----:B------:R-:W-:-:S12]  /*10770*/  @P3 BRA `(.L_x_428) ;  /* 0x0000000000143947 */ /* 0x000fd80003800000 */
[----:B------:R-:W-:-:S13]  /*10780*/  FSETP.NEU.FTZ.AND P2, PT, R26, R9, PT ;  /* 0x000000091a00720b */ /* 0x000fda0003f5d000 */
[----:B------:R-:W-:Y:S02]  /*10790*/  @!P2 ISETP.GE.U32.AND P0, PT, R18, R11, PT ;  /* 0x0000000b1200a20c */ /* 0x000fe40003f06070 */
[----:B------:R-:W-:Y:S02]  /*107a0*/  @P2 FSETP.LT.FTZ.AND P1, PT, R26, R9, PT ;  /* 0x000000091a00220b */ /* 0x000fe40003f31000 */
[----:B------:R-:W-:-:S04]  /*107b0*/  @!P2 ISETP.GE.AND.EX P0, PT, R33, R10, PT, P0 ;  /* 0x0000000a2100a20c */ /* 0x000fc80003f06300 */
[----:B------:R-:W-:-:S13]  /*107c0*/  @!P2 PLOP3.LUT P1, PT, P0, PT, PT, 0x8, 0x80 ;  /* 0x000000000080a81c */ /* 0x000fda000072e170 */
.L_x_428:
[----:B------:R-:W-:Y:S05]  /*107d0*/  BSYNC.RECONVERGENT B0 ;  /* 0x0000000000007941 */ /* 0x000fea0003800200 */
.L_x_427:
[----:B------:R-:W-:Y:S01]  /*107e0*/  IMAD.SHL.U32 R5, R5, 0x2, RZ ;  /* 0x0000000205057824 */ /* 0x000fe200078e00ff */
[----:B------:R-:W-:Y:S02]  /*107f0*/  FSEL R26, R26, R9, P1 ;  /* 0x000000091a1a7208 */ /* 0x000fe40000800000 */
[----:B------:R-:W-:Y:S02]  /*10800*/  SEL R18, R18, R11, P1 ;  /* 0x0000000b12127207 */ /* 0x000fe40000800000 */
[----:B------:R-:W-:Y:S02]  /*10810*/  ISETP.GE.AND P0, PT, R5, R8, PT ;  /* 0x000000080500720c */ /* 0x000fe40003f06270 */
[----:B------:R-:W-:-:S11]  /*10820*/  SEL R33, R33, R10, P1 ;  /* 0x0000000a21217207 */ /* 0x000fd60000800000 */
[----:B------:R-:W-:Y:S05]  /*10830*/  @!P0 BRA `(.L_x_429) ;  /* 0xfffffffc00648947 */ /* 0x000fea000383ffff */
.L_x_416:
[----:B------:R-:W5:Y:S01]  /*10840*/  LDC R4, c[0x0][0x56c] ;  /* 0x00015b00ff047b82 */ /* 0x000f620000000800 */
[----:B-1----:R-:W-:Y:S01]  /*10850*/  IMAD.MOV.U32 R25, RZ, RZ, RZ ;  /* 0x000000ffff197224 */ /* 0x002fe200078e00ff */
[C---:B-----5:R-:W-:Y:S01]  /*10860*/  ISETP.NE.AND P0, PT, R4.reuse, RZ, PT ;  /* 0x000000ff0400720c */ /* 0x060fe20003f05270 */
[----:B------:R-:W-:-:S05]  /*10870*/  VIADD R20, R4, 0xffffffff ;  /* 0xffffffff04147836 */ /* 0x000fca0000000000 */
[----:B------:R-:W-:-:S04]  /*10880*/  VIMNMX.U32 R6, PT, PT, R20, 0x18, PT ;  /* 0x0000001814067848 */ /* 0x000fc80003fe0000 */
[----:B------:R-:W-:-:S03]  /*10890*/  IADD3 R6, PT, PT, R6, 0x1, RZ ;  /* 0x0000000106067810 */ /* 0x000fc60007ffe0ff */
[----:B------:R-:W-:Y:S05]  /*108a0*/  @!P0 BRA `(.L_x_430) ;  /* 0x0000001000488947 */ /* 0x000fea0003800000 */
[----:B------:R-:W1:Y:S01]  /*108b0*/  LDCU.64 UR6, c[0x0][0x570] ;  /* 0x0000ae00ff0677ac */ /* 0x000e620008000a00 */
[----:B------:R-:W-:Y:S01]  /*108c0*/  IMAD.MOV.U32 R4, RZ, RZ, RZ ;  /* 0x000000ffff047224 */ /* 0x000fe200078e00ff */
[----:B------:R-:W-:Y:S01]  /*108d0*/  ISETP.NE.AND P1, PT, R20, RZ, PT ;  /* 0x000000ff1400720c */ /* 0x000fe20003f25270 */
[----:B------:R-:W-:Y:S01]  /*108e0*/  IMAD.MOV.U32 R5, RZ, RZ, R23 ;  /* 0x000000ffff057224 */ /* 0x000fe200078e0017 */
[----:B------:R-:W5:Y:S01]  /*108f0*/  LDCU UR5, c[0x0][0x578] ;  /* 0x0000af00ff0577ac */ /* 0x000f620008000800 */
[----:B------:R-:W0:Y:S01]  /*10900*/  LDCU UR4, c[0x0][0x69c] ;  /* 0x0000d380ff0477ac */ /* 0x000e220008000800 */
[----:B-1----:R-:W-:-:S05]  /*10910*/  IMAD.HI.U32 R4, R23, UR7, R4 ;  /* 0x0000000717047c27 */ /* 0x002fca000f8e0004 */
[----:B-----5:R-:W-:-:S05]  /*10920*/  SHF.R.U32.HI R5, RZ, UR5, R4 ;  /* 0x00000005ff057c19 */ /* 0x020fca0008011604 */
[----:B------:R-:W-:-:S04]  /*10930*/  IMAD.MOV R7, RZ, RZ, -R5 ;  /* 0x000000ffff077224 */ /* 0x000fc800078e0a05 */
[----:B------:R-:W-:-:S04]  /*10940*/  IMAD R7, R7, UR6, R23 ;  /* 0x0000000607077c24 */ /* 0x000fc8000f8e0217 */
[----:B0-----:R-:W-:Y:S01]  /*10950*/  IMAD R25, R7, UR4, RZ ;  /* 0x0000000407197c24 */ /* 0x001fe2000f8e02ff */
[----:B------:R-:W-:Y:S06]  /*10960*/  @!P1 BRA `(.L_x_430) ;  /* 0x0000001000189947 */ /* 0x000fec0003800000 */
[----:B------:R-:W0:Y:S01]  /*10970*/  LDCU.64 UR6, c[0x0][0x580] ;  /* 0x0000b000ff0677ac */ /* 0x000e220008000a00 */
[----:B------:R-:W-:Y:S01]  /*10980*/  IMAD.MOV.U32 R4, RZ, RZ, RZ ;  /* 0x000000ffff047224 */ /* 0x000fe200078e00ff */
[----:B------:R-:W-:Y:S01]  /*10990*/  ISETP.NE.AND P1, PT, R6, 0x2, PT ;  /* 0x000000020600780c */ /* 0x000fe20003f25270 */
[----:B------:R-:W1:Y:S01]  /*109a0*/  LDCU UR5, c[0x0][0x57c] ;  /* 0x0000af80ff0577ac */ /* 0x000e620008000800 */
[----:B------:R-:W5:Y:S01]  /*109b0*/  LDCU UR4, c[0x0][0x6a4] ;  /* 0x0000d480ff0477ac */ /* 0x000f620008000800 */
[----:B0-----:R-:W-:-:S05]  /*109c0*/  IMAD.HI.U32 R8, R5, UR6, R4 ;  /* 0x0000000605087c27 */ /* 0x001fca000f8e0004 */
[----:B--2-4-:R-:W-:-:S05]  /*109d0*/  SHF.R.U32.HI R9, RZ, UR7, R8 ;  /* 0x00000007ff097c19 */ /* 0x014fca0008011608 */
[----:B------:R-:W-:-:S04]  /*109e0*/  IMAD.MOV R4, RZ, RZ, -R9 ;  /* 0x000000ffff047224 */ /* 0x000fc800078e0a09 */
[----:B-1----:R-:W-:-:S04]  /*109f0*/  IMAD R4, R4, UR5, R5 ;  /* 0x0000000504047c24 */ /* 0x002fc8000f8e0205 */
[----:B-----5:R-:W-:Y:S01]  /*10a00*/  IMAD R25, R4, UR4, R25 ;  /* 0x0000000404197c24 */ /* 0x020fe2000f8e0219 */
        /* <DEDUP_REMOVED lines=15> */
[----:B------:R-:W1:Y:S01]  /*10b00*/  LDCU UR5, c[0x0][0x594] ;  /* 0x0000b280ff0577ac */ /* 0x000e620008000800 */
[----:B------:R-:W2:Y:S02]  /*10b10*/  LDCU UR4, c[0x0][0x6b4] ;  /* 0x0000d680ff0477ac */ /* 0x000ea40008000800 */
[----:B0-----:R-:W-:-:S05]  /*10b20*/  IMAD.HI.U32 R8, R5, UR6, R4 ;  /* 0x0000000605087c27 */ /* 0x001fca000f8e0004 */
[----:B------:R-:W-:-:S05]  /*10b30*/  SHF.R.U32.HI R9, RZ, UR7, R8 ;  /* 0x00000007ff097c19 */ /* 0x000fca0008011608 */
[----:B------:R-:W-:-:S04]  /*10b40*/  IMAD.MOV R4, RZ, RZ, -R9 ;  /* 0x000000ffff047224 */ /* 0x000fc800078e0a09 */
[----:B-1----:R-:W-:-:S04]  /*10b50*/  IMAD R4, R4, UR5, R5 ;  /* 0x0000000504047c24 */ /* 0x002fc8000f8e0205 */
[----:B--2---:R-:W-:Y:S01]  /*10b60*/  IMAD R25, R4, UR4, R25 ;  /* 0x0000000404197c24 */ /* 0x004fe2000f8e0219 */
        /* <DEDUP_REMOVED lines=230> */
.L_x_430:
[----:B------:R-:W-:Y:S01]  /*119d0*/  IMAD.MOV.U32 R24, RZ, RZ, RZ ;  /* 0x000000ffff187224 */ /* 0x000fe200078e00ff */
[----:B------:R-:W-:Y:S06]  /*119e0*/  @!P0 BRA `(.L_x_431) ;  /* 0x0000001000488947 */ /* 0x000fec0003800000 */
[----:B------:R-:W1:Y:S01]  /*119f0*/  LDCU.64 UR6, c[0x0][0x570] ;  /* 0x0000ae00ff0677ac */ /* 0x000e620008000a00 */
[----:B------:R-:W-:Y:S01]  /*11a00*/  VIADD R5, R23, 0x1 ;  /* 0x0000000117057836 */ /* 0x000fe20000000000 */
[----:B------:R-:W-:Y:S01]  /*11a10*/  ISETP.NE.AND P0, PT, R20, RZ, PT ;  /* 0x000000ff1400720c */ /* 0x000fe20003f05270 */
[----:B------:R-:W-:Y:S01]  /*11a20*/  IMAD.MOV.U32 R4, RZ, RZ, RZ ;  /* 0x000000ffff047224 */ /* 0x000fe200078e00ff */
[----:B------:R-:W2:Y:S01]  /*11a30*/  LDCU UR4, c[0x0][0x578] ;  /* 0x0000af00ff0477ac */ /* 0x000ea20008000800 */
[----:B------:R-:W5:Y:S02]  /*11a40*/  LDCU UR5, c[0x0][0x69c] ;  /* 0x0000d380ff0577ac */ /* 0x000f640008000800 */
[----:B-1----:R-:W-:-:S05]  /*11a50*/  IMAD.HI.U32 R8, R5, UR7, R4 ;  /* 0x0000000705087c27 */ /* 0x002fca000f8e0004 */
[----:B--2-4-:R-:W-:-:S05]  /*11a60*/  SHF.R.U32.HI R9, RZ, UR4, R8 ;  /* 0x00000004ff097c19 */ /* 0x014fca0008011608 */
[----:B------:R-:W-:-:S04]  /*11a70*/  IMAD.MOV R4, RZ, RZ, -R9 ;  /* 0x000000ffff047224 */ /* 0x000fc800078e0a09 */
[----:B------:R-:W-:-:S04]  /*11a80*/  IMAD R4, R4, UR6, R5 ;  /* 0x0000000604047c24 */ /* 0x000fc8000f8e0205 */
[----:B-----5:R-:W-:Y:S01]  /*11a90*/  IMAD R24, R4, UR5, RZ ;  /* 0x0000000504187c24 */ /* 0x020fe2000f8e02ff */
[----:B------:R-:W-:Y:S06]  /*11aa0*/  @!P0 BRA `(.L_x_431) ;  /* 0x0000001000188947 */ /* 0x000fec0003800000 */
[----:B------:R-:W1:Y:S01]  /*11ab0*/  LDCU.64 UR4, c[0x0][0x580] ;  /* 0x0000b000ff0477ac */ /* 0x000e620008000a00 */
[----:B------:R-:W-:Y:S01]  /*11ac0*/  HFMA2 R8, -RZ, RZ, 0, 0 ;  /* 0x00000000ff087431 */ /* 0x000fe200000001ff */
[----:B------:R-:W-:Y:S01]  /*11ad0*/  ISETP.NE.AND P0, PT, R6, 0x2, PT ;  /* 0x000000020600780c */ /* 0x000fe20003f05270 */
[----:B------:R-:W2:Y:S01]  /*11ae0*/  LDCU UR6, c[0x0][0x57c] ;  /* 0x0000af80ff0677ac */ /* 0x000ea20008000800 */
[----:B------:R-:W4:Y:S02]  /*11af0*/  LDCU UR7, c[0x0][0x6a4] ;  /* 0x0000d480ff0777ac */ /* 0x000f240008000800 */
[----:B-1----:R-:W-:-:S05]  /*11b00*/  IMAD.HI.U32 R4, R9, UR4, R8 ;  /* 0x0000000409047c27 */ /* 0x002fca000f8e0008 */
[----:B------:R-:W-:-:S05]  /*11b10*/  SHF.R.U32.HI R5, RZ, UR5, R4 ;  /* 0x00000005ff057c19 */ /* 0x000fca0008011604 */
[----:B------:R-:W-:-:S04]  /*11b20*/  IMAD.MOV R7, RZ, RZ, -R5 ;  /* 0x000000ffff077224 */ /* 0x000fc800078e0a05 */
[----:B--2---:R-:W-:-:S04]  /*11b30*/  IMAD R9, R7, UR6, R9 ;  /* 0x0000000607097c24 */ /* 0x004fc8000f8e0209 */
[----:B----4-:R-:W-:Y:S01]  /*11b40*/  IMAD R24, R9, UR7, R24 ;  /* 0x0000000709187c24 */ /* 0x010fe2000f8e0218 */
[----:B------:R-:W-:Y:S06]  /*11b50*/  @!P0 BRA `(.L_x_431) ;  /* 0x0000000c00ec8947 */ /* 0x000fec0003800000 */
[----:B------:R-:W1:Y:S01]  /*11b60*/  LDCU.64 UR6, c[0x0][0x588] ;  /* 0x0000b100ff0677ac */ /* 0x000e620008000a00 */
[----:B------:R-:W-:Y:S01]  /*11b70*/  IMAD.MOV.U32 R4, RZ, RZ, RZ ;  /* 0x000000ffff047224 */ /* 0x000fe200078e00ff */
[----:B------:R-:W-:Y:S01]  /*11b80*/  ISETP.NE.AND P0, PT, R6, 0x3, PT ;  /* 0x000000030600780c */ /* 0x000fe20003f05270 */
[----:B------:R-:W2:Y:S01]  /*11b90*/  LDCU UR4, c[0x0][0x590] ;  /* 0x0000b200ff0477ac */ /* 0x000ea20008000800 */
[----:B------:R-:W4:Y:S01]  /*11ba0*/  LDCU UR5, c[0x0][0x6ac] ;  /* 0x0000d580ff0577ac */ /* 0x000f220008000800 */
[----:B-1----:R-:W-:-:S05]  /*11bb0*/  IMAD.HI.U32 R8, R5, UR7, R4 ;  /* 0x0000000705087c27 */ /* 0x002fca000f8e0004 */
[----:B--2---:R-:W-:-:S05]  /*11bc0*/  SHF.R.U32.HI R9, RZ, UR4, R8 ;  /* 0x00000004ff097c19 */ /* 0x004fca0008011608 */
[----:B------:R-:W-:-:S04]  /*11bd0*/  IMAD.MOV R4, RZ, RZ, -R9 ;  /* 0x000000ffff047224 */ /* 0x000fc800078e0a09 */
[----:B------:R-:W-:-:S04]  /*11be0*/  IMAD R5, R4, UR6, R5 ;  /* 0x0000000604057c24 */ /* 0x000fc8000f8e0205 */
        /* <DEDUP_REMOVED lines=25> */
[----:B------:R-:W-:Y:S02]  /*11d80*/  MOV R8, RZ ;  /* 0x000000ff00087202 */ /* 0x000fe40000000f00 */
        /* <DEDUP_REMOVED lines=209> */
[----:B------:R-:W2:Y:S01]  /*12aa0*/  LDCU UR4, c[0x0][0x698] ;  /* 0x0000d300ff0477ac */ /* 0x000ea20008000800 */
[----:B------:R-:W4:Y:S02]  /*12ab0*/  LDCU UR5, c[0x0][0x75c] ;  /* 0x0000eb80ff0577ac */ /* 0x000f240008000800 */
[----:B-1----:R-:W-:-:S05]  /*12ac0*/  IMAD.HI.U32 R4, R5, UR7, R4 ;  /* 0x0000000705047c27 */ /* 0x002fca000f8e0004 */
[----:B--2---:R-:W-:-:S05]  /*12ad0*/  SHF.R.U32.HI R4, RZ, UR4, R4 ;  /* 0x00000004ff047c19 */ /* 0x004fca0008011604 */
[----:B------:R-:W-:-:S04]  /*12ae0*/  IMAD.MOV R4, RZ, RZ, -R4 ;  /* 0x000000ffff047224 */ /* 0x000fc800078e0a04 */
[----:B------:R-:W-:-:S04]  /*12af0*/  IMAD R5, R4, UR6, R5 ;  /* 0x0000000604057c24 */ /* 0x000fc8000f8e0205 */
[----:B----4-:R-:W-:-:S07]  /*12b00*/  IMAD R24, R5, UR5, R24 ;  /* 0x0000000505187c24 */ /* 0x010fce000f8e0218 */
.L_x_431:
[----:B------:R-:W1:Y:S01]  /*12b10*/  LDCU.64 UR4, c[0x0][0x780] ;  /* 0x0000f000ff0477ac */ /* 0x000e620008000a00 */
[----:B------:R-:W-:Y:S02]  /*12b20*/  PLOP3.LUT P1, PT, PT, PT, PT, 0x80, 0x8 ;  /* 0x000000000008781c */ /* 0x000fe40003f2f070 */
[----:B------:R-:W-:Y:S01]  /*12b30*/  CS2R R4, SRZ ;  /* 0x0000000000047805 */ /* 0x000fe2000001ff00 */
[----:B-1----:R-:W-:-:S04]  /*12b40*/  UISETP.NE.U32.AND UP0, UPT, UR4, URZ, UPT ;  /* 0x000000ff0400728c */ /* 0x002fc8000bf05070 */
[----:B------:R-:W-:-:S09]  /*12b50*/  UISETP.NE.AND.EX UP0, UPT, UR5, URZ, UPT, UP0 ;  /* 0x000000ff0500728c */ /* 0x000fd2000bf05300 */
[----:B------:R-:W-:Y:S05]  /*12b60*/  BRA.U !UP0, `(.L_x_432) ;  /* 0x00000005083c7547 */ /* 0x000fea000b800000 */
[----:B------:R-:W-:Y:S01]  /*12b70*/  HFMA2 R10, -RZ, RZ, 0, 4.76837158203125e-07 ;  /* 0x00000008ff0a7431 */ /* 0x000fe200000001ff */
[----:B------:R-:W-:Y:S01]  /*12b80*/  BSSY.RECONVERGENT B0, `(.L_x_433) ;  /* 0x0000018000007945 */ /* 0x000fe20003800200 */
[----:B------:R-:W-:-:S07]  /*12b90*/  IMAD.MOV.U32 R7, RZ, RZ, 0x10 ;  /* 0x00000010ff077424 */ /* 0x000fce00078e00ff */
.L_x_434:
[----:B------:R-:W1:Y:S08]  /*12ba0*/  I2F.U32.RP R8, R7 ;  /* 0x0000000700087306 */ /* 0x000e700000209000 */
[----:B-1----:R-:W1:Y:S02]  /*12bb0*/  MUFU.RCP R8, R8 ;  /* 0x0000000800087308 */ /* 0x002e640000001000 */
[----:B-1----:R-:W-:-:S06]  /*12bc0*/  VIADD R4, R8, 0xffffffe ;  /* 0x0ffffffe08047836 */ /* 0x002fcc0000000000 */
[----:B------:R1:W5:Y:S02]  /*12bd0*/  F2I.FTZ.U32.TRUNC.NTZ R5, R4 ;  /* 0x0000000400057305 */ /* 0x000364000021f000 */
[----:B-1----:R-:W-:Y:S02]  /*12be0*/  IMAD.MOV.U32 R4, RZ, RZ, RZ ;  /* 0x000000ffff047224 */ /* 0x002fe400078e00ff */
[----:B-----5:R-:W-:-:S04]  /*12bf0*/  IMAD.MOV R12, RZ, RZ, -R5 ;  /* 0x000000ffff0c7224 */ /* 0x020fc800078e0a05 */
[-C--:B--2-4-:R-:W-:Y:S01]  /*12c00*/  IMAD R9, R12, R7.reuse, RZ ;  /* 0x000000070c097224 */ /* 0x094fe200078e02ff */
[----:B------:R-:W-:-:S03]  /*12c10*/  MOV R12, R7 ;  /* 0x00000007000c7202 */ /* 0x000fc60000000f00 */
[----:B------:R-:W-:-:S06]  /*12c20*/  IMAD.HI.U32 R5, R5, R9, R4 ;  /* 0x0000000905057227 */ /* 0x000fcc00078e0004 */
[----:B------:R-:W-:-:S04]  /*12c30*/  IMAD.HI.U32 R9, R5, R10, RZ ;  /* 0x0000000a05097227 */ /* 0x000fc800078e00ff */
[----:B------:R-:W-:-:S04]  /*12c40*/  IMAD.MOV R9, RZ, RZ, -R9 ;  /* 0x000000ffff097224 */ /* 0x000fc800078e0a09 */
[----:B------:R-:W-:Y:S01]  /*12c50*/  IMAD R10, R7, R9, R10 ;  /* 0x00000009070a7224 */ /* 0x000fe200078e020a */
[----:B------:R-:W-:-:S04]  /*12c60*/  LOP3.LUT R9, RZ, R7, RZ, 0x33, !PT ;  /* 0x00000007ff097212 */ /* 0x000fc800078e33ff */
[----:B------:R-:W-:-:S13]  /*12c70*/  ISETP.GE.U32.AND P0, PT, R10, R7, PT ;  /* 0x000000070a00720c */ /* 0x000fda0003f06070 */
[----:B------:R-:W-:Y:S01]  /*12c80*/  @P0 IMAD.IADD R10, R10, 0x1, -R7 ;  /* 0x000000010a0a0824 */ /* 0x000fe200078e0a07 */
[----:B------:R-:W-:-:S04]  /*12c90*/  ISETP.NE.U32.AND P0, PT, R7, RZ, PT ;  /* 0x000000ff0700720c */ /* 0x000fc80003f05070 */
[----:B------:R-:W-:-:S13]  /*12ca0*/  ISETP.GE.U32.AND P1, PT, R10, R7, PT ;  /* 0x000000070a00720c */ /* 0x000fda0003f26070 */
[----:B------:R-:W-:-:S05]  /*12cb0*/  @P1 IMAD.IADD R10, R10, 0x1, -R7 ;  /* 0x000000010a0a1824 */ /* 0x000fca00078e0a07 */
[----:B------:R-:W-:Y:S01]  /*12cc0*/  SEL R7, R9, R10, !P0 ;  /* 0x0000000a09077207 */ /* 0x000fe20004000000 */
[----:B------:R-:W-:-:S03]  /*12cd0*/  IMAD.MOV.U32 R10, RZ, RZ, R12 ;  /* 0x000000ffff0a7224 */ /* 0x000fc600078e000c */
[----:B------:R-:W-:-:S13]  /*12ce0*/  ISETP.NE.AND P1, PT, R7, RZ, PT ;  /* 0x000000ff0700720c */ /* 0x000fda0003f25270 */
[----:B------:R-:W-:Y:S05]  /*12cf0*/  @P1 BRA `(.L_x_434) ;  /* 0xfffffffc00a81947 */ /* 0x000fea000383ffff */
[----:B------:R-:W-:Y:S05]  /*12d00*/  BSYNC.RECONVERGENT B0 ;  /* 0x0000000000007941 */ /* 0x000fea0003800200 */
.L_x_433:
        /* <DEDUP_REMOVED lines=9> */
[----:B------:R-:W-:Y:S02]  /*12da0*/  @P1 IMAD.IADD R7, R7, 0x1, -R12 ;  /* 0x0000000107071824 */ /* 0x000fe400078e0a0c */
[----:B------:R-:W-:-:S03]  /*12db0*/  @P1 VIADD R4, R4, 0x1 ;  /* 0x0000000104041836 */ /* 0x000fc60000000000 */
[----:B------:R-:W-:Y:S01]  /*12dc0*/  ISETP.GE.U32.AND P2, PT, R7, R12, PT ;  /* 0x0000000c0700720c */ /* 0x000fe20003f46070 */
[----:B------:R-:W-:Y:S01]  /*12dd0*/  @P3 IMAD.IADD R5, R5, 0x1, -R12 ;  /* 0x0000000105053824 */ /* 0x000fe200078e0a0c */
[----:B------:R-:W-:-:S04]  /*12de0*/  @P3 IADD3 R8, PT, PT, R8, 0x1, RZ ;  /* 0x0000000108083810 */ /* 0x000fc80007ffe0ff */
[----:B------:R-:W-:-:S07]  /*12df0*/  ISETP.GE.U32.AND P1, PT, R5, R12, PT ;  /* 0x0000000c0500720c */ /* 0x000fce0003f26070 */
[----:B------:R-:W-:-:S05]  /*12e00*/  @P2 VIADD R4, R4, 0x1 ;  /* 0x0000000104042836 */ /* 0x000fca0000000000 */
[----:B------:R-:W-:Y:S01]  /*12e10*/  SEL R4, R9, R4, !P0 ;  /* 0x0000000409047207 */ /* 0x000fe20004000000 */
[----:B------:R-:W-:-:S04]  /*12e20*/  @P1 VIADD R8, R8, 0x1 ;  /* 0x0000000108081836 */ /* 0x000fc80000000000 */
[----:B------:R-:W-:Y:S01]  /*12e30*/  IMAD.WIDE.U32 R4, R4, R25, RZ ;  /* 0x0000001904047225 */ /* 0x000fe200078e00ff */
[----:B------:R-:W-:-:S04]  /*12e40*/  SEL R7, R9, R8, !P0 ;  /* 0x0000000809077207 */ /* 0x000fc80004000000 */
[----:B------:R-:W-:-:S13]  /*12e50*/  LOP3.LUT P2, RZ, R5, 0x1f, RZ, 0xc0, !PT ;  /* 0x0000001f05ff7812 */ /* 0x000fda000784c0ff */
[----:B------:R-:W-:Y:S05]  /*12e60*/  @P2 BRA `(.L_x_436) ;  /* 0x0000000000542947 */ /* 0x000fea0003800000 */
[----:B------:R-:W1:Y:S01]  /*12e70*/  I2F.U32.RP R5, R7 ;  /* 0x0000000700057306 */ /* 0x000e620000209000 */
[----:B---3--:R-:W-:Y:S01]  /*12e80*/  IMAD.MOV R11, RZ, RZ, -R7 ;  /* 0x000000ffff0b7224 */ /* 0x008fe200078e0a07 */
[----:B------:R-:W-:-:S06]  /*12e90*/  ISETP.NE.U32.AND P2, PT, R7, RZ, PT ;  /* 0x000000ff0700720c */ /* 0x000fcc0003f45070 */
[----:B-1----:R-:W1:Y:S02]  /*12ea0*/  MUFU.RCP R5, R5 ;  /* 0x0000000500057308 */ /* 0x002e640000001000 */
[----:B-1----:R-:W-:Y:S02]  /*12eb0*/  VIADD R8, R5, 0xffffffe ;  /* 0x0ffffffe05087836 */ /* 0x002fe40000000000 */
[----:B------:R-:W-:-:S04]  /*12ec0*/  IMAD.MOV.U32 R5, RZ, RZ, RZ ;  /* 0x000000ffff057224 */ /* 0x000fc800078e00ff */
[----:B------:R1:W2:Y:S02]  /*12ed0*/  F2I.FTZ.U32.TRUNC.NTZ R9, R8 ;  /* 0x0000000800097305 */ /* 0x0002a4000021f000 */
[----:B-1----:R-:W-:Y:S02]  /*12ee0*/  IMAD.MOV.U32 R8, RZ, RZ, RZ ;  /* 0x000000ffff087224 */ /* 0x002fe400078e00ff */
[----:B--2---:R-:W-:-:S04]  /*12ef0*/  IMAD R11, R11, R9, RZ ;  /* 0x000000090b0b7224 */ /* 0x004fc800078e02ff */
[----:B------:R-:W-:-:S06]  /*12f00*/  IMAD.HI.U32 R9, R9, R11, R8 ;  /* 0x0000000b09097227 */ /* 0x000fcc00078e0008 */
[----:B------:R-:W-:-:S04]  /*12f10*/  IMAD.HI.U32 R9, R9, R4, RZ ;  /* 0x0000000409097227 */ /* 0x000fc800078e00ff */
[----:B------:R-:W-:-:S04]  /*12f20*/  IMAD.MOV R10, RZ, RZ, -R9 ;  /* 0x000000ffff0a7224 */ /* 0x000fc800078e0a09 */
[----:B------:R-:W-:-:S05]  /*12f30*/  IMAD R4, R7, R10, R4 ;  /* 0x0000000a07047224 */ /* 0x000fca00078e0204 */
        /* <DEDUP_REMOVED lines=8> */
.L_x_436:
[----:B------:R-:W-:-:S07]  /*12fc0*/  MOV R8, 0x12fe0 ;  /* 0x00012fe000087802 */ /* 0x000fce0000000f00 */
[----:B0--3--:R-:W-:Y:S05]  /*12fd0*/  CALL.REL.NOINC `($__internal_1_$__cuda_sm20_div_u64) ;  /* 0x0000005400b47944 */ /* 0x009fea0003c00000 */
.L_x_437:
[----:B------:R-:W-:Y:S05]  /*12fe0*/  BSYNC.RECONVERGENT B0 ;  /* 0x0000000000007941 */ /* 0x000fea0003800200 */
.L_x_435:
[----:B------:R-:W1:Y:S02]  /*12ff0*/  LDCU.64 UR4, c[0x0][0x780] ;  /* 0x0000f000ff0477ac */ /* 0x000e640008000a00 */
[----:B-1----:R-:W-:Y:S02]  /*13000*/  UISETP.NE.U32.AND UP0, UPT, UR4, URZ, UPT ;  /* 0x000000ff0400728c */ /* 0x002fe4000bf05070 */
[----:B------:R-:W-:Y:S02]  /*13010*/  IADD3 R4, P0, PT, R4, UR4, RZ ;  /* 0x0000000404047c10 */ /* 0x000fe4000ff1e0ff */
[----:B------:R-:W-:Y:S02]  /*13020*/  UISETP.NE.AND.EX UP0, UPT, UR5, URZ, UPT, UP0 ;  /* 0x000000ff0500728c */ /* 0x000fe4000bf05300 */
[----:B------:R-:W-:-:S04]  /*13030*/  IADD3.X R5, PT, PT, R5, UR5, RZ, P0, !PT ;  /* 0x0000000505057c10 */ /* 0x000fc800087fe4ff */
[----:B------:R-:W-:-:S04]  /*13040*/  PLOP3.LUT P1, PT, PT, PT, UP0, 0x80, 0x8 ;  /* 0x000000000008781c */ /* 0x000fc80003f2f008 */
[----:B------:R-:W-:-:S13]  /*13050*/  PLOP3.LUT P1, PT, P1, PT, PT, 0x8, 0x80 ;  /* 0x000000000080781c */ /* 0x000fda0000f2e170 */
.L_x_432:
[----:B------:R-:W1:Y:S02]  /*13060*/  LDCU UR4, c[0x0][0x3b8] ;  /* 0x00007700ff0477ac */ /* 0x000e640008000800 */
[----:B-1----:R-:W-:-:S09]  /*13070*/  UISETP.NE.AND UP0, UPT, UR4, URZ, UPT ;  /* 0x000000ff0400728c */ /* 0x002fd2000bf05270 */
[----:B------:R-:W-:Y:S05]  /*13080*/  BRA.U !UP0, `(.L_x_438) ;  /* 0x0000004908147547 */ /* 0x000fea000b800000 */
[----:B------:R-:W1:Y:S01]  /*13090*/  LDCU UR4, c[0x0][0x3bc] ;  /* 0x00007780ff0477ac */ /* 0x000e620008000800 */
[----:B------:R-:W-:Y:S01]  /*130a0*/  IMAD.MOV.U32 R23, RZ, RZ, RZ ;  /* 0x000000ffff177224 */ /* 0x000fe200078e00ff */
[----:B------:R-:W5:Y:S01]  /*130b0*/  LDCU UR7, c[0x0][0x56c] ;  /* 0x0000ad80ff0777ac */ /* 0x000f620008000800 */
[----:B------:R-:W0:Y:S01]  /*130c0*/  LDCU UR5, c[0x0][0x3c0] ;  /* 0x00007800ff0577ac */ /* 0x000e220008000800 */
[----:B------:R-:W2:Y:S01]  /*130d0*/  LDCU UR6, c[0x0][0x3a8] ;  /* 0x00007500ff0677ac */ /* 0x000ea20008000800 */
[----:B-1----:R-:W-:Y:S01]  /*130e0*/  IMAD R7, R19, UR4, RZ ;  /* 0x0000000413077c24 */ /* 0x002fe2000f8e02ff */
[----:B-----5:R-:W-:-:S03]  /*130f0*/  UISETP.NE.AND UP0, UPT, UR7, URZ, UPT ;  /* 0x000000ff0700728c */ /* 0x020fc6000bf05270 */
[----:B0-----:R-:W-:-:S04]  /*13100*/  IMAD R8, R16, UR5, R7 ;  /* 0x0000000510087c24 */ /* 0x001fc8000f8e0207 */
[----:B--2---:R-:W-:-:S04]  /*13110*/  IMAD R8, R17, UR6, R8 ;  /* 0x0000000611087c24 */ /* 0x004fc8000f8e0208 */
[----:B----4-:R-:W-:Y:S01]  /*13120*/  IMAD.SHL.U32 R9, R8, 0x2, RZ ;  /* 0x0000000208097824 */ /* 0x010fe200078e00ff */
[----:B------:R-:W-:Y:S06]  /*13130*/  BRA.U !UP0, `(.L_x_439) ;  /* 0x0000001108447547 */ /* 0x000fec000b800000 */
[----:B------:R-:W0:Y:S01]  /*13140*/  LDCU.64 UR6, c[0x0][0x570] ;  /* 0x0000ae00ff0677ac */ /* 0x000e220008000a00 */
[----:B------:R-:W-:Y:S01]  /*13150*/  IMAD.MOV.U32 R8, RZ, RZ, RZ ;  /* 0x000000ffff087224 */ /* 0x000fe200078e00ff */
[----:B------:R-:W-:Y:S01]  /*13160*/  ISETP.NE.AND P0, PT, R20, RZ, PT ;  /* 0x000000ff1400720c */ /* 0x000fe20003f05270 */
[----:B------:R-:W3:Y:S01]  /*13170*/  LDCU UR4, c[0x0][0x578] ;  /* 0x0000af00ff0477ac */ /* 0x000ee20008000800 */
[----:B------:R-:W1:Y:S01]  /*13180*/  LDCU UR5, c[0x0][0x69c] ;  /* 0x0000d380ff0577ac */ /* 0x000e620008000800 */
[----:B0-----:R-:W-:-:S05]  /*13190*/  IMAD.HI.U32 R10, R9, UR7, R8 ;  /* 0x00000007090a7c27 */ /* 0x001fca000f8e0008 */
[----:B---3--:R-:W-:-:S05]  /*131a0*/  SHF.R.U32.HI R11, RZ, UR4, R10 ;  /* 0x00000004ff0b7c19 */ /* 0x008fca000801160a */
[----:B------:R-:W-:-:S04]  /*131b0*/  IMAD.MOV R7, RZ, RZ, -R11 ;  /* 0x000000ffff077224 */ /* 0x000fc800078e0a0b */
[----:B------:R-:W-:-:S04]  /*131c0*/  IMAD R7, R7, UR6, R9 ;  /* 0x0000000607077c24 */ /* 0x000fc8000f8e0209 */
[----:B-1----:R-:W-:Y:S01]  /*131d0*/  IMAD R23, R7, UR5, RZ ;  /* 0x0000000507177c24 */ /* 0x002fe2000f8e02ff */
[----:B------:R-:W-:Y:S06]  /*131e0*/  @!P0 BRA `(.L_x_439) ;  /* 0x0000001000188947 */ /* 0x000fec0003800000 */
[----:B------:R-:W0:Y:S01]  /*131f0*/  LDCU.64 UR4, c[0x0][0x580] ;  /* 0x0000b000ff0477ac */ /* 0x000e220008000a00 */
[----:B------:R-:W-:Y:S01]  /*13200*/  IMAD.MOV.U32 R10, RZ, RZ, RZ ;  /* 0x000000ffff0a7224 */ /* 0x000fe200078e00ff */
[----:B------:R-:W-:Y:S01]  /*13210*/  ISETP.NE.AND P0, PT, R6, 0x2, PT ;  /* 0x000000020600780c */ /* 0x000fe20003f05270 */
[----:B------:R-:W1:Y:S01]  /*13220*/  LDCU UR6, c[0x0][0x57c] ;  /* 0x0000af80ff0677ac */ /* 0x000e620008000800 */
[----:B------:R-:W2:Y:S01]  /*13230*/  LDCU UR7, c[0x0][0x6a4] ;  /* 0x0000d480ff0777ac */ /* 0x000ea20008000800 */
[----:B0-----:R-:W-:-:S05]  /*13240*/  IMAD.HI.U32 R12, R11, UR4, R10 ;  /* 0x000000040b0c7c27 */ /* 0x001fca000f8e000a */
[----:B------:R-:W-:-:S04]  /*13250*/  SHF.R.U32.HI R13, RZ, UR5, R12 ;  /* 0x00000005ff0d7c19 */ /* 0x000fc8000801160c */
[----:B------:R-:W-:-:S05]  /*13260*/  IADD3 R7, PT, PT, -R13, RZ, RZ ;  /* 0x000000ff0d077210 */ /* 0x000fca0007ffe1ff */
        /* <DEDUP_REMOVED lines=254> */
.L_x_439:
[----:B------:R-:W-:Y:S01]  /*14250*/  IMAD.MOV.U32 R22, RZ, RZ, RZ ;  /* 0x000000ffff167224 */ /* 0x000fe200078e00ff */
[----:B------:R-:W-:Y:S06]  /*14260*/  BRA.U !UP0, `(.L_x_440) ;  /* 0x0000001108487547 */ /* 0x000fec000b800000 */
[----:B------:R-:W0:Y:S01]  /*14270*/  LDCU.64 UR6, c[0x0][0x570] ;  /* 0x0000ae00ff0677ac */ /* 0x000e220008000a00 */
[----:B---3--:R-:W-:Y:S01]  /*14280*/  VIADD R11, R9, 0x1 ;  /* 0x00000001090b7836 */ /* 0x008fe20000000000 */
[----:B------:R-:W-:Y:S01]  /*14290*/  ISETP.NE.AND P0, PT, R20, RZ, PT ;  /* 0x000000ff1400720c */ /* 0x000fe20003f05270 */
[----:B------:R-:W-:Y:S01]  /*142a0*/  IMAD.MOV.U32 R10, RZ, RZ, RZ ;  /* 0x000000ffff0a7224 */ /* 0x000fe200078e00ff */
[----:B------:R-:W1:Y:S01]  /*142b0*/  LDCU UR4, c[0x0][0x578] ;  /* 0x0000af00ff0477ac */ /* 0x000e620008000800 */
[----:B------:R-:W2:Y:S02]  /*142c0*/  LDCU UR5, c[0x0][0x69c] ;  /* 0x0000d380ff0577ac */ /* 0x000ea40008000800 */
[----:B0-----:R-:W-:-:S05]  /*142d0*/  IMAD.HI.U32 R12, R11, UR7, R10 ;  /* 0x000000070b0c7c27 */ /* 0x001fca000f8e000a */
[----:B-1----:R-:W-:-:S05]  /*142e0*/  SHF.R.U32.HI R13, RZ, UR4, R12 ;  /* 0x00000004ff0d7c19 */ /* 0x002fca000801160c */
[----:B------:R-:W-:-:S04]  /*142f0*/  IMAD.MOV R7, RZ, RZ, -R13 ;  /* 0x000000ffff077224 */ /* 0x000fc800078e0a0d */
[----:B------:R-:W-:-:S04]  /*14300*/  IMAD R7, R7, UR6, R11 ;  /* 0x0000000607077c24 */ /* 0x000fc8000f8e020b */
[----:B--2---:R-:W-:Y:S01]  /*14310*/  IMAD R22, R7, UR5, RZ ;  /* 0x0000000507167c24 */ /* 0x004fe2000f8e02ff */
        /* <DEDUP_REMOVED lines=263> */
.L_x_440:
        /* <DEDUP_REMOVED lines=13> */
[----:B------:R-:W0:Y:S01]  /*15460*/  LDCU UR4, c[0x0][0x374] ;  /* 0x00006e80ff0477ac */ /* 0x000e220008000800 */
[----:B------:R-:W1:Y:S01]  /*15470*/  LDC.64 R6, c[0x0][0x788] ;  /* 0x0001e200ff067b82 */ /* 0x000e620000000a00 */
[----:B------:R-:W-:Y:S01]  /*15480*/  ISETP.NE.AND P0, PT, R8, RZ, PT ;  /* 0x000000ff0800720c */ /* 0x000fe20003f05270 */
[----:B---3--:R-:W-:Y:S01]  /*15490*/  IMAD.MOV.U32 R34, RZ, RZ, R0 ;  /* 0x000000ffff227224 */ /* 0x008fe200078e0000 */
[----:B------:R-:W2:Y:S01]  /*154a0*/  LDCU UR5, c[0x0][0x360] ;  /* 0x00006c00ff0577ac */ /* 0x000ea20008000800 */
[----:B------:R-:W-:Y:S01]  /*154b0*/  MOV R32, R18 ;  /* 0x0000001200207202 */ /* 0x000fe20000000f00 */
[----:B0-----:R-:W-:-:S09]  /*154c0*/  IMAD R2, R17, UR4, R2 ;  /* 0x0000000411027c24 */ /* 0x001fd2000f8e0202 */
[----:B--2---:R-:W-:Y:S01]  /*154d0*/  @!P0 IMAD R2, R2, UR5, R19 ;  /* 0x0000000502028c24 */ /* 0x004fe2000f8e0213 */
[----:B------:R-:W-:-:S03]  /*154e0*/  PLOP3.LUT P0, PT, PT, PT, PT, 0x80, 0x8 ;  /* 0x000000000008781c */ /* 0x000fc60003f0f070 */
[----:B-1----:R-:W-:-:S05]  /*154f0*/  IMAD.WIDE.U32 R6, R2, 0x20, R6 ;  /* 0x0000002002067825 */ /* 0x002fca00078e0006 */
[----:B------:R0:W-:Y:S04]  /*15500*/  STG.E.64 desc[UR36][R6.64+0x8], R34 ;  /* 0x0000082206007986 */ /* 0x0001e8000c101b24 */
[----:B------:R0:W-:Y:S04]  /*15510*/  STG.E.64 desc[UR36][R6.64+0x18], R32 ;  /* 0x0000182006007986 */ /* 0x0001e8000c101b24 */
[----:B------:R0:W-:Y:S04]  /*15520*/  STG.E desc[UR36][R6.64], R3 ;  /* 0x0000000306007986 */ /* 0x0001e8000c101924 */
[----:B------:R0:W-:Y:S02]  /*15530*/  STG.E desc[UR36][R6.64+0x10], R26 ;  /* 0x0000101a06007986 */ /* 0x0001e4000c101924 */
.L_x_442:
[----:B------:R-:W-:Y:S05]  /*15540*/  BSYNC.RECONVERGENT B0 ;  /* 0x0000000000007941 */ /* 0x000fea0003800200 */
.L_x_441:
        /* <DEDUP_REMOVED lines=9> */
[----:B------:R-:W-:Y:S05]  /*155e0*/  WARPSYNC.ALL ;  /* 0x0000000000007948 */ /* 0x000fea0003800000 */
[----:B------:R-:W-:Y:S06]  /*155f0*/  BAR.SYNC.DEFER_BLOCKING 0x0 ;  /* 0x0000000000007b1d */ /* 0x000fec0000010000 */
[----:B------:R-:W-:Y:S02]  /*15600*/  BSSY.RECONVERGENT B0, `(.L_x_443) ;  /* 0x0000018000007945 */ /* 0x000fe40003800200 */
[----:B------:R-:W-:Y:S06]  /*15610*/  BAR.SYNC.DEFER_BLOCKING 0x0 ;  /* 0x0000000000007b1d */ /* 0x000fec0000010000 */
[----:B------:R-:W-:Y:S05]  /*15620*/  @P4 BRA `(.L_x_444) ;  /* 0x0000000000544947 */ /* 0x000fea0003800000 */
[----:B------:R-:W1:Y:S01]  /*15630*/  S2R R9, SR_LANEID ;  /* 0x0000000000097919 */ /* 0x000e620000000000 */
[----:B------:R-:W-:Y:S01]  /*15640*/  VOTEU.ANY UR5, UPT, PT ;  /* 0x0000000000057886 */ /* 0x000fe200038e0100 */
[----:B0--3--:R-:W0:Y:S01]  /*15650*/  LDC.64 R2, c[0x0][0x790] ;  /* 0x0001e400ff027b82 */ /* 0x009e220000000a00 */
[----:B------:R-:W1:Y:S08]  /*15660*/  FLO.U32 R6, UR5 ;  /* 0x0000000500067d00 */ /* 0x000e7000080e0000 */
[----:B------:R-:W2:Y:S01]  /*15670*/  POPC R7, UR5 ;  /* 0x0000000500077d09 */ /* 0x000ea20008000000 */
[----:B0-----:R-:W-:Y:S01]  /*15680*/  IMAD.WIDE.U32 R2, R17, 0x4, R2 ;  /* 0x0000000411027825 */ /* 0x001fe200078e0002 */
[----:B-1----:R-:W-:-:S13]  /*15690*/  ISETP.EQ.U32.AND P2, PT, R6, R9, PT ;  /* 0x000000090600720c */ /* 0x002fda0003f42070 */
[----:B--2---:R-:W2:Y:S01]  /*156a0*/  @P2 ATOMG.E.ADD.STRONG.GPU PT, R3, desc[UR36][R2.64], R7 ;  /* 0x80000007020329a8 */ /* 0x004ea200081ef124 */
[----:B------:R-:W0:Y:S01]  /*156b0*/  S2UR UR6, SR_CgaCtaId ;  /* 0x00000000000679c3 */ /* 0x000e220000008800 */
[----:B------:R-:W1:Y:S01]  /*156c0*/  LDCU UR4, c[0x0][0x374] ;  /* 0x00006e80ff0477ac */ /* 0x000e620008000800 */
[----:B------:R-:W3:Y:S01]  /*156d0*/  S2R R8, SR_LTMASK ;  /* 0x0000000000087919 */ /* 0x000ee20000003900 */
[----:B-1----:R-:W-:Y:S01]  /*156e0*/  UIADD3 UR4, UPT, UPT, UR4, -0x1, URZ ;  /* 0xffffffff04047890 */ /* 0x002fe2000fffe0ff */
[----:B---3--:R-:W-:Y:S01]  /*156f0*/  LOP3.LUT R8, R8, UR5, RZ, 0xc0, !PT ;  /* 0x0000000508087c12 */ /* 0x008fe2000f8ec0ff */
[----:B------:R-:W-:Y:S02]  /*15700*/  UMOV UR5, 0x400 ;  /* 0x0000040000057882 */ /* 0x000fe40000000000 */
[----:B0-----:R-:W-:Y:S01]  /*15710*/  ULEA UR5, UR6, UR5, 0x18 ;  /* 0x0000000506057291 */ /* 0x001fe2000f8ec0ff */
[----:B------:R-:W0:Y:S01]  /*15720*/  POPC R9, R8 ;  /* 0x0000000800097309 */ /* 0x000e220000000000 */
[----:B--2---:R-:W0:Y:S02]  /*15730*/  SHFL.IDX PT, R0, R3, R6, 0x1f ;  /* 0x00001f0603007589 */ /* 0x004e2400000e0000 */
[----:B0-----:R-:W-:-:S05]  /*15740*/  IMAD.IADD R0, R0, 0x1, R9 ;  /* 0x0000000100007824 */ /* 0x001fca00078e0209 */
[----:B------:R-:W-:-:S04]  /*15750*/  ISETP.NE.AND P2, PT, R0, UR4, PT ;  /* 0x0000000400007c0c */ /* 0x000fc8000bf45270 */
[----:B------:R-:W-:-:S05]  /*15760*/  SEL R0, RZ, 0x1, P2 ;  /* 0x00000001ff007807 */ /* 0x000fca0001000000 */
[----:B------:R1:W-:Y:S04]  /*15770*/  STS.U8 [UR5], R0 ;  /* 0x00000000ff007988 */ /* 0x0003e80008000005 */
.L_x_444:
[----:B------:R-:W-:Y:S05]  /*15780*/  BSYNC.RECONVERGENT B0 ;  /* 0x0000000000007941 */ /* 0x000fea0003800200 */
.L_x_443:
[----:B------:R-:W2:Y:S08]  /*15790*/  S2UR UR5, SR_CgaCtaId ;  /* 0x00000000000579c3 */ /* 0x000eb00000008800 */
[----:B------:R-:W-:Y:S06]  /*157a0*/  BAR.SYNC.DEFER_BLOCKING 0x0 ;  /* 0x0000000000007b1d */ /* 0x000fec0000010000 */
[----:B------:R-:W-:-:S02]  /*157b0*/  UMOV UR4, 0x400 ;  /* 0x0000040000047882 */ /* 0x000fc40000000000 */
[----:B--2---:R-:W-:-:S09]  /*157c0*/  ULEA UR4, UR5, UR4, 0x18 ;  /* 0x0000000405047291 */ /* 0x004fd2000f8ec0ff */
[----:B-1----:R-:W1:Y:S02]  /*157d0*/  LDS.U8 R0, [UR4] ;  /* 0x00000004ff007984 */ /* 0x002e640008000000 */
[----:B-1----:R-:W-:-:S13]  /*157e0*/  ISETP.NE.AND P2, PT, R0, RZ, PT ;  /* 0x000000ff0000720c */ /* 0x002fda0003f45270 */
        /* <DEDUP_REMOVED lines=10> */
[----:B------:R-:W1:Y:S01]  /*15890*/  LDCU UR4, c[0x0][0x3b0] ;  /* 0x00007600ff0477ac */ /* 0x000e620008000800 */
[----:B------:R-:W-:Y:S01]  /*158a0*/  BSSY.RECONVERGENT B1, `(.L_x_445) ;  /* 0x000007b000017945 */ /* 0x000fe20003800200 */
[----:B------:R-:W0:Y:S01]  /*158b0*/  LDCU UR6, c[0x0][0x388] ;  /* 0x00007100ff0677ac */ /* 0x000e220008000800 */
[----:B------:R-:W2:Y:S01]  /*158c0*/  LDCU.64 UR8, c[0x0][0x390] ;  /* 0x00007200ff0877ac */ /* 0x000ea20008000a00 */
[----:B-1----:R-:W-:Y:S01]  /*158d0*/  UISETP.NE.AND UP0, UPT, UR4, URZ, UPT ;  /* 0x000000ff0400728c */ /* 0x002fe2000bf05270 */
[----:B0--3--:R-:W-:-:S02]  /*158e0*/  IMAD.U32 R3, RZ, RZ, UR6 ;  /* 0x00000006ff037e24 */ /* 0x009fc4000f8e00ff */
[----:B--2---:R-:W-:Y:S02]  /*158f0*/  IMAD.U32 R0, RZ, RZ, UR8 ;  /* 0x00000008ff007e24 */ /* 0x004fe4000f8e00ff */
[----:B------:R-:W-:-:S04]  /*15900*/  IMAD.U32 R11, RZ, RZ, UR9 ;  /* 0x00000009ff0b7e24 */ /* 0x000fc8000f8e00ff */
[----:B------:R-:W-:Y:S05]  /*15910*/  BRA.U !UP0, `(.L_x_446) ;  /* 0x0000000108ec7547 */ /* 0x000fea000b800000 */
[----:B------:R-:W0:Y:S01]  /*15920*/  LDCU UR4, c[0x0][0x360] ;  /* 0x00006c00ff0477ac */ /* 0x000e220008000800 */
[----:B------:R-:W-:Y:S01]  /*15930*/  IMAD.U32 R7, RZ, RZ, UR6 ;  /* 0x00000006ff077e24 */ /* 0x000fe2000f8e00ff */
[----:B------:R-:W-:Y:S01]  /*15940*/  MOV R9, UR9 ;  /* 0x0000000900097c02 */ /* 0x000fe20008000f00 */
[----:B------:R-:W-:Y:S01]  /*15950*/  IMAD.U32 R18, RZ, RZ, UR8 ;  /* 0x00000008ff127e24 */ /* 0x000fe2000f8e00ff */
[----:B------:R-:W1:Y:S01]  /*15960*/  LDCU UR5, c[0x0][0x3ac] ;  /* 0x00007580ff0577ac */ /* 0x000e620008000800 */
[----:B------:R-:W2:Y:S01]  /*15970*/  LDCU UR7, c[0x0][0x3ac] ;  /* 0x00007580ff0777ac */ /* 0x000ea20008000800 */
[----:B0-----:R-:W-:-:S05]  /*15980*/  IMAD R2, R16, UR4, R19 ;  /* 0x0000000410027c24 */ /* 0x001fca000f8e0213 */
[----:B-1----:R-:W-:-:S13]  /*15990*/  ISETP.GE.U32.AND P2, PT, R2, UR5, PT ;  /* 0x0000000502007c0c */ /* 0x002fda000bf46070 */
[----:B--2---:R-:W-:Y:S05]  /*159a0*/  @P2 BRA `(.L_x_447) ;  /* 0x0000000400a82947 */ /* 0x004fea0003800000 */
[----:B------:R-:W0:Y:S01]  /*159b0*/  LDCU UR5, c[0x0][0x374] ;  /* 0x00006e80ff0577ac */ /* 0x000e220008000800 */
[----:B------:R-:W1:Y:S01]  /*159c0*/  LDC R27, c[0x0][0x364] ;  /* 0x0000d900ff1b7b82 */ /* 0x000e620000000800 */
[----:B------:R-:W-:Y:S01]  /*159d0*/  BSSY.RECONVERGENT B0, `(.L_x_448) ;  /* 0x000002e000007945 */ /* 0x000fe20003800200 */
[----:B------:R-:W-:Y:S02]  /*159e0*/  IMAD.U32 R7, RZ, RZ, UR6 ;  /* 0x00000006ff077e24 */ /* 0x000fe4000f8e00ff */
[----:B------:R-:W-:Y:S02]  /*159f0*/  IMAD.U32 R18, RZ, RZ, UR8 ;  /* 0x00000008ff127e24 */ /* 0x000fe4000f8e00ff */
[----:B------:R-:W-:Y:S02]  /*15a00*/  IMAD.U32 R9, RZ, RZ, UR9 ;  /* 0x00000009ff097e24 */ /* 0x000fe4000f8e00ff */
[----:B------:R-:W2:Y:S01]  /*15a10*/  LDC.64 R24, c[0x0][0x788] ;  /* 0x0001e200ff187b82 */ /* 0x000ea20000000a00 */
[----:B0-----:R-:W-:-:S02]  /*15a20*/  IMAD R17, R17, UR5, RZ ;  /* 0x0000000511117c24 */ /* 0x001fc4000f8e02ff */
[----:B-1----:R-:W-:-:S07]  /*15a30*/  IMAD R27, R27, UR4, RZ ;  /* 0x000000041b1b7c24 */ /* 0x002fce000f8e02ff */
.L_x_453:
[----:B------:R-:W-:-:S04]  /*15a40*/  IMAD.IADD R13, R17, 0x1, R2 ;  /* 0x00000001110d7824 */ /* 0x000fc800078e0202 */
[----:B--2---:R-:W-:-:S05]  /*15a50*/  IMAD.WIDE.U32 R12, R13, 0x20, R24 ;  /* 0x000000200d0c7825 */ /* 0x004fca00078e0018 */
[----:B------:R-:W2:Y:S04]  /*15a60*/  LDG.E R6, desc[UR36][R12.64] ;  /* 0x000000240c067981 */ /* 0x000ea8000c1e1900 */
[----:B------:R-:W3:Y:S04]  /*15a70*/  LDG.E.64 R14, desc[UR36][R12.64+0x8] ;  /* 0x000008240c0e7981 */ /* 0x000ee8000c1e1b00 */
[----:B------:R-:W4:Y:S04]  /*15a80*/  LDG.E R8, desc[UR36][R12.64+0x10] ;  /* 0x000010240c087981 */ /* 0x000f28000c1e1900 */
[----:B------:R-:W5:Y:S01]  /*15a90*/  LDG.E.64 R20, desc[UR36][R12.64+0x18] ;  /* 0x000018240c147981 */ /* 0x000f62000c1e1b00 */
[----:B------:R-:W-:Y:S01]  /*15aa0*/  FSETP.NAN.FTZ.AND P5, PT, |R3|, |R3|, PT ;  /* 0x400000030300720b */ /* 0x000fe20003fb8200 */
[----:B------:R-:W-:Y:S01]  /*15ab0*/  IMAD.IADD R2, R27, 0x1, R2 ;  /* 0x000000011b027824 */ /* 0x000fe200078e0202 */
[----:B------:R-:W-:Y:S01]  /*15ac0*/  FSETP.NAN.FTZ.AND P4, PT, |R7|, |R7|, PT ;  /* 0x400000070700720b */ /* 0x000fe20003f98200 */
[----:B------:R-:W-:Y:S10]  /*15ad0*/  BSSY.RECONVERGENT B2, `(.L_x_449) ;  /* 0x000000e000027945 */ /* 0x000ff40003800200 */
[----:B--2---:R-:W-:-:S02]  /*15ae0*/  @P5 FSETP.NAN.FTZ.AND P2, PT, |R6|, |R6|, PT ;  /* 0x400000060600520b */ /* 0x004fc40003f58200 */
[----:B---3--:R-:W-:-:S04]  /*15af0*/  @P5 ISETP.LT.U32.AND P6, PT, R0, R14, PT ;  /* 0x0000000e0000520c */ /* 0x008fc80003fc1070 */
[----:B------:R-:W-:Y:S02]  /*15b00*/  @P5 ISETP.LT.OR.EX P2, PT, R11, R15, !P2, P6 ;  /* 0x0000000f0b00520c */ /* 0x000fe40005741760 */
[----:B----4-:R-:W-:Y:S02]  /*15b10*/  @P4 FSETP.NAN.FTZ.AND P3, PT, |R8|, |R8|, PT ;  /* 0x400000080800420b */ /* 0x010fe40003f78200 */
[----:B-----5:R-:W-:-:S04]  /*15b20*/  @P4 ISETP.LT.U32.AND P6, PT, R18, R20, PT ;  /* 0x000000141200420c */ /* 0x020fc80003fc1070 */
[----:B------:R-:W-:Y:S02]  /*15b30*/  @P4 ISETP.LT.OR.EX P3, PT, R9, R21, !P3, P6 ;  /* 0x000000150900420c */ /* 0x000fe40005f61760 */
[----:B------:R-:W-:Y:S01]  /*15b40*/  ISETP.GE.U32.AND P6, PT, R2, UR7, PT ;  /* 0x0000000702007c0c */ /* 0x000fe2000bfc6070 */
[----:B------:R-:W-:-:S12]  /*15b50*/  @P5 BRA `(.L_x_450) ;  /* 0x0000000000145947 */ /* 0x000fd80003800000 */
[----:B------:R-:W-:-:S13]  /*15b60*/  FSETP.NEU.FTZ.AND P5, PT, R3, R6, PT ;  /* 0x000000060300720b */ /* 0x000fda0003fbd000 */
[----:B------:R-:W-:-:S04]  /*15b70*/  @!P5 ISETP.GE.U32.AND P2, PT, R0, R14, PT ;  /* 0x0000000e0000d20c */ /* 0x000fc80003f46070 */
[----:B------:R-:W-:-:S04]  /*15b80*/  @!P5 ISETP.GE.AND.EX P2, PT, R11, R15, PT, P2 ;  /* 0x0000000f0b00d20c */ /* 0x000fc80003f46320 */
[----:B------:R-:W-:Y:S02]  /*15b90*/  @!P5 PLOP3.LUT P2, PT, P2, PT, PT, 0x8, 0x80 ;  /* 0x000000000080d81c */ /* 0x000fe4000174e170 */
[----:B------:R-:W-:-:S13]  /*15ba0*/  @P5 FSETP.LT.FTZ.AND P2, PT, R3, R6, PT ;  /* 0x000000060300520b */ /* 0x000fda0003f51000 */
.L_x_450:
[----:B------:R-:W-:Y:S05]  /*15bb0*/  BSYNC.RECONVERGENT B2 ;  /* 0x0000000000027941 */ /* 0x000fea0003800200 */
.L_x_449:
[----:B------:R-:W-:Y:S01]  /*15bc0*/  BSSY.RECONVERGENT B2, `(.L_x_451) ;  /* 0x000000a000027945 */ /* 0x000fe20003800200 */
[----:B------:R-:W-:Y:S02]  /*15bd0*/  SEL R0, R0, R14, P2 ;  /* 0x0000000e00007207 */ /* 0x000fe40001000000 */
[----:B------:R-:W-:Y:S02]  /*15be0*/  SEL R11, R11, R15, P2 ;  /* 0x0000000f0b0b7207 */ /* 0x000fe40001000000 */
[----:B------:R-:W-:Y:S01]  /*15bf0*/  FSEL R3, R3, R6, P2 ;  /* 0x0000000603037208 */ /* 0x000fe20001000000 */
[----:B------:R-:W-:Y:S06]  /*15c00*/  @P4 BRA `(.L_x_452) ;  /* 0x0000000000144947 */ /* 0x000fec0003800000 */
[----:B------:R-:W-:-:S13]  /*15c10*/  FSETP.NEU.FTZ.AND P4, PT, R7, R8, PT ;  /* 0x000000080700720b */ /* 0x000fda0003f9d000 */
[----:B------:R-:W-:Y:S02]  /*15c20*/  @!P4 ISETP.GE.U32.AND P2, PT, R18, R20, PT ;  /* 0x000000141200c20c */ /* 0x000fe40003f46070 */
[----:B------:R-:W-:Y:S02]  /*15c30*/  @P4 FSETP.LT.FTZ.AND P3, PT, R7, R8, PT ;  /* 0x000000080700420b */ /* 0x000fe40003f71000 */
[----:B------:R-:W-:-:S04]  /*15c40*/  @!P4 ISETP.GE.AND.EX P2, PT, R9, R21, PT, P2 ;  /* 0x000000150900c20c */ /* 0x000fc80003f46320 */
[----:B------:R-:W-:-:S13]  /*15c50*/  @!P4 PLOP3.LUT P3, PT, P2, PT, PT, 0x8, 0x80 ;  /* 0x000000000080c81c */ /* 0x000fda000176e170 */
.L_x_452:
[----:B------:R-:W-:Y:S05]  /*15c60*/  BSYNC.RECONVERGENT B2 ;  /* 0x0000000000027941 */ /* 0x000fea0003800200 */
.L_x_451:
[----:B------:R-:W-:Y:S02]  /*15c70*/  SEL R18, R18, R20, P3 ;  /* 0x0000001412127207 */ /* 0x000fe40001800000 */
[----:B------:R-:W-:Y:S02]  /*15c80*/  SEL R9, R9, R21, P3 ;  /* 0x0000001509097207 */ /* 0x000fe40001800000 */
[----:B------:R-:W-:Y:S01]  /*15c90*/  FSEL R7, R7, R8, P3 ;  /* 0x0000000807077208 */ /* 0x000fe20001800000 */
[----:B------:R-:W-:Y:S06]  /*15ca0*/  @!P6 BRA `(.L_x_453) ;  /* 0xfffffffc0064e947 */ /* 0x000fec000383ffff */
[----:B------:R-:W-:Y:S05]  /*15cb0*/  BSYNC.RECONVERGENT B0 ;  /* 0x0000000000007941 */ /* 0x000fea0003800200 */
.L_x_448:
[----:B------:R-:W-:Y:S05]  /*15cc0*/  BRA `(.L_x_447) ;  /* 0x0000000000e07947 */ /* 0x000fea0003800000 */
.L_x_446:
[----:B------:R-:W0:Y:S01]  /*15cd0*/  LDCU UR4, c[0x0][0x3ac] ;  /* 0x00007580ff0477ac */ /* 0x000e220008000800 */
[----:B------:R-:W-:Y:S01]  /*15ce0*/  IMAD.U32 R7, RZ, RZ, UR6 ;  /* 0x00000006ff077e24 */ /* 0x000fe2000f8e00ff */
[----:B------:R-:W-:Y:S01]  /*15cf0*/  MOV R18, UR8 ;  /* 0x0000000800127c02 */ /* 0x000fe20008000f00 */
[----:B------:R-:W-:Y:S01]  /*15d00*/  IMAD.U32 R9, RZ, RZ, UR9 ;  /* 0x00000009ff097e24 */ /* 0x000fe2000f8e00ff */
[----:B------:R-:W1:Y:S01]  /*15d10*/  LDCU UR5, c[0x0][0x3ac] ;  /* 0x00007580ff0577ac */ /* 0x000e620008000800 */
[----:B0-----:R-:W-:-:S13]  /*15d20*/  ISETP.GE.U32.AND P2, PT, R16, UR4, PT ;  /* 0x0000000410007c0c */ /* 0x001fda000bf46070 */
[----:B-1----:R-:W-:Y:S05]  /*15d30*/  @P2 BRA `(.L_x_447) ;  /* 0x0000000000c42947 */ /* 0x002fea0003800000 */
[----:B------:R-:W0:Y:S01]  /*15d40*/  LDCU UR4, c[0x0][0x374] ;  /* 0x00006e80ff0477ac */ /* 0x000e220008000800 */
[----:B------:R-:W1:Y:S01]  /*15d50*/  LDC R8, c[0x0][0x360] ;  /* 0x0000d800ff087b82 */ /* 0x000e620000000800 */
[----:B------:R-:W-:Y:S02]  /*15d60*/  IMAD.U32 R7, RZ, RZ, UR6 ;  /* 0x00000006ff077e24 */ /* 0x000fe4000f8e00ff */
[----:B------:R-:W-:Y:S02]  /*15d70*/  IMAD.U32 R18, RZ, RZ, UR8 ;  /* 0x00000008ff127e24 */ /* 0x000fe4000f8e00ff */
[----:B------:R-:W-:Y:S02]  /*15d80*/  IMAD.U32 R9, RZ, RZ, UR9 ;  /* 0x00000009ff097e24 */ /* 0x000fe4000f8e00ff */
[----:B------:R-:W-:Y:S01]  /*15d90*/  IMAD.MOV.U32 R2, RZ, RZ, R16 ;  /* 0x000000ffff027224 */ /* 0x000fe200078e0010 */
[----:B------:R-:W2:Y:S08]  /*15da0*/  LDC.64 R24, c[0x0][0x788] ;  /* 0x0001e200ff187b82 */ /* 0x000eb00000000a00 */
[----:B------:R-:W3:Y:S01]  /*15db0*/  LDC R27, c[0x0][0x364] ;  /* 0x0000d900ff1b7b82 */ /* 0x000ee20000000800 */
[----:B0-----:R-:W-:-:S07]  /*15dc0*/  IMAD R17, R17, UR4, RZ ;  /* 0x0000000411117c24 */ /* 0x001fce000f8e02ff */
.L_x_458:
[----:B------:R-:W-:-:S04]  /*15dd0*/  IMAD.IADD R6, R17, 0x1, R2 ;  /* 0x0000000111067824 */ /* 0x000fc800078e0202 */
[----:B-1----:R-:W-:-:S04]  /*15de0*/  IMAD R13, R6, R8, R19 ;  /* 0x00000008060d7224 */ /* 0x002fc800078e0213 */
[----:B--2---:R-:W-:-:S05]  /*15df0*/  IMAD.WIDE.U32 R12, R13, 0x20, R24 ;  /* 0x000000200d0c7825 */ /* 0x004fca00078e0018 */
[----:B------:R-:W2:Y:S04]  /*15e00*/  LDG.E R6, desc[UR36][R12.64] ;  /* 0x000000240c067981 */ /* 0x000ea8000c1e1900 */
[----:B------:R-:W4:Y:S04]  /*15e10*/  LDG.E.64 R14, desc[UR36][R12.64+0x8] ;  /* 0x000008240c0e7981 */ /* 0x000f28000c1e1b00 */
[----:B------:R-:W5:Y:S04]  /*15e20*/  LDG.E R10, desc[UR36][R12.64+0x10] ;  /* 0x000010240c0a7981 */ /* 0x000f68000c1e1900 */
[----:B------:R-:W5:Y:S01]  /*15e30*/  LDG.E.64 R20, desc[UR36][R12.64+0x18] ;  /* 0x000018240c147981 */ /* 0x000f62000c1e1b00 */
[----:B------:R-:W-:Y:S01]  /*15e40*/  FSETP.NAN.FTZ.AND P5, PT, |R3|, |R3|, PT ;  /* 0x400000030300720b */ /* 0x000fe20003fb8200 */
[----:B------:R-:W-:Y:S01]  /*15e50*/  BSSY.RECONVERGENT B0, `(.L_x_454) ;  /* 0x0000010000007945 */ /* 0x000fe20003800200 */
[----:B------:R-:W-:-:S02]  /*15e60*/  FSETP.NAN.FTZ.AND P4, PT, |R7|, |R7|, PT ;  /* 0x400000070700720b */ /* 0x000fc40003f98200 */
[----:B---3--:R-:W-:-:S09]  /*15e70*/  IADD3 R2, PT, PT, R27, R2, RZ ;  /* 0x000000021b027210 */ /* 0x008fd20007ffe0ff */
[----:B--2---:R-:W-:Y:S02]  /*15e80*/  @P5 FSETP.NAN.FTZ.AND P2, PT, |R6|, |R6|, PT ;  /* 0x400000060600520b */ /* 0x004fe40003f58200 */
[----:B----4-:R-:W-:-:S04]  /*15e90*/  @P5 ISETP.LT.U32.AND P6, PT, R0, R14, PT ;  /* 0x0000000e0000520c */ /* 0x010fc80003fc1070 */
[----:B------:R-:W-:Y:S02]  /*15ea0*/  @P5 ISETP.LT.OR.EX P2, PT, R11, R15, !P2, P6 ;  /* 0x0000000f0b00520c */ /* 0x000fe40005741760 */
[----:B-----5:R-:W-:Y:S02]  /*15eb0*/  @P4 FSETP.NAN.FTZ.AND P3, PT, |R10|, |R10|, PT ;  /* 0x4000000a0a00420b */ /* 0x020fe40003f78200 */
[----:B------:R-:W-:-:S04]  /*15ec0*/  @P4 ISETP.LT.U32.AND P6, PT, R18, R20, PT ;  /* 0x000000141200420c */ /* 0x000fc80003fc1070 */
        /* <DEDUP_REMOVED lines=8> */
.L_x_455:
[----:B------:R-:W-:Y:S05]  /*15f50*/  BSYNC.RECONVERGENT B0 ;  /* 0x0000000000007941 */ /* 0x000fea0003800200 */
.L_x_454:
        /* <DEDUP_REMOVED lines=10> */
.L_x_457:
[----:B------:R-:W-:Y:S05]  /*16000*/  BSYNC.RECONVERGENT B0 ;  /* 0x0000000000007941 */ /* 0x000fea0003800200 */
.L_x_456:
[----:B------:R-:W-:Y:S02]  /*16010*/  SEL R18, R18, R20, P3 ;  /* 0x0000001412127207 */ /* 0x000fe40001800000 */
[----:B------:R-:W-:Y:S02]  /*16020*/  SEL R9, R9, R21, P3 ;  /* 0x0000001509097207 */ /* 0x000fe40001800000 */
[----:B------:R-:W-:Y:S01]  /*16030*/  FSEL R7, R7, R10, P3 ;  /* 0x0000000a07077208 */ /* 0x000fe20001800000 */
[----:B------:R-:W-:Y:S06]  /*16040*/  @!P6 BRA `(.L_x_458) ;  /* 0xfffffffc0060e947 */ /* 0x000fec000383ffff */
.L_x_447:
[----:B------:R-:W-:Y:S05]  /*16050*/  BSYNC.RECONVERGENT B1 ;  /* 0x0000000000017941 */ /* 0x000fea0003800200 */
.L_x_445:
[----:B------:R-:W0:Y:S01]  /*16060*/  S2UR UR6, SR_CgaCtaId ;  /* 0x00000000000679c3 */ /* 0x000e220000008800 */
[----:B------:R-:W1:Y:S01]  /*16070*/  LDCU UR5, c[0x0][0x360] ;  /* 0x00006c00ff0577ac */ /* 0x000e620008000800 */
[----:B------:R-:W-:Y:S02]  /*16080*/  IMAD.MOV.U32 R10, RZ, RZ, R0 ;  /* 0x000000ffff0a7224 */ /* 0x000fe400078e0000 */
[----:B------:R-:W-:Y:S01]  /*16090*/  IMAD.MOV.U32 R8, RZ, RZ, R18 ;  /* 0x000000ffff087224 */ /* 0x000fe200078e0012 */
[----:B------:R-:W-:Y:S02]  /*160a0*/  UMOV UR4, 0x400 ;  /* 0x0000040000047882 */ /* 0x000fe40000000000 */
[----:B------:R-:W-:Y:S01]  /*160b0*/  UIADD3 UR4, UPT, UPT, UR4, 0x10, URZ ;  /* 0x0000001004047890 */ /* 0x000fe2000fffe0ff */
[----:B-1----:R-:W-:-:S03]  /*160c0*/  IMAD R2, R16, UR5, R19 ;  /* 0x0000000510027c24 */ /* 0x002fc6000f8e0213 */
[----:B0-----:R-:W-:Y:S01]  /*160d0*/  ULEA UR8, UR6, UR4, 0x18 ;  /* 0x0000000406087291 */ /* 0x001fe2000f8ec0ff */
[----:B------:R-:W0:Y:S05]  /*160e0*/  LDCU UR6, c[0x0][0x364] ;  /* 0x00006c80ff0677ac */ /* 0x000e2a0008000800 */
[----:B------:R-:W-:-:S05]  /*160f0*/  LEA R2, R2, UR8, 0x5 ;  /* 0x0000000802027c11 */ /* 0x000fca000f8e28ff */
[----:B------:R1:W-:Y:S04]  /*16100*/  STS.64 [R2+0x8], R10 ;  /* 0x0000080a02007388 */ /* 0x0003e80000000a00 */
[----:B------:R1:W-:Y:S04]  /*16110*/  STS.64 [R2+0x18], R8 ;  /* 0x0000180802007388 */ /* 0x0003e80000000a00 */
[----:B------:R1:W-:Y:S01]  /*16120*/  STS [R2], R3 ;  /* 0x0000000302007388 */ /* 0x0003e20000000800 */
[----:B0-----:R-:W-:-:S03]  /*16130*/  UISETP.GE.U32.AND UP0, UPT, UR6, 0x2, UPT ;  /* 0x000000020600788c */ /* 0x001fc6000bf06070 */
[----:B------:R1:W-:Y:S06]  /*16140*/  STS [R2+0x10], R7 ;  /* 0x0000100702007388 */ /* 0x0003ec0000000800 */
[----:B------:R-:W-:Y:S05]  /*16150*/  BRA.U !UP0, `(.L_x_459) ;  /* 0x0000000108d87547 */ /* 0x000fea000b800000 */
[----:B------:R-:W-:-:S05]  /*16160*/  UMOV UR4, UR6 ;  /* 0x0000000600047c82 */ /* 0x000fca0008000000 */
.L_x_466:
        /* <DEDUP_REMOVED lines=9> */
[----:B------:R-:W-:Y:S01]  /*16200*/  BSSY.RECONVERGENT B1, `(.L_x_462) ;  /* 0x0000012000017945 */ /* 0x000fe20003800200 */
[----:B------:R-:W-:Y:S02]  /*16210*/  FSETP.NAN.FTZ.AND P5, PT, |R7|, |R7|, PT ;  /* 0x400000070700720b */ /* 0x000fe40003fb8200 */
[----:B------:R-:W-:-:S05]  /*16220*/  LEA R6, R6, UR8, 0x5 ;  /* 0x0000000806067c11 */ /* 0x000fca000f8e28ff */
[----:B-1----:R-:W0:Y:S04]  /*16230*/  LDS R8, [R6] ;  /* 0x0000000006087984 */ /* 0x002e280000000800 */
[----:B------:R-:W1:Y:S04]  /*16240*/  LDS.64 R12, [R6+0x8] ;  /* 0x00000800060c7984 */ /* 0x000e680000000a00 */
[----:B------:R-:W2:Y:S04]  /*16250*/  LDS R10, [R6+0x10] ;  /* 0x00001000060a7984 */ /* 0x000ea80000000800 */
[----:B------:R-:W3:Y:S01]  /*16260*/  LDS.64 R14, [R6+0x18] ;  /* 0x00001800060e7984 */ /* 0x000ee20000000a00 */
[----:B0-----:R-:W-:-:S02]  /*16270*/  @P6 FSETP.NAN.FTZ.AND P2, PT, |R8|, |R8|, PT ;  /* 0x400000080800620b */ /* 0x001fc40003f58200 */
[----:B-1----:R-:W-:-:S04]  /*16280*/  @P6 ISETP.LT.U32.AND P4, PT, R0, R12, PT ;  /* 0x0000000c0000620c */ /* 0x002fc80003f81070 */
[----:B------:R-:W-:Y:S02]  /*16290*/  @P6 ISETP.LT.OR.EX P2, PT, R11, R13, !P2, P4 ;  /* 0x0000000d0b00620c */ /* 0x000fe40005741740 */
[----:B--2---:R-:W-:Y:S02]  /*162a0*/  @P5 FSETP.NAN.FTZ.AND P3, PT, |R10|, |R10|, PT ;  /* 0x4000000a0a00520b */ /* 0x004fe40003f78200 */
[----:B---3--:R-:W-:Y:S01]  /*162b0*/  @P5 ISETP.LT.U32.AND P4, PT, R18, R14, PT ;  /* 0x0000000e1200520c */ /* 0x008fe20003f81070 */
[----:B------:R-:W-:-:S12]  /*162c0*/  @P6 BRA `(.L_x_463) ;  /* 0x0000000000146947 */ /* 0x000fd80003800000 */
[----:B------:R-:W-:-:S13]  /*162d0*/  FSETP.NEU.FTZ.AND P6, PT, R3, R8, PT ;  /* 0x000000080300720b */ /* 0x000fda0003fdd000 */
[----:B------:R-:W-:-:S04]  /*162e0*/  @!P6 ISETP.GE.U32.AND P2, PT, R0, R12, PT ;  /* 0x0000000c0000e20c */ /* 0x000fc80003f46070 */
[----:B------:R-:W-:-:S04]  /*162f0*/  @!P6 ISETP.GE.AND.EX P2, PT, R11, R13, PT, P2 ;  /* 0x0000000d0b00e20c */ /* 0x000fc80003f46320 */
[----:B------:R-:W-:Y:S02]  /*16300*/  @!P6 PLOP3.LUT P2, PT, P2, PT, PT, 0x8, 0x80 ;  /* 0x000000000080e81c */ /* 0x000fe4000174e170 */
[----:B------:R-:W-:-:S13]  /*16310*/  @P6 FSETP.LT.FTZ.AND P2, PT, R3, R8, PT ;  /* 0x000000080300620b */ /* 0x000fda0003f51000 */
.L_x_463:
[----:B------:R-:W-:Y:S05]  /*16320*/  BSYNC.RECONVERGENT B1 ;  /* 0x0000000000017941 */ /* 0x000fea0003800200 */
.L_x_462:
[----:B------:R-:W-:Y:S01]  /*16330*/  BSSY.RECONVERGENT B1, `(.L_x_464) ;  /* 0x000000a000017945 */ /* 0x000fe20003800200 */
        /* <DEDUP_REMOVED lines=9> */
.L_x_465:
[----:B------:R-:W-:Y:S05]  /*163d0*/  BSYNC.RECONVERGENT B1 ;  /* 0x0000000000017941 */ /* 0x000fea0003800200 */
.L_x_464:
[----:B------:R-:W-:Y:S02]  /*163e0*/  SEL R18, R18, R14, P3 ;  /* 0x0000000e12127207 */ /* 0x000fe40001800000 */
[----:B------:R-:W-:Y:S02]  /*163f0*/  FSEL R3, R3, R8, P2 ;  /* 0x0000000803037208 */ /* 0x000fe40001000000 */
[----:B------:R-:W-:Y:S01]  /*16400*/  FSEL R7, R7, R10, P3 ;  /* 0x0000000a07077208 */ /* 0x000fe20001800000 */
[----:B------:R-:W-:Y:S01]  /*16410*/  IMAD.MOV.U32 R10, RZ, RZ, R0 ;  /* 0x000000ffff0a7224 */ /* 0x000fe200078e0000 */
[----:B------:R-:W-:Y:S01]  /*16420*/  SEL R9, R9, R15, P3 ;  /* 0x0000000f09097207 */ /* 0x000fe20001800000 */
[----:B------:R-:W-:Y:S01]  /*16430*/  IMAD.MOV.U32 R8, RZ, RZ, R18 ;  /* 0x000000ffff087224 */ /* 0x000fe200078e0012 */
[----:B------:R0:W-:Y:S04]  /*16440*/  STS [R2], R3 ;  /* 0x0000000302007388 */ /* 0x0001e80000000800 */
[----:B------:R0:W-:Y:S04]  /*16450*/  STS.64 [R2+0x8], R10 ;  /* 0x0000080a02007388 */ /* 0x0001e80000000a00 */
[----:B------:R0:W-:Y:S04]  /*16460*/  STS.64 [R2+0x18], R8 ;  /* 0x0000180802007388 */ /* 0x0001e80000000a00 */
[----:B------:R0:W-:Y:S02]  /*16470*/  STS [R2+0x10], R7 ;  /* 0x0000100702007388 */ /* 0x0001e40000000800 */
.L_x_461:
[----:B------:R-:W-:Y:S05]  /*16480*/  BSYNC.RECONVERGENT B0 ;  /* 0x0000000000007941 */ /* 0x000fea0003800200 */
.L_x_460:
[----:B------:R-:W-:-:S03]  /*16490*/  UISETP.GT.U32.AND UP0, UPT, UR4, 0x3, UPT ;  /* 0x000000030400788c */ /* 0x000fc6000bf04070 */
[----:B------:R-:W-:-:S06]  /*164a0*/  UMOV UR4, UR7 ;  /* 0x0000000700047c82 */ /* 0x000fcc0008000000 */
[----:B------:R-:W-:Y:S05]  /*164b0*/  BRA.U UP0, `(.L_x_466) ;  /* 0xfffffffd002c7547 */ /* 0x000fea000b83ffff */
.L_x_459:
[----:B------:R-:W2:Y:S02]  /*164c0*/  LDCU UR4, c[0x0][0x3b0] ;  /* 0x00007600ff0477ac */ /* 0x000ea40008000800 */
[----:B--2---:R-:W-:-:S09]  /*164d0*/  UISETP.NE.AND UP0, UPT, UR4, URZ, UPT ;  /* 0x000000ff0400728c */ /* 0x004fd2000bf05270 */
[----:B------:R-:W-:Y:S05]  /*164e0*/  BRA.U !UP0, `(.L_x_467) ;  /* 0x0000000508b07547 */ /* 0x000fea000b800000 */
[----:B------:R-:W-:Y:S02]  /*164f0*/  UISETP.GE.U32.AND UP0, UPT, UR5, 0x21, UPT ;  /* 0x000000210500788c */ /* 0x000fe4000bf06070 */
[----:B------:R-:W-:-:S07]  /*16500*/  UMOV UR4, UR5 ;  /* 0x0000000500047c82 */ /* 0x000fce0008000000 */
[----:B------:R-:W-:Y:S05]  /*16510*/  BRA.U !UP0, `(.L_x_468) ;  /* 0x0000000108f87547 */ /* 0x000fea000b800000 */
[----:B01----:R-:W-:Y:S01]  /*16520*/  IMAD.MOV.U32 R10, RZ, RZ, R0 ;  /* 0x000000ffff0a7224 */ /* 0x003fe200078e0000 */
[----:B------:R-:W-:Y:S01]  /*16530*/  MOV R8, R18 ;  /* 0x0000001200087202 */ /* 0x000fe20000000f00 */
[----:B------:R2:W-:Y:S01]  /*16540*/  STS [R2], R3 ;  /* 0x0000000302007388 */ /* 0x0005e20000000800 */
[----:B------:R-:W-:Y:S01]  /*16550*/  UISETP.GE.U32.AND UP0, UPT, UR5, 0x40, UPT ;  /* 0x000000400500788c */ /* 0x000fe2000bf06070 */
[----:B------:R-:W-:Y:S02]  /*16560*/  UMOV UR4, 0x20 ;  /* 0x0000002000047882 */ /* 0x000fe40000000000 */
[----:B------:R2:W-:Y:S04]  /*16570*/  STS.64 [R2+0x8], R10 ;  /* 0x0000080a02007388 */ /* 0x0005e80000000a00 */
[----:B------:R2:W-:Y:S04]  /*16580*/  STS.64 [R2+0x18], R8 ;  /* 0x0000180802007388 */ /* 0x0005e80000000a00 */
[----:B------:R2:W-:Y:S01]  /*16590*/  STS [R2+0x10], R7 ;  /* 0x0000100702007388 */ /* 0x0005e20000000800 */
[----:B------:R-:W-:Y:S05]  /*165a0*/  BRA.U !UP0, `(.L_x_468) ;  /* 0x0000000108d47547 */ /* 0x000fea000b800000 */
[----:B------:R-:W-:-:S07]  /*165b0*/  IMAD.U32 R6, RZ, RZ, UR5 ;  /* 0x00000005ff067e24 */ /* 0x000fce000f8e00ff */
.L_x_475:
[----:B------:R-:W-:Y:S01]  /*165c0*/  SHF.R.U32.HI R16, RZ, 0x1, R6 ;  /* 0x00000001ff107819 */ /* 0x000fe20000011606 */
[----:B------:R-:W-:Y:S04]  /*165d0*/  BAR.SYNC.DEFER_BLOCKING 0x0 ;  /* 0x0000000000007b1d */ /* 0x000fe80000010000 */
[----:B0-2---:R-:W-:Y:S02]  /*165e0*/  IMAD.IADD R8, R16, 0x1, R19 ;  /* 0x0000000110087824 */ /* 0x005fe400078e0213 */
[----:B------:R-:W-:Y:S03]  /*165f0*/  BSSY.RECONVERGENT B0, `(.L_x_469) ;  /* 0x000002d000007945 */ /* 0x000fe60003800200 */
[----:B------:R-:W-:-:S04]  /*16600*/  ISETP.GE.U32.AND P2, PT, R8, UR5, PT ;  /* 0x0000000508007c0c */ /* 0x000fc8000bf46070 */
[----:B------:R-:W-:-:S13]  /*16610*/  ISETP.GE.U32.OR P2, PT, R19, R16, P2 ;  /* 0x000000101300720c */ /* 0x000fda0001746470 */
[----:B------:R-:W-:Y:S05]  /*16620*/  @P2 BRA `(.L_x_470) ;  /* 0x0000000000a42947 */ /* 0x000fea0003800000 */
[----:B------:R-:W-:Y:S01]  /*16630*/  IMAD R8, R16, 0x20, R2 ;  /* 0x0000002010087824 */ /* 0x000fe200078e0202 */
[----:B------:R-:W-:Y:S01]  /*16640*/  FSETP.NAN.FTZ.AND P6, PT, |R3|, |R3|, PT ;  /* 0x400000030300720b */ /* 0x000fe20003fd8200 */
[----:B------:R-:W-:Y:S01]  /*16650*/  BSSY.RECONVERGENT B1, `(.L_x_471) ;  /* 0x0000011000017945 */ /* 0x000fe20003800200 */
[----:B------:R-:W-:Y:S02]  /*16660*/  FSETP.NAN.FTZ.AND P5, PT, |R7|, |R7|, PT ;  /* 0x400000070700720b */ /* 0x000fe40003fb8200 */
[----:B------:R-:W0:Y:S04]  /*16670*/  LDS R10, [R8] ;  /* 0x00000000080a7984 */ /* 0x000e280000000800 */
        /* <DEDUP_REMOVED lines=14> */
.L_x_472:
[----:B------:R-:W-:Y:S05]  /*16760*/  BSYNC.RECONVERGENT B1 ;  /* 0x0000000000017941 */ /* 0x000fea0003800200 */
.L_x_471:
        /* <DEDUP_REMOVED lines=10> */
.L_x_474:
[----:B------:R-:W-:Y:S05]  /*16810*/  BSYNC.RECONVERGENT B1 ;  /* 0x0000000000017941 */ /* 0x000fea0003800200 */
.L_x_473:
[----:B------:R-:W-:Y:S02]  /*16820*/  SEL R18, R18, R14, P3 ;  /* 0x0000000e12127207 */ /* 0x000fe40001800000 */
[----:B------:R-:W-:Y:S01]  /*16830*/  FSEL R3, R3, R10, P2 ;  /* 0x0000000a03037208 */ /* 0x000fe20001000000 */
[----:B------:R-:W-:Y:S01]  /*16840*/  IMAD.MOV.U32 R10, RZ, RZ, R0 ;  /* 0x000000ffff0a7224 */ /* 0x000fe200078e0000 */
[----:B------:R-:W-:Y:S01]  /*16850*/  SEL R9, R9, R15, P3 ;  /* 0x0000000f09097207 */ /* 0x000fe20001800000 */
[----:B------:R-:W-:Y:S01]  /*16860*/  IMAD.MOV.U32 R8, RZ, RZ, R18 ;  /* 0x000000ffff087224 */ /* 0x000fe200078e0012 */
[----:B------:R-:W-:Y:S01]  /*16870*/  FSEL R7, R7, R20, P3 ;  /* 0x0000001407077208 */ /* 0x000fe20001800000 */
[----:B------:R0:W-:Y:S04]  /*16880*/  STS [R2], R3 ;  /* 0x0000000302007388 */ /* 0x0001e80000000800 */
[----:B------:R0:W-:Y:S04]  /*16890*/  STS.64 [R2+0x8], R10 ;  /* 0x0000080a02007388 */ /* 0x0001e80000000a00 */
[----:B------:R0:W-:Y:S04]  /*168a0*/  STS.64 [R2+0x18], R8 ;  /* 0x0000180802007388 */ /* 0x0001e80000000a00 */
[----:B------:R0:W-:Y:S02]  /*168b0*/  STS [R2+0x10], R7 ;  /* 0x0000100702007388 */ /* 0x0001e40000000800 */
.L_x_470:
[----:B------:R-:W-:Y:S05]  /*168c0*/  BSYNC.RECONVERGENT B0 ;  /* 0x0000000000007941 */ /* 0x000fea0003800200 */
.L_x_469:
[----:B------:R-:W-:Y:S01]  /*168d0*/  ISETP.GT.U32.AND P2, PT, R6, 0x7f, PT ;  /* 0x0000007f0600780c */ /* 0x000fe20003f44070 */
[----:B------:R-:W-:-:S12]  /*168e0*/  IMAD.MOV.U32 R6, RZ, RZ, R16 ;  /* 0x000000ffff067224 */ /* 0x000fd800078e0010 */
[----:B------:R-:W-:Y:S05]  /*168f0*/  @P2 BRA `(.L_x_475) ;  /* 0xfffffffc00302947 */ /* 0x000fea000383ffff */
.L_x_468:
[----:B------:R-:W-:Y:S01]  /*16900*/  BAR.SYNC.DEFER_BLOCKING 0x0 ;  /* 0x0000000000007b1d */ /* 0x000fe20000010000 */
[----:B------:R-:W-:-:S09]  /*16910*/  UISETP.GE.U32.AND UP0, UPT, UR4, 0x2, UPT ;  /* 0x000000020400788c */ /* 0x000fd2000bf06070 */
[----:B------:R-:W-:Y:S05]  /*16920*/  BRA.U !UP0, `(.L_x_467) ;  /* 0x0000000108a07547 */ /* 0x000fea000b800000 */
[----:B012---:R-:W-:-:S07]  /*16930*/  HFMA2 R2, -RZ, RZ, 0, 5.9604644775390625e-08 ;  /* 0x00000001ff027431 */ /* 0x007fce00000001ff */
.L_x_480:
[----:B------:R-:W0:Y:S01]  /*16940*/  SHFL.DOWN PT, R6, R3, R2, 0x1f ;  /* 0x08001f0203067589 */ /* 0x000e2200000e0000 */
[----:B------:R-:W-:Y:S01]  /*16950*/  FSETP.NAN.FTZ.AND P4, PT, |R3|, |R3|, PT ;  /* 0x400000030300720b */ /* 0x000fe20003f98200 */
[----:B------:R-:W-:Y:S02]  /*16960*/  BSSY.RECONVERGENT B0, `(.L_x_476) ;  /* 0x000000c000007945 */ /* 0x000fe40003800200 */
[----:B------:R-:W1:Y:S04]  /*16970*/  SHFL.DOWN PT, R13, R0, R2, 0x1f ;  /* 0x08001f02000d7589 */ /* 0x000e6800000e0000 */
[----:B------:R-:W2:Y:S06]  /*16980*/  SHFL.DOWN PT, R8, R11, R2, 0x1f ;  /* 0x08001f020b087589 */ /* 0x000eac00000e0000 */
[----:B0-----:R-:W-:-:S02]  /*16990*/  @P4 FSETP.NAN.FTZ.AND P2, PT, |R6|, |R6|, PT ;  /* 0x400000060600420b */ /* 0x001fc40003f58200 */
[----:B-1----:R-:W-:-:S04]  /*169a0*/  @P4 ISETP.LT.U32.AND P3, PT, R0, R13, PT ;  /* 0x0000000d0000420c */ /* 0x002fc80003f61070 */
[----:B--2---:R-:W-:Y:S01]  /*169b0*/  @P4 ISETP.LT.OR.EX P2, PT, R11, R8, !P2, P3 ;  /* 0x000000080b00420c */ /* 0x004fe20005741730 */
[----:B------:R-:W-:-:S12]  /*169c0*/  @P4 BRA `(.L_x_477) ;  /* 0x0000000000144947 */ /* 0x000fd80003800000 */
[----:B------:R-:W-:-:S13]  /*169d0*/  FSETP.NEU.FTZ.AND P3, PT, R3, R6, PT ;  /* 0x000000060300720b */ /* 0x000fda0003f7d000 */
[----:B------:R-:W-:-:S04]  /*169e0*/  @!P3 ISETP.GE.U32.AND P2, PT, R0, R13, PT ;  /* 0x0000000d0000b20c */ /* 0x000fc80003f46070 */
[----:B------:R-:W-:-:S04]  /*169f0*/  @!P3 ISETP.GE.AND.EX P2, PT, R11, R8, PT, P2 ;  /* 0x000000080b00b20c */ /* 0x000fc80003f46320 */
[----:B------:R-:W-:Y:S02]  /*16a00*/  @!P3 PLOP3.LUT P2, PT, P2, PT, PT, 0x8, 0x80 ;  /* 0x000000000080b81c */ /* 0x000fe4000174e170 */
[----:B------:R-:W-:-:S13]  /*16a10*/  @P3 FSETP.LT.FTZ.AND P2, PT, R3, R6, PT ;  /* 0x000000060300320b */ /* 0x000fda0003f51000 */
.L_x_477:
[----:B------:R-:W-:Y:S05]  /*16a20*/  BSYNC.RECONVERGENT B0 ;  /* 0x0000000000007941 */ /* 0x000fea0003800200 */
.L_x_476:
[----:B------:R-:W0:Y:S01]  /*16a30*/  SHFL.DOWN PT, R10, R7, R2, 0x1f ;  /* 0x08001f02070a7589 */ /* 0x000e2200000e0000 */
[----:B------:R-:W-:Y:S01]  /*16a40*/  FSETP.NAN.FTZ.AND P5, PT, |R7|, |R7|, PT ;  /* 0x400000070700720b */ /* 0x000fe20003fb8200 */
[----:B------:R-:W-:Y:S01]  /*16a50*/  BSSY.RECONVERGENT B0, `(.L_x_478) ;  /* 0x000000f000007945 */ /* 0x000fe20003800200 */
[----:B------:R-:W-:Y:S01]  /*16a60*/  FSEL R3, R3, R6, P2 ;  /* 0x0000000603037208 */ /* 0x000fe20001000000 */
        /* <DEDUP_REMOVED lines=13> */
.L_x_479:
[----:B------:R-:W-:Y:S05]  /*16b40*/  BSYNC.RECONVERGENT B0 ;  /* 0x0000000000007941 */ /* 0x000fea0003800200 */
.L_x_478:
[----:B------:R-:W-:Y:S01]  /*16b50*/  IMAD.SHL.U32 R2, R2, 0x2, RZ ;  /* 0x0000000202027824 */ /* 0x000fe200078e00ff */
[----:B------:R-:W-:Y:S02]  /*16b60*/  FSEL R7, R7, R10, P3 ;  /* 0x0000000a07077208 */ /* 0x000fe40001800000 */
[----:B------:R-:W-:Y:S02]  /*16b70*/  SEL R18, R18, R15, P3 ;  /* 0x0000000f12127207 */ /* 0x000fe40001800000 */
[----:B------:R-:W-:Y:S02]  /*16b80*/  ISETP.GE.AND P2, PT, R2, UR4, PT ;  /* 0x0000000402007c0c */ /* 0x000fe4000bf46270 */
[----:B------:R-:W-:-:S11]  /*16b90*/  SEL R9, R9, R12, P3 ;  /* 0x0000000c09097207 */ /* 0x000fd60001800000 */
[----:B------:R-:W-:Y:S05]  /*16ba0*/  @!P2 BRA `(.L_x_480) ;  /* 0xfffffffc0064a947 */ /* 0x000fea000383ffff */
.L_x_467:
[----:B------:R-:W-:Y:S05]  /*16bb0*/  @!P0 EXIT ;  /* 0x000000000000894d */ /* 0x000fea0003800000 */
[----:B------:R-:W3:Y:S02]  /*16bc0*/  LDCU.U8 UR4, c[0x0][0x7a0] ;  /* 0x0000f400ff0477ac */ /* 0x000ee40008000000 */
[----:B---3--:R-:W-:-:S13]  /*16bd0*/  ISETP.NE.AND P0, PT, RZ, UR4, PT ;  /* 0x00000004ff007c0c */ /* 0x008fda000bf05270 */
[----:B------:R-:W3:Y:S02]  /*16be0*/  @P0 LDC.64 R12, c[0x0][0x798] ;  /* 0x0001e600ff0c0b82 */ /* 0x000ee40000000a00 */
[-C--:B---3--:R-:W-:Y:S02]  /*16bf0*/  @P0 IADD3 R0, P2, PT, R0, R12.reuse, RZ ;  /* 0x0000000c00000210 */ /* 0x088fe40007f5e0ff */
[----:B------:R-:W-:-:S03]  /*16c00*/  @P0 IADD3 R18, P3, PT, R18, R12, RZ ;  /* 0x0000000c12120210 */ /* 0x000fc60007f7e0ff */
[--C-:B012---:R-:W-:Y:S02]  /*16c10*/  @P0 IMAD.X R11, R11, 0x1, R13.reuse, P2 ;  /* 0x000000010b0b0824 */ /* 0x107fe400010e060d */
[----:B------:R-:W-:Y:S01]  /*16c20*/  @P0 IMAD.X R9, R9, 0x1, R13, P3 ;  /* 0x0000000109090824 */ /* 0x000fe200018e060d */
[----:B------:R-:W-:Y:S07]  /*16c30*/  @!P1 BRA `(.L_x_481) ;  /* 0x0000000400b09947 */ /* 0x000fee0003800000 */
[----:B------:R-:W-:Y:S05]  /*16c40*/  @!P0 BRA `(.L_x_482) ;  /* 0x0000000000508947 */ /* 0x000fea0003800000 */
[----:B------:R-:W-:Y:S01]  /*16c50*/  MOV R0, 0x0 ;  /* 0x0000000000007802 */ /* 0x000fe20000000f00 */
[----:B------:R-:W0:Y:S01]  /*16c60*/  LDCU.64 UR4, c[0x4][0x3c8] ;  /* 0x01007900ff0477ac */ /* 0x000e220008000a00 */
[----:B------:R-:W-:Y:S02]  /*16c70*/  IMAD.MOV.U32 R8, RZ, RZ, 0x2dd ;  /* 0x000002ddff087424 */ /* 0x000fe400078e00ff */
[----:B------:R1:W2:Y:S01]  /*16c80*/  LDC.64 R2, c[0x4][R0] ;  /* 0x0100000000027b82 */ /* 0x0002a20000000a00 */
[----:B------:R-:W3:Y:S01]  /*16c90*/  LDCU.64 UR8, c[0x4][0x3c0] ;  /* 0x01007800ff0877ac */ /* 0x000ee20008000a00 */
[----:B------:R-:W-:Y:S02]  /*16ca0*/  IMAD.MOV.U32 R12, RZ, RZ, 0x1 ;  /* 0x00000001ff0c7424 */ /* 0x000fe400078e00ff */
[----:B------:R-:W-:Y:S01]  /*16cb0*/  IMAD.MOV.U32 R13, RZ, RZ, RZ ;  /* 0x000000ffff0d7224 */ /* 0x000fe200078e00ff */
[----:B------:R-:W4:Y:S01]  /*16cc0*/  LDCU.64 UR6, c[0x4][0x2b8] ;  /* 0x01005700ff0677ac */ /* 0x000f220008000a00 */
[----:B0-----:R-:W-:-:S02]  /*16cd0*/  IMAD.U32 R4, RZ, RZ, UR4 ;  /* 0x00000004ff047e24 */ /* 0x001fc4000f8e00ff */
[----:B------:R-:W-:Y:S02]  /*16ce0*/  IMAD.U32 R5, RZ, RZ, UR5 ;  /* 0x00000005ff057e24 */ /* 0x000fe4000f8e00ff */
[----:B---3--:R-:W-:Y:S01]  /*16cf0*/  IMAD.U32 R6, RZ, RZ, UR8 ;  /* 0x00000008ff067e24 */ /* 0x008fe2000f8e00ff */
[----:B------:R-:W-:Y:S01]  /*16d00*/  MOV R7, UR9 ;  /* 0x0000000900077c02 */ /* 0x000fe20008000f00 */
[----:B----4-:R-:W-:Y:S02]  /*16d10*/  IMAD.U32 R10, RZ, RZ, UR6 ;  /* 0x00000006ff0a7e24 */ /* 0x010fe4000f8e00ff */
[----:B-1----:R-:W-:-:S07]  /*16d20*/  IMAD.U32 R11, RZ, RZ, UR7 ;  /* 0x00000007ff0b7e24 */ /* 0x002fce000f8e00ff */
[----:B------:R-:W-:-:S07]  /*16d30*/  LEPC R20, `(.L_x_483) ;  /* 0x000000001014794e */ /* 0x000fce0000000000 */
[----:B--2---:R-:W-:Y:S05]  /*16d40*/  CALL.ABS.NOINC R2 ;  /* 0x0000000002007343 */ /* 0x004fea0003c00000 */
.L_x_483:
[----:B------:R-:W-:Y:S02]  /*16d50*/  HFMA2 R11, -RZ, RZ, 0, 0 ;  /* 0x00000000ff0b7431 */ /* 0x000fe400000001ff */
[----:B------:R-:W-:Y:S02]  /*16d60*/  IMAD.MOV.U32 R0, RZ, RZ, RZ ;  /* 0x000000ffff007224 */ /* 0x000fe400078e00ff */
[----:B------:R-:W-:Y:S02]  /*16d70*/  IMAD.MOV.U32 R18, RZ, RZ, RZ ;  /* 0x000000ffff127224 */ /* 0x000fe400078e00ff */
[----:B------:R-:W-:-:S07]  /*16d80*/  IMAD.MOV.U32 R9, RZ, RZ, RZ ;  /* 0x000000ffff097224 */ /* 0x000fce00078e00ff */
.L_x_482:
[----:B------:R-:W0:Y:S01]  /*16d90*/  LDCU.U8 UR4, c[0x0][0x7a1] ;  /* 0x0000f420ff0477ac */ /* 0x000e220008000000 */
[----:B------:R-:W-:Y:S02]  /*16da0*/  IMAD.MOV.U32 R16, RZ, RZ, R0 ;  /* 0x000000ffff107224 */ /* 0x000fe400078e0000 */
[----:B------:R-:W-:Y:S02]  /*16db0*/  IMAD.MOV.U32 R17, RZ, RZ, R11 ;  /* 0x000000ffff117224 */ /* 0x000fe400078e000b */
[----:B------:R-:W-:Y:S02]  /*16dc0*/  IMAD.MOV.U32 R24, RZ, RZ, R18 ;  /* 0x000000ffff187224 */ /* 0x000fe400078e0012 */
[----:B------:R-:W-:Y:S01]  /*16dd0*/  IMAD.MOV.U32 R25, RZ, RZ, R9 ;  /* 0x000000ffff197224 */ /* 0x000fe200078e0009 */
        /* <DEDUP_REMOVED lines=13> */
[----:B0-----:R-:W-:Y:S01]  /*16eb0*/  MOV R4, UR4 ;  /* 0x0000000400047c02 */ /* 0x001fe20008000f00 */
[----:B------:R-:W-:-:S02]  /*16ec0*/  IMAD.U32 R5, RZ, RZ, UR5 ;  /* 0x00000005ff057e24 */ /* 0x000fc4000f8e00ff */
[----:B---3--:R-:W-:Y:S02]  /*16ed0*/  IMAD.U32 R6, RZ, RZ, UR8 ;  /* 0x00000008ff067e24 */ /* 0x008fe4000f8e00ff */
[----:B------:R-:W-:Y:S02]  /*16ee0*/  IMAD.U32 R7, RZ, RZ, UR9 ;  /* 0x00000009ff077e24 */ /* 0x000fe4000f8e00ff */
[----:B----4-:R-:W-:Y:S02]  /*16ef0*/  IMAD.U32 R10, RZ, RZ, UR6 ;  /* 0x00000006ff0a7e24 */ /* 0x010fe4000f8e00ff */
[----:B-1----:R-:W-:-:S07]  /*16f00*/  IMAD.U32 R11, RZ, RZ, UR7 ;  /* 0x00000007ff0b7e24 */ /* 0x002fce000f8e00ff */
[----:B------:R-:W-:-:S07]  /*16f10*/  LEPC R20, `(.L_x_486) ;  /* 0x000000001014794e */ /* 0x000fce0000000000 */
[----:B--2---:R-:W-:Y:S05]  /*16f20*/  CALL.ABS.NOINC R2 ;  /* 0x0000000002007343 */ /* 0x004fea0003c00000 */
.L_x_486:
[----:B------:R-:W0:Y:S01]  /*16f30*/  LDCU.64 UR4, c[0x0][0x770] ;  /* 0x0000ee00ff0477ac */ /* 0x000e220008000a00 */
[----:B------:R-:W1:Y:S01]  /*16f40*/  LDC.64 R18, c[0x4][R18] ;  /* 0x0100000012127b82 */ /* 0x000e620000000a00 */
[----:B------:R-:W-:Y:S01]  /*16f50*/  IMAD.MOV.U32 R8, RZ, RZ, 0x2ef ;  /* 0x000002efff087424 */ /* 0x000fe200078e00ff */
[----:B------:R-:W2:Y:S01]  /*16f60*/  LDCU.64 UR6, c[0x4][0x3d8] ;  /* 0x01007b00ff0677ac */ /* 0x000ea20008000a00 */
[----:B------:R-:W-:Y:S02]  /*16f70*/  IMAD.MOV.U32 R12, RZ, RZ, 0x1 ;  /* 0x00000001ff0c7424 */ /* 0x000fe400078e00ff */
[----:B------:R-:W-:Y:S01]  /*16f80*/  IMAD.MOV.U32 R13, RZ, RZ, RZ ;  /* 0x000000ffff0d7224 */ /* 0x000fe200078e00ff */
[----:B------:R-:W3:Y:S01]  /*16f90*/  LDCU.64 UR8, c[0x4][0x3c0] ;  /* 0x01007800ff0877ac */ /* 0x000ee20008000a00 */
[----:B0-----:R-:W-:Y:S01]  /*16fa0*/  IADD3 R2, P0, PT, R23, UR4, RZ ;  /* 0x0000000417027c10 */ /* 0x001fe2000ff1e0ff */
[----:B--2---:R-:W-:-:S04]  /*16fb0*/  IMAD.U32 R4, RZ, RZ, UR6 ;  /* 0x00000006ff047e24 */ /* 0x004fc8000f8e00ff */
[----:B------:R-:W-:Y:S01]  /*16fc0*/  IMAD.X R3, RZ, RZ, UR5, P0 ;  /* 0x00000005ff037e24 */ /* 0x000fe200080e06ff */
[----:B------:R-:W0:Y:S01]  /*16fd0*/  LDCU.64 UR4, c[0x4][0x2a0] ;  /* 0x01005400ff0477ac */ /* 0x000e220008000a00 */
[----:B------:R-:W-:Y:S02]  /*16fe0*/  IMAD.U32 R5, RZ, RZ, UR7 ;  /* 0x00000007ff057e24 */ /* 0x000fe4000f8e00ff */
[----:B---3--:R-:W-:Y:S01]  /*16ff0*/  IMAD.U32 R6, RZ, RZ, UR8 ;  /* 0x00000008ff067e24 */ /* 0x008fe2000f8e00ff */
[----:B------:R2:W-:Y:S01]  /*17000*/  STG.E.64 desc[UR36][R2.64], R16 ;  /* 0x0000001002007986 */ /* 0x0005e2000c101b24 */
[----:B------:R-:W-:Y:S01]  /*17010*/  IMAD.U32 R7, RZ, RZ, UR9 ;  /* 0x00000009ff077e24 */ /* 0x000fe2000f8e00ff */
[----:B0-----:R-:W-:Y:S01]  /*17020*/  MOV R10, UR4 ;  /* 0x00000004000a7c02 */ /* 0x001fe20008000f00 */
[----:B--2---:R-:W-:-:S07]  /*17030*/  IMAD.U32 R11, RZ, RZ, UR5 ;  /* 0x00000005ff0b7e24 */ /* 0x004fce000f8e00ff */
[----:B------:R-:W-:-:S07]  /*17040*/  LEPC R20, `(.L_x_487) ;  /* 0x000000001014794e */ /* 0x000fce0000000000 */
[----:B-1----:R-:W-:Y:S05]  /*17050*/  CALL.ABS.NOINC R18 ;  /* 0x0000000012007343 */ /* 0x002fea0003c00000 */
.L_x_487:
[----:B------:R-:W-:Y:S05]  /*17060*/  BRA `(.L_x_488) ;  /* 0x0000000000107947 */ /* 0x000fea0003800000 */
.L_x_485:
[----:B------:R-:W0:Y:S02]  /*17070*/  LDCU.64 UR4, c[0x0][0x770] ;  /* 0x0000ee00ff0477ac */ /* 0x000e240008000a00 */
[----:B0-----:R-:W-:-:S05]  /*17080*/  IADD3 R2, P0, PT, R23, UR4, RZ ;  /* 0x0000000417027c10 */ /* 0x001fca000ff1e0ff */
[----:B------:R-:W-:-:S05]  /*17090*/  IMAD.X R3, RZ, RZ, UR5, P0 ;  /* 0x00000005ff037e24 */ /* 0x000fca00080e06ff */
[----:B------:R0:W-:Y:S03]  /*170a0*/  STG.E.64 desc[UR36][R2.64], R16 ;  /* 0x0000001002007986 */ /* 0x0001e6000c101b24 */
.L_x_488:
[----:B------:R-:W1:Y:S02]  /*170b0*/  LDCU.64 UR4, c[0x0][0x770] ;  /* 0x0000ee00ff0477ac */ /* 0x000e640008000a00 */
[----:B-1----:R-:W-:-:S05]  /*170c0*/  IADD3 R22, P0, PT, R22, UR4, RZ ;  /* 0x0000000416167c10 */ /* 0x002fca000ff1e0ff */
[----:B------:R-:W-:-:S05]  /*170d0*/  IMAD.X R23, RZ, RZ, UR5, P0 ;  /* 0x00000005ff177e24 */ /* 0x000fca00080e06ff */
[----:B------:R-:W-:Y:S01]  /*170e0*/  STG.E.64 desc[UR36][R22.64], R24 ;  /* 0x0000001816007986 */ /* 0x000fe2000c101b24 */
[----:B------:R-:W-:Y:S05]  /*170f0*/  EXIT ;  /* 0x000000000000794d */ /* 0x000fea0003800000 */
.L_x_484:
        /* <DEDUP_REMOVED lines=16> */
.L_x_489:
[----:B------:R-:W0:Y:S01]  /*17200*/  LDC.64 R2, c[0x4][R2] ;  /* 0x0100000002027b82 */ /* 0x000e220000000a00 */
[----:B------:R-:W1:Y:S01]  /*17210*/  LDCU.64 UR4, c[0x4][0x3c8] ;  /* 0x01007900ff0477ac */ /* 0x000e620008000a00 */
[----:B------:R-:W-:Y:S02]  /*17220*/  IMAD.MOV.U32 R8, RZ, RZ, 0x2e9 ;  /* 0x000002e9ff087424 */ /* 0x000fe400078e00ff */
[----:B------:R-:W-:Y:S01]  /*17230*/  IMAD.MOV.U32 R12, RZ, RZ, 0x1 ;  /* 0x00000001ff0c7424 */ /* 0x000fe200078e00ff */
[----:B------:R-:W2:Y:S01]  /*17240*/  LDCU.64 UR6, c[0x4][0x3c0] ;  /* 0x01007800ff0677ac */ /* 0x000ea20008000a00 */
[----:B------:R-:W-:Y:S01]  /*17250*/  IMAD.MOV.U32 R13, RZ, RZ, RZ ;  /* 0x000000ffff0d7224 */ /* 0x000fe200078e00ff */
[----:B------:R-:W3:Y:S01]  /*17260*/  LDCU.64 UR8, c[0x4][0x2a8] ;  /* 0x01005500ff0877ac */ /* 0x000ee20008000a00 */
[----:B-1----:R-:W-:Y:S02]  /*17270*/  IMAD.U32 R4, RZ, RZ, UR4 ;  /* 0x00000004ff047e24 */ /* 0x002fe4000f8e00ff */
[----:B------:R-:W-:-:S02]  /*17280*/  IMAD.U32 R5, RZ, RZ, UR5 ;  /* 0x00000005ff057e24 */ /* 0x000fc4000f8e00ff */
[----:B--2---:R-:W-:Y:S02]  /*17290*/  IMAD.U32 R6, RZ, RZ, UR6 ;  /* 0x00000006ff067e24 */ /* 0x004fe4000f8e00ff */
[----:B------:R-:W-:Y:S02]  /*172a0*/  IMAD.U32 R7, RZ, RZ, UR7 ;  /* 0x00000007ff077e24 */ /* 0x000fe4000f8e00ff */
[----:B---3--:R-:W-:Y:S01]  /*172b0*/  IMAD.U32 R10, RZ, RZ, UR8 ;  /* 0x00000008ff0a7e24 */ /* 0x008fe2000f8e00ff */
[----:B------:R-:W-:-:S07]  /*172c0*/  MOV R11, UR9 ;  /* 0x00000009000b7c02 */ /* 0x000fce0008000f00 */
[----:B------:R-:W-:-:S07]  /*172d0*/  LEPC R20, `(.L_x_490) ;  /* 0x000000001014794e */ /* 0x000fce0000000000 */
[----:B0-----:R-:W-:Y:S05]  /*172e0*/  CALL.ABS.NOINC R2 ;  /* 0x0000000002007343 */ /* 0x001fea0003c00000 */
.L_x_490:
[----:B------:R-:W-:Y:S05]  /*172f0*/  EXIT ;  /* 0x000000000000794d */ /* 0x000fea0003800000 */
.L_x_481:
[----:B------:R-:W-:Y:S05]  /*17300*/  @!P0 BRA `(.L_x_491) ;  /* 0x0000000000888947 */ /* 0x000fea0003800000 */
[----:B------:R-:W2:Y:S04]  /*17310*/  LDG.E R2, desc[UR36][R4.64] ;  /* 0x0000002404027981 */ /* 0x000ea8000c1e1900 */
[----:B------:R-:W3:Y:S04]  /*17320*/  LDG.E R6, desc[UR36][R4.64+0x10] ;  /* 0x0000102404067981 */ /* 0x000ee8000c1e1900 */
[----:B------:R-:W4:Y:S04]  /*17330*/  LDG.E.64 R12, desc[UR36][R4.64+0x8] ;  /* 0x00000824040c7981 */ /* 0x000f28000c1e1b00 */
[----:B------:R-:W5:Y:S01]  /*17340*/  LDG.E.64 R14, desc[UR36][R4.64+0x18] ;  /* 0x00001824040e7981 */ /* 0x000f62000c1e1b00 */
[----:B------:R-:W-:Y:S01]  /*17350*/  BSSY.RECONVERGENT B0, `(.L_x_492) ;  /* 0x000000e000007945 */ /* 0x000fe20003800200 */
[----:B--2---:R-:W-:-:S02]  /*17360*/  FSETP.NAN.FTZ.AND P5, PT, |R2|, |R2|, PT ;  /* 0x400000020200720b */ /* 0x004fc40003fb8200 */
[----:B---3--:R-:W-:-:S11]  /*17370*/  FSETP.NAN.FTZ.AND P3, PT, |R6|, |R6|, PT ;  /* 0x400000060600720b */ /* 0x008fd60003f78200 */
[----:B------:R-:W-:Y:S02]  /*17380*/  @P5 FSETP.NAN.FTZ.AND P4, PT, |R3|, |R3|, PT ;  /* 0x400000030300520b */ /* 0x000fe40003f98200 */
[----:B----4-:R-:W-:Y:S02]  /*17390*/  @P5 ISETP.LT.U32.AND P2, PT, R12, R0, PT ;  /* 0x000000000c00520c */ /* 0x010fe40003f41070 */
[----:B------:R-:W-:Y:S02]  /*173a0*/  @P3 FSETP.NAN.FTZ.AND P0, PT, |R7|, |R7|, PT ;  /* 0x400000070700320b */ /* 0x000fe40003f18200 */
[----:B-----5:R-:W-:Y:S02]  /*173b0*/  @P3 ISETP.LT.U32.AND P1, PT, R14, R18, PT ;  /* 0x000000120e00320c */ /* 0x020fe40003f21070 */
[----:B------:R-:W-:Y:S01]  /*173c0*/  @P5 ISETP.LT.OR.EX P2, PT, R13, R11, !P4, P2 ;  /* 0x0000000b0d00520c */ /* 0x000fe20006741720 */
[----:B------:R-:W-:-:S12]  /*173d0*/  @P5 BRA `(.L_x_493) ;  /* 0x0000000000145947 */ /* 0x000fd80003800000 */
[----:B------:R-:W-:-:S13]  /*173e0*/  FSETP.NEU.FTZ.AND P4, PT, R2, R3, PT ;  /* 0x000000030200720b */ /* 0x000fda0003f9d000 */
[----:B------:R-:W-:-:S04]  /*173f0*/  @!P4 ISETP.GE.U32.AND P2, PT, R12, R0, PT ;  /* 0x000000000c00c20c */ /* 0x000fc80003f46070 */
[----:B------:R-:W-:-:S04]  /*17400*/  @!P4 ISETP.GE.AND.EX P2, PT, R13, R11, PT, P2 ;  /* 0x0000000b0d00c20c */ /* 0x000fc80003f46320 */
[----:B------:R-:W-:Y:S02]  /*17410*/  @!P4 PLOP3.LUT P2, PT, P2, PT, PT, 0x8, 0x80 ;  /* 0x000000000080c81c */ /* 0x000fe4000174e170 */
[----:B------:R-:W-:-:S13]  /*17420*/  @P4 FSETP.LT.FTZ.AND P2, PT, R2, R3, PT ;  /* 0x000000030200420b */ /* 0x000fda0003f51000 */
.L_x_493:
[----:B------:R-:W-:Y:S05]  /*17430*/  BSYNC.RECONVERGENT B0 ;  /* 0x0000000000007941 */ /* 0x000fea0003800200 */
.L_x_492:
[----:B------:R-:W-:Y:S01]  /*17440*/  BSSY.RECONVERGENT B0, `(.L_x_494) ;  /* 0x000000b000007945 */ /* 0x000fe20003800200 */
[----:B------:R-:W-:Y:S02]  /*17450*/  SEL R0, R12, R0, P2 ;  /* 0x000000000c007207 */ /* 0x000fe40001000000 */
[----:B------:R-:W-:Y:S02]  /*17460*/  SEL R11, R13, R11, P2 ;  /* 0x0000000b0d0b7207 */ /* 0x000fe40001000000 */
[----:B------:R-:W-:Y:S02]  /*17470*/  FSEL R3, R2, R3, P2 ;  /* 0x0000000302037208 */ /* 0x000fe40001000000 */
[----:B------:R-:W-:Y:S01]  /*17480*/  @P3 ISETP.LT.OR.EX P0, PT, R15, R9, !P0, P1 ;  /* 0x000000090f00320c */ /* 0x000fe20004701710 */
[----:B------:R-:W-:-:S12]  /*17490*/  @P3 BRA `(.L_x_495) ;  /* 0x0000000000143947 */ /* 0x000fd80003800000 */
[----:B------:R-:W-:-:S13]  /*174a0*/  FSETP.NEU.FTZ.AND P2, PT, R6, R7, PT ;  /* 0x000000070600720b */ /* 0x000fda0003f5d000 */
[----:B------:R-:W-:Y:S02]  /*174b0*/  @!P2 ISETP.GE.U32.AND P1, PT, R14, R18, PT ;  /* 0x000000120e00a20c */ /* 0x000fe40003f26070 */
[----:B------:R-:W-:Y:S02]  /*174c0*/  @P2 FSETP.LT.FTZ.AND P0, PT, R6, R7, PT ;  /* 0x000000070600220b */ /* 0x000fe40003f11000 */
[----:B------:R-:W-:-:S04]  /*174d0*/  @!P2 ISETP.GE.AND.EX P1, PT, R15, R9, PT, P1 ;  /* 0x000000090f00a20c */ /* 0x000fc80003f26310 */
[----:B------:R-:W-:-:S13]  /*174e0*/  @!P2 PLOP3.LUT P0, PT, P1, PT, PT, 0x8, 0x80 ;  /* 0x000000000080a81c */ /* 0x000fda0000f0e170 */
.L_x_495:
[----:B------:R-:W-:Y:S05]  /*174f0*/  BSYNC.RECONVERGENT B0 ;  /* 0x0000000000007941 */ /* 0x000fea0003800200 */
.L_x_494:
[----:B------:R-:W-:Y:S02]  /*17500*/  SEL R18, R14, R18, P0 ;  /* 0x000000120e127207 */ /* 0x000fe40000000000 */
[----:B------:R-:W-:Y:S02]  /*17510*/  SEL R9, R15, R9, P0 ;  /* 0x000000090f097207 */ /* 0x000fe40000000000 */
[----:B------:R-:W-:-:S07]  /*17520*/  FSEL R7, R6, R7, P0 ;  /* 0x0000000706077208 */ /* 0x000fce0000000000 */
.L_x_491:
[----:B------:R-:W0:Y:S01]  /*17530*/  LDCU.U8 UR4, c[0x0][0x7a1] ;  /* 0x0000f420ff0477ac */ /* 0x000e220008000000 */
        /* <DEDUP_REMOVED lines=24> */
.L_x_498:
        /* <DEDUP_REMOVED lines=19> */
.L_x_499:
[----:B------:R-:W-:Y:S05]  /*177f0*/  BRA `(.L_x_500) ;  /* 0x0000000000107947 */ /* 0x000fea0003800000 */
.L_x_497:
[----:B------:R-:W0:Y:S02]  /*17800*/  LDCU.64 UR4, c[0x0][0x770] ;  /* 0x0000ee00ff0477ac */ /* 0x000e240008000a00 */
[----:B0-----:R-:W-:-:S05]  /*17810*/  IADD3 R2, P0, PT, R23, UR4, RZ ;  /* 0x0000000417027c10 */ /* 0x001fca000ff1e0ff */
[----:B------:R-:W-:-:S05]  /*17820*/  IMAD.X R3, RZ, RZ, UR5, P0 ;  /* 0x00000005ff037e24 */ /* 0x000fca00080e06ff */
[----:B------:R0:W-:Y:S03]  /*17830*/  STG.E.64 desc[UR36][R2.64], R16 ;  /* 0x0000001002007986 */ /* 0x0001e6000c101b24 */
.L_x_500:
[----:B------:R-:W1:Y:S02]  /*17840*/  LDCU.64 UR4, c[0x0][0x770] ;  /* 0x0000ee00ff0477ac */ /* 0x000e640008000a00 */
[----:B-1----:R-:W-:-:S05]  /*17850*/  IADD3 R22, P0, PT, R22, UR4, RZ ;  /* 0x0000000416167c10 */ /* 0x002fca000ff1e0ff */
[----:B------:R-:W-:-:S05]  /*17860*/  IMAD.X R23, RZ, RZ, UR5, P0 ;  /* 0x00000005ff177e24 */ /* 0x000fca00080e06ff */
[----:B------:R-:W-:Y:S01]  /*17870*/  STG.E.64 desc[UR36][R22.64], R18 ;  /* 0x0000001216007986 */ /* 0x000fe2000c101b24 */
[----:B------:R-:W-:Y:S05]  /*17880*/  EXIT ;  /* 0x000000000000794d */ /* 0x000fea0003800000 */
.L_x_496:
[----:B------:R-:W-:Y:S04]  /*17890*/  STG.E.64 desc[UR36][R4.64+0x8], R16 ;  /* 0x0000081004007986 */ /* 0x000fe8000c101b24 */
[----:B------:R-:W-:Y:S04]  /*178a0*/  STG.E.64 desc[UR36][R4.64+0x18], R18 ;  /* 0x0000181204007986 */ /* 0x000fe8000c101b24 */
[----:B------:R-:W-:Y:S04]  /*178b0*/  STG.E desc[UR36][R4.64], R3 ;  /* 0x0000000304007986 */ /* 0x000fe8000c101924 */
[----:B------:R-:W-:Y:S01]  /*178c0*/  STG.E desc[UR36][R4.64+0x10], R7 ;  /* 0x0000100704007986 */ /* 0x000fe2000c101924 */
[----:B------:R-:W-:Y:S05]  /*178d0*/  EXIT ;  /* 0x000000000000794d */ /* 0x000fea0003800000 */
.L_x_438:
[----:B------:R-:W1:Y:S02]  /*178e0*/  LDCU UR4, c[0x0][0x3a0] ;  /* 0x00007400ff0477ac */ /* 0x000e640008000800 */
[----:B-1----:R-:W-:-:S13]  /*178f0*/  ISETP.GE.AND P0, PT, R23, UR4, PT ;  /* 0x0000000417007c0c */ /* 0x002fda000bf06270 */
[----:B------:R-:W-:Y:S05]  /*17900*/  @P0 EXIT ;  /* 0x000000000000094d */ /* 0x000fea0003800000 */
[----:B------:R-:W1:Y:S01]  /*17910*/  LDCU UR4, c[0x0][0x3b0] ;  /* 0x00007600ff0477ac */ /* 0x000e620008000800 */
[----:B------:R-:W-:Y:S02]  /*17920*/  ISETP.NE.AND P2, PT, R19, RZ, PT ;  /* 0x000000ff1300720c */ /* 0x000fe40003f45270 */
[----:B-1----:R-:W-:-:S13]  /*17930*/  ISETP.NE.AND P0, PT, RZ, UR4, PT ;  /* 0x00000004ff007c0c */ /* 0x002fda000bf05270 */
[----:B------:R-:W-:Y:S05]  /*17940*/  @P0 EXIT P2 ;  /* 0x000000000000094d */ /* 0x000fea0001000000 */
[----:B------:R-:W1:Y:S01]  /*17950*/  LDCU UR4, c[0x0][0x3b4] ;  /* 0x00007680ff0477ac */ /* 0x000e620008000800 */
[----:B------:R-:W-:Y:S02]  /*17960*/  ISETP.NE.AND P2, PT, R16, RZ, PT ;  /* 0x000000ff1000720c */ /* 0x000fe40003f45270 */
[----:B-1----:R-:W-:-:S13]  /*17970*/  ISETP.NE.AND P0, PT, RZ, UR4, PT ;  /* 0x00000004ff007c0c */ /* 0x002fda000bf05270 */
[----:B------:R-:W-:Y:S05]  /*17980*/  @P0 EXIT P2 ;  /* 0x000000000000094d */ /* 0x000fea0001000000 */
[----:B------:R-:W1:Y:S02]  /*17990*/  LDCU.U8 UR4, c[0x0][0x7a0] ;  /* 0x0000f400ff0477ac */ /* 0x000e640008000000 */
[----:B-1----:R-:W-:-:S13]  /*179a0*/  ISETP.NE.AND P3, PT, RZ, UR4, PT ;  /* 0x00000004ff007c0c */ /* 0x002fda000bf65270 */
[----:B------:R-:W1:Y:S02]  /*179b0*/  @P3 LDC.64 R6, c[0x0][0x798] ;  /* 0x0001e600ff063b82 */ /* 0x000e640000000a00 */
[-C--:B-1----:R-:W-:Y:S02]  /*179c0*/  @P3 IADD3 R18, P2, PT, R18, R6.reuse, RZ ;  /* 0x0000000612123210 */ /* 0x082fe40007f5e0ff */
[----:B------:R-:W-:-:S03]  /*179d0*/  @P3 IADD3 R0, P0, PT, R0, R6, RZ ;  /* 0x0000000600003210 */ /* 0x000fc60007f1e0ff */
[----:B--234-:R-:W-:Y:S01]  /*179e0*/  @P3 IMAD.X R33, R33, 0x1, R7, P2 ;  /* 0x0000000121213824 */ /* 0x01cfe200010e0607 */
[----:B------:R-:W-:Y:S01]  /*179f0*/  @P3 IADD3.X R35, PT, PT, R35, R7, RZ, P0, !PT ;  /* 0x0000000723233210 */ /* 0x000fe200007fe4ff */
[----:B------:R-:W-:Y:S08]  /*17a00*/  @!P1 BRA `(.L_x_501) ;  /* 0x0000000400b09947 */ /* 0x000ff00003800000 */
[----:B------:R-:W-:Y:S05]  /*17a10*/  @!P3 BRA `(.L_x_502) ;  /* 0x000000000050b947 */ /* 0x000fea0003800000 */
        /* <DEDUP_REMOVED lines=8> */
[----:B-1----:R-:W-:-:S02]  /*17aa0*/  IMAD.U32 R4, RZ, RZ, UR4 ;  /* 0x00000004ff047e24 */ /* 0x002fc4000f8e00ff */
[----:B------:R-:W-:Y:S02]  /*17ab0*/  IMAD.U32 R5, RZ, RZ, UR5 ;  /* 0x00000005ff057e24 */ /* 0x000fe4000f8e00ff */
[----:B----4-:R-:W-:Y:S02]  /*17ac0*/  IMAD.U32 R6, RZ, RZ, UR6 ;  /* 0x00000006ff067e24 */ /* 0x010fe4000f8e00ff */
[----:B------:R-:W-:Y:S02]  /*17ad0*/  IMAD.U32 R7, RZ, RZ, UR7 ;  /* 0x00000007ff077e24 */ /* 0x000fe4000f8e00ff */
[----:B-----5:R-:W-:Y:S01]  /*17ae0*/  IMAD.U32 R10, RZ, RZ, UR8 ;  /* 0x00000008ff0a7e24 */ /* 0x020fe2000f8e00ff */
[----:B--2---:R-:W-:-:S07]  /*17af0*/  MOV R11, UR9 ;  /* 0x00000009000b7c02 */ /* 0x004fce0008000f00 */
[----:B------:R-:W-:-:S07]  /*17b00*/  LEPC R20, `(.L_x_503) ;  /* 0x000000001014794e */ /* 0x000fce0000000000 */
[----:B0--3--:R-:W-:Y:S05]  /*17b10*/  CALL.ABS.NOINC R2 ;  /* 0x0000000002007343 */ /* 0x009fea0003c00000 */
.L_x_503:
[----:B------:R-:W-:Y:S02]  /*17b20*/  HFMA2 R35, -RZ, RZ, 0, 0 ;  /* 0x00000000ff237431 */ /* 0x000fe400000001ff */
[----:B------:R-:W-:Y:S02]  /*17b30*/  IMAD.MOV.U32 R18, RZ, RZ, RZ ;  /* 0x000000ffff127224 */ /* 0x000fe400078e00ff */
[----:B------:R-:W-:Y:S02]  /*17b40*/  IMAD.MOV.U32 R33, RZ, RZ, RZ ;  /* 0x000000ffff217224 */ /* 0x000fe400078e00ff */
[----:B------:R-:W-:-:S07]  /*17b50*/  IMAD.MOV.U32 R0, RZ, RZ, RZ ;  /* 0x000000ffff007224 */ /* 0x000fce00078e00ff */
.L_x_502:
[----:B------:R-:W1:Y:S01]  /*17b60*/  LDCU.U8 UR4, c[0x0][0x7a1] ;  /* 0x0000f420ff0477ac */ /* 0x000e620008000000 */
[----:B------:R-:W-:Y:S02]  /*17b70*/  IMAD.MOV.U32 R22, RZ, RZ, R18 ;  /* 0x000000ffff167224 */ /* 0x000fe400078e0012 */
[----:B------:R-:W-:Y:S02]  /*17b80*/  IMAD.MOV.U32 R23, RZ, RZ, R33 ;  /* 0x000000ffff177224 */ /* 0x000fe400078e0021 */
[----:B------:R-:W-:Y:S02]  /*17b90*/  IMAD.MOV.U32 R16, RZ, RZ, R0 ;  /* 0x000000ffff107224 */ /* 0x000fe400078e0000 */
[----:B------:R-:W-:Y:S01]  /*17ba0*/  IMAD.MOV.U32 R17, RZ, RZ, R35 ;  /* 0x000000ffff117224 */ /* 0x000fe200078e0023 */
[----:B-1----:R-:W-:-:S09]  /*17bb0*/  UISETP.NE.AND UP0, UPT, UR4, URZ, UPT ;  /* 0x000000ff0400728c */ /* 0x002fd2000bf05270 */
[----:B------:R-:W-:Y:S05]  /*17bc0*/  BRA.U !UP0, `(.L_x_504) ;  /* 0x0000000108c07547 */ /* 0x000fea000b800000 */
[----:B------:R-:W1:Y:S02]  /*17bd0*/  LDCU UR4, c[0x0][0x7a4] ;  /* 0x0000f480ff0477ac */ /* 0x000e640008000800 */
[----:B-1----:R-:W-:-:S09]  /*17be0*/  UISETP.NE.AND UP0, UPT, UR4, 0x1, UPT ;  /* 0x000000010400788c */ /* 0x002fd2000bf05270 */
[----:B------:R-:W-:Y:S05]  /*17bf0*/  BRA.U !UP0, `(.L_x_505) ;  /* 0x0000000108907547 */ /* 0x000fea000b800000 */
        /* <DEDUP_REMOVED lines=9> */
[----:B------:R-:W-:Y:S01]  /*17c90*/  IMAD.U32 R5, RZ, RZ, UR5 ;  /* 0x00000005ff057e24 */ /* 0x000fe2000f8e00ff */
[----:B----4-:R-:W-:Y:S01]  /*17ca0*/  MOV R6, UR6 ;  /* 0x0000000600067c02 */ /* 0x010fe20008000f00 */
[----:B------:R-:W-:Y:S02]  /*17cb0*/  IMAD.U32 R7, RZ, RZ, UR7 ;  /* 0x00000007ff077e24 */ /* 0x000fe4000f8e00ff */
[----:B-----5:R-:W-:Y:S02]  /*17cc0*/  IMAD.U32 R10, RZ, RZ, UR8 ;  /* 0x00000008ff0a7e24 */ /* 0x020fe4000f8e00ff */
[----:B--2---:R-:W-:-:S07]  /*17cd0*/  IMAD.U32 R11, RZ, RZ, UR9 ;  /* 0x00000009ff0b7e24 */ /* 0x004fce000f8e00ff */
[----:B------:R-:W-:-:S07]  /*17ce0*/  LEPC R20, `(.L_x_506) ;  /* 0x000000001014794e */ /* 0x000fce0000000000 */
[----:B0--3--:R-:W-:Y:S05]  /*17cf0*/  CALL.ABS.NOINC R2 ;  /* 0x0000000002007343 */ /* 0x009fea0003c00000 */
.L_x_506:
[----:B------:R-:W0:Y:S01]  /*17d00*/  LDCU.64 UR4, c[0x0][0x770] ;  /* 0x0000ee00ff0477ac */ /* 0x000e220008000a00 */
[----:B------:R-:W1:Y:S01]  /*17d10*/  LDC.64 R18, c[0x4][R18] ;  /* 0x0100000012127b82 */ /* 0x000e620000000a00 */
[----:B------:R-:W-:Y:S02]  /*17d20*/  HFMA2 R8, -RZ, RZ, 0, 4.4763088226318359375e-05 ;  /* 0x000002efff087431 */ /* 0x000fe400000001ff */
[----:B------:R-:W-:Y:S01]  /*17d30*/  IMAD.MOV.U32 R12, RZ, RZ, 0x1 ;  /* 0x00000001ff0c7424 */ /* 0x000fe200078e00ff */
[----:B------:R-:W2:Y:S01]  /*17d40*/  LDCU.64 UR6, c[0x4][0x3d8] ;  /* 0x01007b00ff0677ac */ /* 0x000ea20008000a00 */
[----:B------:R-:W-:Y:S01]  /*17d50*/  IMAD.MOV.U32 R13, RZ, RZ, RZ ;  /* 0x000000ffff0d7224 */ /* 0x000fe200078e00ff */
[----:B------:R-:W3:Y:S01]  /*17d60*/  LDCU.64 UR8, c[0x4][0x3c0] ;  /* 0x01007800ff0877ac */ /* 0x000ee20008000a00 */
[----:B0-----:R-:W-:-:S04]  /*17d70*/  IADD3 R2, P0, PT, R25, UR4, RZ ;  /* 0x0000000419027c10 */ /* 0x001fc8000ff1e0ff */
[----:B------:R-:W-:Y:S01]  /*17d80*/  IADD3.X R3, PT, PT, RZ, UR5, RZ, P0, !PT ;  /* 0x00000005ff037c10 */ /* 0x000fe200087fe4ff */
[----:B------:R-:W0:Y:S01]  /*17d90*/  LDCU.64 UR4, c[0x4][0x2a0] ;  /* 0x01005400ff0477ac */ /* 0x000e220008000a00 */
[----:B--2---:R-:W-:Y:S02]  /*17da0*/  IMAD.U32 R4, RZ, RZ, UR6 ;  /* 0x00000006ff047e24 */ /* 0x004fe4000f8e00ff */
[----:B------:R-:W-:Y:S01]  /*17db0*/  IMAD.U32 R5, RZ, RZ, UR7 ;  /* 0x00000007ff057e24 */ /* 0x000fe2000f8e00ff */
[----:B------:R2:W-:Y:S01]  /*17dc0*/  STG.E.64 desc[UR36][R2.64], R16 ;  /* 0x0000001002007986 */ /* 0x0005e2000c101b24 */
[----:B---3--:R-:W-:Y:S02]  /*17dd0*/  IMAD.U32 R6, RZ, RZ, UR8 ;  /* 0x00000008ff067e24 */ /* 0x008fe4000f8e00ff */
[----:B------:R-:W-:Y:S02]  /*17de0*/  IMAD.U32 R7, RZ, RZ, UR9 ;  /* 0x00000009ff077e24 */ /* 0x000fe4000f8e00ff */
[----:B0-----:R-:W-:-:S02]  /*17df0*/  IMAD.U32 R10, RZ, RZ, UR4 ;  /* 0x00000004ff0a7e24 */ /* 0x001fc4000f8e00ff */
[----:B--2---:R-:W-:-:S07]  /*17e00*/  IMAD.U32 R11, RZ, RZ, UR5 ;  /* 0x00000005ff0b7e24 */ /* 0x004fce000f8e00ff */
[----:B------:R-:W-:-:S07]  /*17e10*/  LEPC R20, `(.L_x_507) ;  /* 0x000000001014794e */ /* 0x000fce0000000000 */
[----:B-1----:R-:W-:Y:S05]  /*17e20*/  CALL.ABS.NOINC R18 ;  /* 0x0000000012007343 */ /* 0x002fea0003c00000 */
.L_x_507:
[----:B------:R-:W-:Y:S05]  /*17e30*/  BRA `(.L_x_508) ;  /* 0x0000000000107947 */ /* 0x000fea0003800000 */
.L_x_505:
[----:B------:R-:W1:Y:S02]  /*17e40*/  LDCU.64 UR4, c[0x0][0x770] ;  /* 0x0000ee00ff0477ac */ /* 0x000e640008000a00 */
[----:B-1----:R-:W-:-:S05]  /*17e50*/  IADD3 R2, P0, PT, R25, UR4, RZ ;  /* 0x0000000419027c10 */ /* 0x002fca000ff1e0ff */
[----:B------:R-:W-:-:S05]  /*17e60*/  IMAD.X R3, RZ, RZ, UR5, P0 ;  /* 0x00000005ff037e24 */ /* 0x000fca00080e06ff */
[----:B------:R1:W-:Y:S03]  /*17e70*/  STG.E.64 desc[UR36][R2.64], R16 ;  /* 0x0000001002007986 */ /* 0x0003e6000c101b24 */
.L_x_508:
[----:B------:R-:W2:Y:S02]  /*17e80*/  LDCU.64 UR4, c[0x0][0x770] ;  /* 0x0000ee00ff0477ac */ /* 0x000ea40008000a00 */
[----:B--2---:R-:W-:-:S05]  /*17e90*/  IADD3 R24, P0, PT, R24, UR4, RZ ;  /* 0x0000000418187c10 */ /* 0x004fca000ff1e0ff */
[----:B------:R-:W-:-:S05]  /*17ea0*/  IMAD.X R25, RZ, RZ, UR5, P0 ;  /* 0x00000005ff197e24 */ /* 0x000fca00080e06ff */
[----:B------:R-:W-:Y:S01]  /*17eb0*/  STG.E.64 desc[UR36][R24.64], R22 ;  /* 0x0000001618007986 */ /* 0x000fe2000c101b24 */
[----:B------:R-:W-:Y:S05]  /*17ec0*/  EXIT ;  /* 0x000000000000794d */ /* 0x000fea0003800000 */
.L_x_504:
        /* <DEDUP_REMOVED lines=16> */
.L_x_509:
[----:B------:R-:W0:Y:S01]  /*17fd0*/  LDC.64 R2, c[0x4][R2] ;  /* 0x0100000002027b82 */ /* 0x000e220000000a00 */
[----:B------:R-:W1:Y:S01]  /*17fe0*/  LDCU.64 UR4, c[0x4][0x3c8] ;  /* 0x01007900ff0477ac */ /* 0x000e620008000a00 */
[----:B------:R-:W-:Y:S02]  /*17ff0*/  HFMA2 R12, -RZ, RZ, 0, 5.9604644775390625e-08 ;  /* 0x00000001ff0c7431 */ /* 0x000fe400000001ff */
[----:B------:R-:W-:Y:S01]  /*18000*/  IMAD.MOV.U32 R8, RZ, RZ, 0x2e9 ;  /* 0x000002e9ff087424 */ /* 0x000fe200078e00ff */
[----:B------:R-:W2:Y:S01]  /*18010*/  LDCU.64 UR6, c[0x4][0x3c0] ;  /* 0x01007800ff0677ac */ /* 0x000ea20008000a00 */
[----:B------:R-:W-:Y:S01]  /*18020*/  IMAD.MOV.U32 R13, RZ, RZ, RZ ;  /* 0x000000ffff0d7224 */ /* 0x000fe200078e00ff */
[----:B------:R-:W3:Y:S01]  /*18030*/  LDCU.64 UR8, c[0x4][0x2a8] ;  /* 0x01005500ff0877ac */ /* 0x000ee20008000a00 */
[----:B-1----:R-:W-:Y:S01]  /*18040*/  MOV R4, UR4 ;  /* 0x0000000400047c02 */ /* 0x002fe20008000f00 */
[----:B------:R-:W-:Y:S02]  /*18050*/  IMAD.U32 R5, RZ, RZ, UR5 ;  /* 0x00000005ff057e24 */ /* 0x000fe4000f8e00ff */
[----:B--2---:R-:W-:-:S02]  /*18060*/  IMAD.U32 R6, RZ, RZ, UR6 ;  /* 0x00000006ff067e24 */ /* 0x004fc4000f8e00ff */
[----:B------:R-:W-:Y:S02]  /*18070*/  IMAD.U32 R7, RZ, RZ, UR7 ;  /* 0x00000007ff077e24 */ /* 0x000fe4000f8e00ff */
[----:B---3--:R-:W-:Y:S02]  /*18080*/  IMAD.U32 R10, RZ, RZ, UR8 ;  /* 0x00000008ff0a7e24 */ /* 0x008fe4000f8e00ff */
[----:B------:R-:W-:-:S07]  /*18090*/  IMAD.U32 R11, RZ, RZ, UR9 ;  /* 0x00000009ff0b7e24 */ /* 0x000fce000f8e00ff */
[----:B------:R-:W-:-:S07]  /*180a0*/  LEPC R20, `(.L_x_510) ;  /* 0x000000001014794e */ /* 0x000fce0000000000 */
[----:B0-----:R-:W-:Y:S05]  /*180b0*/  CALL.ABS.NOINC R2 ;  /* 0x0000000002007343 */ /* 0x001fea0003c00000 */
.L_x_510:
[----:B------:R-:W-:Y:S05]  /*180c0*/  EXIT ;  /* 0x000000000000794d */ /* 0x000fea0003800000 */
.L_x_501:
        /* <DEDUP_REMOVED lines=19> */
.L_x_513:
[----:B------:R-:W-:Y:S05]  /*18200*/  BSYNC.RECONVERGENT B0 ;  /* 0x0000000000007941 */ /* 0x000fea0003800200 */
.L_x_512:
        /* <DEDUP_REMOVED lines=11> */
.L_x_515:
[----:B------:R-:W-:Y:S05]  /*182c0*/  BSYNC.RECONVERGENT B0 ;  /* 0x0000000000007941 */ /* 0x000fea0003800200 */
.L_x_514:
[----:B------:R-:W-:Y:S02]  /*182d0*/  SEL R18, R8, R18, P0 ;  /* 0x0000001208127207 */ /* 0x000fe40000000000 */
[----:B------:R-:W-:Y:S02]  /*182e0*/  SEL R33, R9, R33, P0 ;  /* 0x0000002109217207 */ /* 0x000fe40000000000 */
[----:B------:R-:W-:-:S07]  /*182f0*/  FSEL R26, R11, R26, P0 ;  /* 0x0000001a0b1a7208 */ /* 0x000fce0000000000 */
.L_x_511:
[----:B------:R-:W1:Y:S01]  /*18300*/  LDCU.U8 UR4, c[0x0][0x7a1] ;  /* 0x0000f420ff0477ac */ /* 0x000e620008000000 */
        /* <DEDUP_REMOVED lines=24> */
.L_x_518:
        /* <DEDUP_REMOVED lines=19> */
.L_x_519:
[----:B------:R-:W-:Y:S05]  /*185c0*/  BRA `(.L_x_520) ;  /* 0x0000000000107947 */ /* 0x000fea0003800000 */
.L_x_517:
[----:B------:R-:W1:Y:S02]  /*185d0*/  LDCU.64 UR4, c[0x0][0x770] ;  /* 0x0000ee00ff0477ac */ /* 0x000e640008000a00 */
[----:B-1----:R-:W-:-:S05]  /*185e0*/  IADD3 R2, P0, PT, R25, UR4, RZ ;  /* 0x0000000419027c10 */ /* 0x002fca000ff1e0ff */
[----:B------:R-:W-:-:S05]  /*185f0*/  IMAD.X R3, RZ, RZ, UR5, P0 ;  /* 0x00000005ff037e24 */ /* 0x000fca00080e06ff */
[----:B------:R1:W-:Y:S03]  /*18600*/  STG.E.64 desc[UR36][R2.64], R16 ;  /* 0x0000001002007986 */ /* 0x0003e6000c101b24 */
.L_x_520:
[----:B------:R-:W2:Y:S02]  /*18610*/  LDCU.64 UR4, c[0x0][0x770] ;  /* 0x0000ee00ff0477ac */ /* 0x000ea40008000a00 */
[----:B--2---:R-:W-:-:S05]  /*18620*/  IADD3 R24, P0, PT, R24, UR4, RZ ;  /* 0x0000000418187c10 */ /* 0x004fca000ff1e0ff */
[----:B------:R-:W-:-:S05]  /*18630*/  IMAD.X R25, RZ, RZ, UR5, P0 ;  /* 0x00000005ff197e24 */ /* 0x000fca00080e06ff */
[----:B------:R-:W-:Y:S01]  /*18640*/  STG.E.64 desc[UR36][R24.64], R18 ;  /* 0x0000001218007986 */ /* 0x000fe2000c101b24 */
[----:B------:R-:W-:Y:S05]  /*18650*/  EXIT ;  /* 0x000000000000794d */ /* 0x000fea0003800000 */
.L_x_516:
[----:B------:R-:W-:Y:S04]  /*18660*/  STG.E.64 desc[UR36][R4.64+0x8], R16 ;  /* 0x0000081004007986 */ /* 0x000fe8000c101b24 */
[----:B------:R-:W-:Y:S04]  /*18670*/  STG.E.64 desc[UR36][R4.64+0x18], R18 ;  /* 0x0000181204007986 */ /* 0x000fe8000c101b24 */
[----:B------:R-:W-:Y:S04]  /*18680*/  STG.E desc[UR36][R4.64], R3 ;  /* 0x0000000304007986 */ /* 0x000fe8000c101924 */
[----:B------:R-:W-:Y:S01]  /*18690*/  STG.E desc[UR36][R4.64+0x10], R26 ;  /* 0x0000101a04007986 */ /* 0x000fe2000c101924 */
[----:B------:R-:W-:Y:S05]  /*186a0*/  EXIT ;  /* 0x000000000000794d */ /* 0x000fea0003800000 */
        .weak           $__internal_1_$__cuda_sm20_div_u64
        .type           $__internal_1_$__cuda_sm20_div_u64,@function
        .size           $__internal_1_$__cuda_sm20_div_u64,(.L_x_6053 - $__internal_1_$__cuda_sm20_div_u64)
$__internal_1_$__cuda_sm20_div_u64:
        /* <DEDUP_REMOVED lines=15> */
[----:B------:R-:W-:-:S04]  /*187a0*/  IMAD.HI.U32 R12, P1, R11, R21, R12 ;  /* 0x000000150b0c7227 */ /* 0x000fc8000782000c */
[----:B------:R-:W-:Y:S01]  /*187b0*/  IMAD.X R9, R9, 0x1, R11, P0 ;  /* 0x0000000109097824 */ /* 0x000fe200000e060b */
[----:B------:R-:W-:-:S04]  /*187c0*/  IADD3 R13, P2, PT, R15, R12, RZ ;  /* 0x0000000c0f0d7210 */ /* 0x000fc80007f5e0ff */
[----:B------:R-:W-:Y:S01]  /*187d0*/  IADD3.X R9, PT, PT, RZ, RZ, R9, P2, P1 ;  /* 0x000000ffff097210 */ /* 0x000fe200017e2409 */
[----:B------:R-:W-:-:S03]  /*187e0*/  IMAD.WIDE.U32 R10, R13, R7, RZ ;  /* 0x000000070d0a7225 */ /* 0x000fc600078e00ff */
[----:B------:R-:W-:Y:S01]  /*187f0*/  IADD3 R15, P0, PT, RZ, -R10, RZ ;  /* 0x8000000aff0f7210 */ /* 0x000fe20007f1e0ff */
[----:B------:R-:W-:Y:S02]  /*18800*/  IMAD R10, R9, R7, R11 ;  /* 0x00000007090a7224 */ /* 0x000fe400078e020b */
[----:B------:R-:W-:Y:S02]  /*18810*/  IMAD.MOV.U32 R11, RZ, RZ, RZ ;  /* 0x000000ffff0b7224 */ /* 0x000fe400078e00ff */
        /* <DEDUP_REMOVED lines=14> */
[----:B------:R-:W-:-:S04]  /*18900*/  IADD3 R12, P1, PT, R13, R10, RZ ;  /* 0x0000000a0d0c7210 */ /* 0x000fc80007f3e0ff */
[----:B------:R-:W-:Y:S01]  /*18910*/  IADD3.X R9, PT, PT, R9, RZ, RZ, P0, !PT ;  /* 0x000000ff09097210 */ /* 0x000fe200007fe4ff */
[----:B------:R-:W-:-:S04]  /*18920*/  IMAD.WIDE.U32 R10, R12, R7, RZ ;  /* 0x000000070c0a7225 */ /* 0x000fc800078e00ff */
[----:B------:R-:W-:Y:S01]  /*18930*/  IMAD.X R9, RZ, RZ, R9, P1 ;  /* 0x000000ffff097224 */ /* 0x000fe200008e0609 */
[----:B------:R-:W-:-:S03]  /*18940*/  IADD3 R14, P0, PT, -R10, R4, RZ ;  /* 0x000000040a0e7210 */ /* 0x000fc60007f1e1ff */
[----:B------:R-:W-:Y:S01]  /*18950*/  IMAD R11, R9, R7, R11 ;  /* 0x00000007090b7224 */ /* 0x000fe200078e020b */
[----:B------:R-:W-:-:S03]  /*18960*/  IADD3 R4, P1, PT, -R7, R14, RZ ;  /* 0x0000000e07047210 */ /* 0x000fc60007f3e1ff */
[----:B------:R-:W-:Y:S01]  /*18970*/  IMAD.X R28, R5, 0x1, ~R11, P0 ;  /* 0x00000001051c7824 */ /* 0x000fe200000e0e0b */
[----:B------:R-:W-:Y:S02]  /*18980*/  ISETP.GE.U32.AND P0, PT, R14, R7, PT ;  /* 0x000000070e00720c */ /* 0x000fe40003f06070 */
[----:B------:R-:W-:Y:S02]  /*18990*/  IADD3 R11, P2, PT, R12, 0x1, RZ ;  /* 0x000000010c0b7810 */ /* 0x000fe40007f5e0ff */
[C---:B------:R-:W-:Y:S02]  /*189a0*/  ISETP.GE.U32.AND.EX P0, PT, R28.reuse, RZ, PT, P0 ;  /* 0x000000ff1c00720c */ /* 0x040fe40003f06100 */
[----:B------:R-:W-:Y:S01]  /*189b0*/  IADD3.X R5, PT, PT, R28, -0x1, RZ, P1, !PT ;  /* 0xffffffff1c057810 */ /* 0x000fe20000ffe4ff */
[----:B------:R-:W-:Y:S01]  /*189c0*/  IMAD.X R10, RZ, RZ, R9, P2 ;  /* 0x000000ffff0a7224 */ /* 0x000fe200010e0609 */
[----:B------:R-:W-:Y:S02]  /*189d0*/  SEL R4, R4, R14, P0 ;  /* 0x0000000e04047207 */ /* 0x000fe40000000000 */
[----:B------:R-:W-:-:S02]  /*189e0*/  SEL R11, R11, R12, P0 ;  /* 0x0000000c0b0b7207 */ /* 0x000fc40000000000 */
[----:B------:R-:W-:Y:S02]  /*189f0*/  SEL R5, R5, R28, P0 ;  /* 0x0000001c05057207 */ /* 0x000fe40000000000 */
[----:B------:R-:W-:Y:S01]  /*18a00*/  SEL R10, R10, R9, P0 ;  /* 0x000000090a0a7207 */ /* 0x000fe20000000000 */
[----:B------:R-:W-:Y:S01]  /*18a10*/  IMAD.MOV.U32 R9, RZ, RZ, 0x0 ;  /* 0x00000000ff097424 */ /* 0x000fe200078e00ff */
[----:B------:R-:W-:Y:S02]  /*18a20*/  ISETP.GE.U32.AND P0, PT, R4, R7, PT ;  /* 0x000000070400720c */ /* 0x000fe40003f06070 */
[----:B------:R-:W-:Y:S02]  /*18a30*/  IADD3 R4, P2, PT, R11, 0x1, RZ ;  /* 0x000000010b047810 */ /* 0x000fe40007f5e0ff */
[----:B------:R-:W-:Y:S02]  /*18a40*/  ISETP.GE.U32.AND.EX P0, PT, R5, RZ, PT, P0 ;  /* 0x000000ff0500720c */ /* 0x000fe40003f06100 */
[----:B------:R-:W-:Y:S01]  /*18a50*/  ISETP.NE.U32.AND P1, PT, R7, RZ, PT ;  /* 0x000000ff0700720c */ /* 0x000fe20003f25070 */
[----:B------:R-:W-:Y:S01]  /*18a60*/  IMAD.X R5, RZ, RZ, R10, P2 ;  /* 0x000000ffff057224 */ /* 0x000fe200010e060a */
[----:B------:R-:W-:-:S02]  /*18a70*/  SEL R4, R4, R11, P0 ;  /* 0x0000000b04047207 */ /* 0x000fc40000000000 */
[----:B------:R-:W-:Y:S02]  /*18a80*/  ISETP.NE.AND.EX P1, PT, RZ, RZ, PT, P1 ;  /* 0x000000ffff00720c */ /* 0x000fe40003f25310 */
[----:B------:R-:W-:Y:S02]  /*18a90*/  SEL R5, R5, R10, P0 ;  /* 0x0000000a05057207 */ /* 0x000fe40000000000 */
[----:B------:R-:W-:Y:S02]  /*18aa0*/  SEL R4, R4, 0xffffffff, P1 ;  /* 0xffffffff04047807 */ /* 0x000fe40000800000 */
[----:B------:R-:W-:Y:S01]  /*18ab0*/  SEL R5, R5, 0xffffffff, P1 ;  /* 0xffffffff05057807 */ /* 0x000fe20000800000 */
[----:B------:R-:W-:Y:S06]  /*18ac0*/  RET.REL.NODEC R8 `(_ZN2at6native13reduce_kernelILi256ELi2ENS0_8ReduceOpIfNS0_9ArgMinOpsIfEEjlLi4ELi4EEEEEvT1_) ;  /* 0xfffffe74084c7950 */ /* 0x000fec0003c3ffff */
.L_x_521:
        /* <DEDUP_REMOVED lines=11> */
.L_x_6053:


//--------------------- .text._ZN2at6native13reduce_kernelILi128ELi4ENS0_8ReduceOpIfNS0_9ArgMinOpsIfEEjlLi4ELi4EEEEEvT1_ --------------------------
	.section	.text._ZN2at6native13reduce_kernelILi128ELi4ENS0_8ReduceOpIfNS0_9ArgMinOpsIfEEjlLi4ELi4EEEEEvT1_,"ax",@progbits
	.align	128
        .global         _ZN2at6native13reduce_kernelILi128ELi4ENS0_8ReduceOpIfNS0_9ArgMinOpsIfEEjlLi4ELi4EEEEEvT1_
        .type           _ZN2at6native13reduce_kernelILi128ELi4ENS0_8ReduceOpIfNS0_9ArgMinOpsIfEEjlLi4ELi4EEEEEvT1_,@function
        .size           _ZN2at6native13reduce_kernelILi128ELi4ENS0_8ReduceOpIfNS0_9ArgMinOpsIfEEjlLi4ELi4EEEEEvT1_,(.L_x_6054 - _ZN2at6native13reduce_kernelILi128ELi4ENS0_8ReduceOpIfNS0_9ArgMinOpsIfEEjlLi4ELi4EEEEEvT1_)
        .other          _ZN2at6native13reduce_kernelILi128ELi4ENS0_8ReduceOpIfNS0_9ArgMinOpsIfEEjlLi4ELi4EEEEEvT1_,@"STO_CUDA_ENTRY STV_DEFAULT"
_ZN2at6native13reduce_kernelILi128ELi4ENS0_8ReduceOpIfNS0_9ArgMinOpsIfEEjlLi4ELi4EEEEEvT1_:
.text._ZN2at6native13reduce_kernelILi128ELi4ENS0_8ReduceOpIfNS0_9ArgMinOpsIfEEjlLi4ELi4EEEEEvT1_:
        /* <DEDUP_REMOVED lines=296> */
.L_x_522:
[----:B------:R-:W1:Y:S01]  /*1280*/  LDCU UR5, c[0x0][0x39c] ;  /* 0x00007380ff0577ac */ /* 0x000e620008000800 */
[----:B------:R-:W-:Y:S01]  /*1290*/  BSSY.RECONVERGENT B6, `(.L_x_523) ;  /* 0x000137d000067945 */ /* 0x000fe20003800200 */
[----:B------:R-:W-:Y:S01]  /*12a0*/  IMAD.MOV.U32 R27, RZ, RZ, RZ ;  /* 0x000000ffff1b7224 */ /* 0x000fe200078e00ff */
[----:B------:R-:W-:Y:S01]  /*12b0*/  CS2R R28, SRZ ;  /* 0x00000000001c7805 */ /* 0x000fe2000001ff00 */
[----:B------:R-:W2:Y:S01]  /*12c0*/  LDCU UR4, c[0x0][0x3a0] ;  /* 0x00007400ff0477ac */ /* 0x000ea20008000800 */
[----:B------:R-:W-:Y:S01]  /*12d0*/  IMAD.MOV.U32 R18, RZ, RZ, RZ ;  /* 0x000000ffff127224 */ /* 0x000fe200078e00ff */
[----:B------:R-:W-:Y:S01]  /*12e0*/  CS2R R6, SRZ ;  /* 0x0000000000067805 */ /* 0x000fe2000001ff00 */
[----:B------:R-:W-:Y:S01]  /*12f0*/  IMAD.MOV.U32 R69, RZ, RZ, RZ ;  /* 0x000000ffff457224 */ /* 0x000fe200078e00ff */
[----:B------:R-:W3:Y:S01]  /*1300*/  LDCU.64 UR36, c[0x0][0x358] ;  /* 0x00006b00ff2477ac */ /* 0x000ee20008000a00 */
[----:B------:R-:W-:Y:S01]  /*1310*/  IMAD.MOV.U32 R21, RZ, RZ, RZ ;  /* 0x000000ffff157224 */ /* 0x000fe200078e00ff */
[----:B------:R-:W-:Y:S01]  /*1320*/  CS2R R48, SRZ ;  /* 0x0000000000307805 */ /* 0x000fe2000001ff00 */
[----:B------:R-:W-:Y:S01]  /*1330*/  IMAD.MOV.U32 R67, RZ, RZ, RZ ;  /* 0x000000ffff437224 */ /* 0x000fe200078e00ff */
[----:B------:R-:W4:Y:S01]  /*1340*/  LDCU UR38, c[0x0][0x39c] ;  /* 0x00007380ff2677ac */ /* 0x000f220008000800 */
[----:B------:R-:W-:-:S02]  /*1350*/  IMAD.MOV.U32 R9, RZ, RZ, RZ ;  /* 0x000000ffff097224 */ /* 0x000fc400078e00ff */
        /* <DEDUP_REMOVED lines=21> */
[----:B-1----:R-:W-:-:S02]  /*14b0*/  IMAD.U32 R4, RZ, RZ, UR6 ;  /* 0x00000006ff047e24 */ /* 0x002fc4000f8e00ff */
[----:B------:R-:W-:Y:S02]  /*14c0*/  IMAD.U32 R5, RZ, RZ, UR7 ;  /* 0x00000007ff057e24 */ /* 0x000fe4000f8e00ff */
[----:B----4-:R-:W-:Y:S02]  /*14d0*/  IMAD.U32 R6, RZ, RZ, UR8 ;  /* 0x00000008ff067e24 */ /* 0x010fe4000f8e00ff */
[----:B------:R-:W-:Y:S02]  /*14e0*/  IMAD.U32 R7, RZ, RZ, UR9 ;  /* 0x00000009ff077e24 */ /* 0x000fe4000f8e00ff */
[----:B-----5:R-:W-:Y:S02]  /*14f0*/  IMAD.U32 R10, RZ, RZ, UR10 ;  /* 0x0000000aff0a7e24 */ /* 0x020fe4000f8e00ff */
[----:B------:R-:W-:Y:S02]  /*1500*/  IMAD.U32 R11, RZ, RZ, UR11 ;  /* 0x0000000bff0b7e24 */ /* 0x000fe4000f8e00ff */
[----:B0-2---:R-:W-:-:S07]  /*1510*/  IMAD.U32 R24, RZ, RZ, UR4 ;  /* 0x00000004ff187e24 */ /* 0x005fce000f8e00ff */
[----:B------:R-:W-:-:S07]  /*1520*/  LEPC R20, `(.L_x_526) ;  /* 0x000000001014794e */ /* 0x000fce0000000000 */
[----:B---3--:R-:W-:Y:S05]  /*1530*/  CALL.ABS.NOINC R14 ;  /* 0x000000000e007343 */ /* 0x008fea0003c00000 */
.L_x_526:
        /* <DEDUP_REMOVED lines=15> */
[----:B------:R-:W-:Y:S01]  /*1630*/  IMAD.MOV R3, RZ, RZ, -R80 ;  /* 0x000000ffff037224 */ /* 0x000fe200078e0a50 */
[----:B------:R-:W-:Y:S01]  /*1640*/  BSSY.RECONVERGENT B1, `(.L_x_529) ;  /* 0x0000029000017945 */ /* 0x000fe20003800200 */
[----:B------:R-:W-:Y:S01]  /*1650*/  IMAD.MOV.U32 R9, RZ, RZ, R10 ;  /* 0x000000ffff097224 */ /* 0x000fe200078e000a */
[----:B------:R-:W-:Y:S01]  /*1660*/  ISETP.LT.U32.OR P0, PT, R19, R80, P0 ;  /* 0x000000501300720c */ /* 0x000fe20000701470 */
[----:B------:R-:W-:-:S04]  /*1670*/  IMAD.WIDE R22, R3, 0x4, R22 ;  /* 0x0000000403167825 */ /* 0x000fc800078e0216 */
[----:B------:R-:W-:Y:S02]  /*1680*/  IMAD.MOV.U32 R21, RZ, RZ, R12 ;  /* 0x000000ffff157224 */ /* 0x000fe400078e000c */
        /* <DEDUP_REMOVED lines=11> */
[----:B------:R-:W-:Y:S02]  /*1740*/  IMAD.MOV.U32 R9, RZ, RZ, R10 ;  /* 0x000000ffff097224 */ /* 0x000fe400078e000a */
[----:B------:R-:W-:Y:S02]  /*1750*/  IMAD.MOV.U32 R21, RZ, RZ, R12 ;  /* 0x000000ffff157224 */ /* 0x000fe400078e000c */
        /* <DEDUP_REMOVED lines=19> */
.L_x_531:
[----:B------:R-:W0:Y:S01]  /*1890*/  @P0 LDC R3, c[0x0][0x390] ;  /* 0x0000e400ff030b82 */ /* 0x000e220000000800 */
[----:B------:R-:W-:Y:S02]  /*18a0*/  FSEL R9, R4, R9, !P0 ;  /* 0x0000000904097208 */ /* 0x000fe40004000000 */
[----:B------:R-:W-:Y:S01]  /*18b0*/  SEL R25, R25, RZ, P0 ;  /* 0x000000ff19197207 */ /* 0x000fe20000000000 */
[----:B0-----:R-:W-:-:S07]  /*18c0*/  IMAD.MOV.U32 R21, RZ, RZ, R3 ;  /* 0x000000ffff157224 */ /* 0x001fce00078e0003 */
.L_x_530:
[----:B------:R-:W-:Y:S05]  /*18d0*/  BSYNC.RECONVERGENT B1 ;  /* 0x0000000000017941 */ /* 0x000fea0003800200 */
.L_x_529:
[----:B------:R-:W0:Y:S01]  /*18e0*/  LDC R5, c[0x0][0x39c] ;  /* 0x0000e700ff057b82 */ /* 0x000e220000000800 */
[----:B------:R-:W-:Y:S02]  /*18f0*/  IADD3 R22, P0, PT, R22, 0x10, RZ ;  /* 0x0000001016167810 */ /* 0x000fe40007f1e0ff */
[----:B------:R-:W-:-:S03]  /*1900*/  IADD3 R3, PT, PT, -R80, 0x4, RZ ;  /* 0x0000000450037810 */ /* 0x000fc60007ffe1ff */
[----:B------:R-:W-:Y:S01]  /*1910*/  IMAD.X R23, RZ, RZ, R23, P0 ;  /* 0x000000ffff177224 */ /* 0x000fe200000e0617 */
[----:B0-----:R-:W-:-:S07]  /*1920*/  IADD3 R24, PT, PT, R80, -0x4, R5 ;  /* 0xfffffffc50187810 */ /* 0x001fce0007ffe005 */
.L_x_528:
[----:B------:R-:W-:Y:S05]  /*1930*/  BSYNC.RECONVERGENT B0 ;  /* 0x0000000000007941 */ /* 0x000fea0003800200 */
.L_x_527:
[----:B------:R-:W0:Y:S01]  /*1940*/  LDCU.64 UR4, c[0x0][0x3b0] ;  /* 0x00007600ff0477ac */ /* 0x000e220008000a00 */
[----:B------:R-:W-:Y:S01]  /*1950*/  BSSY.RECONVERGENT B0, `(.L_x_532) ;  /* 0x0000058000007945 */ /* 0x000fe20003800200 */
[----:B------:R-:W-:Y:S01]  /*1960*/  IMAD.MOV.U32 R15, RZ, RZ, R12 ;  /* 0x000000ffff0f7224 */ /* 0x000fe200078e000c */
[----:B------:R-:W1:Y:S01]  /*1970*/  LDCU UR6, c[0x0][0x3b8] ;  /* 0x00007700ff0677ac */ /* 0x000e620008000800 */
[----:B------:R-:W-:Y:S02]  /*1980*/  IMAD.MOV.U32 R20, RZ, RZ, R14 ;  /* 0x000000ffff147224 */ /* 0x000fe400078e000e */
[----:B------:R-:W-:Y:S02]  /*1990*/  IMAD.MOV.U32 R13, RZ, RZ, R10 ;  /* 0x000000ffff0d7224 */ /* 0x000fe400078e000a */
[----:B0-----:R-:W-:-:S04]  /*19a0*/  IMAD R5, R19, UR4, RZ ;  /* 0x0000000413057c24 */ /* 0x001fc8000f8e02ff */
[----:B------:R-:W-:-:S04]  /*19b0*/  IMAD R5, R16, UR5, R5 ;  /* 0x0000000510057c24 */ /* 0x000fc8000f8e0205 */
[----:B-1----:R-:W-:-:S04]  /*19c0*/  IMAD R11, R2, UR6, R5 ;  /* 0x00000006020b7c24 */ /* 0x002fc8000f8e0205 */
        /* <DEDUP_REMOVED lines=8> */
.L_x_542:
[----:B------:R-:W-:-:S06]  /*1a50*/  IMAD.WIDE.U32 R4, R11, 0x10, R22 ;  /* 0x000000100b047825 */ /* 0x000fcc00078e0016 */
[----:B------:R-:W2:Y:S01]  /*1a60*/  LDG.E.128 R4, desc[UR36][R4.64] ;  /* 0x0000002404047981 */ /* 0x000ea2000c1e1d00 */
[----:B------:R-:W-:Y:S01]  /*1a70*/  FSETP.NAN.FTZ.AND P6, PT, |R9|, |R9|, PT ;  /* 0x400000090900720b */ /* 0x000fe20003fd8200 */
[----:B------:R-:W-:Y:S01]  /*1a80*/  IMAD.IADD R8, R8, 0x1, R3 ;  /* 0x0000000108087824 */ /* 0x000fe200078e0203 */
[----:B------:R-:W-:Y:S01]  /*1a90*/  FSETP.NAN.FTZ.AND P4, PT, |R10|, |R10|, PT ;  /* 0x4000000a0a00720b */ /* 0x000fe20003f98200 */
[----:B------:R-:W-:Y:S01]  /*1aa0*/  BSSY.RECONVERGENT B1, `(.L_x_534) ;  /* 0x0000013000017945 */ /* 0x000fe20003800200 */
[----:B------:R-:W-:Y:S01]  /*1ab0*/  FSETP.NAN.FTZ.AND P5, PT, |R13|, |R13|, PT ;  /* 0x4000000d0d00720b */ /* 0x000fe20003fb8200 */
[C---:B------:R-:W-:Y:S02]  /*1ac0*/  VIADD R29, R8.reuse, 0x1 ;  /* 0x00000001081d7836 */ /* 0x040fe40000000000 */
[C---:B------:R-:W-:Y:S02]  /*1ad0*/  VIADD R26, R8.reuse, 0x2 ;  /* 0x00000002081a7836 */ /* 0x040fe40000000000 */
[----:B------:R-:W-:-:S04]  /*1ae0*/  VIADD R31, R8, 0x3 ;  /* 0x00000003081f7836 */ /* 0x000fc80000000000 */
[----:B------:R-:W-:Y:S02]  /*1af0*/  @P6 ISETP.LT.U32.AND P3, PT, R21, R8, PT ;  /* 0x000000081500620c */ /* 0x000fe40003f61070 */
        /* <DEDUP_REMOVED lines=13> */
.L_x_535:
[----:B------:R-:W-:Y:S05]  /*1bd0*/  BSYNC.RECONVERGENT B1 ;  /* 0x0000000000017941 */ /* 0x000fea0003800200 */
.L_x_534:
[----:B------:R-:W-:Y:S04]  /*1be0*/  BSSY.RECONVERGENT B1, `(.L_x_536) ;  /* 0x0000007000017945 */ /* 0x000fe80003800200 */
[----:B------:R-:W-:Y:S05]  /*1bf0*/  @P4 BRA `(.L_x_537) ;  /* 0x0000000000144947 */ /* 0x000fea0003800000 */
[----:B------:R-:W-:-:S13]  /*1c00*/  FSETP.NEU.FTZ.AND P6, PT, R10, R5, PT ;  /* 0x000000050a00720b */ /* 0x000fda0003fdd000 */
[----:B------:R-:W-:Y:S02]  /*1c10*/  @!P6 ISETP.GE.U32.AND P4, PT, R12, R29, PT ;  /* 0x0000001d0c00e20c */ /* 0x000fe40003f86070 */
[----:B------:R-:W-:Y:S02]  /*1c20*/  @P6 FSETP.LT.FTZ.AND P1, PT, R10, R5, PT ;  /* 0x000000050a00620b */ /* 0x000fe40003f31000 */
[----:B------:R-:W-:-:S04]  /*1c30*/  @!P6 ISETP.GE.AND.EX P4, PT, R14, RZ, PT, P4 ;  /* 0x000000ff0e00e20c */ /* 0x000fc80003f86340 */
[----:B------:R-:W-:-:S13]  /*1c40*/  @!P6 PLOP3.LUT P1, PT, P4, PT, PT, 0x8, 0x80 ;  /* 0x000000000080e81c */ /* 0x000fda000272e170 */
.L_x_537:
[----:B------:R-:W-:Y:S05]  /*1c50*/  BSYNC.RECONVERGENT B1 ;  /* 0x0000000000017941 */ /* 0x000fea0003800200 */
.L_x_536:
        /* <DEDUP_REMOVED lines=16> */
.L_x_539:
[----:B------:R-:W-:Y:S05]  /*1d60*/  BSYNC.RECONVERGENT B1 ;  /* 0x0000000000017941 */ /* 0x000fea0003800200 */
.L_x_538:
        /* <DEDUP_REMOVED lines=12> */
.L_x_541:
[----:B------:R-:W-:Y:S05]  /*1e30*/  BSYNC.RECONVERGENT B1 ;  /* 0x0000000000017941 */ /* 0x000fea0003800200 */
.L_x_540:
        /* <DEDUP_REMOVED lines=9> */
.L_x_533:
[----:B------:R-:W-:Y:S05]  /*1ed0*/  BSYNC.RECONVERGENT B0 ;  /* 0x0000000000007941 */ /* 0x000fea0003800200 */
.L_x_532:
[----:B------:R-:W0:Y:S01]  /*1ee0*/  LDCU UR4, c[0x0][0x3b4] ;  /* 0x00007680ff0477ac */ /* 0x000e220008000800 */
[----:B------:R-:W-:Y:S01]  /*1ef0*/  BSSY.RECONVERGENT B0, `(.L_x_543) ;  /* 0x000001f000007945 */ /* 0x000fe20003800200 */
[----:B------:R-:W1:Y:S01]  /*1f00*/  LDCU UR5, c[0x0][0x3b8] ;  /* 0x00007700ff0577ac */ /* 0x000e620008000800 */
[----:B0-----:R-:W-:Y:S02]  /*1f10*/  ISETP.NE.AND P0, PT, RZ, UR4, PT ;  /* 0x00000004ff007c0c */ /* 0x001fe4000bf05270 */
[----:B-1----:R-:W-:Y:S02]  /*1f20*/  ISETP.NE.AND P1, PT, RZ, UR5, PT ;  /* 0x00000005ff007c0c */ /* 0x002fe4000bf25270 */
        /* <DEDUP_REMOVED lines=14> */
[----:B------:R-:W-:Y:S02]  /*2010*/  @P2 ISETP.LT.U32.AND P1, PT, R21, R4, PT ;  /* 0x000000041500220c */ /* 0x000fe40003f21070 */
        /* <DEDUP_REMOVED lines=8> */
.L_x_546:
[----:B------:R-:W-:Y:S05]  /*20a0*/  BSYNC.RECONVERGENT B1 ;  /* 0x0000000000017941 */ /* 0x000fea0003800200 */
.L_x_545:
[----:B------:R-:W-:Y:S02]  /*20b0*/  FSEL R9, R9, R22, P0 ;  /* 0x0000001609097208 */ /* 0x000fe40000000000 */
[----:B------:R-:W-:Y:S02]  /*20c0*/  SEL R21, R21, R4, P0 ;  /* 0x0000000415157207 */ /* 0x000fe40000000000 */
[----:B------:R-:W-:-:S07]  /*20d0*/  SEL R25, R25, R6, P0 ;  /* 0x0000000619197207 */ /* 0x000fce0000000000 */
.L_x_544:
[----:B------:R-:W-:Y:S05]  /*20e0*/  BSYNC.RECONVERGENT B0 ;  /* 0x0000000000007941 */ /* 0x000fea0003800200 */
.L_x_543:
        /* <DEDUP_REMOVED lines=11> */
.L_x_548:
[----:B------:R-:W-:Y:S05]  /*21a0*/  BSYNC.RECONVERGENT B0 ;  /* 0x0000000000007941 */ /* 0x000fea0003800200 */
.L_x_547:
        /* <DEDUP_REMOVED lines=14> */
.L_x_550:
[----:B------:R-:W-:Y:S05]  /*2290*/  BSYNC.RECONVERGENT B0 ;  /* 0x0000000000007941 */ /* 0x000fea0003800200 */
.L_x_549:
        /* <DEDUP_REMOVED lines=14> */
.L_x_552:
[----:B------:R-:W-:Y:S05]  /*2380*/  BSYNC.RECONVERGENT B0 ;  /* 0x0000000000007941 */ /* 0x000fea0003800200 */
.L_x_551:
[----:B------:R-:W-:Y:S02]  /*2390*/  FSEL R7, R7, R0, P0 ;  /* 0x0000000007077208 */ /* 0x000fe40000000000 */
[----:B------:R-:W-:Y:S02]  /*23a0*/  CS2R R28, SRZ ;  /* 0x00000000001c7805 */ /* 0x000fe4000001ff00 */
[----:B------:R-:W-:Y:S01]  /*23b0*/  SEL R48, R15, R48, P0 ;  /* 0x000000300f307207 */ /* 0x000fe20000000000 */
[----:B------:R-:W-:Y:S01]  /*23c0*/  IMAD.MOV.U32 R21, RZ, RZ, RZ ;  /* 0x000000ffff157224 */ /* 0x000fe200078e00ff */
[----:B------:R-:W-:Y:S01]  /*23d0*/  SEL R49, R20, R49, P0 ;  /* 0x0000003114317207 */ /* 0x000fe20000000000 */
[----:B------:R-:W-:Y:S02]  /*23e0*/  IMAD.MOV.U32 R6, RZ, RZ, RZ ;  /* 0x000000ffff067224 */ /* 0x000fe400078e00ff */
[----:B------:R-:W-:Y:S02]  /*23f0*/  IMAD.MOV.U32 R67, RZ, RZ, RZ ;  /* 0x000000ffff437224 */ /* 0x000fe400078e00ff */
[----:B------:R-:W-:Y:S01]  /*2400*/  IMAD.MOV.U32 R9, RZ, RZ, RZ ;  /* 0x000000ffff097224 */ /* 0x000fe200078e00ff */
[----:B------:R-:W-:Y:S06]  /*2410*/  BRA `(.L_x_524) ;  /* 0x0000012400907947 */ /* 0x000fec0003800000 */
.L_x_525:
        /* <DEDUP_REMOVED lines=12> */
[----:B------:R-:W-:Y:S02]  /*24e0*/  IMAD R3, R72, 0x3, R73 ;  /* 0x0000000348037824 */ /* 0x000fe400078e0249 */
[----:B--2---:R-:W-:-:S03]  /*24f0*/  IMAD.MOV.U32 R18, RZ, RZ, R20 ;  /* 0x000000ffff127224 */ /* 0x004fc600078e0014 */
[----:B------:R-:W-:Y:S01]  /*2500*/  ISETP.GE.U32.AND P0, PT, R3, R78, PT ;  /* 0x0000004e0300720c */ /* 0x000fe20003f06070 */
        /* <DEDUP_REMOVED lines=13> */
[----:B------:R-:W-:Y:S02]  /*25e0*/  IMAD.MOV.U32 R59, RZ, RZ, R20 ;  /* 0x000000ffff3b7224 */ /* 0x000fe400078e0014 */
[--C-:B---3--:R-:W-:Y:S02]  /*25f0*/  IMAD.MOV.U32 R3, RZ, RZ, R28.reuse ;  /* 0x000000ffff037224 */ /* 0x108fe400078e001c */
        /* <DEDUP_REMOVED lines=13> */
[----:B------:R-:W-:Y:S02]  /*26d0*/  IMAD.MOV.U32 R46, RZ, RZ, R28 ;  /* 0x000000ffff2e7224 */ /* 0x000fe400078e001c */
[----:B----4-:R-:W-:-:S02]  /*26e0*/  IMAD.MOV.U32 R0, RZ, RZ, R30 ;  /* 0x000000ffff007224 */ /* 0x010fc400078e001e */
        /* <DEDUP_REMOVED lines=13> */
[----:B------:R-:W-:Y:S01]  /*27c0*/  IMAD.MOV.U32 R34, RZ, RZ, R30 ;  /* 0x000000ffff227224 */ /* 0x000fe200078e001e */
[----:B------:R-:W-:Y:S06]  /*27d0*/  @P0 BRA `(.L_x_555) ;  /* 0x0000001400680947 */ /* 0x000fec0003800000 */
[----:B------:R-:W1:Y:S01]  /*27e0*/  LDC R72, c[0x0][0x3a4] ;  /* 0x0000e900ff487b82 */ /* 0x000e620000000800 */
        /* <DEDUP_REMOVED lines=41> */
[----:B-1----:R-:W-:-:S07]  /*2a80*/  IMAD.MOV.U32 R59, RZ, RZ, R20 ;  /* 0x000000ffff3b7224 */ /* 0x002fce00078e0014 */
.L_x_588:
[----:B------:R-:W-:-:S05]  /*2a90*/  SHF.R.U32.HI R5, RZ, 0x2, R73 ;  /* 0x00000002ff057819 */ /* 0x000fca0000011649 */
[----:B------:R-:W-:-:S06]  /*2aa0*/  IMAD.WIDE.U32 R4, R5, 0x10, R22 ;  /* 0x0000001005047825 */ /* 0x000fcc00078e0016 */
[----:B------:R-:W2:Y:S01]  /*2ab0*/  LDG.E.128 R4, desc[UR36][R4.64] ;  /* 0x0000002404047981 */ /* 0x000ea2000c1e1d00 */
[----:B------:R-:W-:-:S05]  /*2ac0*/  IMAD.IADD R75, R73, 0x1, R72 ;  /* 0x00000001494b7824 */ /* 0x000fca00078e0248 */
[----:B------:R-:W-:-:S05]  /*2ad0*/  SHF.R.U32.HI R9, RZ, 0x2, R75 ;  /* 0x00000002ff097819 */ /* 0x000fca000001164b */
[----:B------:R-:W-:-:S06]  /*2ae0*/  IMAD.WIDE.U32 R8, R9, 0x10, R22 ;  /* 0x0000001009087825 */ /* 0x000fcc00078e0016 */
[----:B------:R-:W5:Y:S01]  /*2af0*/  LDG.E.128 R8, desc[UR36][R8.64] ;  /* 0x0000002408087981 */ /* 0x000f62000c1e1d00 */
[----:B------:R-:W-:Y:S01]  /*2b00*/  FSETP.NAN.FTZ.AND P4, PT, |R60|, |R60|, PT ;  /* 0x4000003c3c00720b */ /* 0x000fe20003f98200 */
[----:B------:R-:W-:Y:S01]  /*2b10*/  BSSY.RECONVERGENT B1, `(.L_x_556) ;  /* 0x0000013000017945 */ /* 0x000fe20003800200 */
[----:B------:R-:W-:Y:S02]  /*2b20*/  FSETP.NAN.FTZ.AND P5, PT, |R59|, |R59|, PT ;  /* 0x4000003b3b00720b */ /* 0x000fe40003fb8200 */
[----:B------:R-:W-:Y:S02]  /*2b30*/  LOP3.LUT R48, R48, 0xffffffbf, RZ, 0xc0, !PT ;  /* 0xffffffbf30307812 */ /* 0x000fe400078ec0ff */
[----:B------:R-:W-:-:S07]  /*2b40*/  FSETP.NAN.FTZ.AND P3, PT, |R61|, |R61|, PT ;  /* 0x4000003d3d00720b */ /* 0x000fce0003f78200 */
[-C--:B------:R-:W-:Y:S02]  /*2b50*/  @P4 ISETP.LT.U32.AND P1, PT, R47, R73.reuse, PT ;  /* 0x000000492f00420c */ /* 0x080fe40003f21070 */
[----:B------:R-:W-:Y:S02]  /*2b60*/  @P5 ISETP.LT.U32.AND P2, PT, R46, R73, PT ;  /* 0x000000492e00520c */ /* 0x000fe40003f41070 */
[----:B--2---:R-:W-:Y:S02]  /*2b70*/  @P4 FSETP.NAN.FTZ.AND P6, PT, |R5|, |R5|, PT ;  /* 0x400000050500420b */ /* 0x004fe40003fd8200 */
[----:B------:R-:W-:Y:S02]  /*2b80*/  @P5 FSETP.NAN.FTZ.AND P0, PT, |R4|, |R4|, PT ;  /* 0x400000040400520b */ /* 0x000fe40003f18200 */
[----:B------:R-:W-:Y:S02]  /*2b90*/  @P4 ISETP.LT.OR.EX P6, PT, R35, RZ, !P6, P1 ;  /* 0x000000ff2300420c */ /* 0x000fe400077c1710 */
[----:B------:R-:W-:-:S02]  /*2ba0*/  @P5 ISETP.LT.OR.EX P0, PT, R34, RZ, !P0, P2 ;  /* 0x000000ff2200520c */ /* 0x000fc40004701720 */
[----:B------:R-:W-:Y:S02]  /*2bb0*/  FSETP.NAN.FTZ.AND P2, PT, |R62|, |R62|, PT ;  /* 0x4000003e3e00720b */ /* 0x000fe40003f58200 */
[----:B------:R-:W-:-:S07]  /*2bc0*/  FSETP.NAN.FTZ.AND P1, PT, |R63|, |R63|, PT ;  /* 0x4000003f3f00720b */ /* 0x000fce0003f38200 */
[----:B------:R-:W-:Y:S01]  /*2bd0*/  @P6 LOP3.LUT R48, R48, 0x40, RZ, 0xfc, !PT ;  /* 0x0000004030306812 */ /* 0x000fe200078efcff */
[----:B------:R-:W-:Y:S06]  /*2be0*/  @P5 BRA `(.L_x_557) ;  /* 0x0000000000145947 */ /* 0x000fec0003800000 */
[----:B------:R-:W-:-:S13]  /*2bf0*/  FSETP.NEU.FTZ.AND P5, PT, R59, R4, PT ;  /* 0x000000043b00720b */ /* 0x000fda0003fbd000 */
[----:B------:R-:W-:-:S04]  /*2c00*/  @!P5 ISETP.GE.U32.AND P0, PT, R46, R73, PT ;  /* 0x000000492e00d20c */ /* 0x000fc80003f06070 */
[----:B------:R-:W-:-:S04]  /*2c10*/  @!P5 ISETP.GE.AND.EX P0, PT, R34, RZ, PT, P0 ;  /* 0x000000ff2200d20c */ /* 0x000fc80003f06300 */
[----:B------:R-:W-:Y:S02]  /*2c20*/  @!P5 PLOP3.LUT P0, PT, P0, PT, PT, 0x8, 0x80 ;  /* 0x000000000080d81c */ /* 0x000fe4000070e170 */
[----:B------:R-:W-:-:S13]  /*2c30*/  @P5 FSETP.LT.FTZ.AND P0, PT, R59, R4, PT ;  /* 0x000000043b00520b */ /* 0x000fda0003f11000 */
.L_x_557:
[----:B------:R-:W-:Y:S05]  /*2c40*/  BSYNC.RECONVERGENT B1 ;  /* 0x0000000000017941 */ /* 0x000fea0003800200 */
.L_x_556:
[----:B------:R-:W-:Y:S04]  /*2c50*/  BSSY.RECONVERGENT B1, `(.L_x_558) ;  /* 0x0000009000017945 */ /* 0x000fe80003800200 */
[----:B------:R-:W-:Y:S05]  /*2c60*/  @P4 BRA `(.L_x_559) ;  /* 0x00000000001c4947 */ /* 0x000fea0003800000 */
[----:B------:R-:W-:Y:S02]  /*2c70*/  FSETP.NEU.FTZ.AND P5, PT, R60, R5, PT ;  /* 0x000000053c00720b */ /* 0x000fe40003fbd000 */
[----:B------:R-:W-:-:S11]  /*2c80*/  LOP3.LUT R48, R48, 0xffffffbf, RZ, 0xc0, !PT ;  /* 0xffffffbf30307812 */ /* 0x000fd600078ec0ff */
[----:B------:R-:W-:Y:S02]  /*2c90*/  @!P5 ISETP.GE.U32.AND P4, PT, R47, R73, PT ;  /* 0x000000492f00d20c */ /* 0x000fe40003f86070 */
[----:B------:R-:W-:Y:S02]  /*2ca0*/  @P5 FSETP.LT.FTZ.AND P6, PT, R60, R5, PT ;  /* 0x000000053c00520b */ /* 0x000fe40003fd1000 */
[----:B------:R-:W-:-:S04]  /*2cb0*/  @!P5 ISETP.GE.AND.EX P4, PT, R35, RZ, PT, P4 ;  /* 0x000000ff2300d20c */ /* 0x000fc80003f86340 */
[----:B------:R-:W-:-:S13]  /*2cc0*/  @!P5 PLOP3.LUT P6, PT, P4, PT, PT, 0x8, 0x80 ;  /* 0x000000000080d81c */ /* 0x000fda00027ce170 */
[----:B------:R-:W-:-:S07]  /*2cd0*/  @P6 LOP3.LUT R48, R48, 0x40, RZ, 0xfc, !PT ;  /* 0x0000004030306812 */ /* 0x000fce00078efcff */
.L_x_559:
[----:B------:R-:W-:Y:S05]  /*2ce0*/  BSYNC.RECONVERGENT B1 ;  /* 0x0000000000017941 */ /* 0x000fea0003800200 */
.L_x_558:
[----:B------:R-:W-:Y:S01]  /*2cf0*/  @P3 ISETP.LT.U32.AND P5, PT, R49, R73, PT ;  /* 0x000000493100320c */ /* 0x000fe20003fa1070 */
[----:B------:R-:W-:Y:S01]  /*2d00*/  BSSY.RECONVERGENT B1, `(.L_x_560) ;  /* 0x000000d000017945 */ /* 0x000fe20003800200 */
[----:B------:R-:W-:Y:S02]  /*2d10*/  @P3 FSETP.NAN.FTZ.AND P4, PT, |R6|, |R6|, PT ;  /* 0x400000060600320b */ /* 0x000fe40003f98200 */
[----:B------:R-:W-:Y:S02]  /*2d20*/  LOP3.LUT R48, R48, 0xffffffdf, RZ, 0xc0, !PT ;  /* 0xffffffdf30307812 */ /* 0x000fe400078ec0ff */
[----:B------:R-:W-:-:S13]  /*2d30*/  @P3 ISETP.LT.OR.EX P4, PT, R36, RZ, !P4, P5 ;  /* 0x000000ff2400320c */ /* 0x000fda0006781750 */
[----:B------:R-:W-:Y:S01]  /*2d40*/  @P4 LOP3.LUT R48, R48, 0x20, RZ, 0xfc, !PT ;  /* 0x0000002030304812 */ /* 0x000fe200078efcff */
[----:B------:R-:W-:Y:S06]  /*2d50*/  @P3 BRA `(.L_x_561) ;  /* 0x00000000001c3947 */ /* 0x000fec0003800000 */
[----:B------:R-:W-:Y:S02]  /*2d60*/  FSETP.NEU.FTZ.AND P4, PT, R61, R6, PT ;  /* 0x000000063d00720b */ /* 0x000fe40003f9d000 */
[----:B------:R-:W-:-:S11]  /*2d70*/  LOP3.LUT R48, R48, 0xffffffdf, RZ, 0xc0, !PT ;  /* 0xffffffdf30307812 */ /* 0x000fd600078ec0ff */
[----:B------:R-:W-:Y:S02]  /*2d80*/  @!P4 ISETP.GE.U32.AND P3, PT, R49, R73, PT ;  /* 0x000000493100c20c */ /* 0x000fe40003f66070 */
[----:B------:R-:W-:Y:S02]  /*2d90*/  @P4 FSETP.LT.FTZ.AND P5, PT, R61, R6, PT ;  /* 0x000000063d00420b */ /* 0x000fe40003fb1000 */
[----:B------:R-:W-:-:S04]  /*2da0*/  @!P4 ISETP.GE.AND.EX P3, PT, R36, RZ, PT, P3 ;  /* 0x000000ff2400c20c */ /* 0x000fc80003f66330 */
[----:B------:R-:W-:-:S13]  /*2db0*/  @!P4 PLOP3.LUT P5, PT, P3, PT, PT, 0x8, 0x80 ;  /* 0x000000000080c81c */ /* 0x000fda0001fae170 */
[----:B------:R-:W-:-:S07]  /*2dc0*/  @P5 LOP3.LUT R48, R48, 0x20, RZ, 0xfc, !PT ;  /* 0x0000002030305812 */ /* 0x000fce00078efcff */
.L_x_561:
[----:B------:R-:W-:Y:S05]  /*2dd0*/  BSYNC.RECONVERGENT B1 ;  /* 0x0000000000017941 */ /* 0x000fea0003800200 */
.L_x_560:
        /* <DEDUP_REMOVED lines=14> */
.L_x_563:
[----:B------:R-:W-:Y:S05]  /*2ec0*/  BSYNC.RECONVERGENT B1 ;  /* 0x0000000000017941 */ /* 0x000fea0003800200 */
.L_x_562:
[----:B------:R-:W-:Y:S01]  /*2ed0*/  @P1 ISETP.LT.U32.AND P3, PT, R51, R75, PT ;  /* 0x0000004b3300120c */ /* 0x000fe20003f61070 */
[----:B------:R-:W-:Y:S01]  /*2ee0*/  BSSY.RECONVERGENT B1, `(.L_x_564) ;  /* 0x000000d000017945 */ /* 0x000fe20003800200 */
[----:B-----5:R-:W-:Y:S02]  /*2ef0*/  @P1 FSETP.NAN.FTZ.AND P2, PT, |R8|, |R8|, PT ;  /* 0x400000080800120b */ /* 0x020fe40003f58200 */
        /* <DEDUP_REMOVED lines=11> */
.L_x_565:
[----:B------:R-:W-:Y:S05]  /*2fb0*/  BSYNC.RECONVERGENT B1 ;  /* 0x0000000000017941 */ /* 0x000fea0003800200 */
.L_x_564:
[----:B------:R-:W-:Y:S01]  /*2fc0*/  FSETP.NAN.FTZ.AND P1, PT, |R64|, |R64|, PT ;  /* 0x400000404000720b */ /* 0x000fe20003f38200 */
[----:B------:R-:W-:-:S12]  /*2fd0*/  BSSY.RECONVERGENT B1, `(.L_x_566) ;  /* 0x000000a000017945 */ /* 0x000fd80003800200 */
[----:B------:R-:W-:Y:S02]  /*2fe0*/  @P1 ISETP.LT.U32.AND P6, PT, R52, R75, PT ;  /* 0x0000004b3400120c */ /* 0x000fe40003fc1070 */
        /* <DEDUP_REMOVED lines=8> */
.L_x_567:
[----:B------:R-:W-:Y:S05]  /*3070*/  BSYNC.RECONVERGENT B1 ;  /* 0x0000000000017941 */ /* 0x000fea0003800200 */
.L_x_566:
        /* <DEDUP_REMOVED lines=11> */
.L_x_569:
[----:B------:R-:W-:Y:S05]  /*3130*/  BSYNC.RECONVERGENT B1 ;  /* 0x0000000000017941 */ /* 0x000fea0003800200 */
.L_x_568:
[----:B------:R-:W-:Y:S01]  /*3140*/  IMAD.IADD R79, R75, 0x1, R72 ;  /* 0x000000014b4f7824 */ /* 0x000fe200078e0248 */
[----:B------:R-:W-:Y:S02]  /*3150*/  FSETP.NAN.FTZ.AND P1, PT, |R66|, |R66|, PT ;  /* 0x400000424200720b */ /* 0x000fe40003f38200 */
[----:B------:R-:W-:Y:S02]  /*3160*/  LOP3.LUT R48, R48, 0xfffffff7, RZ, 0xc0, !PT ;  /* 0xfffffff730307812 */ /* 0x000fe400078ec0ff */
[----:B------:R-:W-:Y:S02]  /*3170*/  SHF.R.U32.HI R13, RZ, 0x2, R79 ;  /* 0x00000002ff0d7819 */ /* 0x000fe4000001164f */
[----:B------:R-:W-:Y:S02]  /*3180*/  FSEL R59, R59, R4, P0 ;  /* 0x000000043b3b7208 */ /* 0x000fe40000000000 */
[----:B------:R-:W-:Y:S01]  /*3190*/  SEL R46, R46, R73, P0 ;  /* 0x000000492e2e7207 */ /* 0x000fe20000000000 */
[----:B------:R-:W-:Y:S01]  /*31a0*/  IMAD.WIDE.U32 R12, R13, 0x10, R22 ;  /* 0x000000100d0c7825 */ /* 0x000fe200078e0016 */
[----:B------:R-:W-:-:S03]  /*31b0*/  SEL R34, R34, RZ, P0 ;  /* 0x000000ff22227207 */ /* 0x000fc60000000000 */
[----:B------:R-:W-:Y:S02]  /*31c0*/  @P1 ISETP.LT.U32.AND P2, PT, R53, R75, PT ;  /* 0x0000004b3500120c */ /* 0x000fe40003f41070 */
[----:B------:R-:W5:Y:S01]  /*31d0*/  LDG.E.128 R12, desc[UR36][R12.64] ;  /* 0x000000240c0c7981 */ /* 0x000f62000c1e1d00 */
[----:B------:R-:W-:-:S04]  /*31e0*/  @P1 FSETP.NAN.FTZ.AND P3, PT, |R11|, |R11|, PT ;  /* 0x4000000b0b00120b */ /* 0x000fc80003f78200 */
[----:B------:R-:W-:Y:S01]  /*31f0*/  @P1 ISETP.LT.OR.EX P2, PT, R40, RZ, !P3, P2 ;  /* 0x000000ff2800120c */ /* 0x000fe20005f41720 */
[----:B------:R-:W-:-:S12]  /*3200*/  BSSY.RECONVERGENT B1, `(.L_x_570) ;  /* 0x000000a000017945 */ /* 0x000fd80003800200 */
        /* <DEDUP_REMOVED lines=9> */
.L_x_571:
[----:B------:R-:W-:Y:S05]  /*32a0*/  BSYNC.RECONVERGENT B1 ;  /* 0x0000000000017941 */ /* 0x000fea0003800200 */
.L_x_570:
[----:B------:R-:W-:Y:S01]  /*32b0*/  FSETP.NAN.FTZ.AND P0, PT, |R67|, |R67|, PT ;  /* 0x400000434300720b */ /* 0x000fe20003f18200 */
[----:B------:R-:W-:-:S12]  /*32c0*/  BSSY.RECONVERGENT B1, `(.L_x_572) ;  /* 0x000000a000017945 */ /* 0x000fd80003800200 */
[----:B------:R-:W-:Y:S02]  /*32d0*/  @P0 ISETP.LT.U32.AND P1, PT, R55, R79, PT ;  /* 0x0000004f3700020c */ /* 0x000fe40003f21070 */
        /* <DEDUP_REMOVED lines=8> */
.L_x_573:
[----:B------:R-:W-:Y:S05]  /*3360*/  BSYNC.RECONVERGENT B1 ;  /* 0x0000000000017941 */ /* 0x000fea0003800200 */
.L_x_572:
        /* <DEDUP_REMOVED lines=11> */
.L_x_575:
[----:B------:R-:W-:Y:S05]  /*3420*/  BSYNC.RECONVERGENT B1 ;  /* 0x0000000000017941 */ /* 0x000fea0003800200 */
.L_x_574:
        /* <DEDUP_REMOVED lines=11> */
.L_x_577:
[----:B------:R-:W-:Y:S05]  /*34e0*/  BSYNC.RECONVERGENT B1 ;  /* 0x0000000000017941 */ /* 0x000fea0003800200 */
.L_x_576:
[----:B------:R-:W-:Y:S01]  /*34f0*/  FSETP.NAN.FTZ.AND P0, PT, |R70|, |R70|, PT ;  /* 0x400000464600720b */ /* 0x000fe20003f18200 */
[----:B------:R-:W-:Y:S01]  /*3500*/  IMAD.IADD R74, R79, 0x1, R72 ;  /* 0x000000014f4a7824 */ /* 0x000fe200078e0248 */
[----:B------:R-:W-:-:S04]  /*3510*/  P2R R24, PR, RZ, 0x2 ;  /* 0x00000002ff187803 */ /* 0x000fc80000000000 */
[----:B------:R-:W-:-:S07]  /*3520*/  SHF.R.U32.HI R25, RZ, 0x2, R74 ;  /* 0x00000002ff197819 */ /* 0x000fce000001164a */
[----:B------:R-:W-:Y:S02]  /*3530*/  @P0 ISETP.LT.U32.AND P4, PT, R58, R79, PT ;  /* 0x0000004f3a00020c */ /* 0x000fe40003f81070 */
[----:B------:R-:W-:-:S04]  /*3540*/  @P0 FSETP.NAN.FTZ.AND P1, PT, |R15|, |R15|, PT ;  /* 0x4000000f0f00020b */ /* 0x000fc80003f38200 */
[----:B------:R-:W-:Y:S02]  /*3550*/  @P0 ISETP.LT.OR.EX P4, PT, R45, RZ, !P1, P4 ;  /* 0x000000ff2d00020c */ /* 0x000fe40004f81740 */
[----:B------:R-:W-:Y:S01]  /*3560*/  ISETP.NE.AND P1, PT, R24, RZ, PT ;  /* 0x000000ff1800720c */ /* 0x000fe20003f25270 */
[----:B------:R-:W-:-:S06]  /*3570*/  IMAD.WIDE.U32 R24, R25, 0x10, R22 ;  /* 0x0000001019187825 */ /* 0x000fcc00078e0016 */
[----:B------:R-:W5:Y:S01]  /*3580*/  LDG.E.128 R24, desc[UR36][R24.64] ;  /* 0x0000002418187981 */ /* 0x000f62000c1e1d00 */
[----:B------:R-:W-:Y:S04]  /*3590*/  BSSY.RECONVERGENT B1, `(.L_x_578) ;  /* 0x0000009000017945 */ /* 0x000fe80003800200 */
[----:B------:R-:W-:Y:S05]  /*35a0*/  @P0 BRA `(.L_x_579) ;  /* 0x00000000001c0947 */ /* 0x000fea0003800000 */
[----:B------:R-:W-:Y:S02]  /*35b0*/  FSETP.NEU.FTZ.AND P0, PT, R70, R15, PT ;  /* 0x0000000f4600720b */ /* 0x000fe40003f1d000 */
[----:B------:R-:W-:-:S11]  /*35c0*/  P2R R78, PR, RZ, 0x2 ;  /* 0x00000002ff4e7803 */ /* 0x000fd60000000000 */
[----:B------:R-:W-:-:S04]  /*35d0*/  @!P0 ISETP.GE.U32.AND P4, PT, R58, R79, PT ;  /* 0x0000004f3a00820c */ /* 0x000fc80003f86070 */
[----:B------:R-:W-:Y:S02]  /*35e0*/  @!P0 ISETP.GE.AND.EX P1, PT, R45, RZ, PT, P4 ;  /* 0x000000ff2d00820c */ /* 0x000fe40003f26340 */
[----:B------:R-:W-:Y:S02]  /*35f0*/  @P0 FSETP.LT.FTZ.AND P4, PT, R70, R15, PT ;  /* 0x0000000f4600020b */ /* 0x000fe40003f91000 */
[----:B------:R-:W-:Y:S02]  /*3600*/  @!P0 PLOP3.LUT P4, PT, P1, PT, PT, 0x8, 0x80 ;  /* 0x000000000080881c */ /* 0x000fe40000f8e170 */
[----:B------:R-:W-:-:S13]  /*3610*/  ISETP.NE.AND P1, PT, R78, RZ, PT ;  /* 0x000000ff4e00720c */ /* 0x000fda0003f25270 */
.L_x_579:
[----:B------:R-:W-:Y:S05]  /*3620*/  BSYNC.RECONVERGENT B1 ;  /* 0x0000000000017941 */ /* 0x000fea0003800200 */
.L_x_578:
[----:B------:R-:W-:Y:S01]  /*3630*/  P2R R78, PR, RZ, 0x40 ;  /* 0x00000040ff4e7803 */ /* 0x000fe20000000000 */
[----:B------:R-:W-:Y:S01]  /*3640*/  BSSY.RECONVERGENT B1, `(.L_x_580) ;  /* 0x000002f000017945 */ /* 0x000fe20003800200 */
[----:B------:R-:W-:Y:S02]  /*3650*/  FSETP.NAN.FTZ.AND P6, PT, |R71|, |R71|, PT ;  /* 0x400000474700720b */ /* 0x000fe40003fd8200 */
[----:B------:R-:W-:Y:S02]  /*3660*/  P2R R80, PR, RZ, 0x20 ;  /* 0x00000020ff507803 */ /* 0x000fe40000000000 */
[----:B------:R-:W-:Y:S02]  /*3670*/  P2R R81, PR, RZ, 0x10 ;  /* 0x00000010ff517803 */ /* 0x000fe40000000000 */
[----:B------:R-:W-:Y:S02]  /*3680*/  P2R R82, PR, RZ, 0x8 ;  /* 0x00000008ff527803 */ /* 0x000fe40000000000 */
[----:B------:R-:W-:-:S02]  /*3690*/  P2R R83, PR, RZ, 0x4 ;  /* 0x00000004ff537803 */ /* 0x000fc40000000000 */
[----:B------:R-:W-:Y:S02]  /*36a0*/  P2R R84, PR, RZ, 0x2 ;  /* 0x00000002ff547803 */ /* 0x000fe40000000000 */
[----:B------:R-:W-:Y:S02]  /*36b0*/  LOP3.LUT P4, RZ, R48, 0x40, RZ, 0xc0, !PT ;  /* 0x0000004030ff7812 */ /* 0x000fe4000788c0ff */
[----:B------:R-:W-:Y:S02]  /*36c0*/  @P6 ISETP.LT.U32.AND P0, PT, R33, R74, PT ;  /* 0x0000004a2100620c */ /* 0x000fe40003f01070 */
[----:B-----5:R-:W-:Y:S02]  /*36d0*/  @P6 FSETP.NAN.FTZ.AND P5, PT, |R24|, |R24|, PT ;  /* 0x400000181800620b */ /* 0x020fe40003fb8200 */
[----:B------:R-:W-:Y:S02]  /*36e0*/  LOP3.LUT P3, RZ, R48, 0x20, RZ, 0xc0, !PT ;  /* 0x0000002030ff7812 */ /* 0x000fe4000786c0ff */
[----:B------:R-:W-:-:S02]  /*36f0*/  @P6 ISETP.LT.OR.EX P0, PT, R32, RZ, !P5, P0 ;  /* 0x000000ff2000620c */ /* 0x000fc40006f01700 */
[----:B------:R-:W-:Y:S02]  /*3700*/  ISETP.NE.AND P6, PT, R78, RZ, PT ;  /* 0x000000ff4e00720c */ /* 0x000fe40003fc5270 */
[----:B------:R-:W-:Y:S02]  /*3710*/  ISETP.NE.AND P5, PT, R80, RZ, PT ;  /* 0x000000ff5000720c */ /* 0x000fe40003fa5270 */
[----:B------:R-:W-:Y:S02]  /*3720*/  FSEL R64, R64, R9, P6 ;  /* 0x0000000940407208 */ /* 0x000fe40003000000 */
[----:B------:R-:W-:Y:S02]  /*3730*/  SEL R52, R52, R75, P6 ;  /* 0x0000004b34347207 */ /* 0x000fe40003000000 */
[----:B------:R-:W-:Y:S02]  /*3740*/  SEL R38, R38, RZ, P6 ;  /* 0x000000ff26267207 */ /* 0x000fe40003000000 */
[----:B------:R-:W-:-:S02]  /*3750*/  FSETP.NAN.FTZ.AND P6, PT, |R71|, |R71|, PT ;  /* 0x400000474700720b */ /* 0x000fc40003fd8200 */
[C---:B------:R-:W-:Y:S02]  /*3760*/  LOP3.LUT P2, RZ, R48.reuse, 0x10, RZ, 0xc0, !PT ;  /* 0x0000001030ff7812 */ /* 0x040fe4000784c0ff */
[----:B------:R-:W-:Y:S02]  /*3770*/  LOP3.LUT P1, RZ, R48, 0x2, RZ, 0xc0, !PT ;  /* 0x0000000230ff7812 */ /* 0x000fe4000782c0ff */
[----:B------:R-:W-:Y:S02]  /*3780*/  FSEL R65, R65, R10, P5 ;  /* 0x0000000a41417208 */ /* 0x000fe40002800000 */
[----:B------:R-:W-:Y:S02]  /*3790*/  SEL R54, R54, R75, P5 ;  /* 0x0000004b36367207 */ /* 0x000fe40002800000 */
[----:B------:R-:W-:Y:S02]  /*37a0*/  SEL R41, R41, RZ, P5 ;  /* 0x000000ff29297207 */ /* 0x000fe40002800000 */
[----:B------:R-:W-:-:S02]  /*37b0*/  LOP3.LUT P5, RZ, R48, 0x8, RZ, 0xc0, !PT ;  /* 0x0000000830ff7812 */ /* 0x000fc400078ac0ff */
[----:B------:R-:W-:Y:S02]  /*37c0*/  FSEL R60, R60, R5, P4 ;  /* 0x000000053c3c7208 */ /* 0x000fe40002000000 */
[-C--:B------:R-:W-:Y:S02]  /*37d0*/  SEL R47, R47, R73.reuse, P4 ;  /* 0x000000492f2f7207 */ /* 0x080fe40002000000 */
[----:B------:R-:W-:Y:S02]  /*37e0*/  SEL R35, R35, RZ, P4 ;  /* 0x000000ff23237207 */ /* 0x000fe40002000000 */
[----:B------:R-:W-:Y:S02]  /*37f0*/  FSEL R61, R61, R6, P3 ;  /* 0x000000063d3d7208 */ /* 0x000fe40001800000 */
[----:B------:R-:W-:Y:S02]  /*3800*/  SEL R49, R49, R73, P3 ;  /* 0x0000004931317207 */ /* 0x000fe40001800000 */
[----:B------:R-:W-:-:S02]  /*3810*/  SEL R36, R36, RZ, P3 ;  /* 0x000000ff24247207 */ /* 0x000fc40001800000 */
[----:B------:R-:W-:Y:S02]  /*3820*/  SEL R50, R50, R73, P2 ;  /* 0x0000004932327207 */ /* 0x000fe40001000000 */
[----:B------:R-:W-:Y:S02]  /*3830*/  FSEL R62, R62, R7, P2 ;  /* 0x000000073e3e7208 */ /* 0x000fe40001000000 */
[----:B------:R-:W-:Y:S02]  /*3840*/  SEL R37, R37, RZ, P2 ;  /* 0x000000ff25257207 */ /* 0x000fe40001000000 */
[----:B------:R-:W-:Y:S02]  /*3850*/  FSEL R63, R63, R8, P1 ;  /* 0x000000083f3f7208 */ /* 0x000fe40000800000 */
[----:B------:R-:W-:Y:S02]  /*3860*/  SEL R51, R51, R75, P1 ;  /* 0x0000004b33337207 */ /* 0x000fe40000800000 */
[----:B------:R-:W-:-:S02]  /*3870*/  SEL R39, R39, RZ, P1 ;  /* 0x000000ff27277207 */ /* 0x000fc40000800000 */
[----:B------:R-:W-:Y:S02]  /*3880*/  ISETP.NE.AND P4, PT, R81, RZ, PT ;  /* 0x000000ff5100720c */ /* 0x000fe40003f85270 */
[----:B------:R-:W-:Y:S02]  /*3890*/  ISETP.NE.AND P3, PT, R82, RZ, PT ;  /* 0x000000ff5200720c */ /* 0x000fe40003f65270 */
[----:B------:R-:W-:Y:S02]  /*38a0*/  ISETP.NE.AND P2, PT, R83, RZ, PT ;  /* 0x000000ff5300720c */ /* 0x000fe40003f45270 */
[----:B------:R-:W-:Y:S02]  /*38b0*/  ISETP.NE.AND P1, PT, R84, RZ, PT ;  /* 0x000000ff5400720c */ /* 0x000fe40003f25270 */
[----:B------:R-:W-:Y:S01]  /*38c0*/  SEL R53, R53, R75, P5 ;  /* 0x0000004b35357207 */ /* 0x000fe20002800000 */
[----:B------:R-:W-:Y:S10]  /*38d0*/  @P6 BRA `(.L_x_581) ;  /* 0x0000000000146947 */ /* 0x000ff40003800000 */
[----:B------:R-:W-:-:S13]  /*38e0*/  FSETP.NEU.FTZ.AND P5, PT, R71, R24, PT ;  /* 0x000000184700720b */ /* 0x000fda0003fbd000 */
[----:B------:R-:W-:Y:S02]  /*38f0*/  @!P5 ISETP.GE.U32.AND P6, PT, R33, R74, PT ;  /* 0x0000004a2100d20c */ /* 0x000fe40003fc6070 */
[----:B------:R-:W-:Y:S02]  /*3900*/  @P5 FSETP.LT.FTZ.AND P0, PT, R71, R24, PT ;  /* 0x000000184700520b */ /* 0x000fe40003f11000 */
[----:B------:R-:W-:-:S04]  /*3910*/  @!P5 ISETP.GE.AND.EX P6, PT, R32, RZ, PT, P6 ;  /* 0x000000ff2000d20c */ /* 0x000fc80003fc6360 */
[----:B------:R-:W-:-:S13]  /*3920*/  @!P5 PLOP3.LUT P0, PT, P6, PT, PT, 0x8, 0x80 ;  /* 0x000000000080d81c */ /* 0x000fda000370e170 */
.L_x_581:
[----:B------:R-:W-:Y:S05]  /*3930*/  BSYNC.RECONVERGENT B1 ;  /* 0x0000000000017941 */ /* 0x000fea0003800200 */
.L_x_580:
[----:B------:R-:W-:Y:S01]  /*3940*/  LOP3.LUT P6, RZ, R48, 0x8, RZ, 0xc0, !PT ;  /* 0x0000000830ff7812 */ /* 0x000fe200078cc0ff */
[----:B------:R-:W-:Y:S01]  /*3950*/  BSSY.RECONVERGENT B1, `(.L_x_582) ;  /* 0x0000022000017945 */ /* 0x000fe20003800200 */
[----:B------:R-:W-:Y:S02]  /*3960*/  FSETP.NAN.FTZ.AND P5, PT, |R20|, |R20|, PT ;  /* 0x400000141400720b */ /* 0x000fe40003fb8200 */
[----:B------:R-:W-:Y:S02]  /*3970*/  FSEL R66, R66, R11, P6 ;  /* 0x0000000b42427208 */ /* 0x000fe40003000000 */
[----:B------:R-:W-:Y:S02]  /*3980*/  SEL R40, R40, RZ, P6 ;  /* 0x000000ff28287207 */ /* 0x000fe40003000000 */
[----:B------:R-:W-:Y:S02]  /*3990*/  FSETP.NAN.FTZ.AND P6, PT, |R18|, |R18|, PT ;  /* 0x400000121200720b */ /* 0x000fe40003fd8200 */
[----:B------:R-:W-:-:S02]  /*39a0*/  SEL R55, R55, R79, P1 ;  /* 0x0000004f37377207 */ /* 0x000fc40000800000 */
[----:B------:R-:W-:Y:S02]  /*39b0*/  FSEL R67, R67, R12, P1 ;  /* 0x0000000c43437208 */ /* 0x000fe40000800000 */
[----:B------:R-:W-:Y:S02]  /*39c0*/  SEL R42, R42, RZ, P1 ;  /* 0x000000ff2a2a7207 */ /* 0x000fe40000800000 */
[----:B------:R-:W-:Y:S02]  /*39d0*/  FSETP.NAN.FTZ.AND P1, PT, |R21|, |R21|, PT ;  /* 0x400000151500720b */ /* 0x000fe40003f38200 */
[-C--:B------:R-:W-:Y:S02]  /*39e0*/  SEL R56, R56, R79.reuse, P2 ;  /* 0x0000004f38387207 */ /* 0x080fe40001000000 */
[----:B------:R-:W-:Y:S02]  /*39f0*/  SEL R58, R58, R79, P4 ;  /* 0x0000004f3a3a7207 */ /* 0x000fe40002000000 */
[----:B------:R-:W-:-:S02]  /*3a00*/  FSEL R68, R68, R13, P2 ;  /* 0x0000000d44447208 */ /* 0x000fc40001000000 */
[----:B------:R-:W-:Y:S02]  /*3a10*/  SEL R43, R43, RZ, P2 ;  /* 0x000000ff2b2b7207 */ /* 0x000fe40001000000 */
[----:B------:R-:W-:Y:S02]  /*3a20*/  FSEL R70, R70, R15, P4 ;  /* 0x0000000f46467208 */ /* 0x000fe40002000000 */
[----:B------:R-:W-:Y:S02]  /*3a30*/  SEL R45, R45, RZ, P4 ;  /* 0x000000ff2d2d7207 */ /* 0x000fe40002000000 */
[----:B------:R-:W-:Y:S02]  /*3a40*/  SEL R57, R57, R79, P3 ;  /* 0x0000004f39397207 */ /* 0x000fe40001800000 */
[----:B------:R-:W-:Y:S02]  /*3a50*/  @P5 ISETP.LT.U32.AND P2, PT, R29, R74, PT ;  /* 0x0000004a1d00520c */ /* 0x000fe40003f41070 */
[----:B------:R-:W-:-:S02]  /*3a60*/  FSEL R69, R69, R14, P3 ;  /* 0x0000000e45457208 */ /* 0x000fc40001800000 */
[----:B------:R-:W-:Y:S02]  /*3a70*/  SEL R44, R44, RZ, P3 ;  /* 0x000000ff2c2c7207 */ /* 0x000fe40001800000 */
[----:B------:R-:W-:Y:S02]  /*3a80*/  @P5 FSETP.NAN.FTZ.AND P4, PT, |R25|, |R25|, PT ;  /* 0x400000191900520b */ /* 0x000fe40003f98200 */
[----:B------:R-:W-:Y:S02]  /*3a90*/  FSEL R71, R71, R24, P0 ;  /* 0x0000001847477208 */ /* 0x000fe40000000000 */
[-C--:B------:R-:W-:Y:S02]  /*3aa0*/  SEL R33, R33, R74.reuse, P0 ;  /* 0x0000004a21217207 */ /* 0x080fe40000000000 */
[----:B------:R-:W-:Y:S02]  /*3ab0*/  SEL R32, R32, RZ, P0 ;  /* 0x000000ff20207207 */ /* 0x000fe40000000000 */
[----:B------:R-:W-:-:S02]  /*3ac0*/  @P6 ISETP.LT.U32.AND P3, PT, R3, R74, PT ;  /* 0x0000004a0300620c */ /* 0x000fc40003f61070 */
[----:B------:R-:W-:Y:S02]  /*3ad0*/  @P6 FSETP.NAN.FTZ.AND P0, PT, |R27|, |R27|, PT ;  /* 0x4000001b1b00620b */ /* 0x000fe40003f18200 */
[----:B------:R-:W-:Y:S02]  /*3ae0*/  @P5 ISETP.LT.OR.EX P4, PT, R31, RZ, !P4, P2 ;  /* 0x000000ff1f00520c */ /* 0x000fe40006781720 */
        /* <DEDUP_REMOVED lines=8> */
.L_x_583:
[----:B------:R-:W-:Y:S05]  /*3b70*/  BSYNC.RECONVERGENT B1 ;  /* 0x0000000000017941 */ /* 0x000fea0003800200 */
.L_x_582:
[----:B------:R-:W-:Y:S01]  /*3b80*/  @P1 FSETP.NAN.FTZ.AND P3, PT, |R26|, |R26|, PT ;  /* 0x4000001a1a00120b */ /* 0x000fe20003f78200 */
[----:B------:R-:W-:Y:S01]  /*3b90*/  BSSY.RECONVERGENT B1, `(.L_x_584) ;  /* 0x000000b000017945 */ /* 0x000fe20003800200 */
[----:B------:R-:W-:Y:S02]  /*3ba0*/  FSEL R20, R20, R25, P4 ;  /* 0x0000001914147208 */ /* 0x000fe40002000000 */
[----:B------:R-:W-:Y:S02]  /*3bb0*/  SEL R29, R29, R74, P4 ;  /* 0x0000004a1d1d7207 */ /* 0x000fe40002000000 */
        /* <DEDUP_REMOVED lines=8> */
.L_x_585:
[----:B------:R-:W-:Y:S05]  /*3c40*/  BSYNC.RECONVERGENT B1 ;  /* 0x0000000000017941 */ /* 0x000fea0003800200 */
.L_x_584:
        /* <DEDUP_REMOVED lines=10> */
.L_x_587:
[----:B------:R-:W-:Y:S05]  /*3cf0*/  BSYNC.RECONVERGENT B1 ;  /* 0x0000000000017941 */ /* 0x000fea0003800200 */
.L_x_586:
        /* <DEDUP_REMOVED lines=8> */
.L_x_555:
[----:B------:R-:W-:Y:S05]  /*3d80*/  BSYNC.RECONVERGENT B0 ;  /* 0x0000000000007941 */ /* 0x000fea0003800200 */
.L_x_554:
[----:B------:R-:W-:Y:S01]  /*3d90*/  ISETP.GE.U32.AND P0, PT, R73, R78, PT ;  /* 0x0000004e4900720c */ /* 0x000fe20003f06070 */
[----:B------:R-:W-:-:S12]  /*3da0*/  BSSY.RECONVERGENT B0, `(.L_x_589) ;  /* 0x0000016000007945 */ /* 0x000fd80003800200 */
[----:B------:R-:W-:Y:S05]  /*3db0*/  @P0 BRA `(.L_x_590) ;  /* 0x0000000000500947 */ /* 0x000fea0003800000 */
[----:B------:R-:W-:-:S05]  /*3dc0*/  SHF.R.U32.HI R5, RZ, 0x2, R73 ;  /* 0x00000002ff057819 */ /* 0x000fca0000011649 */
[----:B------:R-:W-:-:S06]  /*3dd0*/  IMAD.WIDE.U32 R4, R5, 0x10, R22 ;  /* 0x0000001005047825 */ /* 0x000fcc00078e0016 */
[----:B------:R-:W5:Y:S01]  /*3de0*/  LDG.E.128 R4, desc[UR36][R4.64] ;  /* 0x0000002404047981 */ /* 0x000f62000c1e1d00 */
[----:B------:R-:W-:-:S05]  /*3df0*/  IMAD.IADD R75, R73, 0x1, R72 ;  /* 0x00000001494b7824 */ /* 0x000fca00078e0248 */
[----:B------:R-:W-:-:S13]  /*3e00*/  ISETP.GE.U32.AND P1, PT, R75, R78, PT ;  /* 0x0000004e4b00720c */ /* 0x000fda0003f26070 */
[----:B------:R-:W-:Y:S05]  /*3e10*/  @P1 BRA `(.L_x_590) ;  /* 0x0000000000381947 */ /* 0x000fea0003800000 */
[----:B------:R-:W-:-:S05]  /*3e20*/  SHF.R.U32.HI R9, RZ, 0x2, R75 ;  /* 0x00000002ff097819 */ /* 0x000fca000001164b */
[----:B------:R-:W-:-:S06]  /*3e30*/  IMAD.WIDE.U32 R8, R9, 0x10, R22 ;  /* 0x0000001009087825 */ /* 0x000fcc00078e0016 */
[----:B------:R-:W5:Y:S01]  /*3e40*/  LDG.E.128 R8, desc[UR36][R8.64] ;  /* 0x0000002408087981 */ /* 0x000f62000c1e1d00 */
[----:B------:R-:W-:-:S05]  /*3e50*/  IMAD.IADD R75, R75, 0x1, R72 ;  /* 0x000000014b4b7824 */ /* 0x000fca00078e0248 */
[----:B------:R-:W-:-:S13]  /*3e60*/  ISETP.GE.U32.AND P1, PT, R75, R78, PT ;  /* 0x0000004e4b00720c */ /* 0x000fda0003f26070 */
[----:B------:R-:W-:Y:S05]  /*3e70*/  @P1 BRA `(.L_x_590) ;  /* 0x0000000000201947 */ /* 0x000fea0003800000 */
[----:B------:R-:W-:Y:S01]  /*3e80*/  IMAD.IADD R15, R75, 0x1, R72 ;  /* 0x000000014b0f7824 */ /* 0x000fe200078e0248 */
[----:B------:R-:W-:-:S04]  /*3e90*/  SHF.R.U32.HI R13, RZ, 0x2, R75 ;  /* 0x00000002ff0d7819 */ /* 0x000fc8000001164b */
[----:B------:R-:W-:Y:S01]  /*3ea0*/  ISETP.GE.U32.AND P1, PT, R15, R78, PT ;  /* 0x0000004e0f00720c */ /* 0x000fe20003f26070 */
[----:B------:R-:W-:-:S12]  /*3eb0*/  IMAD.WIDE.U32 R12, R13, 0x10, R22 ;  /* 0x000000100d0c7825 */ /* 0x000fd800078e0016 */
[----:B------:R-:W-:-:S05]  /*3ec0*/  @!P1 SHF.R.U32.HI R15, RZ, 0x2, R15 ;  /* 0x00000002ff0f9819 */ /* 0x000fca000001160f */
[----:B------:R-:W-:Y:S02]  /*3ed0*/  @!P1 IMAD.WIDE.U32 R22, R15, 0x10, R22 ;  /* 0x000000100f169825 */ /* 0x000fe400078e0016 */
[----:B------:R-:W5:Y:S04]  /*3ee0*/  LDG.E.128 R12, desc[UR36][R12.64] ;  /* 0x000000240c0c7981 */ /* 0x000f68000c1e1d00 */
[----:B------:R1:W5:Y:S02]  /*3ef0*/  @!P1 LDG.E.128 R24, desc[UR36][R22.64] ;  /* 0x0000002416189981 */ /* 0x000364000c1e1d00 */
.L_x_590:
[----:B------:R-:W-:Y:S05]  /*3f00*/  BSYNC.RECONVERGENT B0 ;  /* 0x0000000000007941 */ /* 0x000fea0003800200 */
.L_x_589:
[----:B------:R-:W-:Y:S04]  /*3f10*/  BSSY.RECONVERGENT B0, `(.L_x_591) ;  /* 0x00000fb000007945 */ /* 0x000fe80003800200 */
[----:B------:R-:W-:Y:S05]  /*3f20*/  @P0 BRA `(.L_x_592) ;  /* 0x0000000c00e40947 */ /* 0x000fea0003800000 */
[----:B------:R-:W-:Y:S01]  /*3f30*/  FSETP.NAN.FTZ.AND P6, PT, |R59|, |R59|, PT ;  /* 0x4000003b3b00720b */ /* 0x000fe20003fd8200 */
[----:B------:R-:W-:Y:S01]  /*3f40*/  BSSY.RECONVERGENT B1, `(.L_x_593) ;  /* 0x0000011000017945 */ /* 0x000fe20003800200 */
[----:B------:R-:W-:Y:S02]  /*3f50*/  FSETP.NAN.FTZ.AND P4, PT, |R60|, |R60|, PT ;  /* 0x4000003c3c00720b */ /* 0x000fe40003f98200 */
[----:B------:R-:W-:-:S09]  /*3f60*/  FSETP.NAN.FTZ.AND P5, PT, |R62|, |R62|, PT ;  /* 0x4000003e3e00720b */ /* 0x000fd20003fb8200 */
[----:B-----5:R-:W-:Y:S02]  /*3f70*/  @P6 FSETP.NAN.FTZ.AND P0, PT, |R4|, |R4|, PT ;  /* 0x400000040400620b */ /* 0x020fe40003f18200 */
[----:B------:R-:W-:Y:S02]  /*3f80*/  @P6 ISETP.LT.U32.AND P3, PT, R46, R73, PT ;  /* 0x000000492e00620c */ /* 0x000fe40003f61070 */
[----:B------:R-:W-:Y:S02]  /*3f90*/  @P4 FSETP.NAN.FTZ.AND P2, PT, |R5|, |R5|, PT ;  /* 0x400000050500420b */ /* 0x000fe40003f58200 */
[----:B------:R-:W-:Y:S02]  /*3fa0*/  @P4 ISETP.LT.U32.AND P1, PT, R47, R73, PT ;  /* 0x000000492f00420c */ /* 0x000fe40003f21070 */
[----:B------:R-:W-:Y:S02]  /*3fb0*/  @P6 ISETP.LT.OR.EX P0, PT, R34, RZ, !P0, P3 ;  /* 0x000000ff2200620c */ /* 0x000fe40004701730 */
[----:B------:R-:W-:-:S02]  /*3fc0*/  @P4 ISETP.LT.OR.EX P2, PT, R35, RZ, !P2, P1 ;  /* 0x000000ff2300420c */ /* 0x000fc40005741710 */
[----:B------:R-:W-:Y:S02]  /*3fd0*/  FSETP.NAN.FTZ.AND P3, PT, |R61|, |R61|, PT ;  /* 0x4000003d3d00720b */ /* 0x000fe40003f78200 */
[----:B------:R-:W-:Y:S01]  /*3fe0*/  @P5 FSETP.NAN.FTZ.AND P1, PT, |R7|, |R7|, PT ;  /* 0x400000070700520b */ /* 0x000fe20003f38200 */
[----:B------:R-:W-:-:S12]  /*3ff0*/  @P6 BRA `(.L_x_594) ;  /* 0x0000000000146947 */ /* 0x000fd80003800000 */
[----:B------:R-:W-:-:S13]  /*4000*/  FSETP.NEU.FTZ.AND P6, PT, R59, R4, PT ;  /* 0x000000043b00720b */ /* 0x000fda0003fdd000 */
[----:B------:R-:W-:-:S04]  /*4010*/  @!P6 ISETP.GE.U32.AND P0, PT, R46, R73, PT ;  /* 0x000000492e00e20c */ /* 0x000fc80003f06070 */
[----:B------:R-:W-:-:S04]  /*4020*/  @!P6 ISETP.GE.AND.EX P0, PT, R34, RZ, PT, P0 ;  /* 0x000000ff2200e20c */ /* 0x000fc80003f06300 */
[----:B------:R-:W-:Y:S02]  /*4030*/  @!P6 PLOP3.LUT P0, PT, P0, PT, PT, 0x8, 0x80 ;  /* 0x000000000080e81c */ /* 0x000fe4000070e170 */
[----:B------:R-:W-:-:S13]  /*4040*/  @P6 FSETP.LT.FTZ.AND P0, PT, R59, R4, PT ;  /* 0x000000043b00620b */ /* 0x000fda0003f11000 */
.L_x_594:
[----:B------:R-:W-:Y:S05]  /*4050*/  BSYNC.RECONVERGENT B1 ;  /* 0x0000000000017941 */ /* 0x000fea0003800200 */
.L_x_593:
[----:B------:R-:W-:Y:S04]  /*4060*/  BSSY.RECONVERGENT B1, `(.L_x_595) ;  /* 0x0000007000017945 */ /* 0x000fe80003800200 */
[----:B------:R-:W-:Y:S05]  /*4070*/  @P4 BRA `(.L_x_596) ;  /* 0x0000000000144947 */ /* 0x000fea0003800000 */
[----:B------:R-:W-:-:S13]  /*4080*/  FSETP.NEU.FTZ.AND P6, PT, R60, R5, PT ;  /* 0x000000053c00720b */ /* 0x000fda0003fdd000 */
[----:B------:R-:W-:Y:S02]  /*4090*/  @!P6 ISETP.GE.U32.AND P4, PT, R47, R73, PT ;  /* 0x000000492f00e20c */ /* 0x000fe40003f86070 */
[----:B------:R-:W-:Y:S02]  /*40a0*/  @P6 FSETP.LT.FTZ.AND P2, PT, R60, R5, PT ;  /* 0x000000053c00620b */ /* 0x000fe40003f51000 */
[----:B------:R-:W-:-:S04]  /*40b0*/  @!P6 ISETP.GE.AND.EX P4, PT, R35, RZ, PT, P4 ;  /* 0x000000ff2300e20c */ /* 0x000fc80003f86340 */
[----:B------:R-:W-:-:S13]  /*40c0*/  @!P6 PLOP3.LUT P2, PT, P4, PT, PT, 0x8, 0x80 ;  /* 0x000000000080e81c */ /* 0x000fda000274e170 */
.L_x_596:
[----:B------:R-:W-:Y:S05]  /*40d0*/  BSYNC.RECONVERGENT B1 ;  /* 0x0000000000017941 */ /* 0x000fea0003800200 */
.L_x_595:
[----:B------:R-:W-:Y:S01]  /*40e0*/  @P3 FSETP.NAN.FTZ.AND P4, PT, |R6|, |R6|, PT ;  /* 0x400000060600320b */ /* 0x000fe20003f98200 */
[----:B------:R-:W-:Y:S01]  /*40f0*/  BSSY.RECONVERGENT B1, `(.L_x_597) ;  /* 0x000000a000017945 */ /* 0x000fe20003800200 */
[----:B------:R-:W-:Y:S02]  /*4100*/  @P3 ISETP.LT.U32.AND P6, PT, R49, R73, PT ;  /* 0x000000493100320c */ /* 0x000fe40003fc1070 */
        /* <DEDUP_REMOVED lines=8> */
.L_x_598:
[----:B------:R-:W-:Y:S05]  /*4190*/  BSYNC.RECONVERGENT B1 ;  /* 0x0000000000017941 */ /* 0x000fea0003800200 */
.L_x_597:
[----:B------:R-:W-:Y:S01]  /*41a0*/  @P5 ISETP.LT.U32.AND P3, PT, R50, R73, PT ;  /* 0x000000493200520c */ /* 0x000fe20003f61070 */
[----:B------:R-:W-:Y:S01]  /*41b0*/  BSSY.RECONVERGENT B1, `(.L_x_599) ;  /* 0x000000b000017945 */ /* 0x000fe20003800200 */
[----:B------:R-:W-:Y:S01]  /*41c0*/  FSEL R60, R60, R5, P2 ;  /* 0x000000053c3c7208 */ /* 0x000fe20001000000 */
[----:B-1----:R-:W-:Y:S01]  /*41d0*/  IMAD.IADD R23, R73, 0x1, R72 ;  /* 0x0000000149177824 */ /* 0x002fe200078e0248 */
        /* <DEDUP_REMOVED lines=8> */
.L_x_600:
[----:B------:R-:W-:Y:S05]  /*4260*/  BSYNC.RECONVERGENT B1 ;  /* 0x0000000000017941 */ /* 0x000fea0003800200 */
.L_x_599:
[----:B------:R-:W-:Y:S02]  /*4270*/  ISETP.GE.U32.AND P3, PT, R23, R78, PT ;  /* 0x0000004e1700720c */ /* 0x000fe40003f66070 */
[----:B------:R-:W-:Y:S02]  /*4280*/  FSEL R62, R62, R7, P1 ;  /* 0x000000073e3e7208 */ /* 0x000fe40000800000 */
[-C--:B------:R-:W-:Y:S02]  /*4290*/  SEL R46, R46, R73.reuse, P0 ;  /* 0x000000492e2e7207 */ /* 0x080fe40000000000 */
[-C--:B------:R-:W-:Y:S02]  /*42a0*/  SEL R47, R47, R73.reuse, P2 ;  /* 0x000000492f2f7207 */ /* 0x080fe40001000000 */
[-C--:B------:R-:W-:Y:S02]  /*42b0*/  SEL R49, R49, R73.reuse, P4 ;  /* 0x0000004931317207 */ /* 0x080fe40002000000 */
[----:B------:R-:W-:-:S02]  /*42c0*/  SEL R50, R50, R73, P1 ;  /* 0x0000004932327207 */ /* 0x000fc40000800000 */
[----:B------:R-:W-:Y:S02]  /*42d0*/  SEL R34, R34, RZ, P0 ;  /* 0x000000ff22227207 */ /* 0x000fe40000000000 */
[----:B------:R-:W-:Y:S02]  /*42e0*/  SEL R35, R35, RZ, P2 ;  /* 0x000000ff23237207 */ /* 0x000fe40001000000 */
[----:B------:R-:W-:Y:S02]  /*42f0*/  SEL R36, R36, RZ, P4 ;  /* 0x000000ff24247207 */ /* 0x000fe40002000000 */
[----:B------:R-:W-:Y:S01]  /*4300*/  SEL R37, R37, RZ, P1 ;  /* 0x000000ff25257207 */ /* 0x000fe20000800000 */
[----:B------:R-:W-:Y:S06]  /*4310*/  @P3 BRA `(.L_x_592) ;  /* 0x0000000800e83947 */ /* 0x000fec0003800000 */
[----:B------:R-:W-:Y:S01]  /*4320*/  FSETP.NAN.FTZ.AND P2, PT, |R63|, |R63|, PT ;  /* 0x4000003f3f00720b */ /* 0x000fe20003f58200 */
[----:B------:R-:W-:Y:S01]  /*4330*/  BSSY.RECONVERGENT B1, `(.L_x_601) ;  /* 0x000000e000017945 */ /* 0x000fe20003800200 */
[----:B------:R-:W-:Y:S02]  /*4340*/  FSETP.NAN.FTZ.AND P4, PT, |R66|, |R66|, PT ;  /* 0x400000424200720b */ /* 0x000fe40003f98200 */
[----:B------:R-:W-:Y:S02]  /*4350*/  FSETP.NAN.FTZ.AND P3, PT, |R64|, |R64|, PT ;  /* 0x400000404000720b */ /* 0x000fe40003f78200 */
[----:B------:R-:W-:-:S07]  /*4360*/  FSETP.NAN.FTZ.AND P5, PT, |R65|, |R65|, PT ;  /* 0x400000414100720b */ /* 0x000fce0003fb8200 */
[----:B------:R-:W-:Y:S02]  /*4370*/  @P2 FSETP.NAN.FTZ.AND P1, PT, |R8|, |R8|, PT ;  /* 0x400000080800220b */ /* 0x000fe40003f38200 */
[----:B------:R-:W-:Y:S02]  /*4380*/  @P2 ISETP.LT.U32.AND P6, PT, R51, R23, PT ;  /* 0x000000173300220c */ /* 0x000fe40003fc1070 */
[----:B------:R-:W-:Y:S02]  /*4390*/  @P4 FSETP.NAN.FTZ.AND P0, PT, |R11|, |R11|, PT ;  /* 0x4000000b0b00420b */ /* 0x000fe40003f18200 */
[----:B------:R-:W-:Y:S01]  /*43a0*/  @P2 ISETP.LT.OR.EX P1, PT, R39, RZ, !P1, P6 ;  /* 0x000000ff2700220c */ /* 0x000fe20004f21760 */
[----:B------:R-:W-:-:S12]  /*43b0*/  @P2 BRA `(.L_x_602) ;  /* 0x0000000000142947 */ /* 0x000fd80003800000 */
[----:B------:R-:W-:-:S13]  /*43c0*/  FSETP.NEU.FTZ.AND P6, PT, R63, R8, PT ;  /* 0x000000083f00720b */ /* 0x000fda0003fdd000 */
[----:B------:R-:W-:Y:S02]  /*43d0*/  @!P6 ISETP.GE.U32.AND P2, PT, R51, R23, PT ;  /* 0x000000173300e20c */ /* 0x000fe40003f46070 */
[----:B------:R-:W-:Y:S02]  /*43e0*/  @P6 FSETP.LT.FTZ.AND P1, PT, R63, R8, PT ;  /* 0x000000083f00620b */ /* 0x000fe40003f31000 */
[----:B------:R-:W-:-:S04]  /*43f0*/  @!P6 ISETP.GE.AND.EX P2, PT, R39, RZ, PT, P2 ;  /* 0x000000ff2700e20c */ /* 0x000fc80003f46320 */
[----:B------:R-:W-:-:S13]  /*4400*/  @!P6 PLOP3.LUT P1, PT, P2, PT, PT, 0x8, 0x80 ;  /* 0x000000000080e81c */ /* 0x000fda000172e170 */
.L_x_602:
[----:B------:R-:W-:Y:S05]  /*4410*/  BSYNC.RECONVERGENT B1 ;  /* 0x0000000000017941 */ /* 0x000fea0003800200 */
.L_x_601:
        /* <DEDUP_REMOVED lines=10> */
.L_x_604:
[----:B------:R-:W-:Y:S05]  /*44c0*/  BSYNC.RECONVERGENT B1 ;  /* 0x0000000000017941 */ /* 0x000fea0003800200 */
.L_x_603:
        /* <DEDUP_REMOVED lines=11> */
.L_x_606:
[----:B------:R-:W-:Y:S05]  /*4580*/  BSYNC.RECONVERGENT B1 ;  /* 0x0000000000017941 */ /* 0x000fea0003800200 */
.L_x_605:
[----:B------:R-:W-:Y:S01]  /*4590*/  @P4 ISETP.LT.U32.AND P5, PT, R53, R23, PT ;  /* 0x000000173500420c */ /* 0x000fe20003fa1070 */
[----:B------:R-:W-:Y:S01]  /*45a0*/  BSSY.RECONVERGENT B1, `(.L_x_607) ;  /* 0x000000b000017945 */ /* 0x000fe20003800200 */
[----:B------:R-:W-:Y:S01]  /*45b0*/  FSEL R64, R64, R9, P2 ;  /* 0x0000000940407208 */ /* 0x000fe20001000000 */
[----:B------:R-:W-:Y:S01]  /*45c0*/  IMAD.IADD R5, R23, 0x1, R72 ;  /* 0x0000000117057824 */ /* 0x000fe200078e0248 */
        /* <DEDUP_REMOVED lines=8> */
.L_x_608:
[----:B------:R-:W-:Y:S05]  /*4650*/  BSYNC.RECONVERGENT B1 ;  /* 0x0000000000017941 */ /* 0x000fea0003800200 */
.L_x_607:
        /* <DEDUP_REMOVED lines=12> */
[----:B------:R-:W-:Y:S01]  /*4720*/  IMAD.IADD R72, R5, 0x1, R72 ;  /* 0x0000000105487824 */ /* 0x000fe200078e0248 */
[----:B------:R-:W-:Y:S01]  /*4730*/  BSSY.RECONVERGENT B1, `(.L_x_609) ;  /* 0x000000e000017945 */ /* 0x000fe20003800200 */
[----:B------:R-:W-:Y:S02]  /*4740*/  FSETP.NAN.FTZ.AND P2, PT, |R68|, |R68|, PT ;  /* 0x400000444400720b */ /* 0x000fe40003f58200 */
[----:B------:R-:W-:Y:S02]  /*4750*/  FSETP.NAN.FTZ.AND P3, PT, |R69|, |R69|, PT ;  /* 0x400000454500720b */ /* 0x000fe40003f78200 */
[----:B------:R-:W-:Y:S02]  /*4760*/  ISETP.GE.U32.AND P4, PT, R72, R78, PT ;  /* 0x0000004e4800720c */ /* 0x000fe40003f86070 */
[----:B------:R-:W-:-:S04]  /*4770*/  FSETP.NAN.FTZ.AND P5, PT, |R70|, |R70|, PT ;  /* 0x400000464600720b */ /* 0x000fc80003fb8200 */
        /* <DEDUP_REMOVED lines=9> */
.L_x_610:
[----:B------:R-:W-:Y:S05]  /*4810*/  BSYNC.RECONVERGENT B1 ;  /* 0x0000000000017941 */ /* 0x000fea0003800200 */
.L_x_609:
        /* <DEDUP_REMOVED lines=10> */
.L_x_612:
[----:B------:R-:W-:Y:S05]  /*48c0*/  BSYNC.RECONVERGENT B1 ;  /* 0x0000000000017941 */ /* 0x000fea0003800200 */
.L_x_611:
        /* <DEDUP_REMOVED lines=10> */
.L_x_614:
[----:B------:R-:W-:Y:S05]  /*4970*/  BSYNC.RECONVERGENT B1 ;  /* 0x0000000000017941 */ /* 0x000fea0003800200 */
.L_x_613:
[----:B------:R-:W-:Y:S01]  /*4980*/  @P5 FSETP.NAN.FTZ.AND P3, PT, |R15|, |R15|, PT ;  /* 0x4000000f0f00520b */ /* 0x000fe20003f78200 */
[----:B------:R-:W-:Y:S01]  /*4990*/  BSSY.RECONVERGENT B1, `(.L_x_615) ;  /* 0x000000c000017945 */ /* 0x000fe20003800200 */
[----:B------:R-:W-:Y:S02]  /*49a0*/  @P5 ISETP.LT.U32.AND P6, PT, R58, R5, PT ;  /* 0x000000053a00520c */ /* 0x000fe40003fc1070 */
[----:B------:R-:W-:Y:S02]  /*49b0*/  FSEL R67, R67, R12, P0 ;  /* 0x0000000c43437208 */ /* 0x000fe40000000000 */
[----:B------:R-:W-:Y:S02]  /*49c0*/  FSEL R68, R68, R13, P1 ;  /* 0x0000000d44447208 */ /* 0x000fe40000800000 */
        /* <DEDUP_REMOVED lines=8> */
.L_x_616:
[----:B------:R-:W-:Y:S05]  /*4a50*/  BSYNC.RECONVERGENT B1 ;  /* 0x0000000000017941 */ /* 0x000fea0003800200 */
.L_x_615:
[----:B------:R-:W-:Y:S02]  /*4a60*/  FSEL R70, R70, R15, P3 ;  /* 0x0000000f46467208 */ /* 0x000fe40001800000 */
[-C--:B------:R-:W-:Y:S02]  /*4a70*/  SEL R55, R55, R5.reuse, P0 ;  /* 0x0000000537377207 */ /* 0x080fe40000000000 */
[-C--:B------:R-:W-:Y:S02]  /*4a80*/  SEL R56, R56, R5.reuse, P1 ;  /* 0x0000000538387207 */ /* 0x080fe40000800000 */
[-C--:B------:R-:W-:Y:S02]  /*4a90*/  SEL R57, R57, R5.reuse, P2 ;  /* 0x0000000539397207 */ /* 0x080fe40001000000 */
[----:B------:R-:W-:Y:S02]  /*4aa0*/  SEL R58, R58, R5, P3 ;  /* 0x000000053a3a7207 */ /* 0x000fe40001800000 */
[----:B------:R-:W-:-:S02]  /*4ab0*/  SEL R42, R42, RZ, P0 ;  /* 0x000000ff2a2a7207 */ /* 0x000fc40000000000 */
        /* <DEDUP_REMOVED lines=19> */
.L_x_618:
[----:B------:R-:W-:Y:S05]  /*4bf0*/  BSYNC.RECONVERGENT B1 ;  /* 0x0000000000017941 */ /* 0x000fea0003800200 */
.L_x_617:
        /* <DEDUP_REMOVED lines=10> */
.L_x_620:
[----:B------:R-:W-:Y:S05]  /*4ca0*/  BSYNC.RECONVERGENT B1 ;  /* 0x0000000000017941 */ /* 0x000fea0003800200 */
.L_x_619:
        /* <DEDUP_REMOVED lines=10> */
.L_x_622:
[----:B------:R-:W-:Y:S05]  /*4d50*/  BSYNC.RECONVERGENT B1 ;  /* 0x0000000000017941 */ /* 0x000fea0003800200 */
.L_x_621:
[----:B------:R-:W-:Y:S01]  /*4d60*/  @P4 ISETP.LT.U32.AND P5, PT, R3, R72, PT ;  /* 0x000000480300420c */ /* 0x000fe20003fa1070 */
[----:B------:R-:W-:Y:S01]  /*4d70*/  BSSY.RECONVERGENT B1, `(.L_x_623) ;  /* 0x000000b000017945 */ /* 0x000fe20003800200 */
        /* <DEDUP_REMOVED lines=10> */
.L_x_624:
[----:B------:R-:W-:Y:S05]  /*4e20*/  BSYNC.RECONVERGENT B1 ;  /* 0x0000000000017941 */ /* 0x000fea0003800200 */
.L_x_623:
        /* <DEDUP_REMOVED lines=8> */
[----:B------:R-:W-:-:S07]  /*4eb0*/  SEL R0, R0, RZ, P0 ;  /* 0x000000ff00007207 */ /* 0x000fce0000000000 */
.L_x_592:
[----:B------:R-:W-:Y:S05]  /*4ec0*/  BSYNC.RECONVERGENT B0 ;  /* 0x0000000000007941 */ /* 0x000fea0003800200 */
.L_x_591:
[----:B------:R-:W-:Y:S01]  /*4ed0*/  FSETP.NAN.FTZ.AND P3, PT, |R59|, |R59|, PT ;  /* 0x4000003b3b00720b */ /* 0x000fe20003f78200 */
[----:B------:R-:W-:Y:S01]  /*4ee0*/  BSSY.RECONVERGENT B0, `(.L_x_625) ;  /* 0x000000c000007945 */ /* 0x000fe20003800200 */
[----:B------:R-:W-:Y:S02]  /*4ef0*/  FSETP.NAN.FTZ.AND P5, PT, |R60|, |R60|, PT ;  /* 0x4000003c3c00720b */ /* 0x000fe40003fb8200 */
[----:B------:R-:W-:-:S09]  /*4f00*/  FSETP.NAN.FTZ.AND P2, PT, |R61|, |R61|, PT ;  /* 0x4000003d3d00720b */ /* 0x000fd20003f58200 */
        /* <DEDUP_REMOVED lines=9> */
.L_x_626:
[----:B------:R-:W-:Y:S05]  /*4fa0*/  BSYNC.RECONVERGENT B0 ;  /* 0x0000000000007941 */ /* 0x000fea0003800200 */
.L_x_625:
[----:B-----5:R-:W-:Y:S01]  /*4fb0*/  FSEL R4, R59, R63, P1 ;  /* 0x0000003f3b047208 */ /* 0x020fe20000800000 */
[----:B------:R-:W-:Y:S01]  /*4fc0*/  BSSY.RECONVERGENT B0, `(.L_x_627) ;  /* 0x000000f000007945 */ /* 0x000fe20003800200 */
[----:B------:R-:W-:Y:S02]  /*4fd0*/  SEL R46, R46, R51, P1 ;  /* 0x000000332e2e7207 */ /* 0x000fe40000800000 */
[----:B------:R-:W-:Y:S02]  /*4fe0*/  SEL R39, R34, R39, P1 ;  /* 0x0000002722277207 */ /* 0x000fe40000800000 */
[----:B------:R-:W-:Y:S02]  /*4ff0*/  @P5 FSETP.NAN.FTZ.AND P1, PT, |R64|, |R64|, PT ;  /* 0x400000404000520b */ /* 0x000fe40003f38200 */
[----:B------:R-:W-:Y:S02]  /*5000*/  @P5 ISETP.LT.U32.AND P6, PT, R47, R52, PT ;  /* 0x000000342f00520c */ /* 0x000fe40003fc1070 */
[----:B------:R-:W-:-:S02]  /*5010*/  FSETP.NAN.FTZ.AND P4, PT, |R62|, |R62|, PT ;  /* 0x4000003e3e00720b */ /* 0x000fc40003f98200 */
[----:B------:R-:W-:Y:S02]  /*5020*/  @P2 FSETP.NAN.FTZ.AND P0, PT, |R65|, |R65|, PT ;  /* 0x400000414100220b */ /* 0x000fe40003f18200 */
[----:B------:R-:W-:Y:S02]  /*5030*/  FSETP.NAN.FTZ.AND P3, PT, |R4|, |R4|, PT ;  /* 0x400000040400720b */ /* 0x000fe40003f78200 */
[----:B------:R-:W-:Y:S01]  /*5040*/  @P5 ISETP.LT.OR.EX P1, PT, R35, R38, !P1, P6 ;  /* 0x000000262300520c */ /* 0x000fe20004f21760 */
[----:B------:R-:W-:-:S12]  /*5050*/  @P5 BRA `(.L_x_628) ;  /* 0x0000000000145947 */ /* 0x000fd80003800000 */
[----:B------:R-:W-:-:S13]  /*5060*/  FSETP.NEU.FTZ.AND P6, PT, R60, R64, PT ;  /* 0x000000403c00720b */ /* 0x000fda0003fdd000 */
[----:B------:R-:W-:Y:S02]  /*5070*/  @!P6 ISETP.GE.U32.AND P5, PT, R47, R52, PT ;  /* 0x000000342f00e20c */ /* 0x000fe40003fa6070 */
[----:B------:R-:W-:Y:S02]  /*5080*/  @P6 FSETP.LT.FTZ.AND P1, PT, R60, R64, PT ;  /* 0x000000403c00620b */ /* 0x000fe40003f31000 */
[----:B------:R-:W-:-:S04]  /*5090*/  @!P6 ISETP.GE.AND.EX P5, PT, R35, R38, PT, P5 ;  /* 0x000000262300e20c */ /* 0x000fc80003fa6350 */
[----:B------:R-:W-:-:S13]  /*50a0*/  @!P6 PLOP3.LUT P1, PT, P5, PT, PT, 0x8, 0x80 ;  /* 0x000000000080e81c */ /* 0x000fda0002f2e170 */
.L_x_628:
[----:B------:R-:W-:Y:S05]  /*50b0*/  BSYNC.RECONVERGENT B0 ;  /* 0x0000000000007941 */ /* 0x000fea0003800200 */
.L_x_627:
[----:B------:R-:W-:Y:S01]  /*50c0*/  @P2 ISETP.LT.U32.AND P5, PT, R49, R54, PT ;  /* 0x000000363100220c */ /* 0x000fe20003fa1070 */
        /* <DEDUP_REMOVED lines=11> */
.L_x_630:
[----:B------:R-:W-:Y:S05]  /*5180*/  BSYNC.RECONVERGENT B0 ;  /* 0x0000000000007941 */ /* 0x000fea0003800200 */
.L_x_629:
[----:B------:R-:W-:Y:S01]  /*5190*/  FSEL R6, R61, R65, P0 ;  /* 0x000000413d067208 */ /* 0x000fe20000000000 */
[----:B------:R-:W-:Y:S01]  /*51a0*/  BSSY.RECONVERGENT B0, `(.L_x_631) ;  /* 0x000000f000007945 */ /* 0x000fe20003800200 */
[----:B------:R-:W-:Y:S02]  /*51b0*/  SEL R54, R49, R54, P0 ;  /* 0x0000003631367207 */ /* 0x000fe40000000000 */
[----:B------:R-:W-:Y:S02]  /*51c0*/  SEL R41, R36, R41, P0 ;  /* 0x0000002924297207 */ /* 0x000fe40000000000 */
[----:B------:R-:W-:Y:S02]  /*51d0*/  @P4 FSETP.NAN.FTZ.AND P0, PT, |R66|, |R66|, PT ;  /* 0x400000424200420b */ /* 0x000fe40003f18200 */
[----:B------:R-:W-:Y:S02]  /*51e0*/  @P4 ISETP.LT.U32.AND P5, PT, R50, R53, PT ;  /* 0x000000353200420c */ /* 0x000fe40003fa1070 */
[----:B------:R-:W-:-:S02]  /*51f0*/  @P3 FSETP.NAN.FTZ.AND P2, PT, |R67|, |R67|, PT ;  /* 0x400000434300320b */ /* 0x000fc40003f58200 */
[----:B------:R-:W-:Y:S02]  /*5200*/  FSETP.NAN.FTZ.AND P1, PT, |R5|, |R5|, PT ;  /* 0x400000050500720b */ /* 0x000fe40003f38200 */
        /* <DEDUP_REMOVED lines=8> */
.L_x_632:
[----:B------:R-:W-:Y:S05]  /*5290*/  BSYNC.RECONVERGENT B0 ;  /* 0x0000000000007941 */ /* 0x000fea0003800200 */
.L_x_631:
        /* <DEDUP_REMOVED lines=12> */
.L_x_634:
[----:B------:R-:W-:Y:S05]  /*5360*/  BSYNC.RECONVERGENT B0 ;  /* 0x0000000000007941 */ /* 0x000fea0003800200 */
.L_x_633:
[----:B------:R-:W-:Y:S01]  /*5370*/  FSEL R4, R4, R67, P2 ;  /* 0x0000004304047208 */ /* 0x000fe20001000000 */
[----:B------:R-:W-:Y:S01]  /*5380*/  BSSY.RECONVERGENT B0, `(.L_x_635) ;  /* 0x000000f000007945 */ /* 0x000fe20003800200 */
[----:B------:R-:W-:Y:S02]  /*5390*/  SEL R46, R46, R55, P2 ;  /* 0x000000372e2e7207 */ /* 0x000fe40001000000 */
[----:B------:R-:W-:Y:S02]  /*53a0*/  SEL R39, R39, R42, P2 ;  /* 0x0000002a27277207 */ /* 0x000fe40001000000 */
[----:B------:R-:W-:Y:S02]  /*53b0*/  @P1 FSETP.NAN.FTZ.AND P0, PT, |R68|, |R68|, PT ;  /* 0x400000444400120b */ /* 0x000fe40003f18200 */
[----:B------:R-:W-:Y:S02]  /*53c0*/  @P1 ISETP.LT.U32.AND P2, PT, R47, R56, PT ;  /* 0x000000382f00120c */ /* 0x000fe40003f41070 */
[----:B------:R-:W-:-:S02]  /*53d0*/  @P6 FSETP.NAN.FTZ.AND P3, PT, |R69|, |R69|, PT ;  /* 0x400000454500620b */ /* 0x000fc40003f78200 */
[----:B------:R-:W-:Y:S02]  /*53e0*/  @P6 ISETP.LT.U32.AND P4, PT, R54, R57, PT ;  /* 0x000000393600620c */ /* 0x000fe40003f81070 */
        /* <DEDUP_REMOVED lines=8> */
.L_x_636:
[----:B------:R-:W-:Y:S05]  /*5470*/  BSYNC.RECONVERGENT B0 ;  /* 0x0000000000007941 */ /* 0x000fea0003800200 */
.L_x_635:
[----:B------:R-:W-:Y:S01]  /*5480*/  @P5 FSETP.NAN.FTZ.AND P1, PT, |R70|, |R70|, PT ;  /* 0x400000464600520b */ /* 0x000fe20003f38200 */
[----:B------:R-:W-:Y:S01]  /*5490*/  BSSY.RECONVERGENT B0, `(.L_x_637) ;  /* 0x000000d000007945 */ /* 0x000fe20003800200 */
[----:B------:R-:W-:Y:S02]  /*54a0*/  @P5 ISETP.LT.U32.AND P2, PT, R53, R58, PT ;  /* 0x0000003a3500520c */ /* 0x000fe40003f41070 */
[----:B------:R-:W-:Y:S02]  /*54b0*/  @P6 ISETP.LT.OR.EX P3, PT, R41, R44, !P3, P4 ;  /* 0x0000002c2900620c */ /* 0x000fe40005f61740 */
[----:B------:R-:W-:Y:S02]  /*54c0*/  @P5 ISETP.LT.OR.EX P1, PT, R40, R45, !P1, P2 ;  /* 0x0000002d2800520c */ /* 0x000fe40004f21720 */
[----:B------:R-:W-:Y:S02]  /*54d0*/  FSETP.NAN.FTZ.AND P2, PT, |R4|, |R4|, PT ;  /* 0x400000040400720b */ /* 0x000fe40003f58200 */
[----:B------:R-:W-:-:S02]  /*54e0*/  FSEL R5, R5, R68, P0 ;  /* 0x0000004405057208 */ /* 0x000fc40000000000 */
[----:B------:R-:W-:Y:S01]  /*54f0*/  SEL R56, R47, R56, P0 ;  /* 0x000000382f387207 */ /* 0x000fe20000000000 */
[----:B------:R-:W-:Y:S08]  /*5500*/  @P6 BRA `(.L_x_638) ;  /* 0x0000000000146947 */ /* 0x000ff00003800000 */
[----:B------:R-:W-:-:S13]  /*5510*/  FSETP.NEU.FTZ.AND P6, PT, R6, R69, PT ;  /* 0x000000450600720b */ /* 0x000fda0003fdd000 */
[----:B------:R-:W-:Y:S02]  /*5520*/  @!P6 ISETP.GE.U32.AND P4, PT, R54, R57, PT ;  /* 0x000000393600e20c */ /* 0x000fe40003f86070 */
[----:B------:R-:W-:Y:S02]  /*5530*/  @P6 FSETP.LT.FTZ.AND P3, PT, R6, R69, PT ;  /* 0x000000450600620b */ /* 0x000fe40003f71000 */
[----:B------:R-:W-:-:S04]  /*5540*/  @!P6 ISETP.GE.AND.EX P4, PT, R41, R44, PT, P4 ;  /* 0x0000002c2900e20c */ /* 0x000fc80003f86340 */
[----:B------:R-:W-:-:S13]  /*5550*/  @!P6 PLOP3.LUT P3, PT, P4, PT, PT, 0x8, 0x80 ;  /* 0x000000000080e81c */ /* 0x000fda000276e170 */
.L_x_638:
[----:B------:R-:W-:Y:S05]  /*5560*/  BSYNC.RECONVERGENT B0 ;  /* 0x0000000000007941 */ /* 0x000fea0003800200 */
.L_x_637:
[----:B------:R-:W-:Y:S04]  /*5570*/  BSSY.RECONVERGENT B0, `(.L_x_639) ;  /* 0x0000007000007945 */ /* 0x000fe80003800200 */
[----:B------:R-:W-:Y:S05]  /*5580*/  @P5 BRA `(.L_x_640) ;  /* 0x0000000000145947 */ /* 0x000fea0003800000 */
[----:B------:R-:W-:-:S13]  /*5590*/  FSETP.NEU.FTZ.AND P5, PT, R7, R70, PT ;  /* 0x000000460700720b */ /* 0x000fda0003fbd000 */
[----:B------:R-:W-:Y:S02]  /*55a0*/  @!P5 ISETP.GE.U32.AND P4, PT, R53, R58, PT ;  /* 0x0000003a3500d20c */ /* 0x000fe40003f86070 */
[----:B------:R-:W-:Y:S02]  /*55b0*/  @P5 FSETP.LT.FTZ.AND P1, PT, R7, R70, PT ;  /* 0x000000460700520b */ /* 0x000fe40003f31000 */
[----:B------:R-:W-:-:S04]  /*55c0*/  @!P5 ISETP.GE.AND.EX P4, PT, R40, R45, PT, P4 ;  /* 0x0000002d2800d20c */ /* 0x000fc80003f86340 */
[----:B------:R-:W-:-:S13]  /*55d0*/  @!P5 PLOP3.LUT P1, PT, P4, PT, PT, 0x8, 0x80 ;  /* 0x000000000080d81c */ /* 0x000fda000272e170 */
.L_x_640:
[----:B------:R-:W-:Y:S05]  /*55e0*/  BSYNC.RECONVERGENT B0 ;  /* 0x0000000000007941 */ /* 0x000fea0003800200 */
.L_x_639:
[----:B------:R-:W-:Y:S01]  /*55f0*/  SEL R38, R38, R43, P0 ;  /* 0x0000002b26267207 */ /* 0x000fe20000000000 */
[----:B------:R-:W-:Y:S01]  /*5600*/  BSSY.RECONVERGENT B0, `(.L_x_641) ;  /* 0x0000012000007945 */ /* 0x000fe20003800200 */
[----:B------:R-:W-:Y:S02]  /*5610*/  FSEL R27, R7, R70, P1 ;  /* 0x00000046071b7208 */ /* 0x000fe40000800000 */
[----:B------:R-:W-:Y:S02]  /*5620*/  @P2 FSETP.NAN.FTZ.AND P0, PT, |R71|, |R71|, PT ;  /* 0x400000474700220b */ /* 0x000fe40003f18200 */
[----:B------:R-:W-:Y:S02]  /*5630*/  @P2 ISETP.LT.U32.AND P6, PT, R46, R33, PT ;  /* 0x000000212e00220c */ /* 0x000fe40003fc1070 */
[----:B------:R-:W-:Y:S02]  /*5640*/  FSEL R8, R6, R69, P3 ;  /* 0x0000004506087208 */ /* 0x000fe40001800000 */
[----:B------:R-:W-:-:S02]  /*5650*/  SEL R57, R54, R57, P3 ;  /* 0x0000003936397207 */ /* 0x000fc40001800000 */
[----:B------:R-:W-:Y:S02]  /*5660*/  SEL R41, R41, R44, P3 ;  /* 0x0000002c29297207 */ /* 0x000fe40001800000 */
[----:B------:R-:W-:Y:S02]  /*5670*/  FSETP.NAN.FTZ.AND P5, PT, |R5|, |R5|, PT ;  /* 0x400000050500720b */ /* 0x000fe40003fb8200 */
[----:B------:R-:W-:Y:S02]  /*5680*/  FSETP.NAN.FTZ.AND P4, PT, |R27|, |R27|, PT ;  /* 0x4000001b1b00720b */ /* 0x000fe40003f98200 */
        /* <DEDUP_REMOVED lines=9> */
.L_x_642:
[----:B------:R-:W-:Y:S05]  /*5720*/  BSYNC.RECONVERGENT B0 ;  /* 0x0000000000007941 */ /* 0x000fea0003800200 */
.L_x_641:
[----:B------:R-:W-:Y:S01]  /*5730*/  FSEL R7, R4, R71, P3 ;  /* 0x0000004704077208 */ /* 0x000fe20001800000 */
[----:B------:R-:W-:Y:S01]  /*5740*/  BSSY.RECONVERGENT B0, `(.L_x_643) ;  /* 0x000000f000007945 */ /* 0x000fe20003800200 */
[----:B------:R-:W-:Y:S02]  /*5750*/  SEL R48, R46, R33, P3 ;  /* 0x000000212e307207 */ /* 0x000fe40001800000 */
[----:B------:R-:W-:Y:S02]  /*5760*/  SEL R49, R39, R32, P3 ;  /* 0x0000002027317207 */ /* 0x000fe40001800000 */
[----:B------:R-:W-:Y:S02]  /*5770*/  @P5 FSETP.NAN.FTZ.AND P2, PT, |R20|, |R20|, PT ;  /* 0x400000141400520b */ /* 0x000fe40003f58200 */
[----:B------:R-:W-:Y:S02]  /*5780*/  @P5 ISETP.LT.U32.AND P3, PT, R56, R29, PT ;  /* 0x0000001d3800520c */ /* 0x000fe40003f61070 */
[----:B------:R-:W-:-:S02]  /*5790*/  FSETP.NAN.FTZ.AND P6, PT, |R8|, |R8|, PT ;  /* 0x400000080800720b */ /* 0x000fc40003fd8200 */
        /* <DEDUP_REMOVED lines=9> */
.L_x_644:
[----:B------:R-:W-:Y:S05]  /*5830*/  BSYNC.RECONVERGENT B0 ;  /* 0x0000000000007941 */ /* 0x000fea0003800200 */
.L_x_643:
[----:B------:R-:W-:Y:S01]  /*5840*/  @P6 FSETP.NAN.FTZ.AND P3, PT, |R21|, |R21|, PT ;  /* 0x400000151500620b */ /* 0x000fe20003f78200 */
[----:B------:R-:W-:Y:S01]  /*5850*/  BSSY.RECONVERGENT B0, `(.L_x_645) ;  /* 0x000000c000007945 */ /* 0x000fe20003800200 */
[----:B------:R-:W-:Y:S02]  /*5860*/  @P6 ISETP.LT.U32.AND P5, PT, R57, R28, PT ;  /* 0x0000001c3900620c */ /* 0x000fe40003fa1070 */
        /* <DEDUP_REMOVED lines=10> */
.L_x_646:
[----:B------:R-:W-:Y:S05]  /*5910*/  BSYNC.RECONVERGENT B0 ;  /* 0x0000000000007941 */ /* 0x000fea0003800200 */
.L_x_645:
        /* <DEDUP_REMOVED lines=11> */
.L_x_648:
[----:B------:R-:W-:Y:S05]  /*59d0*/  BSYNC.RECONVERGENT B0 ;  /* 0x0000000000007941 */ /* 0x000fea0003800200 */
.L_x_647:
[----:B------:R-:W-:Y:S02]  /*59e0*/  FSEL R27, R27, R18, P0 ;  /* 0x000000121b1b7208 */ /* 0x000fe40000000000 */
[----:B------:R-:W-:Y:S02]  /*59f0*/  SEL R18, R58, R3, P0 ;  /* 0x000000033a127207 */ /* 0x000fe40000000000 */
[----:B------:R-:W-:Y:S01]  /*5a00*/  SEL R69, R45, R0, P0 ;  /* 0x000000002d457207 */ /* 0x000fe20000000000 */
[----:B------:R-:W-:Y:S06]  /*5a10*/  BRA `(.L_x_524) ;  /* 0x000000f000107947 */ /* 0x000fec0003800000 */
.L_x_553:
        /* <DEDUP_REMOVED lines=100> */
.L_x_684:
[----:B------:R-:W-:Y:S02]  /*6060*/  IMAD R4, R34, R74, RZ ;  /* 0x0000004a22047224 */ /* 0x000fe400078e02ff */
[----:B------:R-:W-:-:S03]  /*6070*/  IMAD.IADD R75, R74, 0x1, R35 ;  /* 0x000000014a4b7824 */ /* 0x000fc600078e0223 */
[----:B------:R-:W-:-:S05]  /*6080*/  SHF.R.U32.HI R5, RZ, 0x2, R4 ;  /* 0x00000002ff057819 */ /* 0x000fca0000011604 */
[----:B------:R-:W-:-:S06]  /*6090*/  IMAD.WIDE.U32 R4, R5, 0x10, R22 ;  /* 0x0000001005047825 */ /* 0x000fcc00078e0016 */
[----:B------:R-:W2:Y:S01]  /*60a0*/  LDG.E.128 R4, desc[UR36][R4.64] ;  /* 0x0000002404047981 */ /* 0x000ea2000c1e1d00 */
[----:B------:R-:W-:-:S05]  /*60b0*/  IMAD R8, R34, R75, RZ ;  /* 0x0000004b22087224 */ /* 0x000fca00078e02ff */
        /* <DEDUP_REMOVED lines=23> */
.L_x_653:
[----:B------:R-:W-:Y:S05]  /*6230*/  BSYNC.RECONVERGENT B1 ;  /* 0x0000000000017941 */ /* 0x000fea0003800200 */
.L_x_652:
        /* <DEDUP_REMOVED lines=9> */
.L_x_655:
[----:B------:R-:W-:Y:S05]  /*62d0*/  BSYNC.RECONVERGENT B1 ;  /* 0x0000000000017941 */ /* 0x000fea0003800200 */
.L_x_654:
        /* <DEDUP_REMOVED lines=14> */
.L_x_657:
[----:B------:R-:W-:Y:S05]  /*63c0*/  BSYNC.RECONVERGENT B1 ;  /* 0x0000000000017941 */ /* 0x000fea0003800200 */
.L_x_656:
        /* <DEDUP_REMOVED lines=14> */
.L_x_659:
[----:B------:R-:W-:Y:S05]  /*64b0*/  BSYNC.RECONVERGENT B1 ;  /* 0x0000000000017941 */ /* 0x000fea0003800200 */
.L_x_658:
        /* <DEDUP_REMOVED lines=14> */
.L_x_661:
[----:B------:R-:W-:Y:S05]  /*65a0*/  BSYNC.RECONVERGENT B1 ;  /* 0x0000000000017941 */ /* 0x000fea0003800200 */
.L_x_660:
        /* <DEDUP_REMOVED lines=11> */
.L_x_663:
[----:B------:R-:W-:Y:S05]  /*6660*/  BSYNC.RECONVERGENT B1 ;  /* 0x0000000000017941 */ /* 0x000fea0003800200 */
.L_x_662:
        /* <DEDUP_REMOVED lines=11> */
.L_x_665:
[----:B------:R-:W-:Y:S05]  /*6720*/  BSYNC.RECONVERGENT B1 ;  /* 0x0000000000017941 */ /* 0x000fea0003800200 */
.L_x_664:
[----:B------:R-:W-:Y:S01]  /*6730*/  IMAD.IADD R78, R75, 0x1, R35 ;  /* 0x000000014b4e7824 */ /* 0x000fe200078e0223 */
[----:B------:R-:W-:Y:S02]  /*6740*/  FSETP.NAN.FTZ.AND P1, PT, |R68|, |R68|, PT ;  /* 0x400000444400720b */ /* 0x000fe40003f38200 */
[----:B------:R-:W-:Y:S01]  /*6750*/  LOP3.LUT R48, R48, 0xfffffff7, RZ, 0xc0, !PT ;  /* 0xfffffff730307812 */ /* 0x000fe200078ec0ff */
[----:B------:R-:W-:Y:S01]  /*6760*/  IMAD R12, R34, R78, RZ ;  /* 0x0000004e220c7224 */ /* 0x000fe200078e02ff */
[----:B------:R-:W-:Y:S02]  /*6770*/  FSEL R61, R61, R4, P0 ;  /* 0x000000043d3d7208 */ /* 0x000fe40000000000 */
[----:B------:R-:W-:Y:S02]  /*6780*/  SEL R49, R49, R74, P0 ;  /* 0x0000004a31317207 */ /* 0x000fe40000000000 */
[----:B------:R-:W-:Y:S02]  /*6790*/  SHF.R.U32.HI R13, RZ, 0x2, R12 ;  /* 0x00000002ff0d7819 */ /* 0x000fe4000001160c */
[----:B------:R-:W-:-:S03]  /*67a0*/  SEL R36, R36, RZ, P0 ;  /* 0x000000ff24247207 */ /* 0x000fc60000000000 */
[----:B------:R-:W-:Y:S01]  /*67b0*/  IMAD.WIDE.U32 R12, R13, 0x10, R22 ;  /* 0x000000100d0c7825 */ /* 0x000fe200078e0016 */
[----:B------:R-:W-:Y:S02]  /*67c0*/  @P1 ISETP.LT.U32.AND P2, PT, R55, R75, PT ;  /* 0x0000004b3700120c */ /* 0x000fe40003f41070 */
[----:B------:R-:W-:-:S03]  /*67d0*/  @P1 FSETP.NAN.FTZ.AND P3, PT, |R11|, |R11|, PT ;  /* 0x4000000b0b00120b */ /* 0x000fc60003f78200 */
[----:B------:R-:W5:Y:S01]  /*67e0*/  LDG.E.128 R12, desc[UR36][R12.64] ;  /* 0x000000240c0c7981 */ /* 0x000f62000c1e1d00 */
        /* <DEDUP_REMOVED lines=11> */
.L_x_667:
[----:B------:R-:W-:Y:S05]  /*68a0*/  BSYNC.RECONVERGENT B1 ;  /* 0x0000000000017941 */ /* 0x000fea0003800200 */
.L_x_666:
        /* <DEDUP_REMOVED lines=11> */
.L_x_669:
[----:B------:R-:W-:Y:S05]  /*6960*/  BSYNC.RECONVERGENT B1 ;  /* 0x0000000000017941 */ /* 0x000fea0003800200 */
.L_x_668:
        /* <DEDUP_REMOVED lines=11> */
.L_x_671:
[----:B------:R-:W-:Y:S05]  /*6a20*/  BSYNC.RECONVERGENT B1 ;  /* 0x0000000000017941 */ /* 0x000fea0003800200 */
.L_x_670:
        /* <DEDUP_REMOVED lines=11> */
.L_x_673:
[----:B------:R-:W-:Y:S05]  /*6ae0*/  BSYNC.RECONVERGENT B1 ;  /* 0x0000000000017941 */ /* 0x000fea0003800200 */
.L_x_672:
[----:B------:R-:W-:Y:S01]  /*6af0*/  FSETP.NAN.FTZ.AND P0, PT, |R72|, |R72|, PT ;  /* 0x400000484800720b */ /* 0x000fe20003f18200 */
[----:B------:R-:W-:Y:S01]  /*6b00*/  IMAD.IADD R79, R78, 0x1, R35 ;  /* 0x000000014e4f7824 */ /* 0x000fe200078e0223 */
[----:B------:R-:W-:-:S11]  /*6b10*/  P2R R24, PR, RZ, 0x2 ;  /* 0x00000002ff187803 */ /* 0x000fd60000000000 */
[----:B------:R-:W-:Y:S02]  /*6b20*/  @P0 ISETP.LT.U32.AND P4, PT, R60, R78, PT ;  /* 0x0000004e3c00020c */ /* 0x000fe40003f81070 */
[----:B------:R-:W-:-:S04]  /*6b30*/  @P0 FSETP.NAN.FTZ.AND P1, PT, |R15|, |R15|, PT ;  /* 0x4000000f0f00020b */ /* 0x000fc80003f38200 */
[----:B------:R-:W-:Y:S02]  /*6b40*/  @P0 ISETP.LT.OR.EX P4, PT, R47, RZ, !P1, P4 ;  /* 0x000000ff2f00020c */ /* 0x000fe40004f81740 */
[----:B------:R-:W-:Y:S01]  /*6b50*/  ISETP.NE.AND P1, PT, R24, RZ, PT ;  /* 0x000000ff1800720c */ /* 0x000fe20003f25270 */
[----:B------:R-:W-:-:S05]  /*6b60*/  IMAD R24, R34, R79, RZ ;  /* 0x0000004f22187224 */ /* 0x000fca00078e02ff */
[----:B------:R-:W-:-:S05]  /*6b70*/  SHF.R.U32.HI R25, RZ, 0x2, R24 ;  /* 0x00000002ff197819 */ /* 0x000fca0000011618 */
        /* <DEDUP_REMOVED lines=11> */
.L_x_675:
[----:B------:R-:W-:Y:S05]  /*6c30*/  BSYNC.RECONVERGENT B1 ;  /* 0x0000000000017941 */ /* 0x000fea0003800200 */
.L_x_674:
        /* <DEDUP_REMOVED lines=26> */
[----:B------:R-:W-:Y:S02]  /*6de0*/  SEL R50, R50, R74, P4 ;  /* 0x0000004a32327207 */ /* 0x000fe40002000000 */
        /* <DEDUP_REMOVED lines=21> */
.L_x_677:
[----:B------:R-:W-:Y:S05]  /*6f40*/  BSYNC.RECONVERGENT B1 ;  /* 0x0000000000017941 */ /* 0x000fea0003800200 */
.L_x_676:
        /* <DEDUP_REMOVED lines=35> */
.L_x_679:
[----:B------:R-:W-:Y:S05]  /*7180*/  BSYNC.RECONVERGENT B1 ;  /* 0x0000000000017941 */ /* 0x000fea0003800200 */
.L_x_678:
        /* <DEDUP_REMOVED lines=12> */
.L_x_681:
[----:B------:R-:W-:Y:S05]  /*7250*/  BSYNC.RECONVERGENT B1 ;  /* 0x0000000000017941 */ /* 0x000fea0003800200 */
.L_x_680:
        /* <DEDUP_REMOVED lines=10> */
.L_x_683:
[----:B------:R-:W-:Y:S05]  /*7300*/  BSYNC.RECONVERGENT B1 ;  /* 0x0000000000017941 */ /* 0x000fea0003800200 */
.L_x_682:
        /* <DEDUP_REMOVED lines=9> */
.L_x_651:
[----:B------:R-:W-:Y:S05]  /*73a0*/  BSYNC.RECONVERGENT B0 ;  /* 0x0000000000007941 */ /* 0x000fea0003800200 */
.L_x_650:
[----:B------:R-:W-:Y:S01]  /*73b0*/  ISETP.GE.U32.AND P0, PT, R74, R78, PT ;  /* 0x0000004e4a00720c */ /* 0x000fe20003f06070 */
[----:B------:R-:W-:-:S12]  /*73c0*/  BSSY.RECONVERGENT B0, `(.L_x_685) ;  /* 0x000001a000007945 */ /* 0x000fd80003800200 */
[----:B------:R-:W-:Y:S05]  /*73d0*/  @P0 BRA `(.L_x_686) ;  /* 0x0000000000600947 */ /* 0x000fea0003800000 */
[----:B------:R-:W-:-:S05]  /*73e0*/  IMAD R4, R34, R74, RZ ;  /* 0x0000004a22047224 */ /* 0x000fca00078e02ff */
[----:B------:R-:W-:-:S05]  /*73f0*/  SHF.R.U32.HI R5, RZ, 0x2, R4 ;  /* 0x00000002ff057819 */ /* 0x000fca0000011604 */
[----:B------:R-:W-:-:S06]  /*7400*/  IMAD.WIDE.U32 R4, R5, 0x10, R22 ;  /* 0x0000001005047825 */ /* 0x000fcc00078e0016 */
[----:B------:R-:W5:Y:S01]  /*7410*/  LDG.E.128 R4, desc[UR36][R4.64] ;  /* 0x0000002404047981 */ /* 0x000f62000c1e1d00 */
[----:B------:R-:W-:-:S05]  /*7420*/  IMAD.IADD R75, R74, 0x1, R35 ;  /* 0x000000014a4b7824 */ /* 0x000fca00078e0223 */
[----:B------:R-:W-:-:S13]  /*7430*/  ISETP.GE.U32.AND P1, PT, R75, R78, PT ;  /* 0x0000004e4b00720c */ /* 0x000fda0003f26070 */
        /* <DEDUP_REMOVED lines=16> */
[----:B------:R-:W5:Y:S04]  /*7540*/  LDG.E.128 R12, desc[UR36][R12.64] ;  /* 0x000000240c0c7981 */ /* 0x000f68000c1e1d00 */
[----:B------:R1:W5:Y:S02]  /*7550*/  @!P1 LDG.E.128 R24, desc[UR36][R22.64] ;  /* 0x0000002416189981 */ /* 0x000364000c1e1d00 */
.L_x_686:
[----:B------:R-:W-:Y:S05]  /*7560*/  BSYNC.RECONVERGENT B0 ;  /* 0x0000000000007941 */ /* 0x000fea0003800200 */
.L_x_685:
[----:B------:R-:W-:Y:S04]  /*7570*/  BSSY.RECONVERGENT B0, `(.L_x_687) ;  /* 0x00000fb000007945 */ /* 0x000fe80003800200 */
[----:B------:R-:W-:Y:S05]  /*7580*/  @P0 BRA `(.L_x_688) ;  /* 0x0000000c00e40947 */ /* 0x000fea0003800000 */
[----:B------:R-:W-:Y:S01]  /*7590*/  FSETP.NAN.FTZ.AND P6, PT, |R61|, |R61|, PT ;  /* 0x4000003d3d00720b */ /* 0x000fe20003fd8200 */
[----:B------:R-:W-:Y:S01]  /*75a0*/  BSSY.RECONVERGENT B1, `(.L_x_689) ;  /* 0x0000011000017945 */ /* 0x000fe20003800200 */
[----:B------:R-:W-:Y:S02]  /*75b0*/  FSETP.NAN.FTZ.AND P4, PT, |R62|, |R62|, PT ;  /* 0x4000003e3e00720b */ /* 0x000fe40003f98200 */
[----:B------:R-:W-:-:S09]  /*75c0*/  FSETP.NAN.FTZ.AND P5, PT, |R64|, |R64|, PT ;  /* 0x400000404000720b */ /* 0x000fd20003fb8200 */
[----:B-----5:R-:W-:Y:S02]  /*75d0*/  @P6 FSETP.NAN.FTZ.AND P0, PT, |R4|, |R4|, PT ;  /* 0x400000040400620b */ /* 0x020fe40003f18200 */
[-C--:B------:R-:W-:Y:S02]  /*75e0*/  @P6 ISETP.LT.U32.AND P3, PT, R49, R74.reuse, PT ;  /* 0x0000004a3100620c */ /* 0x080fe40003f61070 */
        /* <DEDUP_REMOVED lines=12> */
.L_x_690:
[----:B------:R-:W-:Y:S05]  /*76b0*/  BSYNC.RECONVERGENT B1 ;  /* 0x0000000000017941 */ /* 0x000fea0003800200 */
.L_x_689:
[----:B------:R-:W-:Y:S04]  /*76c0*/  BSSY.RECONVERGENT B1, `(.L_x_691) ;  /* 0x0000007000017945 */ /* 0x000fe80003800200 */
[----:B------:R-:W-:Y:S05]  /*76d0*/  @P4 BRA `(.L_x_692) ;  /* 0x0000000000144947 */ /* 0x000fea0003800000 */
[----:B------:R-:W-:-:S13]  /*76e0*/  FSETP.NEU.FTZ.AND P6, PT, R62, R5, PT ;  /* 0x000000053e00720b */ /* 0x000fda0003fdd000 */
[----:B------:R-:W-:Y:S02]  /*76f0*/  @!P6 ISETP.GE.U32.AND P4, PT, R50, R74, PT ;  /* 0x0000004a3200e20c */ /* 0x000fe40003f86070 */
[----:B------:R-:W-:Y:S02]  /*7700*/  @P6 FSETP.LT.FTZ.AND P2, PT, R62, R5, PT ;  /* 0x000000053e00620b */ /* 0x000fe40003f51000 */
[----:B------:R-:W-:-:S04]  /*7710*/  @!P6 ISETP.GE.AND.EX P4, PT, R37, RZ, PT, P4 ;  /* 0x000000ff2500e20c */ /* 0x000fc80003f86340 */
[----:B------:R-:W-:-:S13]  /*7720*/  @!P6 PLOP3.LUT P2, PT, P4, PT, PT, 0x8, 0x80 ;  /* 0x000000000080e81c */ /* 0x000fda000274e170 */
.L_x_692:
[----:B------:R-:W-:Y:S05]  /*7730*/  BSYNC.RECONVERGENT B1 ;  /* 0x0000000000017941 */ /* 0x000fea0003800200 */
.L_x_691:
        /* <DEDUP_REMOVED lines=11> */
.L_x_694:
[----:B------:R-:W-:Y:S05]  /*77f0*/  BSYNC.RECONVERGENT B1 ;  /* 0x0000000000017941 */ /* 0x000fea0003800200 */
.L_x_693:
        /* <DEDUP_REMOVED lines=12> */
.L_x_696:
[----:B------:R-:W-:Y:S05]  /*78c0*/  BSYNC.RECONVERGENT B1 ;  /* 0x0000000000017941 */ /* 0x000fea0003800200 */
.L_x_695:
        /* <DEDUP_REMOVED lines=26> */
.L_x_698:
[----:B------:R-:W-:Y:S05]  /*7a70*/  BSYNC.RECONVERGENT B1 ;  /* 0x0000000000017941 */ /* 0x000fea0003800200 */
.L_x_697:
        /* <DEDUP_REMOVED lines=10> */
.L_x_700:
[----:B------:R-:W-:Y:S05]  /*7b20*/  BSYNC.RECONVERGENT B1 ;  /* 0x0000000000017941 */ /* 0x000fea0003800200 */
.L_x_699:
        /* <DEDUP_REMOVED lines=11> */
.L_x_702:
[----:B------:R-:W-:Y:S05]  /*7be0*/  BSYNC.RECONVERGENT B1 ;  /* 0x0000000000017941 */ /* 0x000fea0003800200 */
.L_x_701:
        /* <DEDUP_REMOVED lines=12> */
.L_x_704:
[----:B------:R-:W-:Y:S05]  /*7cb0*/  BSYNC.RECONVERGENT B1 ;  /* 0x0000000000017941 */ /* 0x000fea0003800200 */
.L_x_703:
        /* <DEDUP_REMOVED lines=27> */
.L_x_706:
[----:B------:R-:W-:Y:S05]  /*7e70*/  BSYNC.RECONVERGENT B1 ;  /* 0x0000000000017941 */ /* 0x000fea0003800200 */
.L_x_705:
        /* <DEDUP_REMOVED lines=10> */
.L_x_708:
[----:B------:R-:W-:Y:S05]  /*7f20*/  BSYNC.RECONVERGENT B1 ;  /* 0x0000000000017941 */ /* 0x000fea0003800200 */
.L_x_707:
        /* <DEDUP_REMOVED lines=10> */
.L_x_710:
[----:B------:R-:W-:Y:S05]  /*7fd0*/  BSYNC.RECONVERGENT B1 ;  /* 0x0000000000017941 */ /* 0x000fea0003800200 */
.L_x_709:
        /* <DEDUP_REMOVED lines=13> */
.L_x_712:
[----:B------:R-:W-:Y:S05]  /*80b0*/  BSYNC.RECONVERGENT B1 ;  /* 0x0000000000017941 */ /* 0x000fea0003800200 */
.L_x_711:
        /* <DEDUP_REMOVED lines=25> */
.L_x_714:
[----:B------:R-:W-:Y:S05]  /*8250*/  BSYNC.RECONVERGENT B1 ;  /* 0x0000000000017941 */ /* 0x000fea0003800200 */
.L_x_713:
        /* <DEDUP_REMOVED lines=10> */
.L_x_716:
[----:B------:R-:W-:Y:S05]  /*8300*/  BSYNC.RECONVERGENT B1 ;  /* 0x0000000000017941 */ /* 0x000fea0003800200 */
.L_x_715:
        /* <DEDUP_REMOVED lines=10> */
.L_x_718:
[----:B------:R-:W-:Y:S05]  /*83b0*/  BSYNC.RECONVERGENT B1 ;  /* 0x0000000000017941 */ /* 0x000fea0003800200 */
.L_x_717:
        /* <DEDUP_REMOVED lines=12> */
.L_x_720:
[----:B------:R-:W-:Y:S05]  /*8480*/  BSYNC.RECONVERGENT B1 ;  /* 0x0000000000017941 */ /* 0x000fea0003800200 */
.L_x_719:
        /* <DEDUP_REMOVED lines=9> */
.L_x_688:
[----:B------:R-:W-:Y:S05]  /*8520*/  BSYNC.RECONVERGENT B0 ;  /* 0x0000000000007941 */ /* 0x000fea0003800200 */
.L_x_687:
        /* <DEDUP_REMOVED lines=13> */
.L_x_722:
[----:B------:R-:W-:Y:S05]  /*8600*/  BSYNC.RECONVERGENT B0 ;  /* 0x0000000000007941 */ /* 0x000fea0003800200 */
.L_x_721:
        /* <DEDUP_REMOVED lines=16> */
.L_x_724:
[----:B------:R-:W-:Y:S05]  /*8710*/  BSYNC.RECONVERGENT B0 ;  /* 0x0000000000007941 */ /* 0x000fea0003800200 */
.L_x_723:
        /* <DEDUP_REMOVED lines=12> */
.L_x_726:
[----:B------:R-:W-:Y:S05]  /*87e0*/  BSYNC.RECONVERGENT B0 ;  /* 0x0000000000007941 */ /* 0x000fea0003800200 */
.L_x_725:
        /* <DEDUP_REMOVED lines=16> */
.L_x_728:
[----:B------:R-:W-:Y:S05]  /*88f0*/  BSYNC.RECONVERGENT B0 ;  /* 0x0000000000007941 */ /* 0x000fea0003800200 */
.L_x_727:
        /* <DEDUP_REMOVED lines=12> */
.L_x_730:
[----:B------:R-:W-:Y:S05]  /*89c0*/  BSYNC.RECONVERGENT B0 ;  /* 0x0000000000007941 */ /* 0x000fea0003800200 */
.L_x_729:
        /* <DEDUP_REMOVED lines=16> */
.L_x_732:
[----:B------:R-:W-:Y:S05]  /*8ad0*/  BSYNC.RECONVERGENT B0 ;  /* 0x0000000000007941 */ /* 0x000fea0003800200 */
.L_x_731:
        /* <DEDUP_REMOVED lines=14> */
.L_x_734:
[----:B------:R-:W-:Y:S05]  /*8bc0*/  BSYNC.RECONVERGENT B0 ;  /* 0x0000000000007941 */ /* 0x000fea0003800200 */
.L_x_733:
[----:B------:R-:W-:Y:S04]  /*8bd0*/  BSSY.RECONVERGENT B0, `(.L_x_735) ;  /* 0x0000007000007945 */ /* 0x000fe80003800200 */
[----:B------:R-:W-:Y:S05]  /*8be0*/  @P5 BRA `(.L_x_736) ;  /* 0x0000000000145947 */ /* 0x000fea0003800000 */
[----:B------:R-:W-:-:S13]  /*8bf0*/  FSETP.NEU.FTZ.AND P5, PT, R7, R72, PT ;  /* 0x000000480700720b */ /* 0x000fda0003fbd000 */
[----:B------:R-:W-:Y:S02]  /*8c00*/  @!P5 ISETP.GE.U32.AND P4, PT, R55, R60, PT ;  /* 0x0000003c3700d20c */ /* 0x000fe40003f86070 */
[----:B------:R-:W-:Y:S02]  /*8c10*/  @P5 FSETP.LT.FTZ.AND P1, PT, R7, R72, PT ;  /* 0x000000480700520b */ /* 0x000fe40003f31000 */
[----:B------:R-:W-:-:S04]  /*8c20*/  @!P5 ISETP.GE.AND.EX P4, PT, R42, R47, PT, P4 ;  /* 0x0000002f2a00d20c */ /* 0x000fc80003f86340 */
[----:B------:R-:W-:-:S13]  /*8c30*/  @!P5 PLOP3.LUT P1, PT, P4, PT, PT, 0x8, 0x80 ;  /* 0x000000000080d81c */ /* 0x000fda000272e170 */
.L_x_736:
[----:B------:R-:W-:Y:S05]  /*8c40*/  BSYNC.RECONVERGENT B0 ;  /* 0x0000000000007941 */ /* 0x000fea0003800200 */
.L_x_735:
        /* <DEDUP_REMOVED lines=19> */
.L_x_738:
[----:B------:R-:W-:Y:S05]  /*8d80*/  BSYNC.RECONVERGENT B0 ;  /* 0x0000000000007941 */ /* 0x000fea0003800200 */
.L_x_737:
        /* <DEDUP_REMOVED lines=16> */
.L_x_740:
[----:B------:R-:W-:Y:S05]  /*8e90*/  BSYNC.RECONVERGENT B0 ;  /* 0x0000000000007941 */ /* 0x000fea0003800200 */
.L_x_739:
        /* <DEDUP_REMOVED lines=13> */
.L_x_742:
[----:B------:R-:W-:Y:S05]  /*8f70*/  BSYNC.RECONVERGENT B0 ;  /* 0x0000000000007941 */ /* 0x000fea0003800200 */
.L_x_741:
        /* <DEDUP_REMOVED lines=11> */
.L_x_744:
[----:B------:R-:W-:Y:S05]  /*9030*/  BSYNC.RECONVERGENT B0 ;  /* 0x0000000000007941 */ /* 0x000fea0003800200 */
.L_x_743:
[----:B------:R-:W-:Y:S02]  /*9040*/  FSEL R27, R27, R18, P0 ;  /* 0x000000121b1b7208 */ /* 0x000fe40000000000 */
[----:B------:R-:W-:Y:S02]  /*9050*/  SEL R18, R55, R0, P0 ;  /* 0x0000000037127207 */ /* 0x000fe40000000000 */
[----:B------:R-:W-:Y:S01]  /*9060*/  SEL R69, R42, R3, P0 ;  /* 0x000000032a457207 */ /* 0x000fe20000000000 */
[----:B------:R-:W-:Y:S06]  /*9070*/  BRA `(.L_x_524) ;  /* 0x000000b800787947 */ /* 0x000fec0003800000 */
.L_x_649:
        /* <DEDUP_REMOVED lines=56> */
[----:B------:R-:W-:Y:S02]  /*9400*/  VIADD R24, R79, 0xffffffff ;  /* 0xffffffff4f187836 */ /* 0x000fe40000000000 */
[----:B------:R-:W-:Y:S01]  /*9410*/  IMAD.MOV.U32 R70, RZ, RZ, R0 ;  /* 0x000000ffff467224 */ /* 0x000fe200078e0000 */
[----:B------:R-:W-:-:S09]  /*9420*/  P2R R3, PR, RZ, 0x1 ;  /* 0x00000001ff037803 */ /* 0x000fd20000000000 */
[----:B------:R1:W5:Y:S01]  /*9430*/  @!P0 LDG.E.128 R20, desc[UR36][R80.64] ;  /* 0x0000002450148981 */ /* 0x000362000c1e1d00 */
[----:B------:R-:W-:Y:S01]  /*9440*/  VIMNMX.U32 R24, PT, PT, R24, 0x18, PT ;  /* 0x0000001818187848 */ /* 0x000fe20003fe0000 */
        /* <DEDUP_REMOVED lines=13> */
[----:B------:R-:W-:Y:S02]  /*9520*/  IMAD.MOV.U32 R14, RZ, RZ, R0 ;  /* 0x000000ffff0e7224 */ /* 0x000fe400078e0000 */
        /* <DEDUP_REMOVED lines=30> */
[----:B-1----:R-:W-:-:S07]  /*9710*/  VIADD R82, R24, 0x1 ;  /* 0x0000000118527836 */ /* 0x002fce0000000000 */
.L_x_784:
[----:B------:R-:W-:-:S13]  /*9720*/  ISETP.NE.AND P0, PT, R79, RZ, PT ;  /* 0x000000ff4f00720c */ /* 0x000fda0003f05270 */
[----:B-----5:R-:W-:Y:S02]  /*9730*/  @!P0 IMAD.MOV.U32 R24, RZ, RZ, R20 ;  /* 0x000000ffff188224 */ /* 0x020fe400078e0014 */
[----:B------:R-:W-:Y:S02]  /*9740*/  @!P0 IMAD.MOV.U32 R25, RZ, RZ, R21 ;  /* 0x000000ffff198224 */ /* 0x000fe400078e0015 */
[--C-:B------:R-:W-:Y:S02]  /*9750*/  @!P0 IMAD.MOV.U32 R26, RZ, RZ, R22.reuse ;  /* 0x000000ffff1a8224 */ /* 0x100fe400078e0016 */
[--C-:B------:R-:W-:Y:S02]  /*9760*/  @!P0 IMAD.MOV.U32 R27, RZ, RZ, R23.reuse ;  /* 0x000000ffff1b8224 */ /* 0x100fe400078e0017 */
[----:B------:R-:W-:Y:S02]  /*9770*/  @!P0 IMAD.MOV.U32 R31, RZ, RZ, R23 ;  /* 0x000000ffff1f8224 */ /* 0x000fe400078e0017 */
[----:B------:R-:W-:-:S02]  /*9780*/  @!P0 IMAD.MOV.U32 R30, RZ, RZ, R22 ;  /* 0x000000ffff1e8224 */ /* 0x000fc400078e0016 */
[----:B------:R-:W-:Y:S02]  /*9790*/  @!P0 IMAD.MOV.U32 R29, RZ, RZ, R21 ;  /* 0x000000ffff1d8224 */ /* 0x000fe400078e0015 */
[----:B------:R-:W-:Y:S02]  /*97a0*/  @!P0 IMAD.MOV.U32 R28, RZ, RZ, R20 ;  /* 0x000000ffff1c8224 */ /* 0x000fe400078e0014 */
[----:B------:R-:W-:Y:S02]  /*97b0*/  @!P0 IMAD.MOV.U32 R35, RZ, RZ, R23 ;  /* 0x000000ffff238224 */ /* 0x000fe400078e0017 */
[----:B------:R-:W-:Y:S02]  /*97c0*/  @!P0 IMAD.MOV.U32 R34, RZ, RZ, R22 ;  /* 0x000000ffff228224 */ /* 0x000fe400078e0016 */
[----:B------:R-:W-:Y:S02]  /*97d0*/  @!P0 IMAD.MOV.U32 R33, RZ, RZ, R21 ;  /* 0x000000ffff218224 */ /* 0x000fe400078e0015 */
[----:B------:R-:W-:-:S02]  /*97e0*/  @!P0 IMAD.MOV.U32 R32, RZ, RZ, R20 ;  /* 0x000000ffff208224 */ /* 0x000fc400078e0014 */
[----:B------:R-:W-:Y:S02]  /*97f0*/  @!P0 IMAD.MOV.U32 R39, RZ, RZ, R23 ;  /* 0x000000ffff278224 */ /* 0x000fe400078e0017 */
[----:B------:R-:W-:Y:S02]  /*9800*/  @!P0 IMAD.MOV.U32 R38, RZ, RZ, R22 ;  /* 0x000000ffff268224 */ /* 0x000fe400078e0016 */
[----:B------:R-:W-:Y:S02]  /*9810*/  @!P0 IMAD.MOV.U32 R37, RZ, RZ, R21 ;  /* 0x000000ffff258224 */ /* 0x000fe400078e0015 */
        /* <DEDUP_REMOVED lines=297> */
.L_x_748:
[----:B------:R-:W-:Y:S01]  /*aab0*/  LOP3.LUT R37, R28, 0xfffffff0, RZ, 0xc0, !PT ;  /* 0xfffffff01c257812 */ /* 0x000fe200078ec0ff */
[----:B------:R-:W1:Y:S03]  /*aac0*/  LDCU UR28, c[0x0][0x3a4] ;  /* 0x00007480ff1c77ac */ /* 0x000e660008000800 */
[----:B------:R-:W-:-:S05]  /*aad0*/  IADD3 R36, P0, PT, R37, R80, RZ ;  /* 0x0000005025247210 */ /* 0x000fca0007f1e0ff */
[----:B------:R-:W-:-:S06]  /*aae0*/  IMAD.X R37, RZ, RZ, R81, P0 ;  /* 0x000000ffff257224 */ /* 0x000fcc00000e0651 */
[----:B------:R-:W5:Y:S01]  /*aaf0*/  LDG.E.128 R36, desc[UR36][R36.64] ;  /* 0x0000002424247981 */ /* 0x000f62000c1e1d00 */
[----:B------:R-:W-:Y:S02]  /*ab00*/  IMAD.MOV.U32 R26, RZ, RZ, RZ ;  /* 0x000000ffff1a7224 */ /* 0x000fe400078e00ff */
[----:B-1----:R-:W-:-:S04]  /*ab10*/  VIADD R27, R75, UR28 ;  /* 0x0000001c4b1b7c36 */ /* 0x002fc80008000000 */
        /* <DEDUP_REMOVED lines=235> */
.L_x_749:
[----:B------:R-:W-:-:S04]  /*b9d0*/  LOP3.LUT R33, R30, 0xfffffff0, RZ, 0xc0, !PT ;  /* 0xfffffff01e217812 */ /* 0x000fc800078ec0ff */
[----:B------:R-:W-:-:S05]  /*b9e0*/  IADD3 R32, P0, PT, R33, R80, RZ ;  /* 0x0000005021207210 */ /* 0x000fca0007f1e0ff */
[----:B------:R-:W-:-:S06]  /*b9f0*/  IMAD.X R33, RZ, RZ, R81, P0 ;  /* 0x000000ffff217224 */ /* 0x000fcc00000e0651 */
[----:B------:R-:W5:Y:S01]  /*ba00*/  LDG.E.128 R32, desc[UR36][R32.64] ;  /* 0x0000002420207981 */ /* 0x000f62000c1e1d00 */
        /* <DEDUP_REMOVED lines=237> */
.L_x_750:
        /* <DEDUP_REMOVED lines=241> */
.L_x_751:
[----:B------:R-:W-:-:S04]  /*d7f0*/  LOP3.LUT R25, R74, 0xfffffff0, RZ, 0xc0, !PT ;  /* 0xfffffff04a197812 */ /* 0x000fc800078ec0ff */
[----:B------:R-:W-:-:S05]  /*d800*/  IADD3 R24, P0, PT, R25, R80, RZ ;  /* 0x0000005019187210 */ /* 0x000fca0007f1e0ff */
[----:B------:R-:W-:-:S06]  /*d810*/  IMAD.X R25, RZ, RZ, R81, P0 ;  /* 0x000000ffff197224 */ /* 0x000fcc00000e0651 */
[----:B------:R-:W5:Y:S02]  /*d820*/  LDG.E.128 R24, desc[UR36][R24.64] ;  /* 0x0000002418187981 */ /* 0x000f64000c1e1d00 */
.L_x_747:
[----:B------:R-:W-:Y:S01]  /*d830*/  FSETP.NAN.FTZ.AND P5, PT, |R11|, |R11|, PT ;  /* 0x4000000b0b00720b */ /* 0x000fe20003fb8200 */
[----:B------:R-:W-:Y:S01]  /*d840*/  BSSY.RECONVERGENT B1, `(.L_x_752) ;  /* 0x0000010000017945 */ /* 0x000fe20003800200 */
[----:B------:R-:W-:-:S11]  /*d850*/  FSETP.NAN.FTZ.AND P4, PT, |R12|, |R12|, PT ;  /* 0x4000000c0c00720b */ /* 0x000fd60003f98200 */
[----:B-----5:R-:W-:Y:S02]  /*d860*/  @P5 FSETP.NAN.FTZ.AND P2, PT, |R36|, |R36|, PT ;  /* 0x400000242400520b */ /* 0x020fe40003f58200 */
[----:B------:R-:W-:Y:S02]  /*d870*/  @P5 ISETP.LT.U32.AND P1, PT, R49, R75, PT ;  /* 0x0000004b3100520c */ /* 0x000fe40003f21070 */
[----:B------:R-:W-:Y:S02]  /*d880*/  @P4 FSETP.NAN.FTZ.AND P3, PT, |R37|, |R37|, PT ;  /* 0x400000252500420b */ /* 0x000fe40003f78200 */
[----:B------:R-:W-:Y:S02]  /*d890*/  @P4 ISETP.LT.U32.AND P0, PT, R50, R75, PT ;  /* 0x0000004b3200420c */ /* 0x000fe40003f01070 */
        /* <DEDUP_REMOVED lines=10> */
.L_x_753:
[----:B0-----:R-:W-:Y:S05]  /*d940*/  BSYNC.RECONVERGENT B1 ;  /* 0x0000000000017941 */ /* 0x001fea0003800200 */
.L_x_752:
[----:B------:R-:W-:Y:S04]  /*d950*/  BSSY.RECONVERGENT B1, `(.L_x_754) ;  /* 0x0000007000017945 */ /* 0x000fe80003800200 */
[----:B------:R-:W-:Y:S05]  /*d960*/  @P4 BRA `(.L_x_755) ;  /* 0x0000000000144947 */ /* 0x000fea0003800000 */
[----:B------:R-:W-:-:S13]  /*d970*/  FSETP.NEU.FTZ.AND P5, PT, R12, R37, PT ;  /* 0x000000250c00720b */ /* 0x000fda0003fbd000 */
[----:B------:R-:W-:Y:S02]  /*d980*/  @!P5 ISETP.GE.U32.AND P4, PT, R50, R75, PT ;  /* 0x0000004b3200d20c */ /* 0x000fe40003f86070 */
[----:B------:R-:W-:Y:S02]  /*d990*/  @P5 FSETP.LT.FTZ.AND P3, PT, R12, R37, PT ;  /* 0x000000250c00520b */ /* 0x000fe40003f71000 */
[----:B------:R-:W-:-:S04]  /*d9a0*/  @!P5 ISETP.GE.AND.EX P4, PT, R66, RZ, PT, P4 ;  /* 0x000000ff4200d20c */ /* 0x000fc80003f86340 */
[----:B------:R-:W-:-:S13]  /*d9b0*/  @!P5 PLOP3.LUT P3, PT, P4, PT, PT, 0x8, 0x80 ;  /* 0x000000000080d81c */ /* 0x000fda000276e170 */
.L_x_755:
[----:B------:R-:W-:Y:S05]  /*d9c0*/  BSYNC.RECONVERGENT B1 ;  /* 0x0000000000017941 */ /* 0x000fea0003800200 */
.L_x_754:
        /* <DEDUP_REMOVED lines=10> */
.L_x_757:
[----:B------:R-:W-:Y:S05]  /*da70*/  BSYNC.RECONVERGENT B1 ;  /* 0x0000000000017941 */ /* 0x000fea0003800200 */
.L_x_756:
        /* <DEDUP_REMOVED lines=10> */
.L_x_759:
[----:B------:R-:W-:Y:S05]  /*db20*/  BSYNC.RECONVERGENT B1 ;  /* 0x0000000000017941 */ /* 0x000fea0003800200 */
.L_x_758:
[----:B------:R-:W0:Y:S01]  /*db30*/  LDCU UR4, c[0x0][0x3a4] ;  /* 0x00007480ff0477ac */ /* 0x000e220008000800 */
[----:B------:R-:W-:Y:S01]  /*db40*/  FSETP.NAN.FTZ.AND P6, PT, |R5|, |R5|, PT ;  /* 0x400000050500720b */ /* 0x000fe20003fd8200 */
[----:B------:R-:W-:-:S12]  /*db50*/  BSSY.RECONVERGENT B1, `(.L_x_760) ;  /* 0x000000c000017945 */ /* 0x000fd80003800200 */
        /* <DEDUP_REMOVED lines=11> */
.L_x_761:
[----:B------:R-:W-:Y:S05]  /*dc10*/  BSYNC.RECONVERGENT B1 ;  /* 0x0000000000017941 */ /* 0x000fea0003800200 */
.L_x_760:
        /* <DEDUP_REMOVED lines=14> */
.L_x_763:
[----:B------:R-:W-:Y:S05]  /*dd00*/  BSYNC.RECONVERGENT B1 ;  /* 0x0000000000017941 */ /* 0x000fea0003800200 */
.L_x_762:
        /* <DEDUP_REMOVED lines=14> */
.L_x_765:
[----:B------:R-:W-:Y:S05]  /*ddf0*/  BSYNC.RECONVERGENT B1 ;  /* 0x0000000000017941 */ /* 0x000fea0003800200 */
.L_x_764:
        /* <DEDUP_REMOVED lines=14> */
.L_x_767:
[----:B------:R-:W-:Y:S05]  /*dee0*/  BSYNC.RECONVERGENT B1 ;  /* 0x0000000000017941 */ /* 0x000fea0003800200 */
.L_x_766:
[----:B------:R-:W-:Y:S01]  /*def0*/  FSETP.NAN.FTZ.AND P6, PT, |R73|, |R73|, PT ;  /* 0x400000494900720b */ /* 0x000fe20003fd8200 */
[----:B------:R-:W-:Y:S01]  /*df00*/  BSSY.RECONVERGENT B1, `(.L_x_768) ;  /* 0x000000e000017945 */ /* 0x000fe20003800200 */
[----:B------:R-:W-:Y:S01]  /*df10*/  SEL R47, R47, R75, P5 ;  /* 0x0000004b2f2f7207 */ /* 0x000fe20002800000 */
[----:B------:R-:W-:Y:S01]  /*df20*/  IMAD.IADD R75, R83, 0x1, R74 ;  /* 0x00000001534b7824 */ /* 0x000fe200078e024a */
[----:B------:R-:W-:Y:S02]  /*df30*/  FSEL R8, R8, R39, P5 ;  /* 0x0000002708087208 */ /* 0x000fe40002800000 */
        /* <DEDUP_REMOVED lines=10> */
.L_x_769:
[----:B------:R-:W-:Y:S05]  /*dfe0*/  BSYNC.RECONVERGENT B1 ;  /* 0x0000000000017941 */ /* 0x000fea0003800200 */
.L_x_768:
        /* <DEDUP_REMOVED lines=14> */
.L_x_771:
[----:B------:R-:W-:Y:S05]  /*e0d0*/  BSYNC.RECONVERGENT B1 ;  /* 0x0000000000017941 */ /* 0x000fea0003800200 */
.L_x_770:
        /* <DEDUP_REMOVED lines=14> */
.L_x_773:
[----:B------:R-:W-:Y:S05]  /*e1c0*/  BSYNC.RECONVERGENT B1 ;  /* 0x0000000000017941 */ /* 0x000fea0003800200 */
.L_x_772:
        /* <DEDUP_REMOVED lines=14> */
.L_x_775:
[----:B------:R-:W-:Y:S05]  /*e2b0*/  BSYNC.RECONVERGENT B1 ;  /* 0x0000000000017941 */ /* 0x000fea0003800200 */
.L_x_774:
[----:B------:R-:W-:Y:S01]  /*e2c0*/  FSETP.NAN.FTZ.AND P6, PT, |R7|, |R7|, PT ;  /* 0x400000070700720b */ /* 0x000fe20003fd8200 */
[----:B------:R-:W-:Y:S01]  /*e2d0*/  IMAD.IADD R85, R75, 0x1, R74 ;  /* 0x000000014b557824 */ /* 0x000fe200078e024a */
[----:B------:R-:W-:Y:S01]  /*e2e0*/  SEL R40, R40, R83, P4 ;  /* 0x0000005328287207 */ /* 0x000fe20002000000 */
[----:B------:R-:W-:Y:S01]  /*e2f0*/  BSSY.RECONVERGENT B1, `(.L_x_776) ;  /* 0x000000c000017945 */ /* 0x000fe20003800200 */
        /* <DEDUP_REMOVED lines=11> */
.L_x_777:
[----:B------:R-:W-:Y:S05]  /*e3b0*/  BSYNC.RECONVERGENT B1 ;  /* 0x0000000000017941 */ /* 0x000fea0003800200 */
.L_x_776:
        /* <DEDUP_REMOVED lines=14> */
.L_x_779:
[----:B------:R-:W-:Y:S05]  /*e4a0*/  BSYNC.RECONVERGENT B1 ;  /* 0x0000000000017941 */ /* 0x000fea0003800200 */
.L_x_778:
[----:B------:R-:W-:Y:S01]  /*e4b0*/  FSETP.NAN.FTZ.AND P0, PT, |R14|, |R14|, PT ;  /* 0x4000000e0e00720b */ /* 0x000fe20003f18200 */
[----:B------:R-:W-:Y:S01]  /*e4c0*/  BSSY.RECONVERGENT B1, `(.L_x_780) ;  /* 0x000001d000017945 */ /* 0x000fe20003800200 */
[----:B------:R-:W-:Y:S02]  /*e4d0*/  FSEL R70, R70, R29, P1 ;  /* 0x0000001d46467208 */ /* 0x000fe40000800000 */
[----:B------:R-:W-:Y:S02]  /*e4e0*/  SEL R18, R18, R75, P1 ;  /* 0x0000004b12127207 */ /* 0x000fe40000800000 */
[----:B------:R-:W-:Y:S02]  /*e4f0*/  SEL R55, R55, RZ, P1 ;  /* 0x000000ff37377207 */ /* 0x000fe40000800000 */
[----:B------:R-:W-:Y:S02]  /*e500*/  FSETP.NAN.FTZ.AND P1, PT, |R13|, |R13|, PT ;  /* 0x4000000d0d00720b */ /* 0x000fe40003f38200 */
[----:B------:R-:W-:-:S02]  /*e510*/  SEL R42, R42, R75, P2 ;  /* 0x0000004b2a2a7207 */ /* 0x000fc40001000000 */
[----:B------:R-:W-:Y:S02]  /*e520*/  SEL R45, R45, R75, P3 ;  /* 0x0000004b2d2d7207 */ /* 0x000fe40001800000 */
[----:B------:R-:W-:Y:S02]  /*e530*/  FSEL R71, R71, R30, P2 ;  /* 0x0000001e47477208 */ /* 0x000fe40001000000 */
[----:B------:R-:W-:Y:S02]  /*e540*/  SEL R58, R58, RZ, P2 ;  /* 0x000000ff3a3a7207 */ /* 0x000fe40001000000 */
[----:B------:R-:W-:Y:S02]  /*e550*/  FSEL R4, R4, R31, P3 ;  /* 0x0000001f04047208 */ /* 0x000fe40001800000 */
[----:B------:R-:W-:Y:S02]  /*e560*/  SEL R61, R61, RZ, P3 ;  /* 0x000000ff3d3d7207 */ /* 0x000fe40001800000 */
[----:B------:R-:W-:-:S02]  /*e570*/  @P0 FSETP.NAN.FTZ.AND P2, PT, |R27|, |R27|, PT ;  /* 0x4000001b1b00020b */ /* 0x000fc40003f58200 */
[-C--:B------:R-:W-:Y:S02]  /*e580*/  @P0 ISETP.LT.U32.AND P3, PT, R53, R85.reuse, PT ;  /* 0x000000553500020c */ /* 0x080fe40003f61070 */
[----:B------:R-:W-:Y:S02]  /*e590*/  FSEL R7, R7, R24, P4 ;  /* 0x0000001807077208 */ /* 0x000fe40002000000 */
[----:B------:R-:W-:Y:S02]  /*e5a0*/  SEL R48, R48, R85, P4 ;  /* 0x0000005530307207 */ /* 0x000fe40002000000 */
[----:B------:R-:W-:Y:S02]  /*e5b0*/  SEL R64, R64, RZ, P4 ;  /* 0x000000ff40407207 */ /* 0x000fe40002000000 */
[----:B------:R-:W-:Y:S02]  /*e5c0*/  @P0 ISETP.LT.OR.EX P2, PT, R69, RZ, !P2, P3 ;  /* 0x000000ff4500020c */ /* 0x000fe40005741730 */
[----:B------:R-:W-:-:S02]  /*e5d0*/  @P1 FSETP.NAN.FTZ.AND P4, PT, |R26|, |R26|, PT ;  /* 0x4000001a1a00120b */ /* 0x000fc40003f98200 */
[----:B------:R-:W-:Y:S02]  /*e5e0*/  @P1 ISETP.LT.U32.AND P3, PT, R52, R85, PT ;  /* 0x000000553400120c */ /* 0x000fe40003f61070 */
        /* <DEDUP_REMOVED lines=10> */
.L_x_781:
[----:B------:R-:W-:Y:S05]  /*e690*/  BSYNC.RECONVERGENT B1 ;  /* 0x0000000000017941 */ /* 0x000fea0003800200 */
.L_x_780:
        /* <DEDUP_REMOVED lines=10> */
.L_x_783:
[----:B------:R-:W-:Y:S05]  /*e740*/  BSYNC.RECONVERGENT B1 ;  /* 0x0000000000017941 */ /* 0x000fea0003800200 */
.L_x_782:
        /* <DEDUP_REMOVED lines=9> */
.L_x_746:
[----:B------:R-:W-:Y:S05]  /*e7e0*/  BSYNC.RECONVERGENT B0 ;  /* 0x0000000000007941 */ /* 0x000fea0003800200 */
.L_x_745:
        /* <DEDUP_REMOVED lines=284> */
.L_x_788:
[----:B------:R-:W-:Y:S01]  /*f9b0*/  SHF.R.U32.HI R36, RZ, 0x4, R36 ;  /* 0x00000004ff247819 */ /* 0x000fe20000011624 */
[----:B------:R-:W-:-:S07]  /*f9c0*/  IMAD.MOV.U32 R37, RZ, RZ, RZ ;  /* 0x000000ffff257224 */ /* 0x000fce00078e00ff */
.L_x_787:
[----:B------:R-:W1:Y:S02]  /*f9d0*/  LDCU.64 UR4, c[0x0][0x768] ;  /* 0x0000ed00ff0477ac */ /* 0x000e640008000a00 */
[----:B-1----:R-:W-:-:S05]  /*f9e0*/  IADD3 R81, P1, PT, R72, UR4, RZ ;  /* 0x0000000448517c10 */ /* 0x002fca000ff3e0ff */
[----:B------:R-:W-:Y:S01]  /*f9f0*/  IMAD.X R72, RZ, RZ, UR5, P1 ;  /* 0x00000005ff487e24 */ /* 0x000fe200088e06ff */
[----:B------:R-:W-:-:S04]  /*fa00*/  LEA R38, P1, R36, R81, 0x4 ;  /* 0x0000005124267211 */ /* 0x000fc800078220ff */
[----:B------:R-:W-:-:S06]  /*fa10*/  LEA.HI.X R39, R36, R72, R37, 0x4, P1 ;  /* 0x0000004824277211 */ /* 0x000fcc00008f2425 */
[----:B------:R-:W5:Y:S01]  /*fa20*/  LDG.E.128 R36, desc[UR36][R38.64] ;  /* 0x0000002426247981 */ /* 0x000f62000c1e1d00 */
        /* <DEDUP_REMOVED lines=278> */
.L_x_790:
[----:B------:R-:W-:Y:S01]  /*10b90*/  SHF.R.U32.HI R34, RZ, 0x4, R34 ;  /* 0x00000004ff227819 */ /* 0x000fe20000011622 */
[----:B------:R-:W-:-:S07]  /*10ba0*/  IMAD.MOV.U32 R35, RZ, RZ, RZ ;  /* 0x000000ffff237224 */ /* 0x000fce00078e00ff */
.L_x_789:
        /* <DEDUP_REMOVED lines=281> */
.L_x_792:
[----:B------:R-:W-:Y:S01]  /*11d40*/  SHF.R.U32.HI R30, RZ, 0x4, R30 ;  /* 0x00000004ff1e7819 */ /* 0x000fe2000001161e */
[----:B------:R-:W-:-:S07]  /*11d50*/  IMAD.MOV.U32 R31, RZ, RZ, RZ ;  /* 0x000000ffff1f7224 */ /* 0x000fce00078e00ff */
.L_x_791:
        /* <DEDUP_REMOVED lines=281> */
.L_x_794:
[----:B------:R-:W-:Y:S01]  /*12ef0*/  SHF.R.U32.HI R24, RZ, 0x4, R24 ;  /* 0x00000004ff187819 */ /* 0x000fe20000011618 */
[----:B------:R-:W-:-:S07]  /*12f00*/  IMAD.MOV.U32 R25, RZ, RZ, RZ ;  /* 0x000000ffff197224 */ /* 0x000fce00078e00ff */
.L_x_793:
[----:B------:R-:W-:-:S04]  /*12f10*/  LEA R26, P0, R24, R81, 0x4 ;  /* 0x00000051181a7211 */ /* 0x000fc800078020ff */
[----:B------:R-:W-:-:S06]  /*12f20*/  LEA.HI.X R27, R24, R72, R25, 0x4, P0 ;  /* 0x00000048181b7211 */ /* 0x000fcc00000f2419 */
[----:B------:R-:W5:Y:S03]  /*12f30*/  LDG.E.128 R24, desc[UR36][R26.64] ;  /* 0x000000241a187981 */ /* 0x000f66000c1e1d00 */
.L_x_786:
[----:B------:R-:W-:Y:S05]  /*12f40*/  BSYNC.RECONVERGENT B0 ;  /* 0x0000000000007941 */ /* 0x000fea0003800200 */
.L_x_785:
[----:B------:R-:W-:Y:S01]  /*12f50*/  ISETP.GE.U32.AND P0, PT, R75, R78, PT ;  /* 0x0000004e4b00720c */ /* 0x000fe20003f06070 */
[----:B------:R-:W-:-:S12]  /*12f60*/  BSSY.RECONVERGENT B0, `(.L_x_795) ;  /* 0x00000fb000007945 */ /* 0x000fd80003800200 */
        /* <DEDUP_REMOVED lines=19> */
.L_x_798:
[----:B------:R-:W-:Y:S05]  /*130a0*/  BSYNC.RECONVERGENT B1 ;  /* 0x0000000000017941 */ /* 0x000fea0003800200 */
.L_x_797:
[----:B------:R-:W-:Y:S04]  /*130b0*/  BSSY.RECONVERGENT B1, `(.L_x_799) ;  /* 0x0000007000017945 */ /* 0x000fe80003800200 */
[----:B------:R-:W-:Y:S05]  /*130c0*/  @P4 BRA `(.L_x_800) ;  /* 0x0000000000144947 */ /* 0x000fea0003800000 */
[----:B------:R-:W-:-:S13]  /*130d0*/  FSETP.NEU.FTZ.AND P6, PT, R12, R37, PT ;  /* 0x000000250c00720b */ /* 0x000fda0003fdd000 */
[----:B------:R-:W-:Y:S02]  /*130e0*/  @!P6 ISETP.GE.U32.AND P4, PT, R50, R75, PT ;  /* 0x0000004b3200e20c */ /* 0x000fe40003f86070 */
[----:B------:R-:W-:Y:S02]  /*130f0*/  @P6 FSETP.LT.FTZ.AND P2, PT, R12, R37, PT ;  /* 0x000000250c00620b */ /* 0x000fe40003f51000 */
[----:B------:R-:W-:-:S04]  /*13100*/  @!P6 ISETP.GE.AND.EX P4, PT, R66, RZ, PT, P4 ;  /* 0x000000ff4200e20c */ /* 0x000fc80003f86340 */
[----:B------:R-:W-:-:S13]  /*13110*/  @!P6 PLOP3.LUT P2, PT, P4, PT, PT, 0x8, 0x80 ;  /* 0x000000000080e81c */ /* 0x000fda000274e170 */
.L_x_800:
[----:B------:R-:W-:Y:S05]  /*13120*/  BSYNC.RECONVERGENT B1 ;  /* 0x0000000000017941 */ /* 0x000fea0003800200 */
.L_x_799:
        /* <DEDUP_REMOVED lines=11> */
.L_x_802:
[----:B------:R-:W-:Y:S05]  /*131e0*/  BSYNC.RECONVERGENT B1 ;  /* 0x0000000000017941 */ /* 0x000fea0003800200 */
.L_x_801:
        /* <DEDUP_REMOVED lines=12> */
.L_x_804:
[----:B------:R-:W-:Y:S05]  /*132b0*/  BSYNC.RECONVERGENT B1 ;  /* 0x0000000000017941 */ /* 0x000fea0003800200 */
.L_x_803:
        /* <DEDUP_REMOVED lines=26> */
.L_x_806:
[----:B------:R-:W-:Y:S05]  /*13460*/  BSYNC.RECONVERGENT B1 ;  /* 0x0000000000017941 */ /* 0x000fea0003800200 */
.L_x_805:
        /* <DEDUP_REMOVED lines=10> */
.L_x_808:
[----:B------:R-:W-:Y:S05]  /*13510*/  BSYNC.RECONVERGENT B1 ;  /* 0x0000000000017941 */ /* 0x000fea0003800200 */
.L_x_807:
        /* <DEDUP_REMOVED lines=11> */
.L_x_810:
[----:B------:R-:W-:Y:S05]  /*135d0*/  BSYNC.RECONVERGENT B1 ;  /* 0x0000000000017941 */ /* 0x000fea0003800200 */
.L_x_809:
        /* <DEDUP_REMOVED lines=12> */
.L_x_812:
[----:B------:R-:W-:Y:S05]  /*136a0*/  BSYNC.RECONVERGENT B1 ;  /* 0x0000000000017941 */ /* 0x000fea0003800200 */
.L_x_811:
        /* <DEDUP_REMOVED lines=27> */
.L_x_814:
[----:B------:R-:W-:Y:S05]  /*13860*/  BSYNC.RECONVERGENT B1 ;  /* 0x0000000000017941 */ /* 0x000fea0003800200 */
.L_x_813:
        /* <DEDUP_REMOVED lines=10> */
.L_x_816:
[----:B------:R-:W-:Y:S05]  /*13910*/  BSYNC.RECONVERGENT B1 ;  /* 0x0000000000017941 */ /* 0x000fea0003800200 */
.L_x_815:
        /* <DEDUP_REMOVED lines=10> */
.L_x_818:
[----:B------:R-:W-:Y:S05]  /*139c0*/  BSYNC.RECONVERGENT B1 ;  /* 0x0000000000017941 */ /* 0x000fea0003800200 */
.L_x_817:
        /* <DEDUP_REMOVED lines=13> */
.L_x_820:
[----:B------:R-:W-:Y:S05]  /*13aa0*/  BSYNC.RECONVERGENT B1 ;  /* 0x0000000000017941 */ /* 0x000fea0003800200 */
.L_x_819:
        /* <DEDUP_REMOVED lines=25> */
.L_x_822:
[----:B------:R-:W-:Y:S05]  /*13c40*/  BSYNC.RECONVERGENT B1 ;  /* 0x0000000000017941 */ /* 0x000fea0003800200 */
.L_x_821:
        /* <DEDUP_REMOVED lines=10> */
.L_x_824:
[----:B------:R-:W-:Y:S05]  /*13cf0*/  BSYNC.RECONVERGENT B1 ;  /* 0x0000000000017941 */ /* 0x000fea0003800200 */
.L_x_823:
        /* <DEDUP_REMOVED lines=10> */
.L_x_826:
[----:B------:R-:W-:Y:S05]  /*13da0*/  BSYNC.RECONVERGENT B1 ;  /* 0x0000000000017941 */ /* 0x000fea0003800200 */
.L_x_825:
        /* <DEDUP_REMOVED lines=12> */
.L_x_828:
[----:B------:R-:W-:Y:S05]  /*13e70*/  BSYNC.RECONVERGENT B1 ;  /* 0x0000000000017941 */ /* 0x000fea0003800200 */
.L_x_827:
        /* <DEDUP_REMOVED lines=9> */
.L_x_796:
[----:B------:R-:W-:Y:S05]  /*13f10*/  BSYNC.RECONVERGENT B0 ;  /* 0x0000000000007941 */ /* 0x000fea0003800200 */
.L_x_795:
        /* <DEDUP_REMOVED lines=13> */
.L_x_830:
[----:B------:R-:W-:Y:S05]  /*13ff0*/  BSYNC.RECONVERGENT B0 ;  /* 0x0000000000007941 */ /* 0x000fea0003800200 */
.L_x_829:
        /* <DEDUP_REMOVED lines=16> */
.L_x_832:
[----:B------:R-:W-:Y:S05]  /*14100*/  BSYNC.RECONVERGENT B0 ;  /* 0x0000000000007941 */ /* 0x000fea0003800200 */
.L_x_831:
        /* <DEDUP_REMOVED lines=12> */
.L_x_834:
[----:B------:R-:W-:Y:S05]  /*141d0*/  BSYNC.RECONVERGENT B0 ;  /* 0x0000000000007941 */ /* 0x000fea0003800200 */
.L_x_833:
        /* <DEDUP_REMOVED lines=16> */
.L_x_836:
[----:B------:R-:W-:Y:S05]  /*142e0*/  BSYNC.RECONVERGENT B0 ;  /* 0x0000000000007941 */ /* 0x000fea0003800200 */
.L_x_835:
        /* <DEDUP_REMOVED lines=12> */
.L_x_838:
[----:B------:R-:W-:Y:S05]  /*143b0*/  BSYNC.RECONVERGENT B0 ;  /* 0x0000000000007941 */ /* 0x000fea0003800200 */
.L_x_837:
        /* <DEDUP_REMOVED lines=16> */
.L_x_840:
[----:B------:R-:W-:Y:S05]  /*144c0*/  BSYNC.RECONVERGENT B0 ;  /* 0x0000000000007941 */ /* 0x000fea0003800200 */
.L_x_839:
        /* <DEDUP_REMOVED lines=14> */
.L_x_842:
[----:B------:R-:W-:Y:S05]  /*145b0*/  BSYNC.RECONVERGENT B0 ;  /* 0x0000000000007941 */ /* 0x000fea0003800200 */
.L_x_841:
[----:B------:R-:W-:Y:S04]  /*145c0*/  BSSY.RECONVERGENT B0, `(.L_x_843) ;  /* 0x0000007000007945 */ /* 0x000fe80003800200 */
[----:B------:R-:W-:Y:S05]  /*145d0*/  @P5 BRA `(.L_x_844) ;  /* 0x0000000000145947 */ /* 0x000fea0003800000 */
[----:B------:R-:W-:-:S13]  /*145e0*/  FSETP.NEU.FTZ.AND P5, PT, R3, R4, PT ;  /* 0x000000040300720b */ /* 0x000fda0003fbd000 */
[----:B------:R-:W-:Y:S02]  /*145f0*/  @!P5 ISETP.GE.U32.AND P4, PT, R40, R45, PT ;  /* 0x0000002d2800d20c */ /* 0x000fe40003f86070 */
[----:B------:R-:W-:Y:S02]  /*14600*/  @P5 FSETP.LT.FTZ.AND P1, PT, R3, R4, PT ;  /* 0x000000040300520b */ /* 0x000fe40003f31000 */
[----:B------:R-:W-:-:S04]  /*14610*/  @!P5 ISETP.GE.AND.EX P4, PT, R56, R61, PT, P4 ;  /* 0x0000003d3800d20c */ /* 0x000fc80003f86340 */
[----:B------:R-:W-:-:S13]  /*14620*/  @!P5 PLOP3.LUT P1, PT, P4, PT, PT, 0x8, 0x80 ;  /* 0x000000000080d81c */ /* 0x000fda000272e170 */
.L_x_844:
[----:B------:R-:W-:Y:S05]  /*14630*/  BSYNC.RECONVERGENT B0 ;  /* 0x0000000000007941 */ /* 0x000fea0003800200 */
.L_x_843:
[----:B------:R-:W-:Y:S01]  /*14640*/  SEL R66, R66, R55, P0 ;  /* 0x0000003742427207 */ /* 0x000fe20000000000 */
[----:B------:R-:W-:Y:S01]  /*14650*/  BSSY.RECONVERGENT B0, `(.L_x_845) ;  /* 0x0000012000007945 */ /* 0x000fe20003800200 */
[----:B------:R-:W-:Y:S02]  /*14660*/  FSEL R3, R3, R4, P1 ;  /* 0x0000000403037208 */ /* 0x000fe40000800000 */
[----:B------:R-:W-:Y:S02]  /*14670*/  @P2 FSETP.NAN.FTZ.AND P0, PT, |R7|, |R7|, PT ;  /* 0x400000070700220b */ /* 0x000fe40003f18200 */
[----:B------:R-:W-:Y:S02]  /*14680*/  @P2 ISETP.LT.U32.AND P6, PT, R15, R48, PT ;  /* 0x000000300f00220c */ /* 0x000fe40003fc1070 */
[----:B------:R-:W-:Y:S02]  /*14690*/  FSEL R0, R6, R71, P3 ;  /* 0x0000004706007208 */ /* 0x000fe40001800000 */
[----:B------:R-:W-:-:S02]  /*146a0*/  SEL R41, R41, R42, P3 ;  /* 0x0000002a29297207 */ /* 0x000fc40001800000 */
[----:B-----5:R-:W-:Y:S02]  /*146b0*/  SEL R29, R57, R58, P3 ;  /* 0x0000003a391d7207 */ /* 0x020fe40001800000 */
        /* <DEDUP_REMOVED lines=11> */
.L_x_846:
[----:B------:R-:W-:Y:S05]  /*14770*/  BSYNC.RECONVERGENT B0 ;  /* 0x0000000000007941 */ /* 0x000fea0003800200 */
.L_x_845:
        /* <DEDUP_REMOVED lines=16> */
.L_x_848:
[----:B------:R-:W-:Y:S05]  /*14880*/  BSYNC.RECONVERGENT B0 ;  /* 0x0000000000007941 */ /* 0x000fea0003800200 */
.L_x_847:
        /* <DEDUP_REMOVED lines=13> */
.L_x_850:
[----:B------:R-:W-:Y:S05]  /*14960*/  BSYNC.RECONVERGENT B0 ;  /* 0x0000000000007941 */ /* 0x000fea0003800200 */
.L_x_849:
        /* <DEDUP_REMOVED lines=11> */
.L_x_852:
[----:B------:R-:W-:Y:S05]  /*14a20*/  BSYNC.RECONVERGENT B0 ;  /* 0x0000000000007941 */ /* 0x000fea0003800200 */
.L_x_851:
[----:B------:R-:W-:Y:S02]  /*14a30*/  FSEL R27, R3, R14, P0 ;  /* 0x0000000e031b7208 */ /* 0x000fe40000000000 */
[----:B------:R-:W-:Y:S02]  /*14a40*/  SEL R18, R40, R53, P0 ;  /* 0x0000003528127207 */ /* 0x000fe40000000000 */
[----:B------:R-:W-:-:S07]  /*14a50*/  SEL R69, R56, R69, P0 ;  /* 0x0000004538457207 */ /* 0x000fce0000000000 */
.L_x_524:
[----:B------:R-:W-:Y:S05]  /*14a60*/  BSYNC.RECONVERGENT B6 ;  /* 0x0000000000067941 */ /* 0x000fea0003800200 */
.L_x_523:
[----:B------:R-:W2:Y:S02]  /*14a70*/  LDCU UR4, c[0x0][0x3b4] ;  /* 0x00007680ff0477ac */ /* 0x000ea40008000800 */
[----:B--2---:R-:W-:-:S09]  /*14a80*/  UISETP.NE.AND UP0, UPT, UR4, URZ, UPT ;  /* 0x000000ff0400728c */ /* 0x004fd2000bf05270 */
[----:B------:R-:W-:Y:S05]  /*14a90*/  BRA.U !UP0, `(.L_x_853) ;  /* 0x0000000508c47547 */ /* 0x000fea000b800000 */
[----:B------:R-:W2:Y:S01]  /*14aa0*/  S2R R4, SR_CgaCtaId ;  /* 0x0000000000047919 */ /* 0x000ea20000008800 */
[----:B-1----:R-:W1:Y:S01]  /*14ab0*/  LDC R22, c[0x0][0x360] ;  /* 0x0000d800ff167b82 */ /* 0x002e620000000800 */
[----:B------:R-:W-:Y:S01]  /*14ac0*/  MOV R0, 0x400 ;  /* 0x0000040000007802 */ /* 0x000fe20000000f00 */
[----:B------:R-:W-:Y:S02]  /*14ad0*/  IMAD.MOV.U32 R66, RZ, RZ, R6 ;  /* 0x000000ffff427224 */ /* 0x000fe400078e0006 */
[----:B------:R-:W-:Y:S02]  /*14ae0*/  IMAD.MOV.U32 R68, RZ, RZ, R18 ;  /* 0x000000ffff447224 */ /* 0x000fe400078e0012 */
[----:B------:R-:W-:Y:S02]  /*14af0*/  VIADD R3, R0, 0x10 ;  /* 0x0000001000037836 */ /* 0x000fe40000000000 */
[----:B------:R-:W3:Y:S01]  /*14b00*/  LDC R23, c[0x0][0x364] ;  /* 0x0000d900ff177b82 */ /* 0x000ee20000000800 */
[----:B-1----:R-:W-:-:S02]  /*14b10*/  IMAD R0, R16, R22, R19 ;  /* 0x0000001610007224 */ /* 0x002fc400078e0213 */
[----:B--2---:R-:W-:Y:S02]  /*14b20*/  LEA R3, R4, R3, 0x18 ;  /* 0x0000000304037211 */ /* 0x004fe400078ec0ff */
[----:B---3--:R-:W-:-:S03]  /*14b30*/  ISETP.GE.U32.AND P0, PT, R23, 0x2, PT ;  /* 0x000000021700780c */ /* 0x008fc60003f06070 */
[----:B------:R-:W-:-:S05]  /*14b40*/  IMAD R0, R0, 0x40, R3 ;  /* 0x0000004000007824 */ /* 0x000fca00078e0203 */
[----:B------:R2:W-:Y:S04]  /*14b50*/  STS.64 [R0+0x8], R48 ;  /* 0x0000083000007388 */ /* 0x0005e80000000a00 */
[----:B------:R2:W-:Y:S04]  /*14b60*/  STS.64 [R0+0x18], R66 ;  /* 0x0000184200007388 */ /* 0x0005e80000000a00 */
[----:B------:R2:W-:Y:S04]  /*14b70*/  STS.64 [R0+0x28], R28 ;  /* 0x0000281c00007388 */ /* 0x0005e80000000a00 */
[----:B------:R2:W-:Y:S04]  /*14b80*/  STS.64 [R0+0x38], R68 ;  /* 0x0000384400007388 */ /* 0x0005e80000000a00 */
[----:B------:R2:W-:Y:S04]  /*14b90*/  STS [R0], R7 ;  /* 0x0000000700007388 */ /* 0x0005e80000000800 */
[----:B------:R2:W-:Y:S04]  /*14ba0*/  STS [R0+0x10], R9 ;  /* 0x0000100900007388 */ /* 0x0005e80000000800 */
[----:B------:R2:W-:Y:S04]  /*14bb0*/  STS [R0+0x20], R21 ;  /* 0x0000201500007388 */ /* 0x0005e80000000800 */
[----:B------:R2:W-:Y:S01]  /*14bc0*/  STS [R0+0x30], R27 ;  /* 0x0000301b00007388 */ /* 0x0005e20000000800 */
[----:B------:R-:W-:Y:S05]  /*14bd0*/  @!P0 BRA `(.L_x_853) ;  /* 0x0000000400748947 */ /* 0x000fea0003800000 */
[----:B------:R-:W-:-:S07]  /*14be0*/  IMAD.MOV.U32 R8, RZ, RZ, R23 ;  /* 0x000000ffff087224 */ /* 0x000fce00078e0017 */
.L_x_864:
[----:B------:R-:W-:Y:S01]  /*14bf0*/  SHF.R.U32.HI R25, RZ, 0x1, R8 ;  /* 0x00000001ff197819 */ /* 0x000fe20000011608 */
[----:B------:R-:W-:Y:S05]  /*14c00*/  WARPSYNC.ALL ;  /* 0x0000000000007948 */ /* 0x000fea0003800000 */
[----:B------:R-:W-:Y:S01]  /*14c10*/  IMAD.IADD R4, R25, 0x1, R16 ;  /* 0x0000000119047824 */ /* 0x000fe200078e0210 */
[----:B------:R-:W-:Y:S04]  /*14c20*/  BAR.SYNC.DEFER_BLOCKING 0x0 ;  /* 0x0000000000007b1d */ /* 0x000fe80000010000 */
[----:B------:R-:W-:-:S02]  /*14c30*/  ISETP.GE.U32.AND P0, PT, R4, R23, PT ;  /* 0x000000170400720c */ /* 0x000fc40003f06070 */
[----:B------:R-:W-:Y:S02]  /*14c40*/  BSSY.RECONVERGENT B0, `(.L_x_854) ;  /* 0x0000053000007945 */ /* 0x000fe40003800200 */
[----:B------:R-:W-:-:S13]  /*14c50*/  ISETP.GE.U32.OR P0, PT, R16, R25, P0 ;  /* 0x000000191000720c */ /* 0x000fda0000706470 */
[----:B-1----:R-:W-:Y:S05]  /*14c60*/  @P0 BRA `(.L_x_855) ;  /* 0x0000000400400947 */ /* 0x002fea0003800000 */
[----:B------:R-:W-:Y:S01]  /*14c70*/  IMAD R4, R4, R22, R19 ;  /* 0x0000001604047224 */ /* 0x000fe200078e0213 */
[----:B------:R-:W-:Y:S01]  /*14c80*/  FSETP.NAN.FTZ.AND P1, PT, |R7|, |R7|, PT ;  /* 0x400000070700720b */ /* 0x000fe20003f38200 */
[----:B------:R-:W-:Y:S02]  /*14c90*/  BSSY.RECONVERGENT B1, `(.L_x_856) ;  /* 0x0000013000017945 */ /* 0x000fe40003800200 */
[----:B------:R-:W-:-:S05]  /*14ca0*/  IMAD R20, R4, 0x40, R3 ;  /* 0x0000004004147824 */ /* 0x000fca00078e0203 */
[----:B------:R-:W1:Y:S04]  /*14cb0*/  LDS R24, [R20] ;  /* 0x0000000014187984 */ /* 0x000e680000000800 */
[----:B------:R-:W3:Y:S04]  /*14cc0*/  LDS.64 R4, [R20+0x8] ;  /* 0x0000080014047984 */ /* 0x000ee80000000a00 */
[----:B------:R4:W0:Y:S04]  /*14cd0*/  LDS R26, [R20+0x10] ;  /* 0x00001000141a7984 */ /* 0x0008280000000800 */
[----:B------:R4:W0:Y:S04]  /*14ce0*/  LDS R30, [R20+0x20] ;  /* 0x00002000141e7984 */ /* 0x0008280000000800 */
[----:B------:R4:W0:Y:S04]  /*14cf0*/  LDS R32, [R20+0x30] ;  /* 0x0000300014207984 */ /* 0x0008280000000800 */
[----:B------:R4:W0:Y:S04]  /*14d00*/  LDS.64 R10, [R20+0x18] ;  /* 0x00001800140a7984 */ /* 0x0008280000000a00 */
[----:B------:R4:W0:Y:S04]  /*14d10*/  LDS.64 R12, [R20+0x28] ;  /* 0x00002800140c7984 */ /* 0x0008280000000a00 */
[----:B------:R4:W0:Y:S01]  /*14d20*/  LDS.64 R14, [R20+0x38] ;  /* 0x00003800140e7984 */ /* 0x0008220000000a00 */
[----:B-1----:R-:W-:-:S02]  /*14d30*/  @P1 FSETP.NAN.FTZ.AND P2, PT, |R24|, |R24|, PT ;  /* 0x400000181800120b */ /* 0x002fc40003f58200 */
[----:B---3--:R-:W-:-:S04]  /*14d40*/  @P1 ISETP.LT.U32.AND P0, PT, R48, R4, PT ;  /* 0x000000043000120c */ /* 0x008fc80003f01070 */
[----:B------:R-:W-:Y:S01]  /*14d50*/  @P1 ISETP.LT.OR.EX P2, PT, R49, R5, !P2, P0 ;  /* 0x000000053100120c */ /* 0x000fe20005741700 */
[----:B----4-:R-:W-:-:S12]  /*14d60*/  @P1 BRA `(.L_x_857) ;  /* 0x0000000000141947 */ /* 0x010fd80003800000 */
[----:B------:R-:W-:-:S13]  /*14d70*/  FSETP.NEU.FTZ.AND P0, PT, R7, R24, PT ;  /* 0x000000180700720b */ /* 0x000fda0003f1d000 */
[----:B------:R-:W-:-:S04]  /*14d80*/  @!P0 ISETP.GE.U32.AND P2, PT, R48, R4, PT ;  /* 0x000000043000820c */ /* 0x000fc80003f46070 */
[----:B------:R-:W-:-:S04]  /*14d90*/  @!P0 ISETP.GE.AND.EX P2, PT, R49, R5, PT, P2 ;  /* 0x000000053100820c */ /* 0x000fc80003f46320 */
[----:B------:R-:W-:Y:S02]  /*14da0*/  @!P0 PLOP3.LUT P2, PT, P2, PT, PT, 0x8, 0x80 ;  /* 0x000000000080881c */ /* 0x000fe4000174e170 */
[----:B------:R-:W-:-:S13]  /*14db0*/  @P0 FSETP.LT.FTZ.AND P2, PT, R7, R24, PT ;  /* 0x000000180700020b */ /* 0x000fda0003f51000 */
.L_x_857:
[----:B------:R-:W-:Y:S05]  /*14dc0*/  BSYNC.RECONVERGENT B1 ;  /* 0x0000000000017941 */ /* 0x000fea0003800200 */
.L_x_856:
[----:B--2---:R-:W-:Y:S01]  /*14dd0*/  SEL R48, R48, R4, P2 ;  /* 0x0000000430307207 */ /* 0x004fe20001000000 */
[----:B------:R-:W-:Y:S01]  /*14de0*/  BSSY.RECONVERGENT B1, `(.L_x_858) ;  /* 0x0000012000017945 */ /* 0x000fe20003800200 */
[----:B------:R-:W-:Y:S02]  /*14df0*/  SEL R49, R49, R5, P2 ;  /* 0x0000000531317207 */ /* 0x000fe40001000000 */
[----:B------:R-:W-:Y:S02]  /*14e00*/  FSETP.NAN.FTZ.AND P5, PT, |R9|, |R9|, PT ;  /* 0x400000090900720b */ /* 0x000fe40003fb8200 */
[----:B------:R-:W-:Y:S01]  /*14e10*/  FSETP.NAN.FTZ.AND P3, PT, |R27|, |R27|, PT ;  /* 0x4000001b1b00720b */ /* 0x000fe20003f78200 */
[----:B------:R1:W-:Y:S01]  /*14e20*/  STS.64 [R0+0x8], R48 ;  /* 0x0000083000007388 */ /* 0x0003e20000000a00 */
[----:B------:R-:W-:Y:S02]  /*14e30*/  FSEL R7, R7, R24, P2 ;  /* 0x0000001807077208 */ /* 0x000fe40001000000 */
[----:B------:R-:W-:-:S07]  /*14e40*/  FSETP.NAN.FTZ.AND P4, PT, |R21|, |R21|, PT ;  /* 0x400000151500720b */ /* 0x000fce0003f98200 */
[----:B0-----:R-:W-:Y:S02]  /*14e50*/  @P5 FSETP.NAN.FTZ.AND P2, PT, |R26|, |R26|, PT ;  /* 0x4000001a1a00520b */ /* 0x001fe40003f58200 */
[----:B------:R-:W-:Y:S02]  /*14e60*/  @P5 ISETP.LT.U32.AND P6, PT, R6, R10, PT ;  /* 0x0000000a0600520c */ /* 0x000fe40003fc1070 */
[----:B------:R-:W-:Y:S02]  /*14e70*/  @P3 FSETP.NAN.FTZ.AND P1, PT, |R32|, |R32|, PT ;  /* 0x400000202000320b */ /* 0x000fe40003f38200 */
[----:B------:R-:W-:Y:S02]  /*14e80*/  @P3 ISETP.LT.U32.AND P0, PT, R18, R14, PT ;  /* 0x0000000e1200320c */ /* 0x000fe40003f01070 */
[----:B------:R-:W-:Y:S01]  /*14e90*/  @P5 ISETP.LT.OR.EX P2, PT, R67, R11, !P2, P6 ;  /* 0x0000000b4300520c */ /* 0x000fe20005741760 */
[----:B-1----:R-:W-:-:S12]  /*14ea0*/  @P5 BRA `(.L_x_859) ;  /* 0x0000000000145947 */ /* 0x002fd80003800000 */
[----:B------:R-:W-:-:S13]  /*14eb0*/  FSETP.NEU.FTZ.AND P6, PT, R9, R26, PT ;  /* 0x0000001a0900720b */ /* 0x000fda0003fdd000 */
[----:B------:R-:W-:Y:S02]  /*14ec0*/  @!P6 ISETP.GE.U32.AND P5, PT, R6, R10, PT ;  /* 0x0000000a0600e20c */ /* 0x000fe40003fa6070 */
[----:B------:R-:W-:Y:S02]  /*14ed0*/  @P6 FSETP.LT.FTZ.AND P2, PT, R9, R26, PT ;  /* 0x0000001a0900620b */ /* 0x000fe40003f51000 */
[----:B------:R-:W-:-:S04]  /*14ee0*/  @!P6 ISETP.GE.AND.EX P5, PT, R67, R11, PT, P5 ;  /* 0x0000000b4300e20c */ /* 0x000fc80003fa6350 */
[----:B------:R-:W-:-:S13]  /*14ef0*/  @!P6 PLOP3.LUT P2, PT, P5, PT, PT, 0x8, 0x80 ;  /* 0x000000000080e81c */ /* 0x000fda0002f4e170 */
.L_x_859:
[----:B------:R-:W-:Y:S05]  /*14f00*/  BSYNC.RECONVERGENT B1 ;  /* 0x0000000000017941 */ /* 0x000fea0003800200 */
.L_x_858:
        /* <DEDUP_REMOVED lines=13> */
.L_x_861:
[----:B------:R-:W-:Y:S05]  /*14fe0*/  BSYNC.RECONVERGENT B1 ;  /* 0x0000000000017941 */ /* 0x000fea0003800200 */
.L_x_860:
        /* <DEDUP_REMOVED lines=11> */
.L_x_863:
[----:B------:R-:W-:Y:S05]  /*150a0*/  BSYNC.RECONVERGENT B1 ;  /* 0x0000000000017941 */ /* 0x000fea0003800200 */
.L_x_862:
[----:B------:R-:W-:Y:S01]  /*150b0*/  SEL R18, R18, R14, P0 ;  /* 0x0000000e12127207 */ /* 0x000fe20000000000 */
[----:B------:R-:W-:Y:S01]  /*150c0*/  IMAD.MOV.U32 R66, RZ, RZ, R6 ;  /* 0x000000ffff427224 */ /* 0x000fe200078e0006 */
[----:B------:R-:W-:Y:S01]  /*150d0*/  SEL R69, R69, R15, P0 ;  /* 0x0000000f45457207 */ /* 0x000fe20000000000 */
[----:B------:R1:W-:Y:S01]  /*150e0*/  STS.64 [R0+0x28], R28 ;  /* 0x0000281c00007388 */ /* 0x0003e20000000a00 */
[----:B------:R-:W-:Y:S01]  /*150f0*/  FSEL R27, R27, R32, P0 ;  /* 0x000000201b1b7208 */ /* 0x000fe20000000000 */
[----:B------:R-:W-:Y:S02]  /*15100*/  IMAD.MOV.U32 R68, RZ, RZ, R18 ;  /* 0x000000ffff447224 */ /* 0x000fe400078e0012 */
[----:B------:R1:W-:Y:S04]  /*15110*/  STS.64 [R0+0x18], R66 ;  /* 0x0000184200007388 */ /* 0x0003e80000000a00 */
[----:B------:R1:W-:Y:S04]  /*15120*/  STS.64 [R0+0x38], R68 ;  /* 0x0000384400007388 */ /* 0x0003e80000000a00 */
[----:B------:R1:W-:Y:S04]  /*15130*/  STS [R0], R7 ;  /* 0x0000000700007388 */ /* 0x0003e80000000800 */
[----:B------:R1:W-:Y:S04]  /*15140*/  STS [R0+0x10], R9 ;  /* 0x0000100900007388 */ /* 0x0003e80000000800 */
[----:B------:R1:W-:Y:S04]  /*15150*/  STS [R0+0x20], R21 ;  /* 0x0000201500007388 */ /* 0x0003e80000000800 */
[----:B------:R1:W-:Y:S02]  /*15160*/  STS [R0+0x30], R27 ;  /* 0x0000301b00007388 */ /* 0x0003e40000000800 */
.L_x_855:
[----:B------:R-:W-:Y:S05]  /*15170*/  BSYNC.RECONVERGENT B0 ;  /* 0x0000000000007941 */ /* 0x000fea0003800200 */
.L_x_854:
[----:B------:R-:W-:Y:S01]  /*15180*/  ISETP.GT.U32.AND P0, PT, R8, 0x3, PT ;  /* 0x000000030800780c */ /* 0x000fe20003f04070 */
[----:B------:R-:W-:-:S12]  /*15190*/  IMAD.MOV.U32 R8, RZ, RZ, R25 ;  /* 0x000000ffff087224 */ /* 0x000fd800078e0019 */
[----:B------:R-:W-:Y:S05]  /*151a0*/  @P0 BRA `(.L_x_864) ;  /* 0xfffffff800900947 */ /* 0x000fea000383ffff */
.L_x_853:
[----:B------:R-:W3:Y:S02]  /*151b0*/  LDCU UR4, c[0x0][0x3b0] ;  /* 0x00007600ff0477ac */ /* 0x000ee40008000800 */
[----:B---3--:R-:W-:-:S09]  /*151c0*/  UISETP.NE.AND UP0, UPT, UR4, URZ, UPT ;  /* 0x000000ff0400728c */ /* 0x008fd2000bf05270 */
[----:B------:R-:W-:Y:S05]  /*151d0*/  BRA.U !UP0, `(.L_x_865) ;  /* 0x0000000d080c7547 */ /* 0x000fea000b800000 */
[----:B-1----:R-:W1:Y:S02]  /*151e0*/  LDC R23, c[0x0][0x360] ;  /* 0x0000d800ff177b82 */ /* 0x002e640000000800 */
[----:B-1----:R-:W-:Y:S01]  /*151f0*/  ISETP.GE.U32.AND P0, PT, R23, 0x21, PT ;  /* 0x000000211700780c */ /* 0x002fe20003f06070 */
[----:B--2---:R-:W-:-:S12]  /*15200*/  IMAD.MOV.U32 R0, RZ, RZ, R23 ;  /* 0x000000ffff007224 */ /* 0x004fd800078e0017 */
[----:B------:R-:W-:Y:S05]  /*15210*/  @!P0 BRA `(.L_x_866) ;  /* 0x0000000400bc8947 */ /* 0x000fea0003800000 */
[----:B------:R-:W1:Y:S01]  /*15220*/  S2UR UR5, SR_CgaCtaId ;  /* 0x00000000000579c3 */ /* 0x000e620000008800 */
[----:B------:R-:W-:Y:S01]  /*15230*/  UMOV UR4, 0x400 ;  /* 0x0000040000047882 */ /* 0x000fe20000000000 */
[----:B------:R-:W-:Y:S01]  /*15240*/  IMAD R0, R16, R23, R19 ;  /* 0x0000001710007224 */ /* 0x000fe200078e0213 */
[----:B------:R-:W-:Y:S01]  /*15250*/  UIADD3 UR4, UPT, UPT, UR4, 0x10, URZ ;  /* 0x0000001004047890 */ /* 0x000fe2000fffe0ff */
[----:B------:R-:W-:Y:S01]  /*15260*/  IMAD.MOV.U32 R66, RZ, RZ, R6 ;  /* 0x000000ffff427224 */ /* 0x000fe200078e0006 */
[----:B------:R-:W-:Y:S01]  /*15270*/  ISETP.GE.U32.AND P0, PT, R23, 0x40, PT ;  /* 0x000000401700780c */ /* 0x000fe20003f06070 */
[----:B------:R-:W-:Y:S01]  /*15280*/  IMAD.MOV.U32 R68, RZ, RZ, R18 ;  /* 0x000000ffff447224 */ /* 0x000fe200078e0012 */
[----:B-1----:R-:W-:-:S06]  /*15290*/  ULEA UR4, UR5, UR4, 0x18 ;  /* 0x0000000405047291 */ /* 0x002fcc000f8ec0ff */
[----:B------:R-:W-:Y:S01]  /*152a0*/  LEA R3, R0, UR4, 0x6 ;  /* 0x0000000400037c11 */ /* 0x000fe2000f8e30ff */
[----:B------:R-:W-:-:S04]  /*152b0*/  IMAD.MOV.U32 R0, RZ, RZ, 0x20 ;  /* 0x00000020ff007424 */ /* 0x000fc800078e00ff */
        /* <DEDUP_REMOVED lines=10> */
.L_x_877:
        /* <DEDUP_REMOVED lines=8> */
[----:B------:R-:W-:Y:S01]  /*153e0*/  IMAD R20, R22, 0x40, R3 ;  /* 0x0000004016147824 */ /* 0x000fe200078e0203 */
[----:B------:R-:W-:Y:S01]  /*153f0*/  FSETP.NAN.FTZ.AND P1, PT, |R7|, |R7|, PT ;  /* 0x400000070700720b */ /* 0x000fe20003f38200 */
[----:B------:R-:W-:Y:S03]  /*15400*/  BSSY.RECONVERGENT B1, `(.L_x_869) ;  /* 0x0000012000017945 */ /* 0x000fe60003800200 */
[----:B------:R-:W2:Y:S04]  /*15410*/  LDS R24, [R20] ;  /* 0x0000000014187984 */ /* 0x000ea80000000800 */
[----:B------:R-:W3:Y:S04]  /*15420*/  LDS.64 R4, [R20+0x8] ;  /* 0x0000080014047984 */ /* 0x000ee80000000a00 */
[----:B------:R4:W0:Y:S04]  /*15430*/  LDS R26, [R20+0x10] ;  /* 0x00001000141a7984 */ /* 0x0008280000000800 */
[----:B------:R4:W0:Y:S04]  /*15440*/  LDS R30, [R20+0x20] ;  /* 0x00002000141e7984 */ /* 0x0008280000000800 */
[----:B------:R4:W0:Y:S04]  /*15450*/  LDS R32, [R20+0x30] ;  /* 0x0000300014207984 */ /* 0x0008280000000800 */
[----:B------:R4:W0:Y:S04]  /*15460*/  LDS.64 R10, [R20+0x18] ;  /* 0x00001800140a7984 */ /* 0x0008280000000a00 */
[----:B------:R4:W0:Y:S04]  /*15470*/  LDS.64 R12, [R20+0x28] ;  /* 0x00002800140c7984 */ /* 0x0008280000000a00 */
[----:B------:R4:W0:Y:S01]  /*15480*/  LDS.64 R14, [R20+0x38] ;  /* 0x00003800140e7984 */ /* 0x0008220000000a00 */
[----:B--2---:R-:W-:-:S02]  /*15490*/  @P1 FSETP.NAN.FTZ.AND P2, PT, |R24|, |R24|, PT ;  /* 0x400000181800120b */ /* 0x004fc40003f58200 */
        /* <DEDUP_REMOVED lines=8> */
.L_x_870:
[----:B------:R-:W-:Y:S05]  /*15520*/  BSYNC.RECONVERGENT B1 ;  /* 0x0000000000017941 */ /* 0x000fea0003800200 */
.L_x_869:
[----:B-1----:R-:W-:Y:S01]  /*15530*/  SEL R48, R48, R4, P2 ;  /* 0x0000000430307207 */ /* 0x002fe20001000000 */
        /* <DEDUP_REMOVED lines=18> */
.L_x_872:
[----:B------:R-:W-:Y:S05]  /*15660*/  BSYNC.RECONVERGENT B1 ;  /* 0x0000000000017941 */ /* 0x000fea0003800200 */
.L_x_871:
        /* <DEDUP_REMOVED lines=13> */
.L_x_874:
[----:B------:R-:W-:Y:S05]  /*15740*/  BSYNC.RECONVERGENT B1 ;  /* 0x0000000000017941 */ /* 0x000fea0003800200 */
.L_x_873:
        /* <DEDUP_REMOVED lines=11> */
.L_x_876:
[----:B------:R-:W-:Y:S05]  /*15800*/  BSYNC.RECONVERGENT B1 ;  /* 0x0000000000017941 */ /* 0x000fea0003800200 */
.L_x_875:
        /* <DEDUP_REMOVED lines=12> */
.L_x_868:
[----:B------:R-:W-:Y:S05]  /*158d0*/  BSYNC.RECONVERGENT B0 ;  /* 0x0000000000007941 */ /* 0x000fea0003800200 */
.L_x_867:
[----:B------:R-:W-:Y:S01]  /*158e0*/  ISETP.GT.U32.AND P0, PT, R8, 0x7f, PT ;  /* 0x0000007f0800780c */ /* 0x000fe20003f04070 */
[----:B------:R-:W-:-:S12]  /*158f0*/  IMAD.MOV.U32 R8, RZ, RZ, R22 ;  /* 0x000000ffff087224 */ /* 0x000fd800078e0016 */
[----:B------:R-:W-:Y:S05]  /*15900*/  @P0 BRA `(.L_x_877) ;  /* 0xfffffff800940947 */ /* 0x000fea000383ffff */
.L_x_866:
[----:B------:R-:W-:Y:S01]  /*15910*/  ISETP.GE.U32.AND P0, PT, R0, 0x2, PT ;  /* 0x000000020000780c */ /* 0x000fe20003f06070 */
[----:B------:R-:W-:Y:S05]  /*15920*/  WARPSYNC.ALL ;  /* 0x0000000000007948 */ /* 0x000fea0003800000 */
[----:B------:R-:W-:Y:S07]  /*15930*/  BAR.SYNC.DEFER_BLOCKING 0x0 ;  /* 0x0000000000007b1d */ /* 0x000fee0000010000 */
[----:B------:R-:W-:Y:S05]  /*15940*/  @!P0 BRA `(.L_x_865) ;  /* 0x0000000400308947 */ /* 0x000fea0003800000 */
[----:B------:R-:W-:-:S07]  /*15950*/  IMAD.MOV.U32 R4, RZ, RZ, 0x1 ;  /* 0x00000001ff047424 */ /* 0x000fce00078e00ff */
.L_x_886:
[----:B------:R-:W3:Y:S01]  /*15960*/  SHFL.DOWN PT, R8, R7, R4, 0x1f ;  /* 0x08001f0407087589 */ /* 0x000ee200000e0000 */
[----:B------:R-:W-:Y:S01]  /*15970*/  FSETP.NAN.FTZ.AND P2, PT, |R7|, |R7|, PT ;  /* 0x400000070700720b */ /* 0x000fe20003f58200 */
[----:B------:R-:W-:Y:S02]  /*15980*/  BSSY.RECONVERGENT B0, `(.L_x_878) ;  /* 0x000000c000007945 */ /* 0x000fe40003800200 */
[----:B-12---:R-:W1:Y:S04]  /*15990*/  SHFL.DOWN PT, R3, R48, R4, 0x1f ;  /* 0x08001f0430037589 */ /* 0x006e6800000e0000 */
[----:B------:R-:W2:Y:S06]  /*159a0*/  SHFL.DOWN PT, R10, R49, R4, 0x1f ;  /* 0x08001f04310a7589 */ /* 0x000eac00000e0000 */
[----:B---3--:R-:W-:-:S02]  /*159b0*/  @P2 FSETP.NAN.FTZ.AND P1, PT, |R8|, |R8|, PT ;  /* 0x400000080800220b */ /* 0x008fc40003f38200 */
        /* <DEDUP_REMOVED lines=8> */
.L_x_879:
[----:B------:R-:W-:Y:S05]  /*15a40*/  BSYNC.RECONVERGENT B0 ;  /* 0x0000000000007941 */ /* 0x000fea0003800200 */
.L_x_878:
[----:B------:R-:W1:Y:S01]  /*15a50*/  SHFL.DOWN PT, R12, R9, R4, 0x1f ;  /* 0x08001f04090c7589 */ /* 0x000e6200000e0000 */
[----:B------:R-:W-:Y:S01]  /*15a60*/  FSETP.NAN.FTZ.AND P3, PT, |R9|, |R9|, PT ;  /* 0x400000090900720b */ /* 0x000fe20003f78200 */
[----:B------:R-:W-:Y:S02]  /*15a70*/  BSSY.RECONVERGENT B0, `(.L_x_880) ;  /* 0x000000c000007945 */ /* 0x000fe40003800200 */
[----:B------:R-:W2:Y:S04]  /*15a80*/  SHFL.DOWN PT, R5, R6, R4, 0x1f ;  /* 0x08001f0406057589 */ /* 0x000ea800000e0000 */
[----:B------:R-:W3:Y:S06]  /*15a90*/  SHFL.DOWN PT, R14, R67, R4, 0x1f ;  /* 0x08001f04430e7589 */ /* 0x000eec00000e0000 */
[----:B-1----:R-:W-:-:S02]  /*15aa0*/  @P3 FSETP.NAN.FTZ.AND P0, PT, |R12|, |R12|, PT ;  /* 0x4000000c0c00320b */ /* 0x002fc40003f18200 */
[----:B--2---:R-:W-:-:S04]  /*15ab0*/  @P3 ISETP.LT.U32.AND P2, PT, R6, R5, PT ;  /* 0x000000050600320c */ /* 0x004fc80003f41070 */
[----:B---3--:R-:W-:Y:S01]  /*15ac0*/  @P3 ISETP.LT.OR.EX P0, PT, R67, R14, !P0, P2 ;  /* 0x0000000e4300320c */ /* 0x008fe20004701720 */
[----:B------:R-:W-:-:S12]  /*15ad0*/  @P3 BRA `(.L_x_881) ;  /* 0x0000000000143947 */ /* 0x000fd80003800000 */
[----:B------:R-:W-:-:S13]  /*15ae0*/  FSETP.NEU.FTZ.AND P3, PT, R9, R12, PT ;  /* 0x0000000c0900720b */ /* 0x000fda0003f7d000 */
[----:B------:R-:W-:Y:S02]  /*15af0*/  @!P3 ISETP.GE.U32.AND P2, PT, R6, R5, PT ;  /* 0x000000050600b20c */ /* 0x000fe40003f46070 */
[----:B------:R-:W-:Y:S02]  /*15b00*/  @P3 FSETP.LT.FTZ.AND P0, PT, R9, R12, PT ;  /* 0x0000000c0900320b */ /* 0x000fe40003f11000 */
[----:B------:R-:W-:-:S04]  /*15b10*/  @!P3 ISETP.GE.AND.EX P2, PT, R67, R14, PT, P2 ;  /* 0x0000000e4300b20c */ /* 0x000fc80003f46320 */
[----:B------:R-:W-:-:S13]  /*15b20*/  @!P3 PLOP3.LUT P0, PT, P2, PT, PT, 0x8, 0x80 ;  /* 0x000000000080b81c */ /* 0x000fda000170e170 */
.L_x_881:
[----:B------:R-:W-:Y:S05]  /*15b30*/  BSYNC.RECONVERGENT B0 ;  /* 0x0000000000007941 */ /* 0x000fea0003800200 */
.L_x_880:
        /* <DEDUP_REMOVED lines=14> */
.L_x_883:
[----:B------:R-:W-:Y:S05]  /*15c20*/  BSYNC.RECONVERGENT B0 ;  /* 0x0000000000007941 */ /* 0x000fea0003800200 */
.L_x_882:
[----:B------:R-:W1:Y:S01]  /*15c30*/  SHFL.DOWN PT, R24, R27, R4, 0x1f ;  /* 0x08001f041b187589 */ /* 0x000e6200000e0000 */
[----:B------:R-:W-:Y:S01]  /*15c40*/  FSETP.NAN.FTZ.AND P5, PT, |R27|, |R27|, PT ;  /* 0x4000001b1b00720b */ /* 0x000fe20003fb8200 */
[----:B------:R-:W-:Y:S01]  /*15c50*/  BSSY.RECONVERGENT B0, `(.L_x_884) ;  /* 0x0000015000007945 */ /* 0x000fe20003800200 */
[----:B------:R-:W-:Y:S01]  /*15c60*/  FSEL R7, R7, R8, P1 ;  /* 0x0000000807077208 */ /* 0x000fe20000800000 */
[----:B------:R-:W2:Y:S01]  /*15c70*/  SHFL.DOWN PT, R13, R18, R4, 0x1f ;  /* 0x08001f04120d7589 */ /* 0x000ea200000e0000 */
[----:B------:R-:W-:Y:S02]  /*15c80*/  SEL R48, R48, R3, P1 ;  /* 0x0000000330307207 */ /* 0x000fe40000800000 */
[----:B------:R-:W-:Y:S01]  /*15c90*/  SEL R49, R49, R10, P1 ;  /* 0x0000000a31317207 */ /* 0x000fe20000800000 */
[----:B------:R-:W3:Y:S01]  /*15ca0*/  SHFL.DOWN PT, R26, R69, R4, 0x1f ;  /* 0x08001f04451a7589 */ /* 0x000ee200000e0000 */
[----:B------:R-:W-:Y:S02]  /*15cb0*/  FSEL R9, R9, R12, P0 ;  /* 0x0000000c09097208 */ /* 0x000fe40000000000 */
[----:B------:R-:W-:-:S02]  /*15cc0*/  SEL R6, R6, R5, P0 ;  /* 0x0000000506067207 */ /* 0x000fc40000000000 */
[----:B------:R-:W-:Y:S02]  /*15cd0*/  SEL R67, R67, R14, P0 ;  /* 0x0000000e43437207 */ /* 0x000fe40000000000 */
[----:B------:R-:W-:Y:S02]  /*15ce0*/  FSEL R21, R21, R20, P2 ;  /* 0x0000001415157208 */ /* 0x000fe40001000000 */
[----:B------:R-:W-:Y:S02]  /*15cf0*/  SEL R28, R28, R11, P2 ;  /* 0x0000000b1c1c7207 */ /* 0x000fe40001000000 */
[----:B------:R-:W-:Y:S02]  /*15d00*/  SEL R29, R29, R22, P2 ;  /* 0x000000161d1d7207 */ /* 0x000fe40001000000 */
[----:B-1----:R-:W-:Y:S02]  /*15d10*/  @P5 FSETP.NAN.FTZ.AND P3, PT, |R24|, |R24|, PT ;  /* 0x400000181800520b */ /* 0x002fe40003f78200 */
        /* <DEDUP_REMOVED lines=8> */
.L_x_885:
[----:B------:R-:W-:Y:S05]  /*15da0*/  BSYNC.RECONVERGENT B0 ;  /* 0x0000000000007941 */ /* 0x000fea0003800200 */
.L_x_884:
[----:B------:R-:W-:Y:S01]  /*15db0*/  IMAD.SHL.U32 R4, R4, 0x2, RZ ;  /* 0x0000000204047824 */ /* 0x000fe200078e00ff */
[----:B------:R-:W-:Y:S02]  /*15dc0*/  FSEL R27, R27, R24, P1 ;  /* 0x000000181b1b7208 */ /* 0x000fe40000800000 */
[----:B------:R-:W-:Y:S02]  /*15dd0*/  SEL R18, R18, R13, P1 ;  /* 0x0000000d12127207 */ /* 0x000fe40000800000 */
[----:B------:R-:W-:Y:S02]  /*15de0*/  ISETP.GE.AND P0, PT, R4, R0, PT ;  /* 0x000000000400720c */ /* 0x000fe40003f06270 */
[----:B------:R-:W-:-:S11]  /*15df0*/  SEL R69, R69, R26, P1 ;  /* 0x0000001a45457207 */ /* 0x000fd60000800000 */
[----:B------:R-:W-:Y:S05]  /*15e00*/  @!P0 BRA `(.L_x_886) ;  /* 0xfffffff800d48947 */ /* 0x000fea000383ffff */
.L_x_865:
[----:B-12---:R-:W1:Y:S01]  /*15e10*/  LDC R0, c[0x0][0x56c] ;  /* 0x00015b00ff007b82 */ /* 0x006e620000000800 */
[----:B------:R-:W-:Y:S01]  /*15e20*/  IMAD.MOV.U32 R23, RZ, RZ, RZ ;  /* 0x000000ffff177224 */ /* 0x000fe200078e00ff */
        /* <DEDUP_REMOVED lines=12> */
[----:B--2---:R-:W-:-:S05]  /*15ef0*/  SHF.R.U32.HI R5, RZ, UR5, R4 ;  /* 0x00000005ff057c19 */ /* 0x004fca0008011604 */
[----:B------:R-:W-:-:S04]  /*15f00*/  IMAD.MOV R3, RZ, RZ, -R5 ;  /* 0x000000ffff037224 */ /* 0x000fc800078e0a05 */
[----:B------:R-:W-:-:S04]  /*15f10*/  IMAD R3, R3, UR6, R77 ;  /* 0x0000000603037c24 */ /* 0x000fc8000f8e024d */
        /* <DEDUP_REMOVED lines=264> */
.L_x_887:
[----:B------:R-:W-:Y:S01]  /*16fa0*/  IMAD.MOV.U32 R26, RZ, RZ, RZ ;  /* 0x000000ffff1a7224 */ /* 0x000fe200078e00ff */
[----:B------:R-:W-:Y:S06]  /*16fb0*/  @!P0 BRA `(.L_x_888) ;  /* 0x0000001000488947 */ /* 0x000fec0003800000 */
[----:B------:R-:W1:Y:S01]  /*16fc0*/  LDCU.64 UR6, c[0x0][0x570] ;  /* 0x0000ae00ff0677ac */ /* 0x000e620008000a00 */
[----:B------:R-:W-:Y:S01]  /*16fd0*/  VIADD R5, R77, 0x1 ;  /* 0x000000014d057836 */ /* 0x000fe20000000000 */
[----:B------:R-:W-:Y:S01]  /*16fe0*/  ISETP.NE.AND P1, PT, R8, RZ, PT ;  /* 0x000000ff0800720c */ /* 0x000fe20003f25270 */
[----:B------:R-:W-:Y:S01]  /*16ff0*/  IMAD.MOV.U32 R4, RZ, RZ, RZ ;  /* 0x000000ffff047224 */ /* 0x000fe200078e00ff */
[----:B------:R-:W2:Y:S01]  /*17000*/  LDCU UR4, c[0x0][0x578] ;  /* 0x0000af00ff0477ac */ /* 0x000ea20008000800 */
[----:B------:R-:W3:Y:S02]  /*17010*/  LDCU UR5, c[0x0][0x69c] ;  /* 0x0000d380ff0577ac */ /* 0x000ee40008000800 */
        /* <DEDUP_REMOVED lines=268> */
.L_x_888:
        /* <DEDUP_REMOVED lines=276> */
.L_x_889:
        /* <DEDUP_REMOVED lines=276> */
.L_x_890:
[----:B------:R-:W1:Y:S01]  /*1a360*/  LDCU.64 UR4, c[0x0][0x780] ;  /* 0x0000f000ff0477ac */ /* 0x000e620008000a00 */
[----:B------:R-:W-:Y:S02]  /*1a370*/  PLOP3.LUT P0, PT, PT, PT, PT, 0x80, 0x8 ;  /* 0x000000000008781c */ /* 0x000fe40003f0f070 */
[----:B------:R-:W-:Y:S01]  /*1a380*/  CS2R R4, SRZ ;  /* 0x0000000000047805 */ /* 0x000fe2000001ff00 */
[----:B-1----:R-:W-:-:S04]  /*1a390*/  UISETP.NE.U32.AND UP0, UPT, UR4, URZ, UPT ;  /* 0x000000ff0400728c */ /* 0x002fc8000bf05070 */
[----:B------:R-:W-:-:S09]  /*1a3a0*/  UISETP.NE.AND.EX UP0, UPT, UR5, URZ, UPT, UP0 ;  /* 0x000000ff0500728c */ /* 0x000fd2000bf05300 */
[----:B------:R-:W-:Y:S05]  /*1a3b0*/  BRA.U !UP0, `(.L_x_891) ;  /* 0x0000000508447547 */ /* 0x000fea000b800000 */
[----:B------:R-:W-:Y:S01]  /*1a3c0*/  BSSY.RECONVERGENT B0, `(.L_x_892) ;  /* 0x0000019000007945 */ /* 0x000fe20003800200 */
[----:B------:R-:W-:Y:S02]  /*1a3d0*/  IMAD.MOV.U32 R12, RZ, RZ, 0x8 ;  /* 0x00000008ff0c7424 */ /* 0x000fe400078e00ff */
[----:B------:R-:W-:-:S07]  /*1a3e0*/  IMAD.MOV.U32 R3, RZ, RZ, 0x10 ;  /* 0x00000010ff037424 */ /* 0x000fce00078e00ff */
.L_x_893:
[----:B------:R-:W1:Y:S08]  /*1a3f0*/  I2F.U32.RP R10, R3 ;  /* 0x00000003000a7306 */ /* 0x000e700000209000 */
[----:B-1----:R-:W1:Y:S02]  /*1a400*/  MUFU.RCP R10, R10 ;  /* 0x0000000a000a7308 */ /* 0x002e640000001000 */
[----:B-1----:R-:W-:-:S06]  /*1a410*/  VIADD R4, R10, 0xffffffe ;  /* 0x0ffffffe0a047836 */ /* 0x002fcc0000000000 */
[----:B------:R1:W2:Y:S02]  /*1a420*/  F2I.FTZ.U32.TRUNC.NTZ R5, R4 ;  /* 0x0000000400057305 */ /* 0x0002a4000021f000 */
[----:B-1----:R-:W-:Y:S02]  /*1a430*/  IMAD.MOV.U32 R4, RZ, RZ, RZ ;  /* 0x000000ffff047224 */ /* 0x002fe400078e00ff */
[----:B--2---:R-:W-:-:S04]  /*1a440*/  IMAD.MOV R14, RZ, RZ, -R5 ;  /* 0x000000ffff0e7224 */ /* 0x004fc800078e0a05 */
[----:B------:R-:W-:Y:S02]  /*1a450*/  IMAD R11, R14, R3, RZ ;  /* 0x000000030e0b7224 */ /* 0x000fe400078e02ff */
[----:B------:R-:W-:Y:S02]  /*1a460*/  IMAD.MOV.U32 R14, RZ, RZ, R3 ;  /* 0x000000ffff0e7224 */ /* 0x000fe400078e0003 */
        /* <DEDUP_REMOVED lines=15> */
.L_x_892:
        /* <DEDUP_REMOVED lines=12> */
[----:B------:R-:W-:Y:S02]  /*1a620*/  @P3 IMAD.IADD R5, R5, 0x1, -R14 ;  /* 0x0000000105053824 */ /* 0x000fe400078e0a0e */
[----:B------:R-:W-:-:S03]  /*1a630*/  @P3 VIADD R10, R10, 0x1 ;  /* 0x000000010a0a3836 */ /* 0x000fc60000000000 */
        /* <DEDUP_REMOVED lines=9> */
[----:B------:R-:W-:Y:S01]  /*1a6d0*/  IMAD.MOV R13, RZ, RZ, -R3 ;  /* 0x000000ffff0d7224 */ /* 0x000fe200078e0a03 */
        /* <DEDUP_REMOVED lines=15> */
[----:B------:R-:W-:Y:S01]  /*1a7d0*/  @P1 VIADD R11, R11, 0x1 ;  /* 0x000000010b0b1836 */ /* 0x000fe20000000000 */
[----:B------:R-:W-:-:S05]  /*1a7e0*/  @!P2 LOP3.LUT R11, RZ, R3, RZ, 0x33, !PT ;  /* 0x00000003ff0ba212 */ /* 0x000fca00078e33ff */
[----:B------:R-:W-:Y:S01]  /*1a7f0*/  IMAD.MOV.U32 R4, RZ, RZ, R11 ;  /* 0x000000ffff047224 */ /* 0x000fe200078e000b */
[----:B------:R-:W-:Y:S06]  /*1a800*/  BRA `(.L_x_896) ;  /* 0x0000000000107947 */ /* 0x000fec0003800000 */
.L_x_895:
[----:B------:R-:W-:-:S07]  /*1a810*/  MOV R20, 0x1a830 ;  /* 0x0001a83000147802 */ /* 0x000fce0000000f00 */
[----:B0-----:R-:W-:Y:S05]  /*1a820*/  CALL.REL.NOINC `($__internal_2_$__cuda_sm20_div_u64) ;  /* 0x0000009c00687944 */ /* 0x001fea0003c00000 */
[----:B------:R-:W-:Y:S02]  /*1a830*/  IMAD.MOV.U32 R4, RZ, RZ, R3 ;  /* 0x000000ffff047224 */ /* 0x000fe400078e0003 */
[----:B------:R-:W-:-:S07]  /*1a840*/  IMAD.MOV.U32 R5, RZ, RZ, R10 ;  /* 0x000000ffff057224 */ /* 0x000fce00078e000a */
.L_x_896:
[----:B------:R-:W-:Y:S05]  /*1a850*/  BSYNC.RECONVERGENT B0 ;  /* 0x0000000000007941 */ /* 0x000fea0003800200 */
.L_x_894:
[----:B------:R-:W1:Y:S02]  /*1a860*/  LDCU.64 UR4, c[0x0][0x780] ;  /* 0x0000f000ff0477ac */ /* 0x000e640008000a00 */
[----:B-1----:R-:W-:Y:S02]  /*1a870*/  UISETP.NE.U32.AND UP0, UPT, UR4, URZ, UPT ;  /* 0x000000ff0400728c */ /* 0x002fe4000bf05070 */
[----:B------:R-:W-:Y:S02]  /*1a880*/  IADD3 R4, P1, PT, R4, UR4, RZ ;  /* 0x0000000404047c10 */ /* 0x000fe4000ff3e0ff */
[----:B------:R-:W-:Y:S02]  /*1a890*/  UISETP.NE.AND.EX UP0, UPT, UR5, URZ, UPT, UP0 ;  /* 0x000000ff0500728c */ /* 0x000fe4000bf05300 */
[----:B------:R-:W-:-:S04]  /*1a8a0*/  IADD3.X R5, PT, PT, R5, UR5, RZ, P1, !PT ;  /* 0x0000000505057c10 */ /* 0x000fc80008ffe4ff */
[----:B------:R-:W-:-:S04]  /*1a8b0*/  PLOP3.LUT P0, PT, PT, PT, UP0, 0x80, 0x8 ;  /* 0x000000000008781c */ /* 0x000fc80003f0f008 */
[----:B------:R-:W-:-:S13]  /*1a8c0*/  PLOP3.LUT P0, PT, P0, PT, PT, 0x8, 0x80 ;  /* 0x000000000080781c */ /* 0x000fda000070e170 */
.L_x_891:
[----:B------:R-:W1:Y:S02]  /*1a8d0*/  LDCU UR4, c[0x0][0x3b8] ;  /* 0x00007700ff0477ac */ /* 0x000e640008000800 */
[----:B-1----:R-:W-:-:S09]  /*1a8e0*/  UISETP.NE.AND UP0, UPT, UR4, URZ, UPT ;  /* 0x000000ff0400728c */ /* 0x002fd2000bf05270 */
[----:B------:R-:W-:Y:S05]  /*1a8f0*/  BRA.U !UP0, `(.L_x_897) ;  /* 0x0000008508107547 */ /* 0x000fea000b800000 */
[----:B------:R-:W1:Y:S01]  /*1a900*/  LDCU UR4, c[0x0][0x3bc] ;  /* 0x00007780ff0477ac */ /* 0x000e620008000800 */
[----:B------:R-:W-:Y:S01]  /*1a910*/  IMAD.MOV.U32 R23, RZ, RZ, RZ ;  /* 0x000000ffff177224 */ /* 0x000fe200078e00ff */
[----:B------:R-:W2:Y:S01]  /*1a920*/  LDCU UR7, c[0x0][0x56c] ;  /* 0x0000ad80ff0777ac */ /* 0x000ea20008000800 */
[----:B------:R-:W3:Y:S01]  /*1a930*/  LDCU UR5, c[0x0][0x3c0] ;  /* 0x00007800ff0577ac */ /* 0x000ee20008000800 */
[----:B------:R-:W4:Y:S01]  /*1a940*/  LDCU UR6, c[0x0][0x3a8] ;  /* 0x00007500ff0677ac */ /* 0x000f220008000800 */
[----:B-1----:R-:W-:Y:S01]  /*1a950*/  IMAD R3, R19, UR4, RZ ;  /* 0x0000000413037c24 */ /* 0x002fe2000f8e02ff */
[----:B--2---:R-:W-:-:S03]  /*1a960*/  UISETP.NE.AND UP0, UPT, UR7, URZ, UPT ;  /* 0x000000ff0700728c */ /* 0x004fc6000bf05270 */
[----:B---3--:R-:W-:-:S04]  /*1a970*/  IMAD R10, R16, UR5, R3 ;  /* 0x00000005100a7c24 */ /* 0x008fc8000f8e0203 */
[----:B----4-:R-:W-:-:S04]  /*1a980*/  IMAD R10, R17, UR6, R10 ;  /* 0x00000006110a7c24 */ /* 0x010fc8000f8e020a */
[----:B------:R-:W-:Y:S01]  /*1a990*/  IMAD.SHL.U32 R11, R10, 0x4, RZ ;  /* 0x000000040a0b7824 */ /* 0x000fe200078e00ff */
[----:B------:R-:W-:Y:S06]  /*1a9a0*/  BRA.U !UP0, `(.L_x_898) ;  /* 0x0000001108447547 */ /* 0x000fec000b800000 */
[----:B------:R-:W1:Y:S01]  /*1a9b0*/  LDCU.64 UR6, c[0x0][0x570] ;  /* 0x0000ae00ff0677ac */ /* 0x000e620008000a00 */
[----:B------:R-:W-:Y:S01]  /*1a9c0*/  IMAD.MOV.U32 R10, RZ, RZ, RZ ;  /* 0x000000ffff0a7224 */ /* 0x000fe200078e00ff */
[----:B------:R-:W-:Y:S01]  /*1a9d0*/  ISETP.NE.AND P1, PT, R8, RZ, PT ;  /* 0x000000ff0800720c */ /* 0x000fe20003f25270 */
        /* <DEDUP_REMOVED lines=270> */
.L_x_898:
[----:B------:R-:W-:Y:S01]  /*1bac0*/  IMAD.MOV.U32 R26, RZ, RZ, RZ ;  /* 0x000000ffff1a7224 */ /* 0x000fe200078e00ff */
[----:B------:R-:W-:Y:S06]  /*1bad0*/  BRA.U !UP0, `(.L_x_899) ;  /* 0x0000001108487547 */ /* 0x000fec000b800000 */
        /* <DEDUP_REMOVED lines=274> */
.L_x_899:
        /* <DEDUP_REMOVED lines=276> */
.L_x_900:
        /* <DEDUP_REMOVED lines=276> */
.L_x_901:
[----:B------:R-:W1:Y:S01]  /*1ee80*/  LDCU UR4, c[0x0][0x3a0] ;  /* 0x00007400ff0477ac */ /* 0x000e620008000800 */
[----:B------:R-:W-:Y:S01]  /*1ee90*/  BSSY.RECONVERGENT B0, `(.L_x_902) ;  /* 0x000001e000007945 */ /* 0x000fe20003800200 */
[----:B------:R-:W-:Y:S02]  /*1eea0*/  LOP3.LUT P4, RZ, R19, R16, RZ, 0xfc, !PT ;  /* 0x0000001013ff7212 */ /* 0x000fe4000788fcff */
[----:B------:R-:W-:Y:S02]  /*1eeb0*/  PLOP3.LUT P1, PT, PT, PT, PT, 0x8, 0x80 ;  /* 0x000000000080781c */ /* 0x000fe40003f2e170 */
[----:B-1----:R-:W-:-:S13]  /*1eec0*/  ISETP.GE.AND P2, PT, R11, UR4, PT ;  /* 0x000000040b007c0c */ /* 0x002fda000bf46270 */
[----:B------:R-:W-:Y:S05]  /*1eed0*/  @P2 BRA `(.L_x_903) ;  /* 0x0000000000642947 */ /* 0x000fea0003800000 */
[----:B------:R-:W1:Y:S02]  /*1eee0*/  LDC.64 R12, c[0x0][0x3b0] ;  /* 0x0000ec00ff0c7b82 */ /* 0x000e640000000a00 */
[----:B-1----:R-:W-:Y:S02]  /*1eef0*/  ISETP.NE.AND P2, PT, R12, RZ, PT ;  /* 0x000000ff0c00720c */ /* 0x002fe40003f45270 */
[----:B------:R-:W-:Y:S02]  /*1ef00*/  ISETP.NE.AND P3, PT, R13, RZ, PT ;  /* 0x000000ff0d00720c */ /* 0x000fe40003f65270 */
[----:B------:R-:W-:Y:S02]  /*1ef10*/  ISETP.NE.AND P2, PT, R19, RZ, P2 ;  /* 0x000000ff1300720c */ /* 0x000fe40001745270 */
[----:B------:R-:W-:-:S04]  /*1ef20*/  ISETP.NE.AND P3, PT, R16, RZ, P3 ;  /* 0x000000ff1000720c */ /* 0x000fc80001f65270 */
[----:B------:R-:W-:-:S13]  /*1ef30*/  PLOP3.LUT P2, PT, P2, P3, PT, 0xf8, 0x8f ;  /* 0x00000000008f781c */ /* 0x000fda0001747f70 */
[----:B------:R-:W-:Y:S05]  /*1ef40*/  @P2 BRA `(.L_x_903) ;  /* 0x0000000000482947 */ /* 0x000fea0003800000 */
[----:B------:R-:W1:Y:S01]  /*1ef50*/  LDCU UR4, c[0x0][0x374] ;  /* 0x00006e80ff0477ac */ /* 0x000e620008000800 */
[----:B------:R-:W2:Y:S01]  /*1ef60*/  LDC.64 R10, c[0x0][0x788] ;  /* 0x0001e200ff0a7b82 */ /* 0x000ea20000000a00 */
[----:B------:R-:W-:Y:S01]  /*1ef70*/  ISETP.NE.AND P1, PT, R12, RZ, PT ;  /* 0x000000ff0c00720c */ /* 0x000fe20003f25270 */
[----:B------:R-:W-:Y:S01]  /*1ef80*/  IMAD.MOV.U32 R66, RZ, RZ, R6 ;  /* 0x000000ffff427224 */ /* 0x000fe200078e0006 */
[----:B------:R-:W3:Y:S01]  /*1ef90*/  LDCU UR5, c[0x0][0x360] ;  /* 0x00006c00ff0577ac */ /* 0x000ee20008000800 */
[----:B------:R-:W-:Y:S02]  /*1efa0*/  IMAD.MOV.U32 R68, RZ, RZ, R18 ;  /* 0x000000ffff447224 */ /* 0x000fe400078e0012 */
[----:B-1----:R-:W-:-:S08]  /*1efb0*/  IMAD R2, R17, UR4, R2 ;  /* 0x0000000411027c24 */ /* 0x002fd0000f8e0202 */
[----:B---3--:R-:W-:Y:S01]  /*1efc0*/  @!P1 IMAD R2, R2, UR5, R19 ;  /* 0x0000000502029c24 */ /* 0x008fe2000f8e0213 */
[----:B------:R-:W-:-:S03]  /*1efd0*/  PLOP3.LUT P1, PT, PT, PT, PT, 0x80, 0x8 ;  /* 0x000000000008781c */ /* 0x000fc60003f2f070 */
[----:B--2---:R-:W-:-:S05]  /*1efe0*/  IMAD.WIDE.U32 R2, R2, 0x40, R10 ;  /* 0x0000004002027825 */ /* 0x004fca00078e000a */
[----:B------:R1:W-:Y:S04]  /*1eff0*/  STG.E.64 desc[UR36][R2.64+0x8], R48 ;  /* 0x0000083002007986 */ /* 0x0003e8000c101b24 */
[----:B------:R1:W-:Y:S04]  /*1f000*/  STG.E.64 desc[UR36][R2.64+0x18], R66 ;  /* 0x0000184202007986 */ /* 0x0003e8000c101b24 */
[----:B------:R1:W-:Y:S04]  /*1f010*/  STG.E.64 desc[UR36][R2.64+0x28], R28 ;  /* 0x0000281c02007986 */ /* 0x0003e8000c101b24 */
[----:B------:R1:W-:Y:S04]  /*1f020*/  STG.E.64 desc[UR36][R2.64+0x38], R68 ;  /* 0x0000384402007986 */ /* 0x0003e8000c101b24 */
[----:B------:R1:W-:Y:S04]  /*1f030*/  STG.E desc[UR36][R2.64], R7 ;  /* 0x0000000702007986 */ /* 0x0003e8000c101924 */
[----:B------:R1:W-:Y:S04]  /*1f040*/  STG.E desc[UR36][R2.64+0x10], R9 ;  /* 0x0000100902007986 */ /* 0x0003e8000c101924 */
[----:B------:R1:W-:Y:S04]  /*1f050*/  STG.E desc[UR36][R2.64+0x20], R21 ;  /* 0x0000201502007986 */ /* 0x0003e8000c101924 */
[----:B------:R1:W-:Y:S02]  /*1f060*/  STG.E desc[UR36][R2.64+0x30], R27 ;  /* 0x0000301b02007986 */ /* 0x0003e4000c101924 */
.L_x_903:
[----:B------:R-:W-:Y:S05]  /*1f070*/  BSYNC.RECONVERGENT B0 ;  /* 0x0000000000007941 */ /* 0x000fea0003800200 */
.L_x_902:
        /* <DEDUP_REMOVED lines=14> */
[----:B-1----:R-:W1:Y:S01]  /*1f160*/  S2R R9, SR_LANEID ;  /* 0x0000000000097919 */ /* 0x002e620000000000 */
[----:B------:R-:W-:Y:S01]  /*1f170*/  VOTEU.ANY UR5, UPT, PT ;  /* 0x0000000000057886 */ /* 0x000fe200038e0100 */
[----:B------:R-:W2:Y:S01]  /*1f180*/  LDC.64 R2, c[0x0][0x790] ;  /* 0x0001e400ff027b82 */ /* 0x000ea20000000a00 */
[----:B------:R-:W1:Y:S08]  /*1f190*/  FLO.U32 R6, UR5 ;  /* 0x0000000500067d00 */ /* 0x000e7000080e0000 */
[----:B------:R-:W3:Y:S01]  /*1f1a0*/  POPC R7, UR5 ;  /* 0x0000000500077d09 */ /* 0x000ee20008000000 */
[----:B--2---:R-:W-:Y:S01]  /*1f1b0*/  IMAD.WIDE.U32 R2, R17, 0x4, R2 ;  /* 0x0000000411027825 */ /* 0x004fe200078e0002 */
[----:B-1----:R-:W-:-:S13]  /*1f1c0*/  ISETP.EQ.U32.AND P2, PT, R6, R9, PT ;  /* 0x000000090600720c */ /* 0x002fda0003f42070 */
[----:B---3--:R-:W2:Y:S01]  /*1f1d0*/  @P2 ATOMG.E.ADD.STRONG.GPU PT, R3, desc[UR36][R2.64], R7 ;  /* 0x80000007020329a8 */ /* 0x008ea200081ef124 */
[----:B------:R-:W1:Y:S01]  /*1f1e0*/  S2UR UR6, SR_CgaCtaId ;  /* 0x00000000000679c3 */ /* 0x000e620000008800 */
[----:B------:R-:W3:Y:S01]  /*1f1f0*/  LDCU UR4, c[0x0][0x374] ;  /* 0x00006e80ff0477ac */ /* 0x000ee20008000800 */
[----:B------:R-:W4:Y:S01]  /*1f200*/  S2R R8, SR_LTMASK ;  /* 0x0000000000087919 */ /* 0x000f220000003900 */
[----:B---3--:R-:W-:Y:S01]  /*1f210*/  UIADD3 UR4, UPT, UPT, UR4, -0x1, URZ ;  /* 0xffffffff04047890 */ /* 0x008fe2000fffe0ff */
[----:B----4-:R-:W-:Y:S01]  /*1f220*/  LOP3.LUT R8, R8, UR5, RZ, 0xc0, !PT ;  /* 0x0000000508087c12 */ /* 0x010fe2000f8ec0ff */
[----:B------:R-:W-:Y:S02]  /*1f230*/  UMOV UR5, 0x400 ;  /* 0x0000040000057882 */ /* 0x000fe40000000000 */
[----:B-1----:R-:W-:Y:S01]  /*1f240*/  ULEA UR5, UR6, UR5, 0x18 ;  /* 0x0000000506057291 */ /* 0x002fe2000f8ec0ff */
[----:B------:R-:W1:Y:S01]  /*1f250*/  POPC R9, R8 ;  /* 0x0000000800097309 */ /* 0x000e620000000000 */
[----:B--2---:R-:W1:Y:S02]  /*1f260*/  SHFL.IDX PT, R0, R3, R6, 0x1f ;  /* 0x00001f0603007589 */ /* 0x004e6400000e0000 */
[----:B-1----:R-:W-:-:S05]  /*1f270*/  IMAD.IADD R0, R0, 0x1, R9 ;  /* 0x0000000100007824 */ /* 0x002fca00078e0209 */
[----:B------:R-:W-:-:S04]  /*1f280*/  ISETP.NE.AND P2, PT, R0, UR4, PT ;  /* 0x0000000400007c0c */ /* 0x000fc8000bf45270 */
[----:B------:R-:W-:-:S05]  /*1f290*/  SEL R0, RZ, 0x1, P2 ;  /* 0x00000001ff007807 */ /* 0x000fca0001000000 */
[----:B------:R2:W-:Y:S04]  /*1f2a0*/  STS.U8 [UR5], R0 ;  /* 0x00000000ff007988 */ /* 0x0005e80008000005 */
.L_x_905:
[----:B------:R-:W-:Y:S05]  /*1f2b0*/  BSYNC.RECONVERGENT B0 ;  /* 0x0000000000007941 */ /* 0x000fea0003800200 */
.L_x_904:
[----:B------:R-:W3:Y:S08]  /*1f2c0*/  S2UR UR5, SR_CgaCtaId ;  /* 0x00000000000579c3 */ /* 0x000ef00000008800 */
[----:B------:R-:W-:Y:S06]  /*1f2d0*/  BAR.SYNC.DEFER_BLOCKING 0x0 ;  /* 0x0000000000007b1d */ /* 0x000fec0000010000 */
[----:B------:R-:W-:-:S02]  /*1f2e0*/  UMOV UR4, 0x400 ;  /* 0x0000040000047882 */ /* 0x000fc40000000000 */
[----:B---3--:R-:W-:-:S09]  /*1f2f0*/  ULEA UR4, UR5, UR4, 0x18 ;  /* 0x0000000405047291 */ /* 0x008fd2000f8ec0ff */
[----:B--2---:R-:W2:Y:S02]  /*1f300*/  LDS.U8 R0, [UR4] ;  /* 0x00000004ff007984 */ /* 0x004ea40008000000 */
[----:B--2---:R-:W-:-:S13]  /*1f310*/  ISETP.NE.AND P2, PT, R0, RZ, PT ;  /* 0x000000ff0000720c */ /* 0x004fda0003f45270 */
        /* <DEDUP_REMOVED lines=10> */
[----:B------:R-:W2:Y:S01]  /*1f3c0*/  LDCU UR4, c[0x0][0x3b0] ;  /* 0x00007600ff0477ac */ /* 0x000ea20008000800 */
[----:B------:R-:W-:Y:S01]  /*1f3d0*/  BSSY.RECONVERGENT B1, `(.L_x_906) ;  /* 0x00000d7000017945 */ /* 0x000fe20003800200 */
[----:B------:R-:W1:Y:S01]  /*1f3e0*/  LDCU UR6, c[0x0][0x388] ;  /* 0x00007100ff0677ac */ /* 0x000e620008000800 */
[----:B------:R-:W3:Y:S01]  /*1f3f0*/  LDCU.64 UR8, c[0x0][0x390] ;  /* 0x00007200ff0877ac */ /* 0x000ee20008000a00 */
[----:B--2---:R-:W-:Y:S01]  /*1f400*/  UISETP.NE.AND UP0, UPT, UR4, URZ, UPT ;  /* 0x000000ff0400728c */ /* 0x004fe2000bf05270 */
[----:B-1----:R-:W-:-:S02]  /*1f410*/  IMAD.U32 R7, RZ, RZ, UR6 ;  /* 0x00000006ff077e24 */ /* 0x002fc4000f8e00ff */
[----:B---3--:R-:W-:Y:S02]  /*1f420*/  IMAD.U32 R6, RZ, RZ, UR8 ;  /* 0x00000008ff067e24 */ /* 0x008fe4000f8e00ff */
[----:B------:R-:W-:-:S04]  /*1f430*/  IMAD.U32 R27, RZ, RZ, UR9 ;  /* 0x00000009ff1b7e24 */ /* 0x000fc8000f8e00ff */
[----:B------:R-:W-:Y:S05]  /*1f440*/  BRA.U !UP0, `(.L_x_907) ;  /* 0x0000000508a47547 */ /* 0x000fea000b800000 */
[----:B------:R-:W1:Y:S01]  /*1f450*/  LDCU UR4, c[0x0][0x360] ;  /* 0x00006c00ff0477ac */ /* 0x000e620008000800 */
[----:B------:R-:W-:Y:S02]  /*1f460*/  IMAD.U32 R9, RZ, RZ, UR6 ;  /* 0x00000006ff097e24 */ /* 0x000fe4000f8e00ff */
[----:B------:R-:W-:Y:S01]  /*1f470*/  IMAD.U32 R2, RZ, RZ, UR8 ;  /* 0x00000008ff027e24 */ /* 0x000fe2000f8e00ff */
[----:B------:R-:W2:Y:S01]  /*1f480*/  LDCU UR5, c[0x0][0x3ac] ;  /* 0x00007580ff0577ac */ /* 0x000ea20008000800 */
[----:B------:R-:W-:Y:S02]  /*1f490*/  IMAD.U32 R11, RZ, RZ, UR9 ;  /* 0x00000009ff0b7e24 */ /* 0x000fe4000f8e00ff */
[----:B------:R-:W-:Y:S01]  /*1f4a0*/  IMAD.U32 R13, RZ, RZ, UR6 ;  /* 0x00000006ff0d7e24 */ /* 0x000fe2000f8e00ff */
[----:B------:R-:W3:Y:S01]  /*1f4b0*/  LDCU UR7, c[0x0][0x3ac] ;  /* 0x00007580ff0777ac */ /* 0x000ee20008000800 */
[----:B------:R-:W-:Y:S02]  /*1f4c0*/  IMAD.U32 R18, RZ, RZ, UR8 ;  /* 0x00000008ff127e24 */ /* 0x000fe4000f8e00ff */
[----:B------:R-:W-:-:S02]  /*1f4d0*/  IMAD.U32 R15, RZ, RZ, UR9 ;  /* 0x00000009ff0f7e24 */ /* 0x000fc4000f8e00ff */
[----:B------:R-:W-:Y:S02]  /*1f4e0*/  IMAD.U32 R21, RZ, RZ, UR6 ;  /* 0x00000006ff157e24 */ /* 0x000fe4000f8e00ff */
[----:B------:R-:W-:Y:S02]  /*1f4f0*/  IMAD.U32 R0, RZ, RZ, UR8 ;  /* 0x00000008ff007e24 */ /* 0x000fe4000f8e00ff */
[----:B------:R-:W-:Y:S02]  /*1f500*/  IMAD.U32 R3, RZ, RZ, UR9 ;  /* 0x00000009ff037e24 */ /* 0x000fe4000f8e00ff */
[----:B-1----:R-:W-:-:S05]  /*1f510*/  IMAD R8, R16, UR4, R19 ;  /* 0x0000000410087c24 */ /* 0x002fca000f8e0213 */
[----:B--2---:R-:W-:-:S13]  /*1f520*/  ISETP.GE.U32.AND P2, PT, R8, UR5, PT ;  /* 0x0000000508007c0c */ /* 0x004fda000bf46070 */
[----:B---3--:R-:W-:Y:S05]  /*1f530*/  @P2 BRA `(.L_x_908) ;  /* 0x0000000c00002947 */ /* 0x008fea0003800000 */
[----:B------:R-:W1:Y:S01]  /*1f540*/  LDCU UR5, c[0x0][0x374] ;  /* 0x00006e80ff0577ac */ /* 0x000e620008000800 */
[----:B------:R-:W2:Y:S01]  /*1f550*/  LDC R41, c[0x0][0x364] ;  /* 0x0000d900ff297b82 */ /* 0x000ea20000000800 */
[----:B------:R-:W-:Y:S01]  /*1f560*/  BSSY.RECONVERGENT B0, `(.L_x_909) ;  /* 0x0000056000007945 */ /* 0x000fe20003800200 */
[----:B------:R-:W-:Y:S02]  /*1f570*/  IMAD.U32 R9, RZ, RZ, UR6 ;  /* 0x00000006ff097e24 */ /* 0x000fe4000f8e00ff */
[----:B------:R-:W-:Y:S02]  /*1f580*/  IMAD.U32 R2, RZ, RZ, UR8 ;  /* 0x00000008ff027e24 */ /* 0x000fe4000f8e00ff */
[----:B------:R-:W-:Y:S02]  /*1f590*/  IMAD.U32 R11, RZ, RZ, UR9 ;  /* 0x00000009ff0b7e24 */ /* 0x000fe4000f8e00ff */
[----:B------:R-:W3:Y:S01]  /*1f5a0*/  LDC.64 R38, c[0x0][0x788] ;  /* 0x0001e200ff267b82 */ /* 0x000ee20000000a00 */
[----:B------:R-:W-:-:S02]  /*1f5b0*/  IMAD.U32 R13, RZ, RZ, UR6 ;  /* 0x00000006ff0d7e24 */ /* 0x000fc4000f8e00ff */
[----:B------:R-:W-:Y:S02]  /*1f5c0*/  IMAD.U32 R18, RZ, RZ, UR8 ;  /* 0x00000008ff127e24 */ /* 0x000fe4000f8e00ff */
[----:B------:R-:W-:Y:S02]  /*1f5d0*/  IMAD.U32 R15, RZ, RZ, UR9 ;  /* 0x00000009ff0f7e24 */ /* 0x000fe4000f8e00ff */
[----:B------:R-:W-:Y:S02]  /*1f5e0*/  IMAD.U32 R21, RZ, RZ, UR6 ;  /* 0x00000006ff157e24 */ /* 0x000fe4000f8e00ff */
[----:B------:R-:W-:Y:S02]  /*1f5f0*/  IMAD.U32 R0, RZ, RZ, UR8 ;  /* 0x00000008ff007e24 */ /* 0x000fe4000f8e00ff */
[----:B------:R-:W-:Y:S02]  /*1f600*/  IMAD.U32 R3, RZ, RZ, UR9 ;  /* 0x00000009ff037e24 */ /* 0x000fe4000f8e00ff */
[----:B-1----:R-:W-:-:S02]  /*1f610*/  IMAD R17, R17, UR5, RZ ;  /* 0x0000000511117c24 */ /* 0x002fc4000f8e02ff */
[----:B--2---:R-:W-:-:S07]  /*1f620*/  IMAD R41, R41, UR4, RZ ;  /* 0x0000000429297c24 */ /* 0x004fce000f8e02ff */
.L_x_918:
[----:B------:R-:W-:-:S04]  /*1f630*/  IMAD.IADD R29, R17, 0x1, R8 ;  /* 0x00000001111d7824 */ /* 0x000fc800078e0208 */
[----:B---3--:R-:W-:-:S05]  /*1f640*/  IMAD.WIDE.U32 R28, R29, 0x40, R38 ;  /* 0x000000401d1c7825 */ /* 0x008fca00078e0026 */
[----:B------:R-:W2:Y:S04]  /*1f650*/  LDG.E R10, desc[UR36][R28.64] ;  /* 0x000000241c0a7981 */ /* 0x000ea8000c1e1900 */
[----:B------:R-:W3:Y:S04]  /*1f660*/  LDG.E.64 R30, desc[UR36][R28.64+0x8] ;  /* 0x000008241c1e7981 */ /* 0x000ee8000c1e1b00 */
[----:B------:R1:W5:Y:S04]  /*1f670*/  LDG.E R12, desc[UR36][R28.64+0x10] ;  /* 0x000010241c0c7981 */ /* 0x000368000c1e1900 */
[----:B------:R1:W5:Y:S04]  /*1f680*/  LDG.E R14, desc[UR36][R28.64+0x20] ;  /* 0x000020241c0e7981 */ /* 0x000368000c1e1900 */
[----:B------:R1:W5:Y:S04]  /*1f690*/  LDG.E R20, desc[UR36][R28.64+0x30] ;  /* 0x000030241c147981 */ /* 0x000368000c1e1900 */
[----:B------:R1:W5:Y:S04]  /*1f6a0*/  LDG.E.64 R32, desc[UR36][R28.64+0x18] ;  /* 0x000018241c207981 */ /* 0x000368000c1e1b00 */
[----:B------:R1:W5:Y:S04]  /*1f6b0*/  LDG.E.64 R34, desc[UR36][R28.64+0x28] ;  /* 0x000028241c227981 */ /* 0x000368000c1e1b00 */
[----:B------:R1:W5:Y:S01]  /*1f6c0*/  LDG.E.64 R36, desc[UR36][R28.64+0x38] ;  /* 0x000038241c247981 */ /* 0x000362000c1e1b00 */
[----:B------:R-:W-:Y:S01]  /*1f6d0*/  FSETP.NAN.FTZ.AND P5, PT, |R7|, |R7|, PT ;  /* 0x400000070700720b */ /* 0x000fe20003fb8200 */
[----:B------:R-:W-:Y:S01]  /*1f6e0*/  BSSY.RECONVERGENT B2, `(.L_x_910) ;  /* 0x000000b000027945 */ /* 0x000fe20003800200 */
[----:B------:R-:W-:-:S11]  /*1f6f0*/  FSETP.NAN.FTZ.AND P4, PT, |R9|, |R9|, PT ;  /* 0x400000090900720b */ /* 0x000fd60003f98200 */
[----:B--2---:R-:W-:Y:S02]  /*1f700*/  @P5 FSETP.NAN.FTZ.AND P2, PT, |R10|, |R10|, PT ;  /* 0x4000000a0a00520b */ /* 0x004fe40003f58200 */
[----:B---3--:R-:W-:-:S04]  /*1f710*/  @P5 ISETP.LT.U32.AND P3, PT, R6, R30, PT ;  /* 0x0000001e0600520c */ /* 0x008fc80003f61070 */
[----:B------:R-:W-:Y:S01]  /*1f720*/  @P5 ISETP.LT.OR.EX P2, PT, R27, R31, !P2, P3 ;  /* 0x0000001f1b00520c */ /* 0x000fe20005741730 */
[----:B-1----:R-:W-:-:S12]  /*1f730*/  @P5 BRA `(.L_x_911) ;  /* 0x0000000000145947 */ /* 0x002fd80003800000 */
[----:B------:R-:W-:-:S13]  /*1f740*/  FSETP.NEU.FTZ.AND P3, PT, R7, R10, PT ;  /* 0x0000000a0700720b */ /* 0x000fda0003f7d000 */
[----:B------:R-:W-:-:S04]  /*1f750*/  @!P3 ISETP.GE.U32.AND P2, PT, R6, R30, PT ;  /* 0x0000001e0600b20c */ /* 0x000fc80003f46070 */
[----:B------:R-:W-:-:S04]  /*1f760*/  @!P3 ISETP.GE.AND.EX P2, PT, R27, R31, PT, P2 ;  /* 0x0000001f1b00b20c */ /* 0x000fc80003f46320 */
[----:B------:R-:W-:Y:S02]  /*1f770*/  @!P3 PLOP3.LUT P2, PT, P2, PT, PT, 0x8, 0x80 ;  /* 0x000000000080b81c */ /* 0x000fe4000174e170 */
[----:B------:R-:W-:-:S13]  /*1f780*/  @P3 FSETP.LT.FTZ.AND P2, PT, R7, R10, PT ;  /* 0x0000000a0700320b */ /* 0x000fda0003f51000 */
.L_x_911:
[----:B------:R-:W-:Y:S05]  /*1f790*/  BSYNC.RECONVERGENT B2 ;  /* 0x0000000000027941 */ /* 0x000fea0003800200 */
.L_x_910:
[----:B------:R-:W-:Y:S01]  /*1f7a0*/  SEL R6, R6, R30, P2 ;  /* 0x0000001e06067207 */ /* 0x000fe20001000000 */
[----:B------:R-:W-:Y:S01]  /*1f7b0*/  BSSY.RECONVERGENT B2, `(.L_x_912) ;  /* 0x000000e000027945 */ /* 0x000fe20003800200 */
[----:B------:R-:W-:Y:S02]  /*1f7c0*/  SEL R27, R27, R31, P2 ;  /* 0x0000001f1b1b7207 */ /* 0x000fe40001000000 */
[----:B------:R-:W-:Y:S02]  /*1f7d0*/  FSEL R7, R7, R10, P2 ;  /* 0x0000000a07077208 */ /* 0x000fe40001000000 */
[----:B-----5:R-:W-:Y:S02]  /*1f7e0*/  @P4 FSETP.NAN.FTZ.AND P5, PT, |R12|, |R12|, PT ;  /* 0x4000000c0c00420b */ /* 0x020fe40003fb8200 */
[----:B------:R-:W-:Y:S02]  /*1f7f0*/  @P4 ISETP.LT.U32.AND P2, PT, R2, R32, PT ;  /* 0x000000200200420c */ /* 0x000fe40003f41070 */
[----:B------:R-:W-:-:S02]  /*1f800*/  FSETP.NAN.FTZ.AND P3, PT, |R13|, |R13|, PT ;  /* 0x4000000d0d00720b */ /* 0x000fc40003f78200 */
        /* <DEDUP_REMOVED lines=8> */
.L_x_913:
[----:B------:R-:W-:Y:S05]  /*1f890*/  BSYNC.RECONVERGENT B2 ;  /* 0x0000000000027941 */ /* 0x000fea0003800200 */
.L_x_912:
[----:B------:R-:W-:Y:S01]  /*1f8a0*/  @P3 FSETP.NAN.FTZ.AND P2, PT, |R14|, |R14|, PT ;  /* 0x4000000e0e00320b */ /* 0x000fe20003f58200 */
[----:B------:R-:W-:Y:S01]  /*1f8b0*/  BSSY.RECONVERGENT B2, `(.L_x_914) ;  /* 0x000000b000027945 */ /* 0x000fe20003800200 */
[----:B------:R-:W-:Y:S01]  /*1f8c0*/  @P3 ISETP.LT.U32.AND P4, PT, R18, R34, PT ;  /* 0x000000221200320c */ /* 0x000fe20003f81070 */
[----:B------:R-:W-:Y:S01]  /*1f8d0*/  IMAD.IADD R8, R41, 0x1, R8 ;  /* 0x0000000129087824 */ /* 0x000fe200078e0208 */
        /* <DEDUP_REMOVED lines=8> */
.L_x_915:
[----:B------:R-:W-:Y:S05]  /*1f960*/  BSYNC.RECONVERGENT B2 ;  /* 0x0000000000027941 */ /* 0x000fea0003800200 */
.L_x_914:
[----:B------:R-:W-:Y:S01]  /*1f970*/  @P6 FSETP.NAN.FTZ.AND P3, PT, |R20|, |R20|, PT ;  /* 0x400000141400620b */ /* 0x000fe20003f78200 */
[----:B------:R-:W-:Y:S01]  /*1f980*/  BSSY.RECONVERGENT B2, `(.L_x_916) ;  /* 0x000000f000027945 */ /* 0x000fe20003800200 */
[----:B------:R-:W-:Y:S02]  /*1f990*/  @P6 ISETP.LT.U32.AND P4, PT, R0, R36, PT ;  /* 0x000000240000620c */ /* 0x000fe40003f81070 */
[----:B------:R-:W-:Y:S02]  /*1f9a0*/  SEL R2, R2, R32, P5 ;  /* 0x0000002002027207 */ /* 0x000fe40002800000 */
[----:B------:R-:W-:Y:S02]  /*1f9b0*/  SEL R11, R11, R33, P5 ;  /* 0x000000210b0b7207 */ /* 0x000fe40002800000 */
[----:B------:R-:W-:Y:S02]  /*1f9c0*/  ISETP.GE.U32.AND P5, PT, R8, UR7, PT ;  /* 0x0000000708007c0c */ /* 0x000fe4000bfa6070 */
[----:B------:R-:W-:-:S02]  /*1f9d0*/  @P6 ISETP.LT.OR.EX P3, PT, R3, R37, !P3, P4 ;  /* 0x000000250300620c */ /* 0x000fc40005f61740 */
        /* <DEDUP_REMOVED lines=9> */
.L_x_917:
[----:B------:R-:W-:Y:S05]  /*1fa70*/  BSYNC.RECONVERGENT B2 ;  /* 0x0000000000027941 */ /* 0x000fea0003800200 */
.L_x_916:
[----:B------:R-:W-:Y:S02]  /*1fa80*/  SEL R0, R0, R36, P3 ;  /* 0x0000002400007207 */ /* 0x000fe40001800000 */
[----:B------:R-:W-:Y:S02]  /*1fa90*/  SEL R3, R3, R37, P3 ;  /* 0x0000002503037207 */ /* 0x000fe40001800000 */
[----:B------:R-:W-:Y:S01]  /*1faa0*/  FSEL R21, R21, R20, P3 ;  /* 0x0000001415157208 */ /* 0x000fe20001800000 */
[----:B------:R-:W-:Y:S06]  /*1fab0*/  @!P5 BRA `(.L_x_918) ;  /* 0xfffffff800dcd947 */ /* 0x000fec000383ffff */
[----:B------:R-:W-:Y:S05]  /*1fac0*/  BSYNC.RECONVERGENT B0 ;  /* 0x0000000000007941 */ /* 0x000fea0003800200 */
.L_x_909:
[----:B------:R-:W-:Y:S05]  /*1fad0*/  BRA `(.L_x_908) ;  /* 0x0000000400987947 */ /* 0x000fea0003800000 */
.L_x_907:
[----:B------:R-:W1:Y:S01]  /*1fae0*/  LDCU UR4, c[0x0][0x3ac] ;  /* 0x00007580ff0477ac */ /* 0x000e620008000800 */
[----:B------:R-:W-:Y:S02]  /*1faf0*/  IMAD.U32 R9, RZ, RZ, UR6 ;  /* 0x00000006ff097e24 */ /* 0x000fe4000f8e00ff */
[----:B------:R-:W-:Y:S01]  /*1fb00*/  IMAD.U32 R2, RZ, RZ, UR8 ;  /* 0x00000008ff027e24 */ /* 0x000fe2000f8e00ff */
[----:B------:R-:W2:Y:S01]  /*1fb10*/  LDCU UR5, c[0x0][0x3ac] ;  /* 0x00007580ff0577ac */ /* 0x000ea20008000800 */
[----:B------:R-:W-:Y:S02]  /*1fb20*/  IMAD.U32 R11, RZ, RZ, UR9 ;  /* 0x00000009ff0b7e24 */ /* 0x000fe4000f8e00ff */
[----:B------:R-:W-:Y:S02]  /*1fb30*/  IMAD.U32 R13, RZ, RZ, UR6 ;  /* 0x00000006ff0d7e24 */ /* 0x000fe4000f8e00ff */
[----:B------:R-:W-:Y:S02]  /*1fb40*/  IMAD.U32 R18, RZ, RZ, UR8 ;  /* 0x00000008ff127e24 */ /* 0x000fe4000f8e00ff */
[----:B------:R-:W-:-:S02]  /*1fb50*/  IMAD.U32 R15, RZ, RZ, UR9 ;  /* 0x00000009ff0f7e24 */ /* 0x000fc4000f8e00ff */
[----:B------:R-:W-:Y:S02]  /*1fb60*/  IMAD.U32 R21, RZ, RZ, UR6 ;  /* 0x00000006ff157e24 */ /* 0x000fe4000f8e00ff */
[----:B------:R-:W-:Y:S02]  /*1fb70*/  IMAD.U32 R0, RZ, RZ, UR8 ;  /* 0x00000008ff007e24 */ /* 0x000fe4000f8e00ff */
[----:B------:R-:W-:Y:S01]  /*1fb80*/  IMAD.U32 R3, RZ, RZ, UR9 ;  /* 0x00000009ff037e24 */ /* 0x000fe2000f8e00ff */
[----:B-1----:R-:W-:-:S13]  /*1fb90*/  ISETP.GE.U32.AND P2, PT, R16, UR4, PT ;  /* 0x0000000410007c0c */ /* 0x002fda000bf46070 */
[----:B--2---:R-:W-:Y:S05]  /*1fba0*/  @P2 BRA `(.L_x_908) ;  /* 0x0000000400642947 */ /* 0x004fea0003800000 */
[----:B------:R-:W1:Y:S01]  /*1fbb0*/  LDCU UR4, c[0x0][0x374] ;  /* 0x00006e80ff0477ac */ /* 0x000e620008000800 */
[----:B------:R-:W2:Y:S01]  /*1fbc0*/  LDC R12, c[0x0][0x360] ;  /* 0x0000d800ff0c7b82 */ /* 0x000ea20000000800 */
[----:B------:R-:W-:Y:S02]  /*1fbd0*/  IMAD.U32 R9, RZ, RZ, UR6 ;  /* 0x00000006ff097e24 */ /* 0x000fe4000f8e00ff */
[----:B------:R-:W-:Y:S02]  /*1fbe0*/  IMAD.U32 R2, RZ, RZ, UR8 ;  /* 0x00000008ff027e24 */ /* 0x000fe4000f8e00ff */
[----:B------:R-:W-:Y:S02]  /*1fbf0*/  IMAD.U32 R11, RZ, RZ, UR9 ;  /* 0x00000009ff0b7e24 */ /* 0x000fe4000f8e00ff */
[----:B------:R-:W-:Y:S01]  /*1fc00*/  IMAD.U32 R13, RZ, RZ, UR6 ;  /* 0x00000006ff0d7e24 */ /* 0x000fe2000f8e00ff */
[----:B------:R-:W3:Y:S01]  /*1fc10*/  LDC.64 R38, c[0x0][0x788] ;  /* 0x0001e200ff267b82 */ /* 0x000ee20000000a00 */
[----:B------:R-:W-:-:S02]  /*1fc20*/  IMAD.U32 R18, RZ, RZ, UR8 ;  /* 0x00000008ff127e24 */ /* 0x000fc4000f8e00ff */
[----:B------:R-:W-:Y:S02]  /*1fc30*/  IMAD.U32 R15, RZ, RZ, UR9 ;  /* 0x00000009ff0f7e24 */ /* 0x000fe4000f8e00ff */
[----:B------:R-:W-:Y:S02]  /*1fc40*/  IMAD.U32 R21, RZ, RZ, UR6 ;  /* 0x00000006ff157e24 */ /* 0x000fe4000f8e00ff */
[----:B------:R-:W-:Y:S01]  /*1fc50*/  IMAD.U32 R0, RZ, RZ, UR8 ;  /* 0x00000008ff007e24 */ /* 0x000fe2000f8e00ff */
[----:B------:R-:W4:Y:S01]  /*1fc60*/  LDC R41, c[0x0][0x364] ;  /* 0x0000d900ff297b82 */ /* 0x000f220000000800 */
[----:B------:R-:W-:Y:S02]  /*1fc70*/  IMAD.U32 R3, RZ, RZ, UR9 ;  /* 0x00000009ff037e24 */ /* 0x000fe4000f8e00ff */
[----:B------:R-:W-:Y:S02]  /*1fc80*/  IMAD.MOV.U32 R8, RZ, RZ, R16 ;  /* 0x000000ffff087224 */ /* 0x000fe400078e0010 */
[----:B-1----:R-:W-:-:S07]  /*1fc90*/  IMAD R17, R17, UR4, RZ ;  /* 0x0000000411117c24 */ /* 0x002fce000f8e02ff */
.L_x_927:
[----:B------:R-:W-:-:S04]  /*1fca0*/  IMAD.IADD R10, R17, 0x1, R8 ;  /* 0x00000001110a7824 */ /* 0x000fc800078e0208 */
[----:B--2---:R-:W-:-:S04]  /*1fcb0*/  IMAD R29, R10, R12, R19 ;  /* 0x0000000c0a1d7224 */ /* 0x004fc800078e0213 */
        /* <DEDUP_REMOVED lines=21> */
.L_x_920:
[----:B------:R-:W-:Y:S05]  /*1fe10*/  BSYNC.RECONVERGENT B0 ;  /* 0x0000000000007941 */ /* 0x000fea0003800200 */
.L_x_919:
        /* <DEDUP_REMOVED lines=15> */
.L_x_922:
[----:B------:R-:W-:Y:S05]  /*1ff10*/  BSYNC.RECONVERGENT B0 ;  /* 0x0000000000007941 */ /* 0x000fea0003800200 */
.L_x_921:
[----:B------:R-:W-:Y:S01]  /*1ff20*/  @P3 FSETP.NAN.FTZ.AND P2, PT, |R20|, |R20|, PT ;  /* 0x400000141400320b */ /* 0x000fe20003f58200 */
[----:B------:R-:W-:Y:S01]  /*1ff30*/  BSSY.RECONVERGENT B0, `(.L_x_923) ;  /* 0x000000b000007945 */ /* 0x000fe20003800200 */
[----:B------:R-:W-:Y:S01]  /*1ff40*/  @P3 ISETP.LT.U32.AND P4, PT, R18, R34, PT ;  /* 0x000000221200320c */ /* 0x000fe20003f81070 */
[----:B----4-:R-:W-:Y:S01]  /*1ff50*/  IMAD.IADD R8, R41, 0x1, R8 ;  /* 0x0000000129087824 */ /* 0x010fe200078e0208 */
        /* <DEDUP_REMOVED lines=8> */
.L_x_924:
[----:B------:R-:W-:Y:S05]  /*1ffe0*/  BSYNC.RECONVERGENT B0 ;  /* 0x0000000000007941 */ /* 0x000fea0003800200 */
.L_x_923:
        /* <DEDUP_REMOVED lines=16> */
.L_x_926:
[----:B------:R-:W-:Y:S05]  /*200f0*/  BSYNC.RECONVERGENT B0 ;  /* 0x0000000000007941 */ /* 0x000fea0003800200 */
.L_x_925:
[----:B------:R-:W-:Y:S02]  /*20100*/  SEL R0, R0, R36, P3 ;  /* 0x0000002400007207 */ /* 0x000fe40001800000 */
[----:B------:R-:W-:Y:S02]  /*20110*/  SEL R3, R3, R37, P3 ;  /* 0x0000002503037207 */ /* 0x000fe40001800000 */
[----:B------:R-:W-:Y:S01]  /*20120*/  FSEL R21, R21, R22, P3 ;  /* 0x0000001615157208 */ /* 0x000fe20001800000 */
[----:B------:R-:W-:Y:S06]  /*20130*/  @!P5 BRA `(.L_x_927) ;  /* 0xfffffff800d8d947 */ /* 0x000fec000383ffff */
.L_x_908:
[----:B------:R-:W-:Y:S05]  /*20140*/  BSYNC.RECONVERGENT B1 ;  /* 0x0000000000017941 */ /* 0x000fea0003800200 */
.L_x_906:
[----:B------:R-:W1:Y:S01]  /*20150*/  S2UR UR6, SR_CgaCtaId ;  /* 0x00000000000679c3 */ /* 0x000e620000008800 */
[----:B------:R-:W2:Y:S01]  /*20160*/  LDCU UR5, c[0x0][0x360] ;  /* 0x00006c00ff0577ac */ /* 0x000ea20008000800 */
[----:B------:R-:W-:Y:S02]  /*20170*/  IMAD.MOV.U32 R28, RZ, RZ, R6 ;  /* 0x000000ffff1c7224 */ /* 0x000fe400078e0006 */
[----:B------:R-:W-:Y:S01]  /*20180*/  IMAD.MOV.U32 R29, RZ, RZ, R27 ;  /* 0x000000ffff1d7224 */ /* 0x000fe200078e001b */
[----:B------:R-:W-:Y:S01]  /*20190*/  UMOV UR4, 0x400 ;  /* 0x0000040000047882 */ /* 0x000fe20000000000 */
[----:B------:R-:W-:Y:S01]  /*201a0*/  IMAD.MOV.U32 R10, RZ, RZ, R2 ;  /* 0x000000ffff0a7224 */ /* 0x000fe200078e0002 */
[----:B------:R-:W-:Y:S01]  /*201b0*/  UIADD3 UR4, UPT, UPT, UR4, 0x10, URZ ;  /* 0x0000001004047890 */ /* 0x000fe2000fffe0ff */
[----:B------:R-:W-:Y:S02]  /*201c0*/  IMAD.MOV.U32 R14, RZ, RZ, R18 ;  /* 0x000000ffff0e7224 */ /* 0x000fe400078e0012 */
[----:B--2---:R-:W-:Y:S01]  /*201d0*/  IMAD R8, R16, UR5, R19 ;  /* 0x0000000510087c24 */ /* 0x004fe2000f8e0213 */
[----:B-1----:R-:W-:Y:S01]  /*201e0*/  ULEA UR8, UR6, UR4, 0x18 ;  /* 0x0000000406087291 */ /* 0x002fe2000f8ec0ff */
[----:B------:R-:W1:Y:S05]  /*201f0*/  LDCU UR6, c[0x0][0x364] ;  /* 0x00006c80ff0677ac */ /* 0x000e6a0008000800 */
[----:B------:R-:W-:-:S05]  /*20200*/  LEA R8, R8, UR8, 0x6 ;  /* 0x0000000808087c11 */ /* 0x000fca000f8e30ff */
[----:B------:R2:W-:Y:S04]  /*20210*/  STS.64 [R8+0x8], R28 ;  /* 0x0000081c08007388 */ /* 0x0005e80000000a00 */
[----:B------:R3:W-:Y:S04]  /*20220*/  STS.64 [R8+0x18], R10 ;  /* 0x0000180a08007388 */ /* 0x0007e80000000a00 */
[----:B------:R3:W-:Y:S01]  /*20230*/  STS.64 [R8+0x28], R14 ;  /* 0x0000280e08007388 */ /* 0x0007e20000000a00 */
[----:B-1----:R-:W-:Y:S01]  /*20240*/  UISETP.GE.U32.AND UP0, UPT, UR6, 0x2, UPT ;  /* 0x000000020600788c */ /* 0x002fe2000bf06070 */
[----:B--2---:R-:W-:-:S02]  /*20250*/  IMAD.MOV.U32 R28, RZ, RZ, R0 ;  /* 0x000000ffff1c7224 */ /* 0x004fc400078e0000 */
[----:B------:R3:W-:Y:S01]  /*20260*/  STS [R8], R7 ;  /* 0x0000000708007388 */ /* 0x0007e20000000800 */
[----:B------:R-:W-:-:S03]  /*20270*/  IMAD.MOV.U32 R29, RZ, RZ, R3 ;  /* 0x000000ffff1d7224 */ /* 0x000fc600078e0003 */
[----:B------:R3:W-:Y:S04]  /*20280*/  STS [R8+0x10], R9 ;  /* 0x0000100908007388 */ /* 0x0007e80000000800 */
[----:B------:R3:W-:Y:S04]  /*20290*/  STS.64 [R8+0x38], R28 ;  /* 0x0000381c08007388 */ /* 0x0007e80000000a00 */
[----:B------:R3:W-:Y:S04]  /*202a0*/  STS [R8+0x20], R13 ;  /* 0x0000200d08007388 */ /* 0x0007e80000000800 */
[----:B------:R3:W-:Y:S01]  /*202b0*/  STS [R8+0x30], R21 ;  /* 0x0000301508007388 */ /* 0x0007e20000000800 */
[----:B------:R-:W-:Y:S05]  /*202c0*/  BRA.U !UP0, `(.L_x_928) ;  /* 0x0000000508807547 */ /* 0x000fea000b800000 */
[----:B------:R-:W-:-:S05]  /*202d0*/  UMOV UR4, UR6 ;  /* 0x0000000600047c82 */ /* 0x000fca0008000000 */
.L_x_939:
[----:B------:R-:W-:Y:S01]  /*202e0*/  USHF.R.U32.HI UR7, URZ, 0x1, UR4 ;  /* 0x00000001ff077899 */ /* 0x000fe20008011604 */
[----:B------:R-:W-:Y:S05]  /*202f0*/  BAR.SYNC.DEFER_BLOCKING 0x0 ;  /* 0x0000000000007b1d */ /* 0x000fea0000010000 */
[----:B-1-3--:R-:W-:Y:S01]  /*20300*/  VIADD R10, R16, UR7 ;  /* 0x00000007100a7c36 */ /* 0x00afe20008000000 */
[----:B------:R-:W-:Y:S04]  /*20310*/  BSSY.RECONVERGENT B0, `(.L_x_929) ;  /* 0x0000058000007945 */ /* 0x000fe80003800200 */
[----:B------:R-:W-:-:S04]  /*20320*/  ISETP.GE.U32.AND P2, PT, R10, UR6, PT ;  /* 0x000000060a007c0c */ /* 0x000fc8000bf46070 */
[----:B------:R-:W-:-:S13]  /*20330*/  ISETP.GE.U32.OR P2, PT, R16, UR7, P2 ;  /* 0x0000000710007c0c */ /* 0x000fda0009746470 */
[----:B------:R-:W-:Y:S05]  /*20340*/  @P2 BRA `(.L_x_930) ;  /* 0x0000000400502947 */ /* 0x000fea0003800000 */
[----:B------:R-:W-:Y:S01]  /*20350*/  IMAD R10, R10, UR5, R19 ;  /* 0x000000050a0a7c24 */ /* 0x000fe2000f8e0213 */
[----:B------:R-:W-:Y:S01]  /*20360*/  FSETP.NAN.FTZ.AND P4, PT, |R7|, |R7|, PT ;  /* 0x400000070700720b */ /* 0x000fe20003f98200 */
[----:B------:R-:W-:Y:S03]  /*20370*/  BSSY.RECONVERGENT B1, `(.L_x_931) ;  /* 0x0000012000017945 */ /* 0x000fe60003800200 */
[----:B------:R-:W-:-:S05]  /*20380*/  LEA R10, R10, UR8, 0x6 ;  /* 0x000000080a0a7c11 */ /* 0x000fca000f8e30ff */
[----:B------:R-:W1:Y:S04]  /*20390*/  LDS R12, [R10] ;  /* 0x000000000a0c7984 */ /* 0x000e680000000800 */
[----:B------:R-:W2:Y:S04]  /*203a0*/  LDS.64 R28, [R10+0x8] ;  /* 0x000008000a1c7984 */ /* 0x000ea80000000a00 */
[----:B------:R3:W4:Y:S04]  /*203b0*/  LDS R14, [R10+0x10] ;  /* 0x000010000a0e7984 */ /* 0x0007280000000800 */
[----:B------:R3:W0:Y:S04]  /*203c0*/  LDS R20, [R10+0x20] ;  /* 0x000020000a147984 */ /* 0x0006280000000800 */
[----:B------:R3:W0:Y:S04]  /*203d0*/  LDS R22, [R10+0x30] ;  /* 0x000030000a167984 */ /* 0x0006280000000800 */
[----:B------:R3:W0:Y:S04]  /*203e0*/  LDS.64 R30, [R10+0x18] ;  /* 0x000018000a1e7984 */ /* 0x0006280000000a00 */
[----:B------:R3:W0:Y:S01]  /*203f0*/  LDS.64 R32, [R10+0x28] ;  /* 0x000028000a207984 */ /* 0x0006220000000a00 */
[----:B-1----:R-:W-:-:S02]  /*20400*/  @P4 FSETP.NAN.FTZ.AND P2, PT, |R12|, |R12|, PT ;  /* 0x4000000c0c00420b */ /* 0x002fc40003f58200 */
[----:B--2---:R-:W-:-:S04]  /*20410*/  @P4 ISETP.LT.U32.AND P3, PT, R6, R28, PT ;  /* 0x0000001c0600420c */ /* 0x004fc80003f61070 */
[----:B------:R-:W-:Y:S01]  /*20420*/  @P4 ISETP.LT.OR.EX P2, PT, R27, R29, !P2, P3 ;  /* 0x0000001d1b00420c */ /* 0x000fe20005741730 */
[----:B---34-:R-:W-:-:S12]  /*20430*/  @P4 BRA `(.L_x_932) ;  /* 0x0000000000144947 */ /* 0x018fd80003800000 */
[----:B------:R-:W-:-:S13]  /*20440*/  FSETP.NEU.FTZ.AND P3, PT, R7, R12, PT ;  /* 0x0000000c0700720b */ /* 0x000fda0003f7d000 */
[----:B------:R-:W-:-:S04]  /*20450*/  @!P3 ISETP.GE.U32.AND P2, PT, R6, R28, PT ;  /* 0x0000001c0600b20c */ /* 0x000fc80003f46070 */
[----:B------:R-:W-:-:S04]  /*20460*/  @!P3 ISETP.GE.AND.EX P2, PT, R27, R29, PT, P2 ;  /* 0x0000001d1b00b20c */ /* 0x000fc80003f46320 */
[----:B------:R-:W-:Y:S02]  /*20470*/  @!P3 PLOP3.LUT P2, PT, P2, PT, PT, 0x8, 0x80 ;  /* 0x000000000080b81c */ /* 0x000fe4000174e170 */
[----:B------:R-:W-:-:S13]  /*20480*/  @P3 FSETP.LT.FTZ.AND P2, PT, R7, R12, PT ;  /* 0x0000000c0700320b */ /* 0x000fda0003f51000 */
.L_x_932:
[----:B------:R-:W-:Y:S05]  /*20490*/  BSYNC.RECONVERGENT B1 ;  /* 0x0000000000017941 */ /* 0x000fea0003800200 */
.L_x_931:
[----:B------:R-:W-:Y:S01]  /*204a0*/  SEL R6, R6, R28, P2 ;  /* 0x0000001c06067207 */ /* 0x000fe20001000000 */
[----:B------:R-:W-:Y:S01]  /*204b0*/  BSSY.RECONVERGENT B1, `(.L_x_933) ;  /* 0x0000013000017945 */ /* 0x000fe20003800200 */
[----:B------:R-:W-:Y:S02]  /*204c0*/  SEL R27, R27, R29, P2 ;  /* 0x0000001d1b1b7207 */ /* 0x000fe40001000000 */
[----:B------:R1:W2:Y:S01]  /*204d0*/  LDS.64 R28, [R10+0x38] ;  /* 0x000038000a1c7984 */ /* 0x0002a20000000a00 */
[----:B------:R-:W-:Y:S01]  /*204e0*/  IMAD.MOV.U32 R34, RZ, RZ, R6 ;  /* 0x000000ffff227224 */ /* 0x000fe200078e0006 */
[----:B------:R-:W-:Y:S01]  /*204f0*/  FSETP.NAN.FTZ.AND P3, PT, |R9|, |R9|, PT ;  /* 0x400000090900720b */ /* 0x000fe20003f78200 */
[----:B------:R-:W-:Y:S01]  /*20500*/  IMAD.MOV.U32 R35, RZ, RZ, R27 ;  /* 0x000000ffff237224 */ /* 0x000fe200078e001b */
[----:B------:R-:W-:Y:S02]  /*20510*/  FSEL R7, R7, R12, P2 ;  /* 0x0000000c07077208 */ /* 0x000fe40001000000 */
[----:B------:R-:W-:-:S02]  /*20520*/  FSETP.NAN.FTZ.AND P4, PT, |R13|, |R13|, PT ;  /* 0x4000000d0d00720b */ /* 0x000fc40003f98200 */
[----:B------:R1:W-:Y:S01]  /*20530*/  STS.64 [R8+0x8], R34 ;  /* 0x0000082208007388 */ /* 0x0003e20000000a00 */
[----:B------:R-:W-:-:S06]  /*20540*/  FSETP.NAN.FTZ.AND P5, PT, |R21|, |R21|, PT ;  /* 0x400000151500720b */ /* 0x000fcc0003fb8200 */
[----:B------:R-:W-:Y:S02]  /*20550*/  @P3 FSETP.NAN.FTZ.AND P2, PT, |R14|, |R14|, PT ;  /* 0x4000000e0e00320b */ /* 0x000fe40003f58200 */
[----:B0-----:R-:W-:-:S04]  /*20560*/  @P3 ISETP.LT.U32.AND P6, PT, R2, R30, PT ;  /* 0x0000001e0200320c */ /* 0x001fc80003fc1070 */
[----:B------:R-:W-:Y:S01]  /*20570*/  @P3 ISETP.LT.OR.EX P2, PT, R11, R31, !P2, P6 ;  /* 0x0000001f0b00320c */ /* 0x000fe20005741760 */
[----:B-1----:R-:W-:-:S12]  /*20580*/  @P3 BRA `(.L_x_934) ;  /* 0x0000000000143947 */ /* 0x002fd80003800000 */
[----:B------:R-:W-:-:S13]  /*20590*/  FSETP.NEU.FTZ.AND P6, PT, R9, R14, PT ;  /* 0x0000000e0900720b */ /* 0x000fda0003fdd000 */
[----:B------:R-:W-:Y:S02]  /*205a0*/  @!P6 ISETP.GE.U32.AND P3, PT, R2, R30, PT ;  /* 0x0000001e0200e20c */ /* 0x000fe40003f66070 */
[----:B------:R-:W-:Y:S02]  /*205b0*/  @P6 FSETP.LT.FTZ.AND P2, PT, R9, R14, PT ;  /* 0x0000000e0900620b */ /* 0x000fe40003f51000 */
[----:B------:R-:W-:-:S04]  /*205c0*/  @!P6 ISETP.GE.AND.EX P3, PT, R11, R31, PT, P3 ;  /* 0x0000001f0b00e20c */ /* 0x000fc80003f66330 */
[----:B------:R-:W-:-:S13]  /*205d0*/  @!P6 PLOP3.LUT P2, PT, P3, PT, PT, 0x8, 0x80 ;  /* 0x000000000080e81c */ /* 0x000fda0001f4e170 */
.L_x_934:
[----:B------:R-:W-:Y:S05]  /*205e0*/  BSYNC.RECONVERGENT B1 ;  /* 0x0000000000017941 */ /* 0x000fea0003800200 */
.L_x_933:
[----:B------:R-:W-:Y:S01]  /*205f0*/  SEL R2, R2, R30, P2 ;  /* 0x0000001e02027207 */ /* 0x000fe20001000000 */
[----:B------:R-:W-:Y:S01]  /*20600*/  BSSY.RECONVERGENT B1, `(.L_x_935) ;  /* 0x000000d000017945 */ /* 0x000fe20003800200 */
[----:B------:R-:W-:Y:S02]  /*20610*/  SEL R11, R11, R31, P2 ;  /* 0x0000001f0b0b7207 */ /* 0x000fe40001000000 */
[----:B------:R-:W-:Y:S02]  /*20620*/  FSEL R9, R9, R14, P2 ;  /* 0x0000000e09097208 */ /* 0x000fe40001000000 */
[----:B------:R-:W-:Y:S02]  /*20630*/  @P4 FSETP.NAN.FTZ.AND P2, PT, |R20|, |R20|, PT ;  /* 0x400000141400420b */ /* 0x000fe40003f58200 */
[----:B------:R-:W-:Y:S02]  /*20640*/  @P4 ISETP.LT.U32.AND P6, PT, R18, R32, PT ;  /* 0x000000201200420c */ /* 0x000fe40003fc1070 */
[----:B------:R-:W-:-:S02]  /*20650*/  @P5 FSETP.NAN.FTZ.AND P3, PT, |R22|, |R22|, PT ;  /* 0x400000161600520b */ /* 0x000fc40003f78200 */
[----:B------:R-:W-:Y:S01]  /*20660*/  @P4 ISETP.LT.OR.EX P2, PT, R15, R33, !P2, P6 ;  /* 0x000000210f00420c */ /* 0x000fe20005741760 */
[----:B------:R-:W-:-:S12]  /*20670*/  @P4 BRA `(.L_x_936) ;  /* 0x0000000000144947 */ /* 0x000fd80003800000 */
[----:B------:R-:W-:-:S13]  /*20680*/  FSETP.NEU.FTZ.AND P6, PT, R13, R20, PT ;  /* 0x000000140d00720b */ /* 0x000fda0003fdd000 */
[----:B------:R-:W-:Y:S02]  /*20690*/  @!P6 ISETP.GE.U32.AND P4, PT, R18, R32, PT ;  /* 0x000000201200e20c */ /* 0x000fe40003f86070 */
[----:B------:R-:W-:Y:S02]  /*206a0*/  @P6 FSETP.LT.FTZ.AND P2, PT, R13, R20, PT ;  /* 0x000000140d00620b */ /* 0x000fe40003f51000 */
[----:B------:R-:W-:-:S04]  /*206b0*/  @!P6 ISETP.GE.AND.EX P4, PT, R15, R33, PT, P4 ;  /* 0x000000210f00e20c */ /* 0x000fc80003f86340 */
[----:B------:R-:W-:-:S13]  /*206c0*/  @!P6 PLOP3.LUT P2, PT, P4, PT, PT, 0x8, 0x80 ;  /* 0x000000000080e81c */ /* 0x000fda000274e170 */
.L_x_936:
[----:B------:R-:W-:Y:S05]  /*206d0*/  BSYNC.RECONVERGENT B1 ;  /* 0x0000000000017941 */ /* 0x000fea0003800200 */
.L_x_935:
[----:B--2---:R-:W-:Y:S01]  /*206e0*/  @P5 ISETP.LT.U32.AND P4, PT, R0, R28, PT ;  /* 0x0000001c0000520c */ /* 0x004fe20003f81070 */
        /* <DEDUP_REMOVED lines=11> */
.L_x_938:
[----:B------:R-:W-:Y:S05]  /*207a0*/  BSYNC.RECONVERGENT B1 ;  /* 0x0000000000017941 */ /* 0x000fea0003800200 */
.L_x_937:
[----:B------:R-:W-:Y:S01]  /*207b0*/  SEL R0, R0, R28, P3 ;  /* 0x0000001c00007207 */ /* 0x000fe20001800000 */
[----:B------:R-:W-:Y:S01]  /*207c0*/  IMAD.MOV.U32 R10, RZ, RZ, R2 ;  /* 0x000000ffff0a7224 */ /* 0x000fe200078e0002 */
[----:B------:R-:W-:Y:S01]  /*207d0*/  SEL R3, R3, R29, P3 ;  /* 0x0000001d03037207 */ /* 0x000fe20001800000 */
[----:B------:R-:W-:Y:S01]  /*207e0*/  IMAD.MOV.U32 R14, RZ, RZ, R18 ;  /* 0x000000ffff0e7224 */ /* 0x000fe200078e0012 */
[----:B------:R-:W-:Y:S01]  /*207f0*/  FSEL R21, R21, R22, P3 ;  /* 0x0000001615157208 */ /* 0x000fe20001800000 */
[----:B------:R-:W-:Y:S01]  /*20800*/  IMAD.MOV.U32 R28, RZ, RZ, R0 ;  /* 0x000000ffff1c7224 */ /* 0x000fe200078e0000 */
[----:B------:R1:W-:Y:S01]  /*20810*/  STS.64 [R8+0x18], R10 ;  /* 0x0000180a08007388 */ /* 0x0003e20000000a00 */
[----:B------:R-:W-:-:S03]  /*20820*/  IMAD.MOV.U32 R29, RZ, RZ, R3 ;  /* 0x000000ffff1d7224 */ /* 0x000fc600078e0003 */
[----:B------:R1:W-:Y:S04]  /*20830*/  STS.64 [R8+0x28], R14 ;  /* 0x0000280e08007388 */ /* 0x0003e80000000a00 */
[----:B------:R1:W-:Y:S04]  /*20840*/  STS.64 [R8+0x38], R28 ;  /* 0x0000381c08007388 */ /* 0x0003e80000000a00 */
[----:B------:R1:W-:Y:S04]  /*20850*/  STS [R8], R7 ;  /* 0x0000000708007388 */ /* 0x0003e80000000800 */
[----:B------:R1:W-:Y:S04]  /*20860*/  STS [R8+0x10], R9 ;  /* 0x0000100908007388 */ /* 0x0003e80000000800 */
[----:B------:R1:W-:Y:S04]  /*20870*/  STS [R8+0x20], R13 ;  /* 0x0000200d08007388 */ /* 0x0003e80000000800 */
[----:B------:R1:W-:Y:S02]  /*20880*/  STS [R8+0x30], R21 ;  /* 0x0000301508007388 */ /* 0x0003e40000000800 */
.L_x_930:
[----:B------:R-:W-:Y:S05]  /*20890*/  BSYNC.RECONVERGENT B0 ;  /* 0x0000000000007941 */ /* 0x000fea0003800200 */
.L_x_929:
[----:B------:R-:W-:-:S03]  /*208a0*/  UISETP.GT.U32.AND UP0, UPT, UR4, 0x3, UPT ;  /* 0x000000030400788c */ /* 0x000fc6000bf04070 */
[----:B------:R-:W-:-:S06]  /*208b0*/  UMOV UR4, UR7 ;  /* 0x0000000700047c82 */ /* 0x000fcc0008000000 */
[----:B------:R-:W-:Y:S05]  /*208c0*/  BRA.U UP0, `(.L_x_939) ;  /* 0xfffffff900847547 */ /* 0x000fea000b83ffff */
.L_x_928:
[----:B------:R-:W2:Y:S02]  /*208d0*/  LDCU UR4, c[0x0][0x3b0] ;  /* 0x00007600ff0477ac */ /* 0x000ea40008000800 */
[----:B--2---:R-:W-:-:S09]  /*208e0*/  UISETP.NE.AND UP0, UPT, UR4, URZ, UPT ;  /* 0x000000ff0400728c */ /* 0x004fd2000bf05270 */
[----:B------:R-:W-:Y:S05]  /*208f0*/  BRA.U !UP0, `(.L_x_940) ;  /* 0x0000000d08087547 */ /* 0x000fea000b800000 */
[----:B------:R-:W-:Y:S02]  /*20900*/  UISETP.GE.U32.AND UP0, UPT, UR5, 0x21, UPT ;  /* 0x000000210500788c */ /* 0x000fe4000bf06070 */
[----:B------:R-:W-:-:S07]  /*20910*/  UMOV UR4, UR5 ;  /* 0x0000000500047c82 */ /* 0x000fce0008000000 */
[----:B------:R-:W-:Y:S05]  /*20920*/  BRA.U !UP0, `(.L_x_941) ;  /* 0x0000000508c07547 */ /* 0x000fea000b800000 */
[----:B------:R-:W-:Y:S01]  /*20930*/  IMAD.MOV.U32 R16, RZ, RZ, R6 ;  /* 0x000000ffff107224 */ /* 0x000fe200078e0006 */
[----:B------:R-:W-:Y:S01]  /*20940*/  STS [R8], R7 ;  /* 0x0000000708007388 */ /* 0x000fe20000000800 */
[----:B------:R-:W-:Y:S01]  /*20950*/  IMAD.MOV.U32 R17, RZ, RZ, R27 ;  /* 0x000000ffff117224 */ /* 0x000fe200078e001b */
[----:B------:R-:W-:Y:S01]  /*20960*/  UISETP.GE.U32.AND UP0, UPT, UR5, 0x40, UPT ;  /* 0x000000400500788c */ /* 0x000fe2000bf06070 */
[----:B-1-3--:R-:W-:Y:S01]  /*20970*/  IMAD.MOV.U32 R10, RZ, RZ, R2 ;  /* 0x000000ffff0a7224 */ /* 0x00afe200078e0002 */
[----:B------:R-:W-:Y:S01]  /*20980*/  STS [R8+0x10], R9 ;  /* 0x0000100908007388 */ /* 0x000fe20000000800 */
[----:B------:R-:W-:Y:S01]  /*20990*/  IMAD.MOV.U32 R14, RZ, RZ, R18 ;  /* 0x000000ffff0e7224 */ /* 0x000fe200078e0012 */
[----:B------:R-:W-:Y:S02]  /*209a0*/  UMOV UR4, 0x20 ;  /* 0x0000002000047882 */ /* 0x000fe40000000000 */
[----:B------:R1:W-:Y:S04]  /*209b0*/  STS.64 [R8+0x8], R16 ;  /* 0x0000081008007388 */ /* 0x0003e80000000a00 */
[----:B------:R2:W-:Y:S04]  /*209c0*/  STS.64 [R8+0x18], R10 ;  /* 0x0000180a08007388 */ /* 0x0005e80000000a00 */
[----:B------:R2:W-:Y:S01]  /*209d0*/  STS.64 [R8+0x28], R14 ;  /* 0x0000280e08007388 */ /* 0x0005e20000000a00 */
[----:B-1----:R-:W-:-:S03]  /*209e0*/  IMAD.MOV.U32 R16, RZ, RZ, R0 ;  /* 0x000000ffff107224 */ /* 0x002fc600078e0000 */
[----:B------:R2:W-:Y:S01]  /*209f0*/  STS [R8+0x20], R13 ;  /* 0x0000200d08007388 */ /* 0x0005e20000000800 */
[----:B------:R-:W-:-:S03]  /*20a00*/  IMAD.MOV.U32 R17, RZ, RZ, R3 ;  /* 0x000000ffff117224 */ /* 0x000fc600078e0003 */
[----:B------:R2:W-:Y:S04]  /*20a10*/  STS [R8+0x30], R21 ;  /* 0x0000301508007388 */ /* 0x0005e80000000800 */
[----:B------:R2:W-:Y:S01]  /*20a20*/  STS.64 [R8+0x38], R16 ;  /* 0x0000381008007388 */ /* 0x0005e20000000a00 */
[----:B------:R-:W-:Y:S05]  /*20a30*/  BRA.U !UP0, `(.L_x_941) ;  /* 0x00000005087c7547 */ /* 0x000fea000b800000 */
[----:B------:R-:W-:-:S07]  /*20a40*/  IMAD.U32 R12, RZ, RZ, UR5 ;  /* 0x00000005ff0c7e24 */ /* 0x000fce000f8e00ff */
.L_x_952:
[----:B------:R-:W-:Y:S01]  /*20a50*/  SHF.R.U32.HI R20, RZ, 0x1, R12 ;  /* 0x00000001ff147819 */ /* 0x000fe2000001160c */
[----:B------:R-:W-:Y:S04]  /*20a60*/  BAR.SYNC.DEFER_BLOCKING 0x0 ;  /* 0x0000000000007b1d */ /* 0x000fe80000010000 */
[----:B-12---:R-:W-:Y:S02]  /*20a70*/  IMAD.IADD R10, R20, 0x1, R19 ;  /* 0x00000001140a7824 */ /* 0x006fe400078e0213 */
[----:B------:R-:W-:Y:S03]  /*20a80*/  BSSY.RECONVERGENT B0, `(.L_x_942) ;  /* 0x0000057000007945 */ /* 0x000fe60003800200 */
[----:B------:R-:W-:-:S04]  /*20a90*/  ISETP.GE.U32.AND P2, PT, R10, UR5, PT ;  /* 0x000000050a007c0c */ /* 0x000fc8000bf46070 */
[----:B------:R-:W-:-:S13]  /*20aa0*/  ISETP.GE.U32.OR P2, PT, R19, R20, P2 ;  /* 0x000000141300720c */ /* 0x000fda0001746470 */
[----:B------:R-:W-:Y:S05]  /*20ab0*/  @P2 BRA `(.L_x_943) ;  /* 0x00000004004c2947 */ /* 0x000fea0003800000 */
[----:B------:R-:W-:Y:S01]  /*20ac0*/  IMAD R10, R20, 0x40, R8 ;  /* 0x00000040140a7824 */ /* 0x000fe200078e0208 */
[----:B------:R-:W-:Y:S01]  /*20ad0*/  FSETP.NAN.FTZ.AND P4, PT, |R7|, |R7|, PT ;  /* 0x400000070700720b */ /* 0x000fe20003f98200 */
[----:B------:R-:W-:Y:S03]  /*20ae0*/  BSSY.RECONVERGENT B1, `(.L_x_944) ;  /* 0x0000011000017945 */ /* 0x000fe60003800200 */
        /* <DEDUP_REMOVED lines=16> */
.L_x_945:
[----:B------:R-:W-:Y:S05]  /*20bf0*/  BSYNC.RECONVERGENT B1 ;  /* 0x0000000000017941 */ /* 0x000fea0003800200 */
.L_x_944:
        /* <DEDUP_REMOVED lines=20> */
.L_x_947:
[----:B------:R-:W-:Y:S05]  /*20d40*/  BSYNC.RECONVERGENT B1 ;  /* 0x0000000000017941 */ /* 0x000fea0003800200 */
.L_x_946:
        /* <DEDUP_REMOVED lines=14> */
.L_x_949:
[----:B------:R-:W-:Y:S05]  /*20e30*/  BSYNC.RECONVERGENT B1 ;  /* 0x0000000000017941 */ /* 0x000fea0003800200 */
.L_x_948:
        /* <DEDUP_REMOVED lines=12> */
.L_x_951:
[----:B------:R-:W-:Y:S05]  /*20f00*/  BSYNC.RECONVERGENT B1 ;  /* 0x0000000000017941 */ /* 0x000fea0003800200 */
.L_x_950:
        /* <DEDUP_REMOVED lines=14> */
.L_x_943:
[----:B------:R-:W-:Y:S05]  /*20ff0*/  BSYNC.RECONVERGENT B0 ;  /* 0x0000000000007941 */ /* 0x000fea0003800200 */
.L_x_942:
[----:B------:R-:W-:Y:S01]  /*21000*/  ISETP.GT.U32.AND P2, PT, R12, 0x7f, PT ;  /* 0x0000007f0c00780c */ /* 0x000fe20003f44070 */
[----:B------:R-:W-:-:S12]  /*21010*/  IMAD.MOV.U32 R12, RZ, RZ, R20 ;  /* 0x000000ffff0c7224 */ /* 0x000fd800078e0014 */
[----:B------:R-:W-:Y:S05]  /*21020*/  @P2 BRA `(.L_x_952) ;  /* 0xfffffff800882947 */ /* 0x000fea000383ffff */
.L_x_941:
[----:B------:R-:W-:Y:S01]  /*21030*/  BAR.SYNC.DEFER_BLOCKING 0x0 ;  /* 0x0000000000007b1d */ /* 0x000fe20000010000 */
[----:B------:R-:W-:-:S09]  /*21040*/  UISETP.GE.U32.AND UP0, UPT, UR4, 0x2, UPT ;  /* 0x000000020400788c */ /* 0x000fd2000bf06070 */
[----:B------:R-:W-:Y:S05]  /*21050*/  BRA.U !UP0, `(.L_x_940) ;  /* 0x0000000508307547 */ /* 0x000fea000b800000 */
[----:B-123--:R-:W-:-:S07]  /*21060*/  IMAD.MOV.U32 R8, RZ, RZ, 0x1 ;  /* 0x00000001ff087424 */ /* 0x00efce00078e00ff */
.L_x_961:
        /* <DEDUP_REMOVED lines=10> */
[----:B------:R-:W-:-:S04]  /*21110*/  @!P3 ISETP.GE.U32.AND P2, PT, R6, R17, PT ;  /* 0x000000110600b20c */ /* 0x000fc80003f46070 */
[----:B------:R-:W-:-:S04]  /*21120*/  @!P3 ISETP.GE.AND.EX P2, PT, R27, R12, PT, P2 ;  /* 0x0000000c1b00b20c */ /* 0x000fc80003f46320 */
[----:B------:R-:W-:Y:S02]  /*21130*/  @!P3 PLOP3.LUT P2, PT, P2, PT, PT, 0x8, 0x80 ;  /* 0x000000000080b81c */ /* 0x000fe4000174e170 */
[----:B------:R-:W-:-:S13]  /*21140*/  @P3 FSETP.LT.FTZ.AND P2, PT, R7, R10, PT ;  /* 0x0000000a0700320b */ /* 0x000fda0003f51000 */
.L_x_954:
[----:B------:R-:W-:Y:S05]  /*21150*/  BSYNC.RECONVERGENT B0 ;  /* 0x0000000000007941 */ /* 0x000fea0003800200 */
.L_x_953:
        /* <DEDUP_REMOVED lines=14> */
.L_x_956:
[----:B------:R-:W-:Y:S05]  /*21240*/  BSYNC.RECONVERGENT B0 ;  /* 0x0000000000007941 */ /* 0x000fea0003800200 */
.L_x_955:
        /* <DEDUP_REMOVED lines=14> */
.L_x_958:
[----:B------:R-:W-:Y:S05]  /*21330*/  BSYNC.RECONVERGENT B0 ;  /* 0x0000000000007941 */ /* 0x000fea0003800200 */
.L_x_957:
        /* <DEDUP_REMOVED lines=23> */
.L_x_960:
[----:B------:R-:W-:Y:S05]  /*214b0*/  BSYNC.RECONVERGENT B0 ;  /* 0x0000000000007941 */ /* 0x000fea0003800200 */
.L_x_959:
[----:B------:R-:W-:Y:S01]  /*214c0*/  IMAD.SHL.U32 R8, R8, 0x2, RZ ;  /* 0x0000000208087824 */ /* 0x000fe200078e00ff */
[----:B------:R-:W-:Y:S02]  /*214d0*/  FSEL R21, R21, R28, P2 ;  /* 0x0000001c15157208 */ /* 0x000fe40001000000 */
[----:B------:R-:W-:Y:S02]  /*214e0*/  SEL R0, R0, R31, P2 ;  /* 0x0000001f00007207 */ /* 0x000fe40001000000 */
[----:B------:R-:W-:Y:S02]  /*214f0*/  ISETP.GE.AND P3, PT, R8, UR4, PT ;  /* 0x0000000408007c0c */ /* 0x000fe4000bf66270 */
[----:B------:R-:W-:-:S11]  /*21500*/  SEL R3, R3, R30, P2 ;  /* 0x0000001e03037207 */ /* 0x000fd60001000000 */
[----:B------:R-:W-:Y:S05]  /*21510*/  @!P3 BRA `(.L_x_961) ;  /* 0xfffffff800d4b947 */ /* 0x000fea000383ffff */
.L_x_940:
[----:B------:R-:W-:Y:S05]  /*21520*/  @!P1 EXIT ;  /* 0x000000000000994d */ /* 0x000fea0003800000 */
[----:B------:R-:W4:Y:S02]  /*21530*/  LDCU.U8 UR4, c[0x0][0x7a0] ;  /* 0x0000f400ff0477ac */ /* 0x000f240008000000 */
[----:B----4-:R-:W-:-:S09]  /*21540*/  UISETP.NE.AND UP0, UPT, UR4, URZ, UPT ;  /* 0x000000ff0400728c */ /* 0x010fd2000bf05270 */
[----:B------:R-:W-:Y:S05]  /*21550*/  BRA.U !UP0, `(.L_x_962) ;  /* 0x0000000108247547 */ /* 0x000fea000b800000 */
[----:B------:R-:W4:Y:S02]  /*21560*/  LDCU.64 UR4, c[0x0][0x798] ;  /* 0x0000f300ff0477ac */ /* 0x000f240008000a00 */
[----:B----4-:R-:W-:Y:S02]  /*21570*/  IADD3 R6, P1, PT, R6, UR4, RZ ;  /* 0x0000000406067c10 */ /* 0x010fe4000ff3e0ff */
[----:B------:R-:W-:Y:S02]  /*21580*/  IADD3 R2, P2, PT, R2, UR4, RZ ;  /* 0x0000000402027c10 */ /* 0x000fe4000ff5e0ff */
[----:B------:R-:W-:Y:S02]  /*21590*/  IADD3 R18, P3, PT, R18, UR4, RZ ;  /* 0x0000000412127c10 */ /* 0x000fe4000ff7e0ff */
[----:B------:R-:W-:Y:S02]  /*215a0*/  IADD3 R0, P4, PT, R0, UR4, RZ ;  /* 0x0000000400007c10 */ /* 0x000fe4000ff9e0ff */
[----:B------:R-:W-:-:S02]  /*215b0*/  IADD3.X R27, PT, PT, R27, UR5, RZ, P1, !PT ;  /* 0x000000051b1b7c10 */ /* 0x000fc40008ffe4ff */
[----:B-123--:R-:W-:Y:S02]  /*215c0*/  IADD3.X R11, PT, PT, R11, UR5, RZ, P2, !PT ;  /* 0x000000050b0b7c10 */ /* 0x00efe400097fe4ff */
[----:B------:R-:W-:Y:S02]  /*215d0*/  IADD3.X R15, PT, PT, R15, UR5, RZ, P3, !PT ;  /* 0x000000050f0f7c10 */ /* 0x000fe40009ffe4ff */
[----:B------:R-:W-:-:S07]  /*215e0*/  IADD3.X R3, PT, PT, R3, UR5, RZ, P4, !PT ;  /* 0x0000000503037c10 */ /* 0x000fce000a7fe4ff */
.L_x_962:
[----:B------:R-:W-:Y:S05]  /*215f0*/  @!P0 BRA `(.L_x_963) ;  /* 0x0000000800f88947 */ /* 0x000fea0003800000 */
[----:B------:R-:W-:Y:S05]  /*21600*/  BRA.U !UP0, `(.L_x_964) ;  /* 0x00000001085c7547 */ /* 0x000fea000b800000 */
[----:B------:R-:W-:Y:S01]  /*21610*/  MOV R0, 0x0 ;  /* 0x0000000000007802 */ /* 0x000fe20000000f00 */
[----:B------:R-:W4:Y:S01]  /*21620*/  LDCU.64 UR4, c[0x4][0x3c8] ;  /* 0x01007900ff0477ac */ /* 0x000f220008000a00 */
[----:B-123--:R-:W-:Y:S02]  /*21630*/  IMAD.MOV.U32 R8, RZ, RZ, 0x2dd ;  /* 0x000002ddff087424 */ /* 0x00efe400078e00ff */
[----:B------:R1:W2:Y:S01]  /*21640*/  LDC.64 R2, c[0x4][R0] ;  /* 0x0100000000027b82 */ /* 0x0002a20000000a00 */
[----:B------:R-:W3:Y:S01]  /*21650*/  LDCU.64 UR8, c[0x4][0x3c0] ;  /* 0x01007800ff0877ac */ /* 0x000ee20008000a00 */
[----:B------:R-:W-:Y:S02]  /*21660*/  IMAD.MOV.U32 R12, RZ, RZ, 0x1 ;  /* 0x00000001ff0c7424 */ /* 0x000fe400078e00ff */
[----:B------:R-:W-:Y:S01]  /*21670*/  IMAD.MOV.U32 R13, RZ, RZ, RZ ;  /* 0x000000ffff0d7224 */ /* 0x000fe200078e00ff */
[----:B------:R-:W5:Y:S01]  /*21680*/  LDCU.64 UR6, c[0x4][0x290] ;  /* 0x01005200ff0677ac */ /* 0x000f620008000a00 */
[----:B----4-:R-:W-:-:S02]  /*21690*/  IMAD.U32 R4, RZ, RZ, UR4 ;  /* 0x00000004ff047e24 */ /* 0x010fc4000f8e00ff */
[----:B------:R-:W-:Y:S02]  /*216a0*/  IMAD.U32 R5, RZ, RZ, UR5 ;  /* 0x00000005ff057e24 */ /* 0x000fe4000f8e00ff */
[----:B---3--:R-:W-:Y:S02]  /*216b0*/  IMAD.U32 R6, RZ, RZ, UR8 ;  /* 0x00000008ff067e24 */ /* 0x008fe4000f8e00ff */
[----:B------:R-:W-:Y:S02]  /*216c0*/  IMAD.U32 R7, RZ, RZ, UR9 ;  /* 0x00000009ff077e24 */ /* 0x000fe4000f8e00ff */
[----:B-----5:R-:W-:Y:S02]  /*216d0*/  IMAD.U32 R10, RZ, RZ, UR6 ;  /* 0x00000006ff0a7e24 */ /* 0x020fe4000f8e00ff */
[----:B-1----:R-:W-:-:S07]  /*216e0*/  IMAD.U32 R11, RZ, RZ, UR7 ;  /* 0x00000007ff0b7e24 */ /* 0x002fce000f8e00ff */
[----:B------:R-:W-:-:S07]  /*216f0*/  LEPC R20, `(.L_x_965) ;  /* 0x000000001014794e */ /* 0x000fce0000000000 */
[----:B0-2---:R-:W-:Y:S05]  /*21700*/  CALL.ABS.NOINC R2 ;  /* 0x0000000002007343 */ /* 0x005fea0003c00000 */
.L_x_965:
[----:B------:R-:W-:Y:S01]  /*21710*/  IMAD.MOV.U32 R6, RZ, RZ, RZ ;  /* 0x000000ffff067224 */ /* 0x000fe200078e00ff */
[----:B------:R-:W-:Y:S01]  /*21720*/  CS2R R2, SRZ ;  /* 0x0000000000027805 */ /* 0x000fe2000001ff00 */
[----:B------:R-:W-:Y:S02]  /*21730*/  IMAD.MOV.U32 R27, RZ, RZ, RZ ;  /* 0x000000ffff1b7224 */ /* 0x000fe400078e00ff */
[----:B------:R-:W-:Y:S02]  /*21740*/  IMAD.MOV.U32 R11, RZ, RZ, RZ ;  /* 0x000000ffff0b7224 */ /* 0x000fe400078e00ff */
[----:B------:R-:W-:Y:S02]  /*21750*/  IMAD.MOV.U32 R18, RZ, RZ, RZ ;  /* 0x000000ffff127224 */ /* 0x000fe400078e00ff */
[----:B------:R-:W-:Y:S02]  /*21760*/  IMAD.MOV.U32 R15, RZ, RZ, RZ ;  /* 0x000000ffff0f7224 */ /* 0x000fe400078e00ff */
[----:B------:R-:W-:-:S07]  /*21770*/  IMAD.MOV.U32 R0, RZ, RZ, RZ ;  /* 0x000000ffff007224 */ /* 0x000fce00078e00ff */
.L_x_964:
[----:B------:R-:W4:Y:S01]  /*21780*/  LDCU.U8 UR4, c[0x0][0x7a1] ;  /* 0x0000f420ff0477ac */ /* 0x000f220008000000 */
[----:B-12---:R-:W-:Y:S02]  /*21790*/  IMAD.MOV.U32 R16, RZ, RZ, R6 ;  /* 0x000000ffff107224 */ /* 0x006fe400078e0006 */
[----:B------:R-:W-:Y:S02]  /*217a0*/  IMAD.MOV.U32 R17, RZ, RZ, R27 ;  /* 0x000000ffff117224 */ /* 0x000fe400078e001b */
[----:B---3--:R-:W-:Y:S02]  /*217b0*/  IMAD.MOV.U32 R28, RZ, RZ, R2 ;  /* 0x000000ffff1c7224 */ /* 0x008fe400078e0002 */
[----:B------:R-:W-:Y:S02]  /*217c0*/  IMAD.MOV.U32 R29, RZ, RZ, R11 ;  /* 0x000000ffff1d7224 */ /* 0x000fe400078e000b */
[----:B------:R-:W-:Y:S02]  /*217d0*/  IMAD.MOV.U32 R19, RZ, RZ, R15 ;  /* 0x000000ffff137224 */ /* 0x000fe400078e000f */
[----:B------:R-:W-:-:S02]  /*217e0*/  IMAD.MOV.U32 R30, RZ, RZ, R0 ;  /* 0x000000ffff1e7224 */ /* 0x000fc400078e0000 */
[----:B------:R-:W-:Y:S01]  /*217f0*/  IMAD.MOV.U32 R31, RZ, RZ, R3 ;  /* 0x000000ffff1f7224 */ /* 0x000fe200078e0003 */
[----:B----4-:R-:W-:-:S09]  /*21800*/  UISETP.NE.AND UP0, UPT, UR4, URZ, UPT ;  /* 0x000000ff0400728c */ /* 0x010fd2000bf05270 */
        /* <DEDUP_REMOVED lines=16> */
[----:B-----5:R-:W-:Y:S02]  /*21910*/  IMAD.U32 R10, RZ, RZ, UR6 ;  /* 0x00000006ff0a7e24 */ /* 0x020fe4000f8e00ff */
[----:B--2---:R-:W-:-:S07]  /*21920*/  IMAD.U32 R11, RZ, RZ, UR7 ;  /* 0x00000007ff0b7e24 */ /* 0x004fce000f8e00ff */
[----:B------:R-:W-:-:S07]  /*21930*/  LEPC R20, `(.L_x_968) ;  /* 0x000000001014794e */ /* 0x000fce0000000000 */
[----:B0--3--:R-:W-:Y:S05]  /*21940*/  CALL.ABS.NOINC R2 ;  /* 0x0000000002007343 */ /* 0x009fea0003c00000 */
.L_x_968:
[----:B------:R-:W0:Y:S01]  /*21950*/  LDCU.64 UR4, c[0x0][0x770] ;  /* 0x0000ee00ff0477ac */ /* 0x000e220008000a00 */
[----:B------:R-:W-:Y:S02]  /*21960*/  IMAD.MOV.U32 R8, RZ, RZ, 0x2ef ;  /* 0x000002efff087424 */ /* 0x000fe400078e00ff */
[----:B------:R-:W-:Y:S01]  /*21970*/  IMAD.MOV.U32 R12, RZ, RZ, 0x1 ;  /* 0x00000001ff0c7424 */ /* 0x000fe200078e00ff */
[----:B------:R-:W1:Y:S01]  /*21980*/  LDCU.64 UR6, c[0x4][0x3d8] ;  /* 0x01007b00ff0677ac */ /* 0x000e620008000a00 */
[----:B------:R-:W-:Y:S01]  /*21990*/  IMAD.MOV.U32 R13, RZ, RZ, RZ ;  /* 0x000000ffff0d7224 */ /* 0x000fe200078e00ff */
[----:B------:R-:W2:Y:S01]  /*219a0*/  LDCU.64 UR8, c[0x4][0x3c0] ;  /* 0x01007800ff0877ac */ /* 0x000ea20008000a00 */
[----:B0-----:R-:W-:Y:S02]  /*219b0*/  IADD3 R2, P0, PT, R23, UR4, RZ ;  /* 0x0000000417027c10 */ /* 0x001fe4000ff1e0ff */
[----:B------:R-:W0:Y:S01]  /*219c0*/  LDC.64 R22, c[0x4][R22] ;  /* 0x0100000016167b82 */ /* 0x000e220000000a00 */
[----:B-1----:R-:W-:-:S02]  /*219d0*/  IMAD.U32 R4, RZ, RZ, UR6 ;  /* 0x00000006ff047e24 */ /* 0x002fc4000f8e00ff */
[----:B------:R-:W-:Y:S01]  /*219e0*/  IMAD.X R3, RZ, RZ, UR5, P0 ;  /* 0x00000005ff037e24 */ /* 0x000fe200080e06ff */
[----:B------:R-:W1:Y:S01]  /*219f0*/  LDCU.64 UR4, c[0x4][0x2a0] ;  /* 0x01005400ff0477ac */ /* 0x000e620008000a00 */
[----:B------:R-:W-:Y:S02]  /*21a00*/  IMAD.U32 R5, RZ, RZ, UR7 ;  /* 0x00000007ff057e24 */ /* 0x000fe4000f8e00ff */
[----:B--2---:R-:W-:Y:S01]  /*21a10*/  IMAD.U32 R6, RZ, RZ, UR8 ;  /* 0x00000008ff067e24 */ /* 0x004fe2000f8e00ff */
[----:B------:R2:W-:Y:S01]  /*21a20*/  STG.E.64 desc[UR36][R2.64], R16 ;  /* 0x0000001002007986 */ /* 0x0005e2000c101b24 */
[----:B------:R-:W-:Y:S02]  /*21a30*/  IMAD.U32 R7, RZ, RZ, UR9 ;  /* 0x00000009ff077e24 */ /* 0x000fe4000f8e00ff */
[----:B-1----:R-:W-:Y:S02]  /*21a40*/  IMAD.U32 R10, RZ, RZ, UR4 ;  /* 0x00000004ff0a7e24 */ /* 0x002fe4000f8e00ff */
[----:B--2---:R-:W-:-:S07]  /*21a50*/  IMAD.U32 R11, RZ, RZ, UR5 ;  /* 0x00000005ff0b7e24 */ /* 0x004fce000f8e00ff */
[----:B------:R-:W-:-:S07]  /*21a60*/  LEPC R20, `(.L_x_969) ;  /* 0x000000001014794e */ /* 0x000fce0000000000 */
[----:B0-----:R-:W-:Y:S05]  /*21a70*/  CALL.ABS.NOINC R22 ;  /* 0x0000000016007343 */ /* 0x001fea0003c00000 */
.L_x_969:
[----:B------:R-:W-:Y:S05]  /*21a80*/  BRA `(.L_x_970) ;  /* 0x0000000000107947 */ /* 0x000fea0003800000 */
.L_x_967:
[----:B------:R-:W1:Y:S02]  /*21a90*/  LDCU.64 UR4, c[0x0][0x770] ;  /* 0x0000ee00ff0477ac */ /* 0x000e640008000a00 */
[----:B-1----:R-:W-:-:S05]  /*21aa0*/  IADD3 R2, P0, PT, R23, UR4, RZ ;  /* 0x0000000417027c10 */ /* 0x002fca000ff1e0ff */
[----:B------:R-:W-:-:S05]  /*21ab0*/  IMAD.X R3, RZ, RZ, UR5, P0 ;  /* 0x00000005ff037e24 */ /* 0x000fca00080e06ff */
[----:B------:R1:W-:Y:S03]  /*21ac0*/  STG.E.64 desc[UR36][R2.64], R16 ;  /* 0x0000001002007986 */ /* 0x0003e6000c101b24 */
.L_x_970:
[----:B------:R-:W2:Y:S01]  /*21ad0*/  LDCU.64 UR6, c[0x0][0x770] ;  /* 0x0000ee00ff0677ac */ /* 0x000ea20008000a00 */
[----:B------:R-:W3:Y:S01]  /*21ae0*/  LDCU UR4, c[0x0][0x7a4] ;  /* 0x0000f480ff0477ac */ /* 0x000ee20008000800 */
[----:B--2---:R-:W-:Y:S01]  /*21af0*/  IADD3 R26, P0, PT, R26, UR6, RZ ;  /* 0x000000061a1a7c10 */ /* 0x004fe2000ff1e0ff */
[----:B---3--:R-:W-:-:S04]  /*21b00*/  UISETP.NE.AND UP0, UPT, UR4, 0x1, UPT ;  /* 0x000000010400788c */ /* 0x008fc8000bf05270 */
[----:B------:R-:W-:-:S05]  /*21b10*/  IMAD.X R27, RZ, RZ, UR7, P0 ;  /* 0x00000007ff1b7e24 */ /* 0x000fca00080e06ff */
[----:B------:R2:W-:Y:S01]  /*21b20*/  STG.E.64 desc[UR36][R26.64], R28 ;  /* 0x0000001c1a007986 */ /* 0x0005e2000c101b24 */
[----:B------:R-:W-:Y:S05]  /*21b30*/  BRA.U !UP0, `(.L_x_971) ;  /* 0x0000000108907547 */ /* 0x000fea000b800000 */
[----:B-1----:R-:W-:Y:S01]  /*21b40*/  MOV R16, 0x0 ;  /* 0x0000000000107802 */ /* 0x002fe20000000f00 */
[----:B------:R-:W1:Y:S01]  /*21b50*/  LDCU.64 UR4, c[0x4][0x3d8] ;  /* 0x01007b00ff0477ac */ /* 0x000e620008000a00 */
[----:B------:R-:W-:Y:S02]  /*21b60*/  IMAD.MOV.U32 R8, RZ, RZ, 0x2ef ;  /* 0x000002efff087424 */ /* 0x000fe400078e00ff */
[----:B------:R3:W4:Y:S01]  /*21b70*/  LDC.64 R2, c[0x4][R16] ;  /* 0x0100000010027b82 */ /* 0x0007220000000a00 */
[----:B------:R-:W5:Y:S01]  /*21b80*/  LDCU.64 UR6, c[0x4][0x3c0] ;  /* 0x01007800ff0677ac */ /* 0x000f620008000a00 */
[----:B------:R-:W-:Y:S02]  /*21b90*/  IMAD.MOV.U32 R12, RZ, RZ, 0x1 ;  /* 0x00000001ff0c7424 */ /* 0x000fe400078e00ff */
[----:B------:R-:W-:Y:S01]  /*21ba0*/  IMAD.MOV.U32 R13, RZ, RZ, RZ ;  /* 0x000000ffff0d7224 */ /* 0x000fe200078e00ff */
[----:B------:R-:W0:Y:S01]  /*21bb0*/  LDCU.64 UR8, c[0x4][0x2a0] ;  /* 0x01005400ff0877ac */ /* 0x000e220008000a00 */
[----:B-1----:R-:W-:-:S02]  /*21bc0*/  IMAD.U32 R4, RZ, RZ, UR4 ;  /* 0x00000004ff047e24 */ /* 0x002fc4000f8e00ff */
[----:B------:R-:W-:Y:S02]  /*21bd0*/  IMAD.U32 R5, RZ, RZ, UR5 ;  /* 0x00000005ff057e24 */ /* 0x000fe4000f8e00ff */
[----:B-----5:R-:W-:Y:S02]  /*21be0*/  IMAD.U32 R6, RZ, RZ, UR6 ;  /* 0x00000006ff067e24 */ /* 0x020fe4000f8e00ff */
[----:B------:R-:W-:Y:S02]  /*21bf0*/  IMAD.U32 R7, RZ, RZ, UR7 ;  /* 0x00000007ff077e24 */ /* 0x000fe4000f8e00ff */
[----:B0-----:R-:W-:Y:S02]  /*21c00*/  IMAD.U32 R10, RZ, RZ, UR8 ;  /* 0x00000008ff0a7e24 */ /* 0x001fe4000f8e00ff */
[----:B---3--:R-:W-:-:S07]  /*21c10*/  IMAD.U32 R11, RZ, RZ, UR9 ;  /* 0x00000009ff0b7e24 */ /* 0x008fce000f8e00ff */
[----:B------:R-:W-:-:S07]  /*21c20*/  LEPC R20, `(.L_x_972) ;  /* 0x000000001014794e */ /* 0x000fce0000000000 */
[----:B--2-4-:R-:W-:Y:S05]  /*21c30*/  CALL.ABS.NOINC R2 ;  /* 0x0000000002007343 */ /* 0x014fea0003c00000 */
.L_x_972:
        /* <DEDUP_REMOVED lines=14> */
[----:B------:R-:W-:Y:S02]  /*21d20*/  IMAD.U32 R7, RZ, RZ, UR9 ;  /* 0x00000009ff077e24 */ /* 0x000fe4000f8e00ff */
[----:B0-----:R-:W-:Y:S02]  /*21d30*/  IMAD.U32 R10, RZ, RZ, UR4 ;  /* 0x00000004ff0a7e24 */ /* 0x001fe4000f8e00ff */
[----:B--2---:R-:W-:-:S07]  /*21d40*/  IMAD.U32 R11, RZ, RZ, UR5 ;  /* 0x00000005ff0b7e24 */ /* 0x004fce000f8e00ff */
[----:B------:R-:W-:-:S07]  /*21d50*/  LEPC R20, `(.L_x_973) ;  /* 0x000000001014794e */ /* 0x000fce0000000000 */
[----:B-1----:R-:W-:Y:S05]  /*21d60*/  CALL.ABS.NOINC R16 ;  /* 0x0000000010007343 */ /* 0x002fea0003c00000 */
.L_x_973:
[----:B------:R-:W-:Y:S05]  /*21d70*/  BRA `(.L_x_974) ;  /* 0x00000000000c7947 */ /* 0x000fea0003800000 */
.L_x_971:
[----:B-1----:R-:W-:-:S05]  /*21d80*/  IADD3 R2, P0, PT, R25, UR6, RZ ;  /* 0x0000000619027c10 */ /* 0x002fca000ff1e0ff */
[----:B------:R-:W-:-:S05]  /*21d90*/  IMAD.X R3, RZ, RZ, UR7, P0 ;  /* 0x00000007ff037e24 */ /* 0x000fca00080e06ff */
[----:B------:R1:W-:Y:S03]  /*21da0*/  STG.E.64 desc[UR36][R2.64], R18 ;  /* 0x0000001202007986 */ /* 0x0003e6000c101b24 */
.L_x_974:
[----:B------:R-:W3:Y:S02]  /*21db0*/  LDCU.64 UR4, c[0x0][0x770] ;  /* 0x0000ee00ff0477ac */ /* 0x000ee40008000a00 */
[----:B---3--:R-:W-:-:S05]  /*21dc0*/  IADD3 R24, P0, PT, R24, UR4, RZ ;  /* 0x0000000418187c10 */ /* 0x008fca000ff1e0ff */
[----:B------:R-:W-:-:S05]  /*21dd0*/  IMAD.X R25, RZ, RZ, UR5, P0 ;  /* 0x00000005ff197e24 */ /* 0x000fca00080e06ff */
[----:B------:R-:W-:Y:S01]  /*21de0*/  STG.E.64 desc[UR36][R24.64], R30 ;  /* 0x0000001e18007986 */ /* 0x000fe2000c101b24 */
[----:B------:R-:W-:Y:S05]  /*21df0*/  EXIT ;  /* 0x000000000000794d */ /* 0x000fea0003800000 */
.L_x_966:
        /* <DEDUP_REMOVED lines=16> */
.L_x_975:
[----:B------:R0:W1:Y:S01]  /*21f00*/  LDC.64 R14, c[0x4][R2] ;  /* 0x01000000020e7b82 */ /* 0x0000620000000a00 */
[----:B------:R-:W2:Y:S01]  /*21f10*/  LDCU.64 UR4, c[0x4][0x3c8] ;  /* 0x01007900ff0477ac */ /* 0x000ea20008000a00 */
[----:B------:R-:W-:Y:S02]  /*21f20*/  IMAD.MOV.U32 R8, RZ, RZ, 0x2e9 ;  /* 0x000002e9ff087424 */ /* 0x000fe400078e00ff */
[----:B------:R-:W-:Y:S01]  /*21f30*/  IMAD.MOV.U32 R12, RZ, RZ, 0x1 ;  /* 0x00000001ff0c7424 */ /* 0x000fe200078e00ff */
[----:B------:R-:W3:Y:S01]  /*21f40*/  LDCU.64 UR6, c[0x4][0x3c0] ;  /* 0x01007800ff0677ac */ /* 0x000ee20008000a00 */
[----:B------:R-:W-:Y:S01]  /*21f50*/  IMAD.MOV.U32 R13, RZ, RZ, RZ ;  /* 0x000000ffff0d7224 */ /* 0x000fe200078e00ff */
[----:B------:R-:W4:Y:S01]  /*21f60*/  LDCU.64 UR8, c[0x4][0x2a8] ;  /* 0x01005500ff0877ac */ /* 0x000f220008000a00 */
[----:B--2---:R-:W-:Y:S02]  /*21f70*/  IMAD.U32 R4, RZ, RZ, UR4 ;  /* 0x00000004ff047e24 */ /* 0x004fe4000f8e00ff */
[----:B------:R-:W-:-:S02]  /*21f80*/  IMAD.U32 R5, RZ, RZ, UR5 ;  /* 0x00000005ff057e24 */ /* 0x000fc4000f8e00ff */
[----:B---3--:R-:W-:Y:S02]  /*21f90*/  IMAD.U32 R6, RZ, RZ, UR6 ;  /* 0x00000006ff067e24 */ /* 0x008fe4000f8e00ff */
[----:B------:R-:W-:Y:S02]  /*21fa0*/  IMAD.U32 R7, RZ, RZ, UR7 ;  /* 0x00000007ff077e24 */ /* 0x000fe4000f8e00ff */
[----:B----4-:R-:W-:Y:S02]  /*21fb0*/  IMAD.U32 R10, RZ, RZ, UR8 ;  /* 0x00000008ff0a7e24 */ /* 0x010fe4000f8e00ff */
[----:B0-----:R-:W-:-:S07]  /*21fc0*/  IMAD.U32 R11, RZ, RZ, UR9 ;  /* 0x00000009ff0b7e24 */ /* 0x001fce000f8e00ff */
[----:B------:R-:W-:-:S07]  /*21fd0*/  LEPC R20, `(.L_x_976) ;  /* 0x000000001014794e */ /* 0x000fce0000000000 */
[----:B-1----:R-:W-:Y:S05]  /*21fe0*/  CALL.ABS.NOINC R14 ;  /* 0x000000000e007343 */ /* 0x002fea0003c00000 */
.L_x_976:
        /* <DEDUP_REMOVED lines=15> */
.L_x_977:
        /* <DEDUP_REMOVED lines=11> */
[----:B---3--:R-:W-:Y:S02]  /*22190*/  IMAD.U32 R10, RZ, RZ, UR8 ;  /* 0x00000008ff0a7e24 */ /* 0x008fe4000f8e00ff */
[----:B------:R-:W-:-:S07]  /*221a0*/  IMAD.U32 R11, RZ, RZ, UR9 ;  /* 0x00000009ff0b7e24 */ /* 0x000fce000f8e00ff */
[----:B------:R-:W-:-:S07]  /*221b0*/  LEPC R20, `(.L_x_978) ;  /* 0x000000001014794e */ /* 0x000fce0000000000 */
[----:B0-----:R-:W-:Y:S05]  /*221c0*/  CALL.ABS.NOINC R2 ;  /* 0x0000000002007343 */ /* 0x001fea0003c00000 */
.L_x_978:
[----:B------:R-:W-:Y:S05]  /*221d0*/  EXIT ;  /* 0x000000000000794d */ /* 0x000fea0003800000 */
.L_x_963:
[----:B------:R-:W-:Y:S05]  /*221e0*/  BRA.U !UP0, `(.L_x_979) ;  /* 0x0000000508107547 */ /* 0x000fea000b800000 */
[----:B-123--:R-:W2:Y:S04]  /*221f0*/  LDG.E R8, desc[UR36][R4.64] ;  /* 0x0000002404087981 */ /* 0x00eea8000c1e1900 */
[----:B------:R-:W3:Y:S04]  /*22200*/  LDG.E.64 R16, desc[UR36][R4.64+0x8] ;  /* 0x0000082404107981 */ /* 0x000ee8000c1e1b00 */
[----:B------:R-:W4:Y:S04]  /*22210*/  LDG.E R10, desc[UR36][R4.64+0x10] ;  /* 0x00001024040a7981 */ /* 0x000f28000c1e1900 */
[----:B------:R-:W3:Y:S04]  /*22220*/  LDG.E R14, desc[UR36][R4.64+0x30] ;  /* 0x00003024040e7981 */ /* 0x000ee8000c1e1900 */
[----:B------:R1:W5:Y:S04]  /*22230*/  LDG.E R12, desc[UR36][R4.64+0x20] ;  /* 0x00002024040c7981 */ /* 0x000368000c1e1900 */
[----:B------:R1:W5:Y:S04]  /*22240*/  LDG.E.64 R28, desc[UR36][R4.64+0x18] ;  /* 0x00001824041c7981 */ /* 0x000368000c1e1b00 */
[----:B------:R1:W5:Y:S04]  /*22250*/  LDG.E.64 R30, desc[UR36][R4.64+0x28] ;  /* 0x00002824041e7981 */ /* 0x000368000c1e1b00 */
[----:B------:R1:W5:Y:S01]  /*22260*/  LDG.E.64 R32, desc[UR36][R4.64+0x38] ;  /* 0x0000382404207981 */ /* 0x000362000c1e1b00 */
[----:B------:R-:W-:Y:S01]  /*22270*/  BSSY.RECONVERGENT B0, `(.L_x_980) ;  /* 0x000000d000007945 */ /* 0x000fe20003800200 */
[----:B--2---:R-:W-:-:S02]  /*22280*/  FSETP.NAN.FTZ.AND P1, PT, |R8|, |R8|, PT ;  /* 0x400000080800720b */ /* 0x004fc40003f38200 */
[----:B----4-:R-:W-:-:S11]  /*22290*/  FSETP.NAN.FTZ.AND P5, PT, |R10|, |R10|, PT ;  /* 0x4000000a0a00720b */ /* 0x010fd60003fb8200 */
[----:B------:R-:W-:Y:S02]  /*222a0*/  @P1 FSETP.NAN.FTZ.AND P0, PT, |R7|, |R7|, PT ;  /* 0x400000070700120b */ /* 0x000fe40003f18200 */
[----:B---3--:R-:W-:Y:S02]  /*222b0*/  @P1 ISETP.LT.U32.AND P2, PT, R16, R6, PT ;  /* 0x000000061000120c */ /* 0x008fe40003f41070 */
[----:B------:R-:W-:Y:S02]  /*222c0*/  FSETP.NAN.FTZ.AND P3, PT, |R14|, |R14|, PT ;  /* 0x4000000e0e00720b */ /* 0x000fe40003f78200 */
[----:B------:R-:W-:Y:S01]  /*222d0*/  @P1 ISETP.LT.OR.EX P2, PT, R17, R27, !P0, P2 ;  /* 0x0000001b1100120c */ /* 0x000fe20004741720 */
[----:B-1----:R-:W-:-:S12]  /*222e0*/  @P1 BRA `(.L_x_981) ;  /* 0x0000000000141947 */ /* 0x002fd80003800000 */
[----:B------:R-:W-:-:S13]  /*222f0*/  FSETP.NEU.FTZ.AND P0, PT, R8, R7, PT ;  /* 0x000000070800720b */ /* 0x000fda0003f1d000 */
[----:B------:R-:W-:-:S04]  /*22300*/  @!P0 ISETP.GE.U32.AND P2, PT, R16, R6, PT ;  /* 0x000000061000820c */ /* 0x000fc80003f46070 */
[----:B------:R-:W-:-:S04]  /*22310*/  @!P0 ISETP.GE.AND.EX P2, PT, R17, R27, PT, P2 ;  /* 0x0000001b1100820c */ /* 0x000fc80003f46320 */
[----:B------:R-:W-:Y:S02]  /*22320*/  @!P0 PLOP3.LUT P2, PT, P2, PT, PT, 0x8, 0x80 ;  /* 0x000000000080881c */ /* 0x000fe4000174e170 */
[----:B------:R-:W-:-:S13]  /*22330*/  @P0 FSETP.LT.FTZ.AND P2, PT, R8, R7, PT ;  /* 0x000000070800020b */ /* 0x000fda0003f51000 */
.L_x_981:
[----:B------:R-:W-:Y:S05]  /*22340*/  BSYNC.RECONVERGENT B0 ;  /* 0x0000000000007941 */ /* 0x000fea0003800200 */
.L_x_980:
[----:B------:R-:W-:Y:S01]  /*22350*/  SEL R6, R16, R6, P2 ;  /* 0x0000000610067207 */ /* 0x000fe20001000000 */
[----:B------:R-:W-:Y:S01]  /*22360*/  BSSY.RECONVERGENT B0, `(.L_x_982) ;  /* 0x000000f000007945 */ /* 0x000fe20003800200 */
[----:B------:R-:W-:Y:S02]  /*22370*/  SEL R27, R17, R27, P2 ;  /* 0x0000001b111b7207 */ /* 0x000fe40001000000 */
[----:B------:R-:W-:Y:S02]  /*22380*/  FSEL R7, R8, R7, P2 ;  /* 0x0000000708077208 */ /* 0x000fe40001000000 */
[----:B------:R-:W-:Y:S02]  /*22390*/  @P5 FSETP.NAN.FTZ.AND P6, PT, |R9|, |R9|, PT ;  /* 0x400000090900520b */ /* 0x000fe40003fd8200 */
[----:B-----5:R-:W-:Y:S02]  /*223a0*/  @P5 ISETP.LT.U32.AND P2, PT, R28, R2, PT ;  /* 0x000000021c00520c */ /* 0x020fe40003f41070 */
        /* <DEDUP_REMOVED lines=10> */
.L_x_983:
[----:B------:R-:W-:Y:S05]  /*22450*/  BSYNC.RECONVERGENT B0 ;  /* 0x0000000000007941 */ /* 0x000fea0003800200 */
.L_x_982:
        /* <DEDUP_REMOVED lines=13> */
.L_x_985:
[----:B------:R-:W-:Y:S05]  /*22530*/  BSYNC.RECONVERGENT B0 ;  /* 0x0000000000007941 */ /* 0x000fea0003800200 */
.L_x_984:
        /* <DEDUP_REMOVED lines=11> */
.L_x_987:
[----:B------:R-:W-:Y:S05]  /*225f0*/  BSYNC.RECONVERGENT B0 ;  /* 0x0000000000007941 */ /* 0x000fea0003800200 */
.L_x_986:
[----:B------:R-:W-:Y:S02]  /*22600*/  SEL R0, R32, R0, P0 ;  /* 0x0000000020007207 */ /* 0x000fe40000000000 */
[----:B------:R-:W-:Y:S02]  /*22610*/  SEL R3, R33, R3, P0 ;  /* 0x0000000321037207 */ /* 0x000fe40000000000 */
[----:B------:R-:W-:-:S07]  /*22620*/  FSEL R21, R14, R21, P0 ;  /* 0x000000150e157208 */ /* 0x000fce0000000000 */
.L_x_979:
        /* <DEDUP_REMOVED lines=29> */
.L_x_990:
        /* <DEDUP_REMOVED lines=19> */
.L_x_991:
[----:B------:R-:W-:Y:S05]  /*22930*/  BRA `(.L_x_992) ;  /* 0x0000000000107947 */ /* 0x000fea0003800000 */
.L_x_989:
[----:B------:R-:W1:Y:S02]  /*22940*/  LDCU.64 UR4, c[0x0][0x770] ;  /* 0x0000ee00ff0477ac */ /* 0x000e640008000a00 */
[----:B-1----:R-:W-:-:S05]  /*22950*/  IADD3 R2, P0, PT, R23, UR4, RZ ;  /* 0x0000000417027c10 */ /* 0x002fca000ff1e0ff */
[----:B------:R-:W-:-:S05]  /*22960*/  IMAD.X R3, RZ, RZ, UR5, P0 ;  /* 0x00000005ff037e24 */ /* 0x000fca00080e06ff */
[----:B------:R1:W-:Y:S03]  /*22970*/  STG.E.64 desc[UR36][R2.64], R16 ;  /* 0x0000001002007986 */ /* 0x0003e6000c101b24 */
.L_x_992:
        /* <DEDUP_REMOVED lines=23> */
.L_x_994:
        /* <DEDUP_REMOVED lines=19> */
.L_x_995:
[----:B------:R-:W-:Y:S05]  /*22c20*/  BRA `(.L_x_996) ;  /* 0x00000000000c7947 */ /* 0x000fea0003800000 */
.L_x_993:
[----:B-1----:R-:W-:-:S05]  /*22c30*/  IADD3 R2, P0, PT, R25, UR6, RZ ;  /* 0x0000000619027c10 */ /* 0x002fca000ff1e0ff */
[----:B------:R-:W-:-:S05]  /*22c40*/  IMAD.X R3, RZ, RZ, UR7, P0 ;  /* 0x00000007ff037e24 */ /* 0x000fca00080e06ff */
[----:B------:R1:W-:Y:S03]  /*22c50*/  STG.E.64 desc[UR36][R2.64], R18 ;  /* 0x0000001202007986 */ /* 0x0003e6000c101b24 */
.L_x_996:
[----:B------:R-:W3:Y:S02]  /*22c60*/  LDCU.64 UR4, c[0x0][0x770] ;  /* 0x0000ee00ff0477ac */ /* 0x000ee40008000a00 */
[----:B---3--:R-:W-:-:S05]  /*22c70*/  IADD3 R24, P0, PT, R24, UR4, RZ ;  /* 0x0000000418187c10 */ /* 0x008fca000ff1e0ff */
[----:B------:R-:W-:-:S05]  /*22c80*/  IMAD.X R25, RZ, RZ, UR5, P0 ;  /* 0x00000005ff197e24 */ /* 0x000fca00080e06ff */
[----:B------:R-:W-:Y:S01]  /*22c90*/  STG.E.64 desc[UR36][R24.64], R30 ;  /* 0x0000001e18007986 */ /* 0x000fe2000c101b24 */
[----:B------:R-:W-:Y:S05]  /*22ca0*/  EXIT ;  /* 0x000000000000794d */ /* 0x000fea0003800000 */
.L_x_988:
[----:B------:R-:W-:Y:S04]  /*22cb0*/  STG.E.64 desc[UR36][R4.64+0x8], R16 ;  /* 0x0000081004007986 */ /* 0x000fe8000c101b24 */
[----:B------:R-:W-:Y:S04]  /*22cc0*/  STG.E.64 desc[UR36][R4.64+0x18], R28 ;  /* 0x0000181c04007986 */ /* 0x000fe8000c101b24 */
[----:B------:R-:W-:Y:S04]  /*22cd0*/  STG.E.64 desc[UR36][R4.64+0x28], R18 ;  /* 0x0000281204007986 */ /* 0x000fe8000c101b24 */
[----:B------:R-:W-:Y:S04]  /*22ce0*/  STG.E.64 desc[UR36][R4.64+0x38], R30 ;  /* 0x0000381e04007986 */ /* 0x000fe8000c101b24 */
[----:B------:R-:W-:Y:S04]  /*22cf0*/  STG.E desc[UR36][R4.64], R7 ;  /* 0x0000000704007986 */ /* 0x000fe8000c101924 */
[----:B------:R-:W-:Y:S04]  /*22d00*/  STG.E desc[UR36][R4.64+0x10], R9 ;  /* 0x0000100904007986 */ /* 0x000fe8000c101924 */
[----:B------:R-:W-:Y:S04]  /*22d10*/  STG.E desc[UR36][R4.64+0x20], R13 ;  /* 0x0000200d04007986 */ /* 0x000fe8000c101924 */
[----:B------:R-:W-:Y:S01]  /*22d20*/  STG.E desc[UR36][R4.64+0x30], R21 ;  /* 0x0000301504007986 */ /* 0x000fe2000c101924 */
[----:B------:R-:W-:Y:S05]  /*22d30*/  EXIT ;  /* 0x000000000000794d */ /* 0x000fea0003800000 */
.L_x_897:
        /* <DEDUP_REMOVED lines=12> */
[----:B-1----:R-:W-:-:S09]  /*22e00*/  UISETP.NE.AND UP0, UPT, UR4, URZ, UPT ;  /* 0x000000ff0400728c */ /* 0x002fd2000bf05270 */
[----:B------:R-:W-:Y:S05]  /*22e10*/  BRA.U !UP0, `(.L_x_997) ;  /* 0x0000000108247547 */ /* 0x000fea000b800000 */
[----:B------:R-:W1:Y:S02]  /*22e20*/  LDCU.64 UR4, c[0x0][0x798] ;  /* 0x0000f300ff0477ac */ /* 0x000e640008000a00 */
[----:B-1----:R-:W-:Y:S02]  /*22e30*/  IADD3 R48, P1, PT, R48, UR4, RZ ;  /* 0x0000000430307c10 */ /* 0x002fe4000ff3e0ff */
[----:B------:R-:W-:Y:S02]  /*22e40*/  IADD3 R6, P2, PT, R6, UR4, RZ ;  /* 0x0000000406067c10 */ /* 0x000fe4000ff5e0ff */
[----:B------:R-:W-:Y:S02]  /*22e50*/  IADD3 R28, P3, PT, R28, UR4, RZ ;  /* 0x000000041c1c7c10 */ /* 0x000fe4000ff7e0ff */
[----:B------:R-:W-:Y:S02]  /*22e60*/  IADD3 R18, P4, PT, R18, UR4, RZ ;  /* 0x0000000412127c10 */ /* 0x000fe4000ff9e0ff */
[----:B------:R-:W-:-:S02]  /*22e70*/  IADD3.X R49, PT, PT, R49, UR5, RZ, P1, !PT ;  /* 0x0000000531317c10 */ /* 0x000fc40008ffe4ff */
[----:B------:R-:W-:Y:S02]  /*22e80*/  IADD3.X R67, PT, PT, R67, UR5, RZ, P2, !PT ;  /* 0x0000000543437c10 */ /* 0x000fe400097fe4ff */
[----:B------:R-:W-:Y:S02]  /*22e90*/  IADD3.X R29, PT, PT, R29, UR5, RZ, P3, !PT ;  /* 0x000000051d1d7c10 */ /* 0x000fe40009ffe4ff */
[----:B------:R-:W-:-:S07]  /*22ea0*/  IADD3.X R69, PT, PT, R69, UR5, RZ, P4, !PT ;  /* 0x0000000545457c10 */ /* 0x000fce000a7fe4ff */
.L_x_997:
[----:B------:R-:W-:Y:S05]  /*22eb0*/  @!P0 BRA `(.L_x_998) ;  /* 0x0000000800f08947 */ /* 0x000fea0003800000 */
        /* <DEDUP_REMOVED lines=17> */
.L_x_1000:
[----:B------:R-:W-:Y:S01]  /*22fd0*/  IMAD.MOV.U32 R18, RZ, RZ, RZ ;  /* 0x000000ffff127224 */ /* 0x000fe200078e00ff */
[----:B------:R-:W-:Y:S01]  /*22fe0*/  CS2R R28, SRZ ;  /* 0x00000000001c7805 */ /* 0x000fe2000001ff00 */
[----:B------:R-:W-:Y:S01]  /*22ff0*/  IMAD.MOV.U32 R69, RZ, RZ, RZ ;  /* 0x000000ffff457224 */ /* 0x000fe200078e00ff */
[----:B------:R-:W-:Y:S01]  /*23000*/  CS2R R48, SRZ ;  /* 0x0000000000307805 */ /* 0x000fe2000001ff00 */
[----:B------:R-:W-:Y:S02]  /*23010*/  IMAD.MOV.U32 R6, RZ, RZ, RZ ;  /* 0x000000ffff067224 */ /* 0x000fe400078e00ff */
[----:B------:R-:W-:-:S07]  /*23020*/  IMAD.MOV.U32 R67, RZ, RZ, RZ ;  /* 0x000000ffff437224 */ /* 0x000fce00078e00ff */
.L_x_999:
[----:B------:R-:W1:Y:S01]  /*23030*/  LDCU.U8 UR4, c[0x0][0x7a1] ;  /* 0x0000f420ff0477ac */ /* 0x000e620008000000 */
[----:B------:R-:W-:Y:S02]  /*23040*/  IMAD.MOV.U32 R68, RZ, RZ, R18 ;  /* 0x000000ffff447224 */ /* 0x000fe400078e0012 */
[----:B------:R-:W-:Y:S02]  /*23050*/  IMAD.MOV.U32 R16, RZ, RZ, R28 ;  /* 0x000000ffff107224 */ /* 0x000fe400078e001c */
        /* <DEDUP_REMOVED lines=25> */
.L_x_1003:
        /* <DEDUP_REMOVED lines=19> */
.L_x_1004:
[----:B------:R-:W-:Y:S05]  /*23320*/  BRA `(.L_x_1005) ;  /* 0x0000000000107947 */ /* 0x000fea0003800000 */
.L_x_1002:
[----:B------:R-:W1:Y:S02]  /*23330*/  LDCU.64 UR4, c[0x0][0x770] ;  /* 0x0000ee00ff0477ac */ /* 0x000e640008000a00 */
[----:B-1----:R-:W-:-:S05]  /*23340*/  IADD3 R2, P0, PT, R23, UR4, RZ ;  /* 0x0000000417027c10 */ /* 0x002fca000ff1e0ff */
[----:B------:R-:W-:-:S05]  /*23350*/  IMAD.X R3, RZ, RZ, UR5, P0 ;  /* 0x00000005ff037e24 */ /* 0x000fca00080e06ff */
[----:B------:R1:W-:Y:S03]  /*23360*/  STG.E.64 desc[UR36][R2.64], R18 ;  /* 0x0000001202007986 */ /* 0x0003e6000c101b24 */
.L_x_1005:
        /* <DEDUP_REMOVED lines=23> */
.L_x_1007:
        /* <DEDUP_REMOVED lines=19> */
.L_x_1008:
[----:B------:R-:W-:Y:S05]  /*23610*/  BRA `(.L_x_1009) ;  /* 0x00000000000c7947 */ /* 0x000fea0003800000 */
.L_x_1006:
[----:B-1----:R-:W-:-:S05]  /*23620*/  IADD3 R2, P0, PT, R25, UR6, RZ ;  /* 0x0000000619027c10 */ /* 0x002fca000ff1e0ff */
[----:B------:R-:W-:-:S05]  /*23630*/  IMAD.X R3, RZ, RZ, UR7, P0 ;  /* 0x00000007ff037e24 */ /* 0x000fca00080e06ff */
[----:B------:R1:W-:Y:S03]  /*23640*/  STG.E.64 desc[UR36][R2.64], R16 ;  /* 0x0000001002007986 */ /* 0x0003e6000c101b24 */
.L_x_1009:
[----:B------:R-:W3:Y:S02]  /*23650*/  LDCU.64 UR4, c[0x0][0x770] ;  /* 0x0000ee00ff0477ac */ /* 0x000ee40008000a00 */
[----:B---3--:R-:W-:-:S05]  /*23660*/  IADD3 R24, P0, PT, R24, UR4, RZ ;  /* 0x0000000418187c10 */ /* 0x008fca000ff1e0ff */
[----:B------:R-:W-:-:S05]  /*23670*/  IMAD.X R25, RZ, RZ, UR5, P0 ;  /* 0x00000005ff197e24 */ /* 0x000fca00080e06ff */
[----:B------:R-:W-:Y:S01]  /*23680*/  STG.E.64 desc[UR36][R24.64], R68 ;  /* 0x0000004418007986 */ /* 0x000fe2000c101b24 */
[----:B------:R-:W-:Y:S05]  /*23690*/  EXIT ;  /* 0x000000000000794d */ /* 0x000fea0003800000 */
.L_x_1001:
        /* <DEDUP_REMOVED lines=16> */
.L_x_1010:
        /* <DEDUP_REMOVED lines=15> */
.L_x_1011:
        /* <DEDUP_REMOVED lines=15> */
.L_x_1012:
        /* <DEDUP_REMOVED lines=15> */
.L_x_1013:
[----:B------:R-:W-:Y:S05]  /*23a70*/  EXIT ;  /* 0x000000000000794d */ /* 0x000fea0003800000 */
.L_x_998:
[----:B------:R-:W-:Y:S05]  /*23a80*/  BRA.U !UP0, `(.L_x_1014) ;  /* 0x0000000508107547 */ /* 0x000fea000b800000 */
[----:B------:R-:W2:Y:S04]  /*23a90*/  LDG.E R0, desc[UR36][R4.64] ;  /* 0x0000002404007981 */ /* 0x000ea8000c1e1900 */
        /* <DEDUP_REMOVED lines=20> */
.L_x_1016:
[----:B------:R-:W-:Y:S05]  /*23be0*/  BSYNC.RECONVERGENT B0 ;  /* 0x0000000000007941 */ /* 0x000fea0003800200 */
.L_x_1015:
        /* <DEDUP_REMOVED lines=16> */
.L_x_1018:
[----:B------:R-:W-:Y:S05]  /*23cf0*/  BSYNC.RECONVERGENT B0 ;  /* 0x0000000000007941 */ /* 0x000fea0003800200 */
.L_x_1017:
        /* <DEDUP_REMOVED lines=13> */
.L_x_1020:
[----:B------:R-:W-:Y:S05]  /*23dd0*/  BSYNC.RECONVERGENT B0 ;  /* 0x0000000000007941 */ /* 0x000fea0003800200 */
.L_x_1019:
        /* <DEDUP_REMOVED lines=11> */
.L_x_1022:
[----:B------:R-:W-:Y:S05]  /*23e90*/  BSYNC.RECONVERGENT B0 ;  /* 0x0000000000007941 */ /* 0x000fea0003800200 */
.L_x_1021:
[----:B------:R-:W-:Y:S02]  /*23ea0*/  SEL R18, R14, R18, P0 ;  /* 0x000000120e127207 */ /* 0x000fe40000000000 */
[----:B------:R-:W-:Y:S02]  /*23eb0*/  SEL R69, R15, R69, P0 ;  /* 0x000000450f457207 */ /* 0x000fe40000000000 */
[----:B------:R-:W-:-:S07]  /*23ec0*/  FSEL R27, R20, R27, P0 ;  /* 0x0000001b141b7208 */ /* 0x000fce0000000000 */
.L_x_1014:
        /* <DEDUP_REMOVED lines=28> */
.L_x_1025:
        /* <DEDUP_REMOVED lines=19> */
.L_x_1026:
[----:B------:R-:W-:Y:S05]  /*241c0*/  BRA `(.L_x_1027) ;  /* 0x0000000000107947 */ /* 0x000fea0003800000 */
.L_x_1024:
[----:B------:R-:W1:Y:S02]  /*241d0*/  LDCU.64 UR4, c[0x0][0x770] ;  /* 0x0000ee00ff0477ac */ /* 0x000e640008000a00 */
[----:B-1----:R-:W-:-:S05]  /*241e0*/  IADD3 R2, P0, PT, R23, UR4, RZ ;  /* 0x0000000417027c10 */ /* 0x002fca000ff1e0ff */
[----:B------:R-:W-:-:S05]  /*241f0*/  IMAD.X R3, RZ, RZ, UR5, P0 ;  /* 0x00000005ff037e24 */ /* 0x000fca00080e06ff */
[----:B------:R1:W-:Y:S03]  /*24200*/  STG.E.64 desc[UR36][R2.64], R18 ;  /* 0x0000001202007986 */ /* 0x0003e6000c101b24 */
.L_x_1027:
        /* <DEDUP_REMOVED lines=23> */
.L_x_1029:
        /* <DEDUP_REMOVED lines=19> */
.L_x_1030:
[----:B------:R-:W-:Y:S05]  /*244b0*/  BRA `(.L_x_1031) ;  /* 0x00000000000c7947 */ /* 0x000fea0003800000 */
.L_x_1028:
[----:B-1----:R-:W-:-:S05]  /*244c0*/  IADD3 R2, P0, PT, R25, UR6, RZ ;  /* 0x0000000619027c10 */ /* 0x002fca000ff1e0ff */
[----:B------:R-:W-:-:S05]  /*244d0*/  IMAD.X R3, RZ, RZ, UR7, P0 ;  /* 0x00000007ff037e24 */ /* 0x000fca00080e06ff */
[----:B------:R1:W-:Y:S03]  /*244e0*/  STG.E.64 desc[UR36][R2.64], R16 ;  /* 0x0000001002007986 */ /* 0x0003e6000c101b24 */
.L_x_1031:
[----:B------:R-:W3:Y:S02]  /*244f0*/  LDCU.64 UR4, c[0x0][0x770] ;  /* 0x0000ee00ff0477ac */ /* 0x000ee40008000a00 */
[----:B---3--:R-:W-:-:S05]  /*24500*/  IADD3 R24, P0, PT, R24, UR4, RZ ;  /* 0x0000000418187c10 */ /* 0x008fca000ff1e0ff */
[----:B------:R-:W-:-:S05]  /*24510*/  IMAD.X R25, RZ, RZ, UR5, P0 ;  /* 0x00000005ff197e24 */ /* 0x000fca00080e06ff */
[----:B------:R-:W-:Y:S01]  /*24520*/  STG.E.64 desc[UR36][R24.64], R68 ;  /* 0x0000004418007986 */ /* 0x000fe2000c101b24 */
[----:B------:R-:W-:Y:S05]  /*24530*/  EXIT ;  /* 0x000000000000794d */ /* 0x000fea0003800000 */
.L_x_1023:
        /* <DEDUP_REMOVED lines=9> */
        .weak           $__internal_2_$__cuda_sm20_div_u64
        .type           $__internal_2_$__cuda_sm20_div_u64,@function
        .size           $__internal_2_$__cuda_sm20_div_u64,(.L_x_6054 - $__internal_2_$__cuda_sm20_div_u64)
$__internal_2_$__cuda_sm20_div_u64:
[----:B------:R-:W-:Y:S02]  /*245d0*/  IMAD.MOV.U32 R14, RZ, RZ, R3 ;  /* 0x000000ffff0e7224 */ /* 0x000fe400078e0003 */
[----:B------:R-:W-:-:S04]  /*245e0*/  IMAD.MOV.U32 R15, RZ, RZ, RZ ;  /* 0x000000ffff0f7224 */ /* 0x000fc800078e00ff */
[----:B------:R-:W0:Y:S08]  /*245f0*/  I2F.U64.RP R14, R14 ;  /* 0x0000000e000e7312 */ /* 0x000e300000309000 */
[----:B0-----:R-:W0:Y:S02]  /*24600*/  MUFU.RCP R10, R14 ;  /* 0x0000000e000a7308 */ /* 0x001e240000001000 */
[----:B0-----:R-:W-:-:S06]  /*24610*/  VIADD R10, R10, 0x1ffffffe ;  /* 0x1ffffffe0a0a7836 */ /* 0x001fcc0000000000 */
        /* <DEDUP_REMOVED lines=10> */
[----:B------:R-:W-:-:S05]  /*246c0*/  IMAD.HI.U32 R12, P1, R11, R31, R12 ;  /* 0x0000001f0b0c7227 */ /* 0x000fca000782000c */
[----:B------:R-:W-:Y:S01]  /*246d0*/  IADD3 R13, P2, PT, R15, R12, RZ ;  /* 0x0000000c0f0d7210 */ /* 0x000fe20007f5e0ff */
[----:B------:R-:W-:-:S04]  /*246e0*/  IMAD.X R12, R33, 0x1, R11, P0 ;  /* 0x00000001210c7824 */ /* 0x000fc800000e060b */
[----:B------:R-:W-:Y:S01]  /*246f0*/  IMAD.WIDE.U32 R10, R13, R3, RZ ;  /* 0x000000030d0a7225 */ /* 0x000fe200078e00ff */
[----:B------:R-:W-:Y:S02]  /*24700*/  IADD3.X R15, PT, PT, RZ, RZ, R12, P2, P1 ;  /* 0x000000ffff0f7210 */ /* 0x000fe400017e240c */
[----:B------:R-:W-:-:S03]  /*24710*/  IADD3 R31, P0, PT, RZ, -R10, RZ ;  /* 0x8000000aff1f7210 */ /* 0x000fc60007f1e0ff */
        /* <DEDUP_REMOVED lines=17> */
[----:B------:R-:W-:-:S04]  /*24830*/  IMAD.X R10, RZ, RZ, R15, P0 ;  /* 0x000000ffff0a7224 */ /* 0x000fc800000e060f */
[----:B------:R-:W-:Y:S02]  /*24840*/  IMAD.X R13, RZ, RZ, R10, P1 ;  /* 0x000000ffff0d7224 */ /* 0x000fe400008e060a */
[----:B------:R-:W-:-:S04]  /*24850*/  IMAD.WIDE.U32 R10, R12, R3, RZ ;  /* 0x000000030c0a7225 */ /* 0x000fc800078e00ff */
[----:B------:R-:W-:Y:S01]  /*24860*/  IMAD R11, R13, R3, R11 ;  /* 0x000000030d0b7224 */ /* 0x000fe200078e020b */
[----:B------:R-:W-:-:S04]  /*24870*/  IADD3 R14, P0, PT, -R10, R4, RZ ;  /* 0x000000040a0e7210 */ /* 0x000fc80007f1e1ff */
[-C--:B------:R-:W-:Y:S01]  /*24880*/  IADD3 R10, P1, PT, -R3, R14.reuse, RZ ;  /* 0x0000000e030a7210 */ /* 0x080fe20007f3e1ff */
[----:B------:R-:W-:Y:S01]  /*24890*/  IMAD.X R22, R5, 0x1, ~R11, P0 ;  /* 0x0000000105167824 */ /* 0x000fe200000e0e0b */
        /* <DEDUP_REMOVED lines=9> */
[----:B------:R-:W-:Y:S02]  /*24930*/  ISETP.GE.U32.AND P0, PT, R10, R3, PT ;  /* 0x000000030a00720c */ /* 0x000fe40003f06070 */
[----:B------:R-:W-:Y:S02]  /*24940*/  IADD3 R4, P2, PT, R5, 0x1, RZ ;  /* 0x0000000105047810 */ /* 0x000fe40007f5e0ff */
[----:B------:R-:W-:-:S02]  /*24950*/  ISETP.GE.U32.AND.EX P0, PT, R11, RZ, PT, P0 ;  /* 0x000000ff0b00720c */ /* 0x000fc40003f06100 */
[----:B------:R-:W-:Y:S01]  /*24960*/  ISETP.NE.U32.AND P1, PT, R3, RZ, PT ;  /* 0x000000ff0300720c */ /* 0x000fe20003f25070 */
[----:B------:R-:W-:Y:S01]  /*24970*/  IMAD.X R10, RZ, RZ, R13, P2 ;  /* 0x000000ffff0a7224 */ /* 0x000fe200010e060d */
[----:B------:R-:W-:Y:S01]  /*24980*/  SEL R3, R4, R5, P0 ;  /* 0x0000000504037207 */ /* 0x000fe20000000000 */
[----:B------:R-:W-:Y:S01]  /*24990*/  IMAD.MOV.U32 R4, RZ, RZ, R20 ;  /* 0x000000ffff047224 */ /* 0x000fe200078e0014 */
[----:B------:R-:W-:Y:S01]  /*249a0*/  ISETP.NE.AND.EX P1, PT, RZ, RZ, PT, P1 ;  /* 0x000000ffff00720c */ /* 0x000fe20003f25310 */
[----:B------:R-:W-:Y:S01]  /*249b0*/  IMAD.MOV.U32 R5, RZ, RZ, 0x0 ;  /* 0x00000000ff057424 */ /* 0x000fe200078e00ff */
[----:B------:R-:W-:Y:S02]  /*249c0*/  SEL R10, R10, R13, P0 ;  /* 0x0000000d0a0a7207 */ /* 0x000fe40000000000 */
[----:B------:R-:W-:Y:S02]  /*249d0*/  SEL R3, R3, 0xffffffff, P1 ;  /* 0xffffffff03037807 */ /* 0x000fe40000800000 */
[----:B------:R-:W-:Y:S01]  /*249e0*/  SEL R10, R10, 0xffffffff, P1 ;  /* 0xffffffff0a0a7807 */ /* 0x000fe20000800000 */
[----:B------:R-:W-:Y:S06]  /*249f0*/  RET.REL.NODEC R4 `(_ZN2at6native13reduce_kernelILi128ELi4ENS0_8ReduceOpIfNS0_9ArgMinOpsIfEEjlLi4ELi4EEEEEvT1_) ;  /* 0xfffffdb404807950 */ /* 0x000fec0003c3ffff */
.L_x_1032:
        /* <DEDUP_REMOVED lines=16> */
.L_x_6054:


//--------------------- .text._ZN2at6native13reduce_kernelILi512ELi1ENS0_8ReduceOpIdNS0_9ArgMinOpsIdEEjlLi4ELi4EEEEEvT1_ --------------------------
	.section	.text._ZN2at6native13reduce_kernelILi512ELi1ENS0_8ReduceOpIdNS0_9ArgMinOpsIdEEjlLi4ELi4EEEEEvT1_,"ax",@progbits
	.align	128
        .global         _ZN2at6native13reduce_kernelILi512ELi1ENS0_8ReduceOpIdNS0_9ArgMinOpsIdEEjlLi4ELi4EEEEEvT1_
        .type           _ZN2at6native13reduce_kernelILi512ELi1ENS0_8ReduceOpIdNS0_9ArgMinOpsIdEEjlLi4ELi4EEEEEvT1_,@function
        .size           _ZN2at6native13reduce_kernelILi512ELi1ENS0_8ReduceOpIdNS0_9ArgMinOpsIdEEjlLi4ELi4EEEEEvT1_,(.L_x_6055 - _ZN2at6native13reduce_kernelILi512ELi1ENS0_8ReduceOpIdNS0_9ArgMinOpsIdEEjlLi4ELi4EEEEEvT1_)
        .other          _ZN2at6native13reduce_kernelILi512ELi1ENS0_8ReduceOpIdNS0_9ArgMinOpsIdEEjlLi4ELi4EEEEEvT1_,@"STO_CUDA_ENTRY STV_DEFAULT"
_ZN2at6native13reduce_kernelILi512ELi1ENS0_8ReduceOpIdNS0_9ArgMinOpsIdEEjlLi4ELi4EEEEEvT1_:
.text._ZN2at6native13reduce_kernelILi512ELi1ENS0_8ReduceOpIdNS0_9ArgMinOpsIdEEjlLi4ELi4EEEEEvT1_:
[----:B------:R-:W0:Y:S01]  /*0000*/  LDC R1, c[0x0][0x37c] ;  /* 0x0000df00ff017b82 */ /* 0x000e220000000800 */
[----:B------:R-:W1:Y:S01]  /*0010*/  S2R R6, SR_TID.X ;  /* 0x0000000000067919 */ /* 0x000e620000002100 */
[----:B------:R-:W1:Y:S06]  /*0020*/  LDCU.128 UR20, c[0x0][0x3b0] ;  /* 0x00007600ff1477ac */ /* 0x000e6c0008000c00 */
[----:B------:R-:W2:Y:S01]  /*0030*/  S2UR UR5, SR_CTAID.X ;  /* 0x00000000000579c3 */ /* 0x000ea20000002500 */
[----:B0-----:R-:W-:Y:S01]  /*0040*/  VIADD R1, R1, 0xffffffc0 ;  /* 0xffffffc001017836 */ /* 0x001fe20000000000 */
[----:B------:R-:W0:Y:S01]  /*0050*/  S2R R12, SR_TID.Y ;  /* 0x00000000000c7919 */ /* 0x000e220000002200 */
[----:B------:R-:W0:Y:S01]  /*0060*/  LDCU UR6, c[0x0][0x3c0] ;  /* 0x00007800ff0677ac */ /* 0x000e220008000800 */
[----:B------:R-:W3:Y:S01]  /*0070*/  S2R R13, SR_CTAID.Y ;  /* 0x00000000000d7919 */ /* 0x000ee20000002600 */
[----:B------:R-:W4:Y:S03]  /*0080*/  LDCU UR4, c[0x0][0x56c] ;  /* 0x0000ad80ff0477ac */ /* 0x000f260008000800 */
[----:B------:R-:W2:Y:S01]  /*0090*/  LDC R2, c[0x0][0x3a8] ;  /* 0x0000ea00ff027b82 */ /* 0x000ea20000000800 */
[----:B----4-:R-:W-:Y:S01]  /*00a0*/  UISETP.NE.AND UP0, UPT, UR4, URZ, UPT ;  /* 0x000000ff0400728c */ /* 0x010fe2000bf05270 */
[----:B-1----:R-:W-:-:S02]  /*00b0*/  IMAD R3, R6, UR23, RZ ;  /* 0x0000001706037c24 */ /* 0x002fc4000f8e02ff */
[----:B------:R-:W-:Y:S02]  /*00c0*/  IMAD R5, R6, UR20, RZ ;  /* 0x0000001406057c24 */ /* 0x000fe4000f8e02ff */
[C---:B0-----:R-:W-:Y:S02]  /*00d0*/  IMAD R3, R12.reuse, UR6, R3 ;  /* 0x000000060c037c24 */ /* 0x041fe4000f8e0203 */
[----:B------:R-:W-:Y:S02]  /*00e0*/  IMAD R0, R12, UR21, R5 ;  /* 0x000000150c007c24 */ /* 0x000fe4000f8e0205 */
[----:B--2---:R-:W-:Y:S02]  /*00f0*/  IMAD R9, R2, UR5, R3 ;  /* 0x0000000502097c24 */ /* 0x004fe4000f8e0203 */
[----:B---3--:R-:W-:-:S03]  /*0100*/  IMAD R7, R13, UR22, R0 ;  /* 0x000000160d077c24 */ /* 0x008fc6000f8e0200 */
[----:B------:R0:W-:Y:S04]  /*0110*/  STL [R1+0x34], R9 ;  /* 0x0000340901007387 */ /* 0x0001e80000100800 */
[----:B------:R0:W-:Y:S01]  /*0120*/  STL [R1+0x8], RZ ;  /* 0x000008ff01007387 */ /* 0x0001e20000100800 */
[----:B------:R-:W-:Y:S05]  /*0130*/  BRA.U !UP0, `(.L_x_1033) ;  /* 0x0000001108c47547 */ /* 0x000fea000b800000 */
[----:B------:R-:W1:Y:S01]  /*0140*/  LDCU.64 UR6, c[0x0][0x570] ;  /* 0x0000ae00ff0677ac */ /* 0x000e620008000a00 */
[----:B------:R-:W-:Y:S01]  /*0150*/  IMAD.MOV.U32 R8, RZ, RZ, RZ ;  /* 0x000000ffff087224 */ /* 0x000fe200078e00ff */
[----:B------:R-:W2:Y:S04]  /*0160*/  LDCU UR5, c[0x0][0x578] ;  /* 0x0000af00ff0577ac */ /* 0x000ea80008000800 */
[----:B------:R3:W-:Y:S01]  /*0170*/  STL.64 [R1+0x30], R8 ;  /* 0x0000300801007387 */ /* 0x0007e20000100a00 */
[----:B------:R-:W4:Y:S01]  /*0180*/  LDCU UR8, c[0x0][0x6a0] ;  /* 0x0000d400ff0877ac */ /* 0x000f220008000800 */
[----:B------:R-:W-:-:S04]  /*0190*/  UIADD3 UR4, UPT, UPT, UR4, -0x1, URZ ;  /* 0xffffffff04047890 */ /* 0x000fc8000fffe0ff */
[----:B------:R-:W-:Y:S01]  /*01a0*/  UISETP.NE.AND UP0, UPT, UR4, URZ, UPT ;  /* 0x000000ff0400728c */ /* 0x000fe2000bf05270 */
[----:B-1----:R-:W-:-:S05]  /*01b0*/  IMAD.HI.U32 R2, R9, UR7, R8 ;  /* 0x0000000709027c27 */ /* 0x002fca000f8e0008 */
[----:B--2---:R-:W-:-:S04]  /*01c0*/  SHF.R.U32.HI R3, RZ, UR5, R2 ;  /* 0x00000005ff037c19 */ /* 0x004fc80008011602 */
[----:B------:R-:W-:-:S05]  /*01d0*/  IADD3 R0, PT, PT, -R3, RZ, RZ ;  /* 0x000000ff03007210 */ /* 0x000fca0007ffe1ff */
[----:B------:R-:W-:-:S04]  /*01e0*/  IMAD R0, R0, UR6, R9 ;  /* 0x0000000600007c24 */ /* 0x000fc8000f8e0209 */
[----:B----4-:R-:W-:-:S05]  /*01f0*/  IMAD R4, R0, UR8, RZ ;  /* 0x0000000800047c24 */ /* 0x010fca000f8e02ff */
[----:B------:R3:W-:Y:S01]  /*0200*/  STL [R1+0x8], R4 ;  /* 0x0000080401007387 */ /* 0x0007e20000100800 */
[----:B------:R-:W-:Y:S05]  /*0210*/  BRA.U !UP0, `(.L_x_1033) ;  /* 0x00000011088c7547 */ /* 0x000fea000b800000 */
[----:B------:R-:W3:Y:S01]  /*0220*/  LDCU.64 UR6, c[0x0][0x580] ;  /* 0x0000b000ff0677ac */ /* 0x000ee20008000a00 */
[----:B------:R-:W-:Y:S02]  /*0230*/  IMAD.MOV.U32 R2, RZ, RZ, RZ ;  /* 0x000000ffff027224 */ /* 0x000fe400078e00ff */
[----:B------:R-:W-:Y:S01]  /*0240*/  IMAD.MOV.U32 R0, RZ, RZ, R4 ;  /* 0x000000ffff007224 */ /* 0x000fe200078e0004 */
[----:B------:R-:W1:Y:S01]  /*0250*/  LDCU UR5, c[0x0][0x57c] ;  /* 0x0000af80ff0577ac */ /* 0x000e620008000800 */
[----:B------:R-:W-:-:S04]  /*0260*/  UISETP.LT.U32.AND UP0, UPT, UR4, 0x18, UPT ;  /* 0x000000180400788c */ /* 0x000fc8000bf01070 */
[----:B------:R-:W-:-:S04]  /*0270*/  USEL UR4, UR4, 0x18, UP0 ;  /* 0x0000001804047887 */ /* 0x000fc80008000000 */
[----:B------:R-:W-:Y:S01]  /*0280*/  UIADD3 UR4, UPT, UPT, UR4, 0x1, URZ ;  /* 0x0000000104047890 */ /* 0x000fe2000fffe0ff */
[----:B---3--:R-:W-:Y:S01]  /*0290*/  IMAD.HI.U32 R4, R3, UR6, R2 ;  /* 0x0000000603047c27 */ /* 0x008fe2000f8e0002 */
[----:B------:R-:W2:Y:S04]  /*02a0*/  LDCU UR6, c[0x0][0x6a8] ;  /* 0x0000d500ff0677ac */ /* 0x000ea80008000800 */
[----:B------:R-:W-:Y:S01]  /*02b0*/  SHF.R.U32.HI R5, RZ, UR7, R4 ;  /* 0x00000007ff057c19 */ /* 0x000fe20008011604 */
[----:B------:R-:W-:-:S03]  /*02c0*/  UISETP.NE.AND UP0, UPT, UR4, 0x2, UPT ;  /* 0x000000020400788c */ /* 0x000fc6000bf05270 */
[----:B------:R-:W-:-:S05]  /*02d0*/  IADD3 R2, PT, PT, -R5, RZ, RZ ;  /* 0x000000ff05027210 */ /* 0x000fca0007ffe1ff */
[----:B-1----:R-:W-:-:S04]  /*02e0*/  IMAD R2, R2, UR5, R3 ;  /* 0x0000000502027c24 */ /* 0x002fc8000f8e0203 */
[----:B--2---:R-:W-:-:S05]  /*02f0*/  IMAD R0, R2, UR6, R0 ;  /* 0x0000000602007c24 */ /* 0x004fca000f8e0200 */
[----:B------:R1:W-:Y:S01]  /*0300*/  STL [R1+0x8], R0 ;  /* 0x0000080001007387 */ /* 0x0003e20000100800 */
[----:B------:R-:W-:Y:S05]  /*0310*/  BRA.U !UP0, `(.L_x_1033) ;  /* 0x00000011084c7547 */ /* 0x000fea000b800000 */
[----:B------:R-:W2:Y:S01]  /*0320*/  LDCU.64 UR6, c[0x0][0x588] ;  /* 0x0000b100ff0677ac */ /* 0x000ea20008000a00 */
[----:B------:R-:W-:Y:S01]  /*0330*/  IMAD.MOV.U32 R4, RZ, RZ, RZ ;  /* 0x000000ffff047224 */ /* 0x000fe200078e00ff */
[----:B------:R-:W3:Y:S01]  /*0340*/  LDCU UR5, c[0x0][0x590] ;  /* 0x0000b200ff0577ac */ /* 0x000ee20008000800 */
[----:B------:R-:W1:Y:S01]  /*0350*/  LDCU UR8, c[0x0][0x6b0] ;  /* 0x0000d600ff0877ac */ /* 0x000e620008000800 */
[----:B------:R-:W-:Y:S01]  /*0360*/  UISETP.NE.AND UP0, UPT, UR4, 0x3, UPT ;  /* 0x000000030400788c */ /* 0x000fe2000bf05270 */
[----:B--2---:R-:W-:-:S05]  /*0370*/  IMAD.HI.U32 R2, R5, UR7, R4 ;  /* 0x0000000705027c27 */ /* 0x004fca000f8e0004 */
[----:B---3--:R-:W-:-:S05]  /*0380*/  SHF.R.U32.HI R3, RZ, UR5, R2 ;  /* 0x00000005ff037c19 */ /* 0x008fca0008011602 */
[----:B------:R-:W-:-:S04]  /*0390*/  IMAD.MOV R4, RZ, RZ, -R3 ;  /* 0x000000ffff047224 */ /* 0x000fc800078e0a03 */
[----:B------:R-:W-:-:S04]  /*03a0*/  IMAD R4, R4, UR6, R5 ;  /* 0x0000000604047c24 */ /* 0x000fc8000f8e0205 */
[----:B-1----:R-:W-:-:S05]  /*03b0*/  IMAD R0, R4, UR8, R0 ;  /* 0x0000000804007c24 */ /* 0x002fca000f8e0200 */
[----:B------:R2:W-:Y:S01]  /*03c0*/  STL [R1+0x8], R0 ;  /* 0x0000080001007387 */ /* 0x0005e20000100800 */
[----:B------:R-:W-:Y:S05]  /*03d0*/  BRA.U !UP0, `(.L_x_1033) ;  /* 0x00000011081c7547 */ /* 0x000fea000b800000 */
[----:B------:R-:W1:Y:S01]  /*03e0*/  LDCU.64 UR6, c[0x0][0x598] ;  /* 0x0000b300ff0677ac */ /* 0x000e620008000a00 */
[----:B------:R-:W-:Y:S01]  /*03f0*/  HFMA2 R2, -RZ, RZ, 0, 0 ;  /* 0x00000000ff027431 */ /* 0x000fe200000001ff */
[----:B------:R-:W3:Y:S01]  /*0400*/  LDCU UR5, c[0x0][0x594] ;  /* 0x0000b280ff0577ac */ /* 0x000ee20008000800 */
[----:B------:R-:W2:Y:S01]  /*0410*/  LDCU UR8, c[0x0][0x6b8] ;  /* 0x0000d700ff0877ac */ /* 0x000ea20008000800 */
[----:B------:R-:W-:Y:S02]  /*0420*/  UISETP.NE.AND UP0, UPT, UR4, 0x4, UPT ;  /* 0x000000040400788c */ /* 0x000fe4000bf05270 */
[----:B-1----:R-:W-:-:S05]  /*0430*/  IMAD.HI.U32 R4, R3, UR6, R2 ;  /* 0x0000000603047c27 */ /* 0x002fca000f8e0002 */
[----:B------:R-:W-:-:S05]  /*0440*/  SHF.R.U32.HI R5, RZ, UR7, R4 ;  /* 0x00000007ff057c19 */ /* 0x000fca0008011604 */
[----:B------:R-:W-:-:S04]  /*0450*/  IMAD.MOV R2, RZ, RZ, -R5 ;  /* 0x000000ffff027224 */ /* 0x000fc800078e0a05 */
[----:B---3--:R-:W-:-:S04]  /*0460*/  IMAD R2, R2, UR5, R3 ;  /* 0x0000000502027c24 */ /* 0x008fc8000f8e0203 */
[----:B--2---:R-:W-:-:S05]  /*0470*/  IMAD R0, R2, UR8, R0 ;  /* 0x0000000802007c24 */ /* 0x004fca000f8e0200 */
[----:B------:R4:W-:Y:S01]  /*0480*/  STL [R1+0x8], R0 ;  /* 0x0000080001007387 */ /* 0x0009e20000100800 */
[----:B------:R-:W-:Y:S05]  /*0490*/  BRA.U !UP0, `(.L_x_1033) ;  /* 0x0000000d08ec7547 */ /* 0x000fea000b800000 */
[----:B------:R-:W1:Y:S01]  /*04a0*/  LDCU.64 UR6, c[0x0][0x5a0] ;  /* 0x0000b400ff0677ac */ /* 0x000e620008000a00 */
[----:B------:R-:W-:Y:S01]  /*04b0*/  IMAD.MOV.U32 R4, RZ, RZ, RZ ;  /* 0x000000ffff047224 */ /* 0x000fe200078e00ff */
[----:B------:R-:W2:Y:S01]  /*04c0*/  LDCU UR5, c[0x0][0x5a8] ;  /* 0x0000b500ff0577ac */ /* 0x000ea20008000800 */
[----:B------:R-:W4:Y:S01]  /*04d0*/  LDCU UR8, c[0x0][0x6c0] ;  /* 0x0000d800ff0877ac */ /* 0x000f220008000800 */
[----:B------:R-:W-:Y:S01]  /*04e0*/  UISETP.NE.AND UP0, UPT, UR4, 0x5, UPT ;  /* 0x000000050400788c */ /* 0x000fe2000bf05270 */
[----:B-1----:R-:W-:-:S05]  /*04f0*/  IMAD.HI.U32 R2, R5, UR7, R4 ;  /* 0x0000000705027c27 */ /* 0x002fca000f8e0004 */
[----:B--2---:R-:W-:-:S04]  /*0500*/  SHF.R.U32.HI R3, RZ, UR5, R2 ;  /* 0x00000005ff037c19 */ /* 0x004fc80008011602 */
[----:B------:R-:W-:-:S05]  /*0510*/  IADD3 R4, PT, PT, -R3, RZ, RZ ;  /* 0x000000ff03047210 */ /* 0x000fca0007ffe1ff */
[----:B------:R-:W-:-:S04]  /*0520*/  IMAD R4, R4, UR6, R5 ;  /* 0x0000000604047c24 */ /* 0x000fc8000f8e0205 */
[----:B----4-:R-:W-:-:S05]  /*0530*/  IMAD R0, R4, UR8, R0 ;  /* 0x0000000804007c24 */ /* 0x010fca000f8e0200 */
        /* <DEDUP_REMOVED lines=8> */
[----:B------:R-:W-:-:S05]  /*05c0*/  SHF.R.U32.HI R5, RZ, UR7, R4 ;  /* 0x00000007ff057c19 */ /* 0x000fca0008011604 */
[----:B------:R-:W-:-:S04]  /*05d0*/  IMAD.MOV R2, RZ, RZ, -R5 ;  /* 0x000000ffff027224 */ /* 0x000fc800078e0a05 */
[----:B---3--:R-:W-:-:S04]  /*05e0*/  IMAD R2, R2, UR5, R3 ;  /* 0x0000000502027c24 */ /* 0x008fc8000f8e0203 */
[----:B-1----:R-:W-:-:S05]  /*05f0*/  IMAD R0, R2, UR8, R0 ;  /* 0x0000000802007c24 */ /* 0x002fca000f8e0200 */
[----:B------:R1:W-:Y:S01]  /*0600*/  STL [R1+0x8], R0 ;  /* 0x0000080001007387 */ /* 0x0003e20000100800 */
[----:B------:R-:W-:Y:S05]  /*0610*/  BRA.U !UP0, `(.L_x_1033) ;  /* 0x0000000d088c7547 */ /* 0x000fea000b800000 */
[----:B------:R-:W2:Y:S01]  /*0620*/  LDCU.64 UR6, c[0x0][0x5b8] ;  /* 0x0000b700ff0677ac */ /* 0x000ea20008000a00 */
[----:B------:R-:W-:Y:S01]  /*0630*/  MOV R4, RZ ;  /* 0x000000ff00047202 */ /* 0x000fe20000000f00 */
[----:B------:R-:W3:Y:S01]  /*0640*/  LDCU UR5, c[0x0][0x5c0] ;  /* 0x0000b800ff0577ac */ /* 0x000ee20008000800 */
[----:B------:R-:W1:Y:S01]  /*0650*/  LDCU UR8, c[0x0][0x6d0] ;  /* 0x0000da00ff0877ac */ /* 0x000e620008000800 */
[----:B------:R-:W-:Y:S02]  /*0660*/  UISETP.NE.AND UP0, UPT, UR4, 0x7, UPT ;  /* 0x000000070400788c */ /* 0x000fe4000bf05270 */
[----:B--2---:R-:W-:-:S05]  /*0670*/  IMAD.HI.U32 R2, R5, UR7, R4 ;  /* 0x0000000705027c27 */ /* 0x004fca000f8e0004 */
[----:B---3--:R-:W-:-:S05]  /*0680*/  SHF.R.U32.HI R3, RZ, UR5, R2 ;  /* 0x00000005ff037c19 */ /* 0x008fca0008011602 */
[----:B------:R-:W-:-:S04]  /*0690*/  IMAD.MOV R4, RZ, RZ, -R3 ;  /* 0x000000ffff047224 */ /* 0x000fc800078e0a03 */
[----:B------:R-:W-:-:S04]  /*06a0*/  IMAD R4, R4, UR6, R5 ;  /* 0x0000000604047c24 */ /* 0x000fc8000f8e0205 */
[----:B-1----:R-:W-:-:S05]  /*06b0*/  IMAD R0, R4, UR8, R0 ;  /* 0x0000000804007c24 */ /* 0x002fca000f8e0200 */
        /* <DEDUP_REMOVED lines=8> */
[----:B------:R-:W-:-:S04]  /*0740*/  SHF.R.U32.HI R5, RZ, UR7, R4 ;  /* 0x00000007ff057c19 */ /* 0x000fc80008011604 */
[----:B------:R-:W-:-:S05]  /*0750*/  IADD3 R2, PT, PT, -R5, RZ, RZ ;  /* 0x000000ff05027210 */ /* 0x000fca0007ffe1ff */
[----:B---3--:R-:W-:-:S04]  /*0760*/  IMAD R2, R2, UR5, R3 ;  /* 0x0000000502027c24 */ /* 0x008fc8000f8e0203 */
        /* <DEDUP_REMOVED lines=16> */
[----:B------:R-:W-:Y:S01]  /*0870*/  HFMA2 R2, -RZ, RZ, 0, 0 ;  /* 0x00000000ff027431 */ /* 0x000fe200000001ff */
[----:B------:R-:W3:Y:S01]  /*0880*/  LDCU UR5, c[0x0][0x5dc] ;  /* 0x0000bb80ff0577ac */ /* 0x000ee20008000800 */
[----:B------:R-:W1:Y:S01]  /*0890*/  LDCU UR8, c[0x0][0x6e8] ;  /* 0x0000dd00ff0877ac */ /* 0x000e620008000800 */
[----:B------:R-:W-:Y:S02]  /*08a0*/  UISETP.NE.AND UP0, UPT, UR4, 0xa, UPT ;  /* 0x0000000a0400788c */ /* 0x000fe4000bf05270 */
        /* <DEDUP_REMOVED lines=13> */
[----:B---3--:R-:W-:-:S04]  /*0980*/  SHF.R.U32.HI R3, RZ, UR5, R2 ;  /* 0x00000005ff037c19 */ /* 0x008fc80008011602 */
[----:B------:R-:W-:-:S05]  /*0990*/  IADD3 R4, PT, PT, -R3, RZ, RZ ;  /* 0x000000ff03047210 */ /* 0x000fca0007ffe1ff */
        /* <DEDUP_REMOVED lines=160> */
[----:B------:R-:W1:Y:S01]  /*13a0*/  LDCU.64 UR6, c[0x0][0x690] ;  /* 0x0000d200ff0677ac */ /* 0x000e620008000a00 */
[----:B------:R-:W-:Y:S01]  /*13b0*/  IMAD.MOV.U32 R4, RZ, RZ, RZ ;  /* 0x000000ffff047224 */ /* 0x000fe200078e00ff */
[----:B------:R-:W-:Y:S01]  /*13c0*/  MOV R2, R0 ;  /* 0x0000000000027202 */ /* 0x000fe20000000f00 */
[----:B------:R-:W2:Y:S01]  /*13d0*/  LDCU UR4, c[0x0][0x698] ;  /* 0x0000d300ff0477ac */ /* 0x000ea20008000800 */
[----:B------:R-:W3:Y:S01]  /*13e0*/  LDCU UR5, c[0x0][0x760] ;  /* 0x0000ec00ff0577ac */ /* 0x000ee20008000800 */
[----:B-1----:R-:W-:-:S05]  /*13f0*/  IMAD.HI.U32 R0, R5, UR7, R4 ;  /* 0x0000000705007c27 */ /* 0x002fca000f8e0004 */
[----:B--2---:R-:W-:-:S05]  /*1400*/  SHF.R.U32.HI R0, RZ, UR4, R0 ;  /* 0x00000004ff007c19 */ /* 0x004fca0008011600 */
[----:B------:R-:W-:-:S04]  /*1410*/  IMAD.MOV R4, RZ, RZ, -R0 ;  /* 0x000000ffff047224 */ /* 0x000fc800078e0a00 */
[----:B------:R-:W-:-:S04]  /*1420*/  IMAD R4, R4, UR6, R5 ;  /* 0x0000000604047c24 */ /* 0x000fc8000f8e0205 */
[----:B---3--:R-:W-:-:S05]  /*1430*/  IMAD R2, R4, UR5, R2 ;  /* 0x0000000504027c24 */ /* 0x008fca000f8e0202 */
[----:B------:R1:W-:Y:S02]  /*1440*/  STL [R1+0x8], R2 ;  /* 0x0000080201007387 */ /* 0x0003e40000100800 */
.L_x_1033:
[----:B------:R-:W5:Y:S01]  /*1450*/  LDCU UR5, c[0x0][0x39c] ;  /* 0x00007380ff0577ac */ /* 0x000f620008000800 */
[----:B------:R-:W-:Y:S01]  /*1460*/  BSSY.RECONVERGENT B0, `(.L_x_1034) ;  /* 0x0000ccd000007945 */ /* 0x000fe20003800200 */
[----:B------:R-:W-:Y:S02]  /*1470*/  CS2R R24, SRZ ;  /* 0x0000000000187805 */ /* 0x000fe4000001ff00 */
[----:B---3--:R-:W-:Y:S01]  /*1480*/  CS2R R4, SRZ ;  /* 0x0000000000047805 */ /* 0x008fe2000001ff00 */
[----:B------:R-:W3:Y:S01]  /*1490*/  LDCU UR4, c[0x0][0x3a0] ;  /* 0x00007400ff0477ac */ /* 0x000ee20008000800 */
[----:B------:R-:W0:Y:S01]  /*14a0*/  LDCU.64 UR36, c[0x0][0x358] ;  /* 0x00006b00ff2477ac */ /* 0x000e220008000a00 */
[----:B-----5:R-:W-:-:S04]  /*14b0*/  MOV R27, UR5 ;  /* 0x00000005001b7c02 */ /* 0x020fc80008000f00 */
[----:B------:R-:W-:-:S04]  /*14c0*/  ISETP.GE.U32.AND P0, PT, R7, R27, PT ;  /* 0x0000001b0700720c */ /* 0x000fc80003f06070 */
[----:B---3--:R-:W-:-:S13]  /*14d0*/  ISETP.GE.U32.OR P0, PT, R9, UR4, P0 ;  /* 0x0000000409007c0c */ /* 0x008fda0008706470 */
[----:B0-----:R-:W-:Y:S05]  /*14e0*/  @P0 BRA `(.L_x_1035) ;  /* 0x000000cc00100947 */ /* 0x001fea0003800000 */
[----:B-12-4-:R-:W2:Y:S01]  /*14f0*/  LDL R0, [R1+0x8] ;  /* 0x0000080001007983 */ /* 0x016ea20000100800 */
[----:B------:R-:W0:Y:S01]  /*1500*/  LDCU.64 UR6, c[0x0][0x768] ;  /* 0x0000ed00ff0677ac */ /* 0x000e220008000a00 */
[----:B------:R-:W1:Y:S01]  /*1510*/  LDCU.U8 UR4, c[0x0][0x3d0] ;  /* 0x00007a00ff0477ac */ /* 0x000e620008000000 */
[----:B0-----:R-:W-:Y:S02]  /*1520*/  IMAD.U32 R2, RZ, RZ, UR6 ;  /* 0x00000006ff027e24 */ /* 0x001fe4000f8e00ff */
[----:B------:R-:W-:Y:S01]  /*1530*/  IMAD.U32 R3, RZ, RZ, UR7 ;  /* 0x00000007ff037e24 */ /* 0x000fe2000f8e00ff */
[----:B-1----:R-:W-:Y:S02]  /*1540*/  UISETP.NE.AND UP0, UPT, UR4, URZ, UPT ;  /* 0x000000ff0400728c */ /* 0x002fe4000bf05270 */
[----:B--2---:R-:W-:-:S04]  /*1550*/  IADD3 R14, P0, PT, R0, R2, RZ ;  /* 0x00000002000e7210 */ /* 0x004fc80007f1e0ff */
[----:B------:R-:W-:-:S05]  /*1560*/  IADD3.X R15, PT, PT, RZ, R3, RZ, P0, !PT ;  /* 0x00000003ff0f7210 */ /* 0x000fca00007fe4ff */
[----:B------:R0:W-:Y:S01]  /*1570*/  STL.64 [R1+0x10], R14 ;  /* 0x0000100e01007387 */ /* 0x0001e20000100a00 */
[----:B------:R-:W-:Y:S05]  /*1580*/  BRA.U !UP0, `(.L_x_1036) ;  /* 0x0000001108247547 */ /* 0x000fea000b800000 */
[----:B------:R-:W1:Y:S01]  /*1590*/  LDC.64 R8, c[0x0][0x388] ;  /* 0x0000e200ff087b82 */ /* 0x000e620000000a00 */
        /* <DEDUP_REMOVED lines=10> */
[--C-:B-1----:R-:W-:Y:S01]  /*1640*/  IMAD.MOV.U32 R18, RZ, RZ, R8.reuse ;  /* 0x000000ffff127224 */ /* 0x102fe200078e0008 */
[----:B------:R-:W-:Y:S01]  /*1650*/  MOV R19, R9 ;  /* 0x0000000900137202 */ /* 0x000fe20000000f00 */
[----:B------:R-:W-:Y:S02]  /*1660*/  IMAD.MOV.U32 R16, RZ, RZ, R8 ;  /* 0x000000ffff107224 */ /* 0x000fe400078e0008 */
[----:B------:R-:W-:Y:S01]  /*1670*/  IMAD.MOV.U32 R17, RZ, RZ, R9 ;  /* 0x000000ffff117224 */ /* 0x000fe200078e0009 */
[----:B---3--:R-:W-:Y:S01]  /*1680*/  MOV R3, R4 ;  /* 0x0000000400037202 */ /* 0x008fe20000000f00 */
[----:B----4-:R-:W-:Y:S01]  /*1690*/  IMAD.MOV.U32 R0, RZ, RZ, R2 ;  /* 0x000000ffff007224 */ /* 0x010fe200078e0002 */
[----:B------:R-:W-:Y:S06]  /*16a0*/  @!P0 BRA `(.L_x_1038) ;  /* 0x0000000000c88947 */ /* 0x000fec0003800000 */
[C---:B------:R-:W-:Y:S01]  /*16b0*/  ISETP.GT.U32.AND P0, PT, R6.reuse, 0x3, PT ;  /* 0x000000030600780c */ /* 0x040fe20003f04070 */
[----:B------:R-:W-:Y:S01]  /*16c0*/  IMAD.MOV R5, RZ, RZ, -R20 ;  /* 0x000000ffff057224 */ /* 0x000fe200078e0a14 */
[----:B------:R-:W-:Y:S01]  /*16d0*/  BSSY.RECONVERGENT B2, `(.L_x_1039) ;  /* 0x000002b000027945 */ /* 0x000fe20003800200 */
[----:B------:R-:W-:Y:S01]  /*16e0*/  MOV R3, R4 ;  /* 0x0000000400037202 */ /* 0x000fe20000000f00 */
[----:B------:R-:W-:Y:S01]  /*16f0*/  IMAD.MOV.U32 R0, RZ, RZ, R2 ;  /* 0x000000ffff007224 */ /* 0x000fe200078e0002 */
[----:B------:R-:W-:Y:S01]  /*1700*/  ISETP.LT.U32.OR P0, PT, R6, R20, P0 ;  /* 0x000000140600720c */ /* 0x000fe20000701470 */
[----:B------:R-:W-:Y:S01]  /*1710*/  IMAD.WIDE R10, R5, 0x8, R10 ;  /* 0x00000008050a7825 */ /* 0x000fe200078e020a */
[----:B------:R-:W-:-:S03]  /*1720*/  MOV R17, R9 ;  /* 0x0000000900117202 */ /* 0x000fc60000000f00 */
[----:B------:R-:W-:-:S08]  /*1730*/  IMAD.MOV.U32 R16, RZ, RZ, R8 ;  /* 0x000000ffff107224 */ /* 0x000fd000078e0008 */
[----:B------:R-:W-:Y:S05]  /*1740*/  @P0 BRA `(.L_x_1040) ;  /* 0x00000000008c0947 */ /* 0x000fea0003800000 */
[----:B------:R-:W-:Y:S01]  /*1750*/  ISETP.NE.AND P1, PT, R12, RZ, PT ;  /* 0x000000ff0c00720c */ /* 0x000fe20003f25270 */
[----:B------:R-:W-:Y:S01]  /*1760*/  IMAD.MOV.U32 R3, RZ, RZ, R4 ;  /* 0x000000ffff037224 */ /* 0x000fe200078e0004 */
[----:B------:R-:W-:Y:S01]  /*1770*/  ISETP.NE.AND P0, PT, RZ, UR21, PT ;  /* 0x00000015ff007c0c */ /* 0x000fe2000bf05270 */
[----:B------:R-:W-:Y:S01]  /*1780*/  IMAD.MOV.U32 R0, RZ, RZ, R2 ;  /* 0x000000ffff007224 */ /* 0x000fe200078e0002 */
[----:B------:R-:W-:Y:S01]  /*1790*/  MOV R16, R8 ;  /* 0x0000000800107202 */ /* 0x000fe20000000f00 */
[----:B------:R-:W-:-:S10]  /*17a0*/  IMAD.MOV.U32 R17, RZ, RZ, R9 ;  /* 0x000000ffff117224 */ /* 0x000fd400078e0009 */
[----:B------:R-:W-:Y:S05]  /*17b0*/  @P0 BRA P1, `(.L_x_1040) ;  /* 0x0000000000700947 */ /* 0x000fea0000800000 */
[----:B------:R-:W-:Y:S01]  /*17c0*/  ISETP.NE.AND P1, PT, R13, RZ, PT ;  /* 0x000000ff0d00720c */ /* 0x000fe20003f25270 */
[----:B------:R-:W-:Y:S01]  /*17d0*/  IMAD.MOV.U32 R3, RZ, RZ, R4 ;  /* 0x000000ffff037224 */ /* 0x000fe200078e0004 */
[----:B------:R-:W-:Y:S01]  /*17e0*/  ISETP.NE.AND P0, PT, RZ, UR22, PT ;  /* 0x00000016ff007c0c */ /* 0x000fe2000bf05270 */
[----:B------:R-:W-:Y:S01]  /*17f0*/  IMAD.MOV.U32 R16, RZ, RZ, R8 ;  /* 0x000000ffff107224 */ /* 0x000fe200078e0008 */
[----:B------:R-:W-:Y:S01]  /*1800*/  MOV R0, R2 ;  /* 0x0000000200007202 */ /* 0x000fe20000000f00 */
[----:B------:R-:W-:-:S10]  /*1810*/  IMAD.MOV.U32 R17, RZ, RZ, R9 ;  /* 0x000000ffff117224 */ /* 0x000fd400078e0009 */
[----:B------:R-:W-:Y:S05]  /*1820*/  @P0 BRA P1, `(.L_x_1040) ;  /* 0x0000000000540947 */ /* 0x000fea0000800000 */
[----:B------:R-:W-:Y:S01]  /*1830*/  IMAD.WIDE.U32 R12, R6, 0x8, R10 ;  /* 0x00000008060c7825 */ /* 0x000fe200078e000a */
[----:B0-----:R-:W0:Y:S05]  /*1840*/  LDC.64 R14, c[0x0][0x388] ;  /* 0x0000e200ff0e7b82 */ /* 0x001e2a0000000a00 */
[----:B------:R-:W2:Y:S01]  /*1850*/  LDG.E.64 R12, desc[UR36][R12.64] ;  /* 0x000000240c0c7981 */ /* 0x000ea2000c1e1b00 */
[----:B------:R-:W-:Y:S02]  /*1860*/  IADD3 R3, PT, PT, -R20, R6, RZ ;  /* 0x0000000614037210 */ /* 0x000fe40007ffe1ff */
[----:B------:R-:W1:Y:S01]  /*1870*/  LDC R0, c[0x0][0x394] ;  /* 0x0000e500ff007b82 */ /* 0x000e620000000800 */
[----:B0-----:R-:W-:-:S14]  /*1880*/  DSETP.NAN.AND P1, PT, R14, R14, PT ;  /* 0x0000000e0e00722a */ /* 0x001fdc0003f28000 */
[----:B------:R-:W0:Y:S02]  /*1890*/  @P1 LDC.64 R16, c[0x0][0x390] ;  /* 0x0000e400ff101b82 */ /* 0x000e240000000a00 */
[----:B0-----:R-:W-:-:S04]  /*18a0*/  @P1 ISETP.GT.U32.AND P0, PT, R3, R16, PT ;  /* 0x000000100300120c */ /* 0x001fc80003f04070 */
[----:B------:R-:W-:-:S13]  /*18b0*/  @P1 ISETP.GT.AND.EX P0, PT, RZ, R17, PT, P0 ;  /* 0x00000011ff00120c */ /* 0x000fda0003f04300 */
[----:B--2---:R-:W-:Y:S01]  /*18c0*/  @P1 DSETP.NUM.OR P0, PT, R12, R12, P0 ;  /* 0x0000000c0c00122a */ /* 0x004fe20000707400 */
[----:B-1----:R-:W-:-:S13]  /*18d0*/  @P1 BRA `(.L_x_1041) ;  /* 0x0000000000141947 */ /* 0x002fda0003800000 */
[----:B------:R-:W-:-:S14]  /*18e0*/  DSETP.NEU.AND P1, PT, R12, R14, PT ;  /* 0x0000000e0c00722a */ /* 0x000fdc0003f2d000 */
[----:B------:R-:W0:Y:S02]  /*18f0*/  @!P1 LDC.64 R16, c[0x0][0x390] ;  /* 0x0000e400ff109b82 */ /* 0x000e240000000a00 */
[----:B0-----:R-:W-:-:S04]  /*1900*/  @!P1 ISETP.GT.U32.AND P0, PT, R3, R16, PT ;  /* 0x000000100300920c */ /* 0x001fc80003f04070 */
[----:B------:R-:W-:-:S07]  /*1910*/  @!P1 ISETP.GT.AND.EX P0, PT, RZ, R17, PT, P0 ;  /* 0x00000011ff00920c */ /* 0x000fce0003f04300 */
[----:B------:R-:W-:-:S14]  /*1920*/  @P1 DSETP.GT.AND P0, PT, R12, R14, PT ;  /* 0x0000000e0c00122a */ /* 0x000fdc0003f04000 */
.L_x_1041:
[----:B------:R-:W1:Y:S01]  /*1930*/  @P0 LDC R3, c[0x0][0x390] ;  /* 0x0000e400ff030b82 */ /* 0x000e620000000800 */
[----:B------:R-:W0:Y:S01]  /*1940*/  LDCU.64 UR4, c[0x0][0x388] ;  /* 0x00007100ff0477ac */ /* 0x000e220008000a00 */
[----:B------:R-:W-:Y:S02]  /*1950*/  SEL R0, R0, RZ, P0 ;  /* 0x000000ff00007207 */ /* 0x000fe40000000000 */
[----:B0-----:R-:W-:Y:S02]  /*1960*/  FSEL R16, R12, UR4, !P0 ;  /* 0x000000040c107c08 */ /* 0x001fe4000c000000 */
[----:B------:R-:W-:-:S07]  /*1970*/  FSEL R17, R13, UR5, !P0 ;  /* 0x000000050d117c08 */ /* 0x000fce000c000000 */
.L_x_1040:
[----:B------:R-:W-:Y:S05]  /*1980*/  BSYNC.RECONVERGENT B2 ;  /* 0x0000000000027941 */ /* 0x000fea0003800200 */
.L_x_1039:
[----:B------:R-:W-:Y:S02]  /*1990*/  IADD3 R10, P0, PT, R10, 0x20, RZ ;  /* 0x000000200a0a7810 */ /* 0x000fe40007f1e0ff */
[C---:B------:R-:W-:Y:S02]  /*19a0*/  IADD3 R29, PT, PT, R20.reuse, -0x4, R27 ;  /* 0xfffffffc141d7810 */ /* 0x040fe40007ffe01b */
[----:B------:R-:W-:Y:S01]  /*19b0*/  IADD3 R5, PT, PT, -R20, 0x4, RZ ;  /* 0x0000000414057810 */ /* 0x000fe20007ffe1ff */
[----:B------:R-:W-:-:S08]  /*19c0*/  IMAD.X R11, RZ, RZ, R11, P0 ;  /* 0x000000ffff0b7224 */ /* 0x000fd000000e060b */
.L_x_1038:
[----:B------:R-:W-:Y:S05]  /*19d0*/  BSYNC.RECONVERGENT B1 ;  /* 0x0000000000017941 */ /* 0x000fea0003800200 */
.L_x_1037:
[----:B------:R-:W-:Y:S01]  /*19e0*/  IMAD.SHL.U32 R6, R7, 0x4, RZ ;  /* 0x0000000407067824 */ /* 0x000fe200078e00ff */
[----:B------:R2:W-:Y:S01]  /*19f0*/  STL.64 [R1], R10 ;  /* 0x0000000a01007387 */ /* 0x0005e20000100a00 */
[----:B------:R-:W-:Y:S01]  /*1a00*/  BSSY.RECONVERGENT B1, `(.L_x_1042) ;  /* 0x0000069000017945 */ /* 0x000fe20003800200 */
[----:B------:R-:W-:Y:S01]  /*1a10*/  IMAD.MOV.U32 R27, RZ, RZ, R4 ;  /* 0x000000ffff1b7224 */ /* 0x000fe200078e0004 */
[----:B------:R-:W-:Y:S01]  /*1a20*/  MOV R25, R4 ;  /* 0x0000000400197202 */ /* 0x000fe20000000f00 */
[--C-:B------:R-:W-:Y:S01]  /*1a30*/  IMAD.MOV.U32 R26, RZ, RZ, R2.reuse ;  /* 0x000000ffff1a7224 */ /* 0x100fe200078e0002 */
[----:B------:R-:W-:Y:S01]  /*1a40*/  IADD3 R12, PT, PT, R6, 0x3, RZ ;  /* 0x00000003060c7810 */ /* 0x000fe20007ffe0ff */
[----:B------:R-:W-:Y:S01]  /*1a50*/  IMAD.MOV.U32 R24, RZ, RZ, R2 ;  /* 0x000000ffff187224 */ /* 0x000fe200078e0002 */
[----:B------:R-:W-:Y:S01]  /*1a60*/  MOV R23, R9 ;  /* 0x0000000900177202 */ /* 0x000fe20000000f00 */
[--C-:B------:R-:W-:Y:S01]  /*1a70*/  IMAD.MOV.U32 R22, RZ, RZ, R8.reuse ;  /* 0x000000ffff167224 */ /* 0x100fe200078e0008 */
[----:B------:R-:W-:Y:S01]  /*1a80*/  ISETP.GE.U32.AND P0, PT, R12, R29, PT ;  /* 0x0000001d0c00720c */ /* 0x000fe20003f06070 */
[----:B------:R-:W-:-:S02]  /*1a90*/  IMAD.MOV.U32 R20, RZ, RZ, R8 ;  /* 0x000000ffff147224 */ /* 0x000fc400078e0008 */
[----:B------:R-:W-:-:S10]  /*1aa0*/  IMAD.MOV.U32 R21, RZ, RZ, R9 ;  /* 0x000000ffff157224 */ /* 0x000fd400078e0009 */
[----:B--2---:R-:W-:Y:S05]  /*1ab0*/  @P0 BRA `(.L_x_1043) ;  /* 0x0000000400740947 */ /* 0x004fea0003800000 */
[----:B------:R-:W-:Y:S01]  /*1ac0*/  MOV R27, R4 ;  /* 0x00000004001b7202 */ /* 0x000fe20000000f00 */
[----:B------:R-:W-:Y:S01]  /*1ad0*/  IMAD.MOV.U32 R25, RZ, RZ, R4 ;  /* 0x000000ffff197224 */ /* 0x000fe200078e0004 */
[----:B------:R-:W-:Y:S01]  /*1ae0*/  MOV R24, R2 ;  /* 0x0000000200187202 */ /* 0x000fe20000000f00 */
[----:B------:R-:W-:Y:S01]  /*1af0*/  IMAD.MOV.U32 R26, RZ, RZ, R2 ;  /* 0x000000ffff1a7224 */ /* 0x000fe200078e0002 */
[----:B------:R-:W-:Y:S01]  /*1b00*/  MOV R20, R8 ;  /* 0x0000000800147202 */ /* 0x000fe20000000f00 */
[----:B------:R-:W-:Y:S02]  /*1b10*/  IMAD.MOV.U32 R22, RZ, RZ, R8 ;  /* 0x000000ffff167224 */ /* 0x000fe400078e0008 */
[--C-:B------:R-:W-:Y:S02]  /*1b20*/  IMAD.MOV.U32 R23, RZ, RZ, R9.reuse ;  /* 0x000000ffff177224 */ /* 0x100fe400078e0009 */
[----:B------:R-:W-:-:S07]  /*1b30*/  IMAD.MOV.U32 R21, RZ, RZ, R9 ;  /* 0x000000ffff157224 */ /* 0x000fce00078e0009 */
.L_x_1052:
[----:B------:R-:W2:Y:S01]  /*1b40*/  LDL.64 R8, [R1] ;  /* 0x0000000001087983 */ /* 0x000ea20000100a00 */
[----:B------:R-:W-:-:S14]  /*1b50*/  DSETP.NAN.AND P1, PT, R16, R16, PT ;  /* 0x000000101000722a */ /* 0x000fdc0003f28000 */
[----:B------:R-:W-:-:S05]  /*1b60*/  @P1 IMAD.IADD R10, R6, 0x1, R5 ;  /* 0x00000001060a1824 */ /* 0x000fca00078e0205 */
[----:B-1----:R-:W-:Y:S01]  /*1b70*/  @P1 ISETP.GE.U32.AND P0, PT, R3, R10, PT ;  /* 0x0000000a0300120c */ /* 0x002fe20003f06070 */
[----:B--2---:R-:W-:-:S06]  /*1b80*/  IMAD.WIDE.U32 R8, R7, 0x20, R8 ;  /* 0x0000002007087825 */ /* 0x004fcc00078e0008 */
[----:B0-----:R-:W2:Y:S01]  /*1b90*/  LDG.E.ENL2.256 R12, R8, desc[UR36][R8.64] ;  /* 0xfe0000240808797e */ /* 0x001ea2000812190c */
[----:B------:R-:W-:Y:S01]  /*1ba0*/  @P1 ISETP.GE.AND.EX P0, PT, R0, RZ, PT, P0 ;  /* 0x000000ff0000120c */ /* 0x000fe20003f06300 */
[----:B------:R-:W-:-:S12]  /*1bb0*/  BSSY.RECONVERGENT B2, `(.L_x_1044) ;  /* 0x0000009000027945 */ /* 0x000fd80003800200 */
[----:B--2---:R-:W-:Y:S01]  /*1bc0*/  @P1 DSETP.NUM.OR P0, PT, R8, R8, !P0 ;  /* 0x000000080800122a */ /* 0x004fe20004707400 */
[----:B------:R-:W-:-:S13]  /*1bd0*/  @P1 BRA `(.L_x_1045) ;  /* 0x0000000000181947 */ /* 0x000fda0003800000 */
[----:B------:R-:W-:-:S14]  /*1be0*/  DSETP.NEU.AND P1, PT, R16, R8, PT ;  /* 0x000000081000722a */ /* 0x000fdc0003f2d000 */
[----:B------:R-:W-:-:S04]  /*1bf0*/  @!P1 IADD3 R28, PT, PT, R6, R5, RZ ;  /* 0x00000005061c9210 */ /* 0x000fc80007ffe0ff */
[----:B------:R-:W-:-:S04]  /*1c00*/  @!P1 ISETP.GE.U32.AND P0, PT, R3, R28, PT ;  /* 0x0000001c0300920c */ /* 0x000fc80003f06070 */
[----:B------:R-:W-:-:S04]  /*1c10*/  @!P1 ISETP.GE.AND.EX P0, PT, R0, RZ, PT, P0 ;  /* 0x000000ff0000920c */ /* 0x000fc80003f06300 */
[----:B------:R-:W-:-:S07]  /*1c20*/  @!P1 PLOP3.LUT P0, PT, P0, PT, PT, 0x8, 0x80 ;  /* 0x000000000080981c */ /* 0x000fce000070e170 */
[----:B------:R-:W-:-:S14]  /*1c30*/  @P1 DSETP.LT.AND P0, PT, R16, R8, PT ;  /* 0x000000081000122a */ /* 0x000fdc0003f01000 */
.L_x_1045:
[----:B------:R-:W-:Y:S05]  /*1c40*/  BSYNC.RECONVERGENT B2 ;  /* 0x0000000000027941 */ /* 0x000fea0003800200 */
.L_x_1044:
[----:B------:R-:W-:Y:S01]  /*1c50*/  DSETP.NAN.AND P2, PT, R20, R20, PT ;  /* 0x000000141400722a */ /* 0x000fe20003f48000 */
[----:B------:R-:W-:Y:S01]  /*1c60*/  FSEL R16, R16, R8, P0 ;  /* 0x0000000810107208 */ /* 0x000fe20000000000 */
[----:B------:R-:W-:Y:S01]  /*1c70*/  IMAD.IADD R8, R6, 0x1, R5 ;  /* 0x0000000106087824 */ /* 0x000fe200078e0205 */
[----:B------:R-:W-:Y:S01]  /*1c80*/  BSSY.RECONVERGENT B2, `(.L_x_1046) ;  /* 0x000000f000027945 */ /* 0x000fe20003800200 */
[----:B------:R-:W-:Y:S01]  /*1c90*/  DSETP.NAN.AND P5, PT, R22, R22, PT ;  /* 0x000000161600722a */ /* 0x000fe20003fa8000 */
[----:B------:R-:W-:Y:S01]  /*1ca0*/  FSEL R9, R17, R9, P0 ;  /* 0x0000000911097208 */ /* 0x000fe20000000000 */
[----:B------:R-:W-:-:S08]  /*1cb0*/  DSETP.NAN.AND P4, PT, R18, R18, PT ;  /* 0x000000121200722a */ /* 0x000fd00003f88000 */
[----:B------:R-:W-:-:S05]  /*1cc0*/  @P2 VIADD R6, R8, 0x1 ;  /* 0x0000000108062836 */ /* 0x000fca0000000000 */
[----:B------:R-:W-:-:S04]  /*1cd0*/  @P2 ISETP.GE.U32.AND P1, PT, R25, R6, PT ;  /* 0x000000061900220c */ /* 0x000fc80003f26070 */
[----:B------:R-:W-:-:S13]  /*1ce0*/  @P2 ISETP.GE.AND.EX P1, PT, R24, RZ, PT, P1 ;  /* 0x000000ff1800220c */ /* 0x000fda0003f26310 */
[----:B------:R-:W-:Y:S01]  /*1cf0*/  @P2 DSETP.NUM.OR P1, PT, R10, R10, !P1 ;  /* 0x0000000a0a00222a */ /* 0x000fe20004f27400 */
[----:B------:R-:W-:-:S13]  /*1d00*/  @P2 BRA `(.L_x_1047) ;  /* 0x0000000000182947 */ /* 0x000fda0003800000 */
[----:B------:R-:W-:-:S14]  /*1d10*/  DSETP.NEU.AND P3, PT, R20, R10, PT ;  /* 0x0000000a1400722a */ /* 0x000fdc0003f6d000 */
[----:B------:R-:W-:-:S04]  /*1d20*/  @!P3 IADD3 R6, PT, PT, R8, 0x1, RZ ;  /* 0x000000010806b810 */ /* 0x000fc80007ffe0ff */
[----:B------:R-:W-:-:S04]  /*1d30*/  @!P3 ISETP.GE.U32.AND P1, PT, R25, R6, PT ;  /* 0x000000061900b20c */ /* 0x000fc80003f26070 */
[----:B------:R-:W-:-:S03]  /*1d40*/  @!P3 ISETP.GE.AND.EX P2, PT, R24, RZ, PT, P1 ;  /* 0x000000ff1800b20c */ /* 0x000fc60003f46310 */
[----:B------:R-:W-:Y:S02]  /*1d50*/  @P3 DSETP.LT.AND P1, PT, R20, R10, PT ;  /* 0x0000000a1400322a */ /* 0x000fe40003f21000 */
[----:B------:R-:W-:-:S13]  /*1d60*/  @!P3 PLOP3.LUT P1, PT, P2, PT, PT, 0x8, 0x80 ;  /* 0x000000000080b81c */ /* 0x000fda000172e170 */
.L_x_1047:
[----:B------:R-:W-:Y:S05]  /*1d70*/  BSYNC.RECONVERGENT B2 ;  /* 0x0000000000027941 */ /* 0x000fea0003800200 */
.L_x_1046:
[----:B------:R-:W-:Y:S01]  /*1d80*/  @P5 VIADD R6, R8, 0x2 ;  /* 0x0000000208065836 */ /* 0x000fe20000000000 */
[----:B------:R-:W-:Y:S01]  /*1d90*/  FSEL R20, R20, R10, P1 ;  /* 0x0000000a14147208 */ /* 0x000fe20000800000 */
[----:B------:R-:W-:Y:S01]  /*1da0*/  BSSY.RECONVERGENT B2, `(.L_x_1048) ;  /* 0x000000f000027945 */ /* 0x000fe20003800200 */
[----:B------:R-:W-:Y:S01]  /*1db0*/  FSEL R10, R21, R11, P1 ;  /* 0x0000000b150a7208 */ /* 0x000fe20000800000 */
[----:B------:R-:W-:Y:S01]  /*1dc0*/  @P4 VIADD R11, R8, 0x3 ;  /* 0x00000003080b4836 */ /* 0x000fe20000000000 */
[----:B------:R-:W-:-:S04]  /*1dd0*/  @P5 ISETP.GE.U32.AND P3, PT, R27, R6, PT ;  /* 0x000000061b00520c */ /* 0x000fc80003f66070 */
[----:B------:R-:W-:Y:S02]  /*1de0*/  @P5 ISETP.GE.AND.EX P3, PT, R26, RZ, PT, P3 ;  /* 0x000000ff1a00520c */ /* 0x000fe40003f66330 */
[----:B------:R-:W-:-:S04]  /*1df0*/  @P4 ISETP.GE.U32.AND P2, PT, R4, R11, PT ;  /* 0x0000000b0400420c */ /* 0x000fc80003f46070 */
[----:B------:R-:W-:-:S07]  /*1e00*/  @P4 ISETP.GE.AND.EX P2, PT, R2, RZ, PT, P2 ;  /* 0x000000ff0200420c */ /* 0x000fce0003f46320 */
        /* <DEDUP_REMOVED lines=8> */
.L_x_1049:
[----:B------:R-:W-:Y:S05]  /*1e90*/  BSYNC.RECONVERGENT B2 ;  /* 0x0000000000027941 */ /* 0x000fea0003800200 */
.L_x_1048:
[----:B------:R-:W-:Y:S01]  /*1ea0*/  FSEL R22, R22, R12, P3 ;  /* 0x0000000c16167208 */ /* 0x000fe20001800000 */
[----:B------:R-:W-:Y:S01]  /*1eb0*/  BSSY.RECONVERGENT B2, `(.L_x_1050) ;  /* 0x0000013000027945 */ /* 0x000fe20003800200 */
[----:B------:R-:W-:Y:S01]  /*1ec0*/  FSEL R12, R23, R13, P3 ;  /* 0x0000000d170c7208 */ /* 0x000fe20001800000 */
[----:B------:R-:W-:Y:S01]  /*1ed0*/  @P4 DSETP.NUM.OR P2, PT, R14, R14, !P2 ;  /* 0x0000000e0e00422a */ /* 0x000fe20005747400 */
[----:B------:R-:W-:Y:S01]  /*1ee0*/  SEL R3, R3, R8, P0 ;  /* 0x0000000803037207 */ /* 0x000fe20000000000 */
[----:B------:R-:W-:Y:S01]  /*1ef0*/  @!P1 VIADD R25, R8, 0x1 ;  /* 0x0000000108199836 */ /* 0x000fe20000000000 */
[----:B------:R-:W-:Y:S01]  /*1f00*/  SEL R0, R0, RZ, P0 ;  /* 0x000000ff00007207 */ /* 0x000fe20000000000 */
[----:B------:R-:W-:Y:S01]  /*1f10*/  IMAD.MOV.U32 R17, RZ, RZ, R9 ;  /* 0x000000ffff117224 */ /* 0x000fe200078e0009 */
[----:B------:R-:W-:Y:S01]  /*1f20*/  @!P3 IADD3 R27, PT, PT, R8, 0x2, RZ ;  /* 0x00000002081bb810 */ /* 0x000fe20007ffe0ff */
[----:B------:R-:W-:Y:S01]  /*1f30*/  IMAD.MOV.U32 R21, RZ, RZ, R10 ;  /* 0x000000ffff157224 */ /* 0x000fe200078e000a */
[----:B------:R-:W-:Y:S01]  /*1f40*/  SEL R24, R24, RZ, P1 ;  /* 0x000000ff18187207 */ /* 0x000fe20000800000 */
[----:B------:R-:W-:Y:S01]  /*1f50*/  IMAD.MOV.U32 R23, RZ, RZ, R12 ;  /* 0x000000ffff177224 */ /* 0x000fe200078e000c */
[----:B------:R-:W-:Y:S01]  /*1f60*/  SEL R26, R26, RZ, P3 ;  /* 0x000000ff1a1a7207 */ /* 0x000fe20001800000 */
[----:B------:R-:W-:Y:S06]  /*1f70*/  @P4 BRA `(.L_x_1051) ;  /* 0x0000000000184947 */ /* 0x000fec0003800000 */
[----:B------:R-:W-:-:S14]  /*1f80*/  DSETP.NEU.AND P1, PT, R18, R14, PT ;  /* 0x0000000e1200722a */ /* 0x000fdc0003f2d000 */
[----:B------:R-:W-:Y:S01]  /*1f90*/  @!P1 IADD3 R9, PT, PT, R8, 0x3, RZ ;  /* 0x0000000308099810 */ /* 0x000fe20007ffe0ff */
[----:B------:R-:W-:-:S03]  /*1fa0*/  @P1 DSETP.LT.AND P2, PT, R18, R14, PT ;  /* 0x0000000e1200122a */ /* 0x000fc60003f41000 */
[----:B------:R-:W-:-:S04]  /*1fb0*/  @!P1 ISETP.GE.U32.AND P0, PT, R4, R9, PT ;  /* 0x000000090400920c */ /* 0x000fc80003f06070 */
[----:B------:R-:W-:-:S04]  /*1fc0*/  @!P1 ISETP.GE.AND.EX P0, PT, R2, RZ, PT, P0 ;  /* 0x000000ff0200920c */ /* 0x000fc80003f06300 */
[----:B------:R-:W-:-:S13]  /*1fd0*/  @!P1 PLOP3.LUT P2, PT, P0, PT, PT, 0x8, 0x80 ;  /* 0x000000000080981c */ /* 0x000fda000074e170 */
.L_x_1051:
[----:B------:R-:W-:Y:S05]  /*1fe0*/  BSYNC.RECONVERGENT B2 ;  /* 0x0000000000027941 */ /* 0x000fea0003800200 */
.L_x_1050:
[----:B------:R-:W0:Y:S01]  /*1ff0*/  LDCU UR4, c[0x0][0x3a4] ;  /* 0x00007480ff0477ac */ /* 0x000e220008000800 */
[----:B------:R-:W-:Y:S01]  /*2000*/  FSEL R18, R18, R14, P2 ;  /* 0x0000000e12127208 */ /* 0x000fe20001000000 */
[----:B------:R-:W-:Y:S01]  /*2010*/  @!P2 VIADD R4, R8, 0x3 ;  /* 0x000000030804a836 */ /* 0x000fe20000000000 */
[----:B------:R-:W-:Y:S02]  /*2020*/  FSEL R19, R19, R15, P2 ;  /* 0x0000000f13137208 */ /* 0x000fe40001000000 */
[----:B------:R-:W-:Y:S01]  /*2030*/  SEL R2, R2, RZ, P2 ;  /* 0x000000ff02027207 */ /* 0x000fe20001000000 */
[----:B0-----:R-:W-:-:S04]  /*2040*/  VIADD R7, R7, UR4 ;  /* 0x0000000407077c36 */ /* 0x001fc80008000000 */
[----:B------:R-:W-:-:S05]  /*2050*/  IMAD.SHL.U32 R6, R7, 0x4, RZ ;  /* 0x0000000407067824 */ /* 0x000fca00078e00ff */
[----:B------:R-:W-:-:S04]  /*2060*/  IADD3 R10, PT, PT, R6, 0x3, RZ ;  /* 0x00000003060a7810 */ /* 0x000fc80007ffe0ff */
[----:B------:R-:W-:-:S13]  /*2070*/  ISETP.GE.U32.AND P0, PT, R10, R29, PT ;  /* 0x0000001d0a00720c */ /* 0x000fda0003f06070 */
[----:B------:R-:W-:Y:S05]  /*2080*/  @!P0 BRA `(.L_x_1052) ;  /* 0xfffffff800ac8947 */ /* 0x000fea000383ffff */
.L_x_1043:
[----:B------:R-:W-:Y:S05]  /*2090*/  BSYNC.RECONVERGENT B1 ;  /* 0x0000000000017941 */ /* 0x000fea0003800200 */
.L_x_1042:
[----:B------:R-:W2:Y:S01]  /*20a0*/  S2R R6, SR_TID.Y ;  /* 0x0000000000067919 */ /* 0x000ea20000002200 */
[----:B------:R-:W3:Y:S01]  /*20b0*/  S2UR UR6, SR_CTAID.Y ;  /* 0x00000000000679c3 */ /* 0x000ee20000002600 */
[----:B------:R-:W4:Y:S01]  /*20c0*/  LDCU UR5, c[0x0][0x3b8] ;  /* 0x00007700ff0577ac */ /* 0x000f220008000800 */
[----:B------:R-:W-:Y:S01]  /*20d0*/  BSSY.RECONVERGENT B1, `(.L_x_1053) ;  /* 0x0000022000017945 */ /* 0x000fe20003800200 */
[----:B------:R-:W5:Y:S01]  /*20e0*/  LDCU UR4, c[0x0][0x3b4] ;  /* 0x00007680ff0477ac */ /* 0x000f620008000800 */
[----:B----4-:R-:W-:Y:S01]  /*20f0*/  UISETP.NE.AND UP0, UPT, UR5, URZ, UPT ;  /* 0x000000ff0500728c */ /* 0x010fe2000bf05270 */
[----:B-----5:R-:W-:-:S03]  /*2100*/  ISETP.NE.AND P0, PT, RZ, UR4, PT ;  /* 0x00000004ff007c0c */ /* 0x020fc6000bf05270 */
[----:B---3--:R-:W-:Y:S01]  /*2110*/  UISETP.NE.AND UP0, UPT, UR6, URZ, UP0 ;  /* 0x000000ff0600728c */ /* 0x008fe20008705270 */
[----:B--2---:R-:W-:-:S05]  /*2120*/  ISETP.NE.AND P0, PT, R6, RZ, P0 ;  /* 0x000000ff0600720c */ /* 0x004fca0000705270 */
[----:B------:R-:W-:-:S13]  /*2130*/  PLOP3.LUT P0, PT, P0, PT, UP0, 0xea, 0xae ;  /* 0x0000000000ae781c */ /* 0x000fda000070fd0a */
[----:B------:R-:W-:Y:S05]  /*2140*/  @P0 BRA `(.L_x_1054) ;  /* 0x0000000000680947 */ /* 0x000fea0003800000 */
[----:B------:R-:W2:Y:S01]  /*2150*/  S2R R7, SR_TID.X ;  /* 0x0000000000077919 */ /* 0x000ea20000002100 */
[----:B------:R-:W-:-:S05]  /*2160*/  LOP3.LUT R6, R29, 0xfffffffc, RZ, 0xc0, !PT ;  /* 0xfffffffc1d067812 */ /* 0x000fca00078ec0ff */
[----:B--2---:R-:W-:-:S05]  /*2170*/  IMAD.IADD R8, R6, 0x1, R7 ;  /* 0x0000000106087824 */ /* 0x004fca00078e0207 */
[----:B------:R-:W-:-:S13]  /*2180*/  ISETP.GE.U32.AND P0, PT, R8, R29, PT ;  /* 0x0000001d0800720c */ /* 0x000fda0003f06070 */
[----:B------:R-:W-:Y:S05]  /*2190*/  @P0 BRA `(.L_x_1054) ;  /* 0x0000000000540947 */ /* 0x000fea0003800000 */
[----:B------:R-:W2:Y:S01]  /*21a0*/  LDL.LU.64 R10, [R1] ;  /* 0x00000000010a7983 */ /* 0x000ea20000300a00 */
[----:B------:R-:W-:Y:S01]  /*21b0*/  DSETP.NAN.AND P1, PT, R16, R16, PT ;  /* 0x000000101000722a */ /* 0x000fe20003f28000 */
[----:B--2---:R-:W-:-:S06]  /*21c0*/  IMAD.WIDE R6, R8, 0x8, R10 ;  /* 0x0000000808067825 */ /* 0x004fcc00078e020a */
[----:B------:R-:W2:Y:S01]  /*21d0*/  LDG.E.64 R6, desc[UR36][R6.64] ;  /* 0x0000002406067981 */ /* 0x000ea2000c1e1b00 */
[----:B------:R-:W-:Y:S01]  /*21e0*/  IADD3 R8, PT, PT, R8, R5, RZ ;  /* 0x0000000508087210 */ /* 0x000fe20007ffe0ff */
[----:B------:R-:W-:Y:S05]  /*21f0*/  BSSY.RECONVERGENT B2, `(.L_x_1055) ;  /* 0x000000b000027945 */ /* 0x000fea0003800200 */
[----:B-1----:R-:W-:Y:S02]  /*2200*/  @P1 ISETP.GE.U32.AND P0, PT, R3, R8, PT ;  /* 0x000000080300120c */ /* 0x002fe40003f06070 */
[----:B------:R-:W-:-:S04]  /*2210*/  SHF.R.S32.HI R5, RZ, 0x1f, R8 ;  /* 0x0000001fff057819 */ /* 0x000fc80000011408 */
[----:B------:R-:W-:-:S13]  /*2220*/  @P1 ISETP.GE.AND.EX P0, PT, R0, R5, PT, P0 ;  /* 0x000000050000120c */ /* 0x000fda0003f06300 */
[----:B--2---:R-:W-:Y:S01]  /*2230*/  @P1 DSETP.NUM.OR P0, PT, R6, R6, !P0 ;  /* 0x000000060600122a */ /* 0x004fe20004707400 */
[----:B------:R-:W-:-:S13]  /*2240*/  @P1 BRA `(.L_x_1056) ;  /* 0x0000000000141947 */ /* 0x000fda0003800000 */
[----:B------:R-:W-:-:S14]  /*2250*/  DSETP.NEU.AND P1, PT, R16, R6, PT ;  /* 0x000000061000722a */ /* 0x000fdc0003f2d000 */
[----:B------:R-:W-:-:S04]  /*2260*/  @!P1 ISETP.GE.U32.AND P0, PT, R3, R8, PT ;  /* 0x000000080300920c */ /* 0x000fc80003f06070 */
[----:B------:R-:W-:-:S04]  /*2270*/  @!P1 ISETP.GE.AND.EX P0, PT, R0, R5, PT, P0 ;  /* 0x000000050000920c */ /* 0x000fc80003f06300 */
[----:B------:R-:W-:-:S07]  /*2280*/  @!P1 PLOP3.LUT P0, PT, P0, PT, PT, 0x8, 0x80 ;  /* 0x000000000080981c */ /* 0x000fce000070e170 */
[----:B------:R-:W-:-:S14]  /*2290*/  @P1 DSETP.LT.AND P0, PT, R16, R6, PT ;  /* 0x000000061000122a */ /* 0x000fdc0003f01000 */
.L_x_1056:
[----:B------:R-:W-:Y:S05]  /*22a0*/  BSYNC.RECONVERGENT B2 ;  /* 0x0000000000027941 */ /* 0x000fea0003800200 */
.L_x_1055:
[----:B------:R-:W-:Y:S02]  /*22b0*/  FSEL R16, R16, R6, P0 ;  /* 0x0000000610107208 */ /* 0x000fe40000000000 */
[----:B------:R-:W-:Y:S02]  /*22c0*/  FSEL R17, R17, R7, P0 ;  /* 0x0000000711117208 */ /* 0x000fe40000000000 */
[----:B------:R-:W-:Y:S02]  /*22d0*/  SEL R3, R3, R8, P0 ;  /* 0x0000000803037207 */ /* 0x000fe40000000000 */
[----:B------:R-:W-:-:S07]  /*22e0*/  SEL R0, R0, R5, P0 ;  /* 0x0000000500007207 */ /* 0x000fce0000000000 */
.L_x_1054:
[----:B------:R-:W-:Y:S05]  /*22f0*/  BSYNC.RECONVERGENT B1 ;  /* 0x0000000000017941 */ /* 0x000fea0003800200 */
.L_x_1053:
[----:B------:R-:W-:Y:S01]  /*2300*/  DSETP.NAN.AND P1, PT, R16, R16, PT ;  /* 0x000000101000722a */ /* 0x000fe20003f28000 */
[----:B------:R-:W-:-:S13]  /*2310*/  BSSY.RECONVERGENT B1, `(.L_x_1057) ;  /* 0x000000a000017945 */ /* 0x000fda0003800200 */
[----:B-1----:R-:W-:-:S04]  /*2320*/  @P1 ISETP.GE.U32.AND P0, PT, R3, R25, PT ;  /* 0x000000190300120c */ /* 0x002fc80003f06070 */
[----:B------:R-:W-:-:S13]  /*2330*/  @P1 ISETP.GE.AND.EX P0, PT, R0, R24, PT, P0 ;  /* 0x000000180000120c */ /* 0x000fda0003f06300 */
[----:B------:R-:W-:Y:S01]  /*2340*/  @P1 DSETP.NUM.OR P0, PT, R20, R20, !P0 ;  /* 0x000000141400122a */ /* 0x000fe20004707400 */
[----:B------:R-:W-:-:S13]  /*2350*/  @P1 BRA `(.L_x_1058) ;  /* 0x0000000000141947 */ /* 0x000fda0003800000 */
[----:B------:R-:W-:-:S14]  /*2360*/  DSETP.NEU.AND P1, PT, R16, R20, PT ;  /* 0x000000141000722a */ /* 0x000fdc0003f2d000 */
[----:B------:R-:W-:-:S04]  /*2370*/  @!P1 ISETP.GE.U32.AND P0, PT, R3, R25, PT ;  /* 0x000000190300920c */ /* 0x000fc80003f06070 */
[----:B------:R-:W-:-:S04]  /*2380*/  @!P1 ISETP.GE.AND.EX P0, PT, R0, R24, PT, P0 ;  /* 0x000000180000920c */ /* 0x000fc80003f06300 */
[----:B------:R-:W-:-:S07]  /*2390*/  @!P1 PLOP3.LUT P0, PT, P0, PT, PT, 0x8, 0x80 ;  /* 0x000000000080981c */ /* 0x000fce000070e170 */
[----:B------:R-:W-:-:S14]  /*23a0*/  @P1 DSETP.LT.AND P0, PT, R16, R20, PT ;  /* 0x000000141000122a */ /* 0x000fdc0003f01000 */
.L_x_1058:
[----:B------:R-:W-:Y:S05]  /*23b0*/  BSYNC.RECONVERGENT B1 ;  /* 0x0000000000017941 */ /* 0x000fea0003800200 */
.L_x_1057:
[----:B------:R-:W-:Y:S01]  /*23c0*/  FSEL R6, R16, R20, P0 ;  /* 0x0000001410067208 */ /* 0x000fe20000000000 */
[----:B------:R-:W-:Y:S01]  /*23d0*/  BSSY.RECONVERGENT B1, `(.L_x_1059) ;  /* 0x000000e000017945 */ /* 0x000fe20003800200 */
[----:B------:R-:W-:Y:S02]  /*23e0*/  FSEL R7, R17, R21, P0 ;  /* 0x0000001511077208 */ /* 0x000fe40000000000 */
[----:B------:R-:W-:Y:S02]  /*23f0*/  SEL R8, R3, R25, P0 ;  /* 0x0000001903087207 */ /* 0x000fe40000000000 */
[----:B------:R-:W-:Y:S02]  /*2400*/  SEL R3, R0, R24, P0 ;  /* 0x0000001800037207 */ /* 0x000fe40000000000 */
[----:B------:R-:W-:-:S14]  /*2410*/  DSETP.NAN.AND P1, PT, R6, R6, PT ;  /* 0x000000060600722a */ /* 0x000fdc0003f28000 */
[----:B------:R-:W-:-:S04]  /*2420*/  @P1 ISETP.GE.U32.AND P0, PT, R8, R27, PT ;  /* 0x0000001b0800120c */ /* 0x000fc80003f06070 */
[----:B------:R-:W-:-:S13]  /*2430*/  @P1 ISETP.GE.AND.EX P0, PT, R3, R26, PT, P0 ;  /* 0x0000001a0300120c */ /* 0x000fda0003f06300 */
[----:B------:R-:W-:Y:S01]  /*2440*/  @P1 DSETP.NUM.OR P0, PT, R22, R22, !P0 ;  /* 0x000000161600122a */ /* 0x000fe20004707400 */
[----:B------:R-:W-:-:S13]  /*2450*/  @P1 BRA `(.L_x_1060) ;  /* 0x0000000000141947 */ /* 0x000fda0003800000 */
[----:B------:R-:W-:-:S14]  /*2460*/  DSETP.NEU.AND P2, PT, R6, R22, PT ;  /* 0x000000160600722a */ /* 0x000fdc0003f4d000 */
[----:B------:R-:W-:-:S04]  /*2470*/  @!P2 ISETP.GE.U32.AND P0, PT, R8, R27, PT ;  /* 0x0000001b0800a20c */ /* 0x000fc80003f06070 */
[----:B------:R-:W-:-:S03]  /*2480*/  @!P2 ISETP.GE.AND.EX P1, PT, R3, R26, PT, P0 ;  /* 0x0000001a0300a20c */ /* 0x000fc60003f26300 */
[----:B------:R-:W-:Y:S02]  /*2490*/  @P2 DSETP.LT.AND P0, PT, R6, R22, PT ;  /* 0x000000160600222a */ /* 0x000fe40003f01000 */
[----:B------:R-:W-:-:S13]  /*24a0*/  @!P2 PLOP3.LUT P0, PT, P1, PT, PT, 0x8, 0x80 ;  /* 0x000000000080a81c */ /* 0x000fda0000f0e170 */
.L_x_1060:
[----:B------:R-:W-:Y:S05]  /*24b0*/  BSYNC.RECONVERGENT B1 ;  /* 0x0000000000017941 */ /* 0x000fea0003800200 */
.L_x_1059:
        /* <DEDUP_REMOVED lines=15> */
.L_x_1062:
[----:B------:R-:W-:Y:S05]  /*25b0*/  BSYNC.RECONVERGENT B1 ;  /* 0x0000000000017941 */ /* 0x000fea0003800200 */
.L_x_1061:
[----:B------:R-:W-:Y:S02]  /*25c0*/  FSEL R0, R6, R18, P0 ;  /* 0x0000001206007208 */ /* 0x000fe40000000000 */
[----:B------:R-:W-:Y:S02]  /*25d0*/  SEL R24, R27, R4, P0 ;  /* 0x000000041b187207 */ /* 0x000fe40000000000 */
[----:B------:R-:W-:Y:S01]  /*25e0*/  FSEL R5, R7, R19, P0 ;  /* 0x0000001307057208 */ /* 0x000fe20000000000 */
[----:B------:R-:W-:Y:S01]  /*25f0*/  IMAD.MOV.U32 R4, RZ, RZ, R0 ;  /* 0x000000ffff047224 */ /* 0x000fe200078e0000 */
[----:B------:R-:W-:Y:S01]  /*2600*/  SEL R25, R3, R2, P0 ;  /* 0x0000000203197207 */ /* 0x000fe20000000000 */
[----:B------:R-:W-:Y:S06]  /*2610*/  BRA `(.L_x_1035) ;  /* 0x000000b800c47947 */ /* 0x000fec0003800000 */
.L_x_1036:
        /* <DEDUP_REMOVED lines=9> */
[----:B------:R-:W-:-:S06]  /*26b0*/  MOV R25, R7 ;  /* 0x0000000700197202 */ /* 0x000fcc0000000f00 */
[----:B------:R-:W3:Y:S08]  /*26c0*/  LDC R2, c[0x0][0x394] ;  /* 0x0000e500ff027b82 */ /* 0x000ef00000000800 */
[----:B------:R-:W4:Y:S01]  /*26d0*/  LDC.64 R8, c[0x0][0x388] ;  /* 0x0000e200ff087b82 */ /* 0x000f220000000a00 */
[----:B-1----:R-:W-:-:S04]  /*26e0*/  IMAD.U32 R26, RZ, RZ, UR4 ;  /* 0x00000004ff1a7e24 */ /* 0x002fc8000f8e00ff */
[----:B------:R-:W-:Y:S02]  /*26f0*/  IMAD R0, R26, 0x3, R7 ;  /* 0x000000031a007824 */ /* 0x000fe400078e0207 */
[--C-:B--2---:R-:W-:Y:S01]  /*2700*/  IMAD.MOV.U32 R24, RZ, RZ, R5.reuse ;  /* 0x000000ffff187224 */ /* 0x104fe200078e0005 */
[----:B------:R-:W-:Y:S01]  /*2710*/  MOV R22, R5 ;  /* 0x0000000500167202 */ /* 0x000fe20000000f00 */
[----:B------:R-:W-:Y:S01]  /*2720*/  IMAD.MOV.U32 R23, RZ, RZ, R5 ;  /* 0x000000ffff177224 */ /* 0x000fe200078e0005 */
[----:B------:R-:W-:Y:S01]  /*2730*/  ISETP.GE.U32.AND P0, PT, R0, R27, PT ;  /* 0x0000001b0000720c */ /* 0x000fe20003f06070 */
[--C-:B---3--:R-:W-:Y:S01]  /*2740*/  IMAD.MOV.U32 R4, RZ, RZ, R2.reuse ;  /* 0x000000ffff047224 */ /* 0x108fe200078e0002 */
[----:B------:R-:W-:Y:S01]  /*2750*/  MOV R0, R2 ;  /* 0x0000000200007202 */ /* 0x000fe20000000f00 */
[----:B------:R-:W-:Y:S02]  /*2760*/  IMAD.MOV.U32 R3, RZ, RZ, R2 ;  /* 0x000000ffff037224 */ /* 0x000fe400078e0002 */
[----:B----4-:R-:W-:Y:S01]  /*2770*/  IMAD.MOV.U32 R6, RZ, RZ, R8 ;  /* 0x000000ffff067224 */ /* 0x010fe200078e0008 */
[----:B------:R-:W-:Y:S01]  /*2780*/  MOV R10, R8 ;  /* 0x00000008000a7202 */ /* 0x000fe20000000f00 */
[--C-:B------:R-:W-:Y:S01]  /*2790*/  IMAD.MOV.U32 R7, RZ, RZ, R9.reuse ;  /* 0x000000ffff077224 */ /* 0x100fe200078e0009 */
[----:B------:R-:W-:Y:S01]  /*27a0*/  MOV R13, R9 ;  /* 0x00000009000d7202 */ /* 0x000fe20000000f00 */
[----:B------:R-:W-:-:S02]  /*27b0*/  IMAD.MOV.U32 R11, RZ, RZ, R9 ;  /* 0x000000ffff0b7224 */ /* 0x000fc400078e0009 */
[----:B------:R-:W-:Y:S02]  /*27c0*/  IMAD.MOV.U32 R12, RZ, RZ, R8 ;  /* 0x000000ffff0c7224 */ /* 0x000fe400078e0008 */
[----:B------:R-:W-:Y:S05]  /*27d0*/  @P0 BRA `(.L_x_1065) ;  /* 0x0000000400700947 */ /* 0x000fea0003800000 */
[----:B------:R-:W1:Y:S01]  /*27e0*/  LDC R26, c[0x0][0x3a4] ;  /* 0x0000e900ff1a7b82 */ /* 0x000e620000000800 */
[--C-:B------:R-:W-:Y:S01]  /*27f0*/  IMAD.MOV.U32 R23, RZ, RZ, R5.reuse ;  /* 0x000000ffff177224 */ /* 0x100fe200078e0005 */
[----:B------:R-:W-:Y:S01]  /*2800*/  MOV R3, R2 ;  /* 0x0000000200037202 */ /* 0x000fe20000000f00 */
[----:B------:R-:W-:Y:S01]  /*2810*/  IMAD.MOV.U32 R22, RZ, RZ, R5 ;  /* 0x000000ffff167224 */ /* 0x000fe200078e0005 */
[----:B------:R-:W-:Y:S01]  /*2820*/  MOV R11, R9 ;  /* 0x00000009000b7202 */ /* 0x000fe20000000f00 */
[----:B------:R-:W-:Y:S02]  /*2830*/  IMAD.MOV.U32 R0, RZ, RZ, R2 ;  /* 0x000000ffff007224 */ /* 0x000fe400078e0002 */
[--C-:B------:R-:W-:Y:S02]  /*2840*/  IMAD.MOV.U32 R10, RZ, RZ, R8.reuse ;  /* 0x000000ffff0a7224 */ /* 0x100fe400078e0008 */
[----:B------:R-:W-:Y:S02]  /*2850*/  IMAD.MOV.U32 R12, RZ, RZ, R8 ;  /* 0x000000ffff0c7224 */ /* 0x000fe400078e0008 */
[----:B------:R-:W-:-:S07]  /*2860*/  IMAD.MOV.U32 R13, RZ, RZ, R9 ;  /* 0x000000ffff0d7224 */ /* 0x000fce00078e0009 */
.L_x_1074:
[----:B------:R-:W0:Y:S01]  /*2870*/  LDL.64 R20, [R1+0x10] ;  /* 0x0000100001147983 */ /* 0x000e220000100a00 */
[----:B-1----:R-:W-:-:S05]  /*2880*/  IADD3 R27, PT, PT, R25, R26, RZ ;  /* 0x0000001a191b7210 */ /* 0x002fca0007ffe0ff */
[----:B------:R-:W-:-:S04]  /*2890*/  IMAD.IADD R28, R27, 0x1, R26 ;  /* 0x000000011b1c7824 */ /* 0x000fc800078e021a */
[----:B------:R-:W-:Y:S01]  /*28a0*/  IMAD.IADD R29, R28, 0x1, R26 ;  /* 0x000000011c1d7824 */ /* 0x000fe200078e021a */
[----:B------:R-:W-:Y:S02]  /*28b0*/  DSETP.NAN.AND P4, PT, R10, R10, PT ;  /* 0x0000000a0a00722a */ /* 0x000fe40003f88000 */
[----:B------:R-:W-:Y:S01]  /*28c0*/  DSETP.NAN.AND P6, PT, R12, R12, PT ;  /* 0x0000000c0c00722a */ /* 0x000fe20003fc8000 */
[----:B0-----:R-:W-:-:S04]  /*28d0*/  IMAD.WIDE.U32 R14, R27, 0x8, R20 ;  /* 0x000000081b0e7825 */ /* 0x001fc800078e0014 */
[--C-:B------:R-:W-:Y:S02]  /*28e0*/  IMAD.WIDE.U32 R16, R25, 0x8, R20.reuse ;  /* 0x0000000819107825 */ /* 0x100fe400078e0014 */
[----:B------:R-:W2:Y:S02]  /*28f0*/  LDG.E.64 R14, desc[UR36][R14.64] ;  /* 0x000000240e0e7981 */ /* 0x000ea4000c1e1b00 */
[--C-:B------:R-:W-:Y:S02]  /*2900*/  IMAD.WIDE.U32 R18, R28, 0x8, R20.reuse ;  /* 0x000000081c127825 */ /* 0x100fe400078e0014 */
[----:B------:R-:W3:Y:S02]  /*2910*/  LDG.E.64 R16, desc[UR36][R16.64] ;  /* 0x0000002410107981 */ /* 0x000ee4000c1e1b00 */
[----:B------:R-:W-:Y:S02]  /*2920*/  IMAD.WIDE.U32 R20, R29, 0x8, R20 ;  /* 0x000000081d147825 */ /* 0x000fe400078e0014 */
[----:B------:R-:W5:Y:S04]  /*2930*/  LDG.E.64 R18, desc[UR36][R18.64] ;  /* 0x0000002412127981 */ /* 0x000f68000c1e1b00 */
[----:B------:R-:W5:Y:S01]  /*2940*/  LDG.E.64 R20, desc[UR36][R20.64] ;  /* 0x0000002414147981 */ /* 0x000f62000c1e1b00 */
[----:B------:R-:W-:Y:S01]  /*2950*/  @P4 ISETP.GE.U32.AND P0, PT, R22, R27, PT ;  /* 0x0000001b1600420c */ /* 0x000fe20003f06070 */
[----:B------:R-:W-:Y:S01]  /*2960*/  DSETP.NAN.AND P5, PT, R6, R6, PT ;  /* 0x000000060600722a */ /* 0x000fe20003fa8000 */
[----:B------:R-:W-:Y:S01]  /*2970*/  @P6 ISETP.GE.U32.AND P1, PT, R5, R25, PT ;  /* 0x000000190500620c */ /* 0x000fe20003f26070 */
[----:B------:R-:W-:Y:S01]  /*2980*/  BSSY.RECONVERGENT B2, `(.L_x_1066) ;  /* 0x000000e000027945 */ /* 0x000fe20003800200 */
[----:B------:R-:W-:Y:S01]  /*2990*/  @P4 ISETP.GE.AND.EX P0, PT, R2, RZ, PT, P0 ;  /* 0x000000ff0200420c */ /* 0x000fe20003f06300 */
[----:B------:R-:W-:Y:S01]  /*29a0*/  DSETP.NAN.AND P3, PT, R8, R8, PT ;  /* 0x000000080800722a */ /* 0x000fe20003f68000 */
[----:B------:R-:W-:-:S09]  /*29b0*/  @P6 ISETP.GE.AND.EX P1, PT, R0, RZ, PT, P1 ;  /* 0x000000ff0000620c */ /* 0x000fd20003f26310 */
[----:B------:R-:W-:-:S04]  /*29c0*/  @P5 ISETP.GE.U32.AND P2, PT, R24, R29, PT ;  /* 0x0000001d1800520c */ /* 0x000fc80003f46070 */
[----:B------:R-:W-:Y:S01]  /*29d0*/  @P5 ISETP.GE.AND.EX P2, PT, R4, RZ, PT, P2 ;  /* 0x000000ff0400520c */ /* 0x000fe20003f46320 */
[----:B--2---:R-:W-:Y:S02]  /*29e0*/  @P4 DSETP.NUM.OR P0, PT, R14, R14, !P0 ;  /* 0x0000000e0e00422a */ /* 0x004fe40004707400 */
[----:B---3--:R-:W-:Y:S01]  /*29f0*/  @P6 DSETP.NUM.OR P1, PT, R16, R16, !P1 ;  /* 0x000000101000622a */ /* 0x008fe20004f27400 */
[----:B------:R-:W-:-:S13]  /*2a00*/  @P6 BRA `(.L_x_1067) ;  /* 0x0000000000146947 */ /* 0x000fda0003800000 */
[----:B------:R-:W-:-:S14]  /*2a10*/  DSETP.NEU.AND P6, PT, R12, R16, PT ;  /* 0x000000100c00722a */ /* 0x000fdc0003fcd000 */
[----:B------:R-:W-:-:S04]  /*2a20*/  @!P6 ISETP.GE.U32.AND P1, PT, R5, R25, PT ;  /* 0x000000190500e20c */ /* 0x000fc80003f26070 */
[----:B------:R-:W-:-:S04]  /*2a30*/  @!P6 ISETP.GE.AND.EX P1, PT, R0, RZ, PT, P1 ;  /* 0x000000ff0000e20c */ /* 0x000fc80003f26310 */
[----:B------:R-:W-:-:S07]  /*2a40*/  @!P6 PLOP3.LUT P1, PT, P1, PT, PT, 0x8, 0x80 ;  /* 0x000000000080e81c */ /* 0x000fce0000f2e170 */
[----:B------:R-:W-:-:S14]  /*2a50*/  @P6 DSETP.LT.AND P1, PT, R12, R16, PT ;  /* 0x000000100c00622a */ /* 0x000fdc0003f21000 */
.L_x_1067:
[----:B------:R-:W-:Y:S05]  /*2a60*/  BSYNC.RECONVERGENT B2 ;  /* 0x0000000000027941 */ /* 0x000fea0003800200 */
.L_x_1066:
[----:B------:R-:W-:Y:S04]  /*2a70*/  BSSY.RECONVERGENT B2, `(.L_x_1068) ;  /* 0x0000007000027945 */ /* 0x000fe80003800200 */
[----:B------:R-:W-:Y:S05]  /*2a80*/  @P4 BRA `(.L_x_1069) ;  /* 0x0000000000144947 */ /* 0x000fea0003800000 */
[----:B------:R-:W-:-:S14]  /*2a90*/  DSETP.NEU.AND P4, PT, R10, R14, PT ;  /* 0x0000000e0a00722a */ /* 0x000fdc0003f8d000 */
[----:B------:R-:W-:-:S04]  /*2aa0*/  @!P4 ISETP.GE.U32.AND P0, PT, R22, R27, PT ;  /* 0x0000001b1600c20c */ /* 0x000fc80003f06070 */
[----:B------:R-:W-:-:S03]  /*2ab0*/  @!P4 ISETP.GE.AND.EX P6, PT, R2, RZ, PT, P0 ;  /* 0x000000ff0200c20c */ /* 0x000fc60003fc6300 */
[----:B------:R-:W-:Y:S02]  /*2ac0*/  @P4 DSETP.LT.AND P0, PT, R10, R14, PT ;  /* 0x0000000e0a00422a */ /* 0x000fe40003f01000 */
[----:B------:R-:W-:-:S13]  /*2ad0*/  @!P4 PLOP3.LUT P0, PT, P6, PT, PT, 0x8, 0x80 ;  /* 0x000000000080c81c */ /* 0x000fda000370e170 */
.L_x_1069:
[----:B------:R-:W-:Y:S05]  /*2ae0*/  BSYNC.RECONVERGENT B2 ;  /* 0x0000000000027941 */ /* 0x000fea0003800200 */
.L_x_1068:
[----:B------:R-:W-:Y:S01]  /*2af0*/  @P3 ISETP.GE.U32.AND P4, PT, R23, R28, PT ;  /* 0x0000001c1700320c */ /* 0x000fe20003f86070 */
[----:B------:R-:W-:Y:S01]  /*2b00*/  BSSY.RECONVERGENT B2, `(.L_x_1070) ;  /* 0x0000010000027945 */ /* 0x000fe20003800200 */
[----:B-----5:R-:W-:Y:S01]  /*2b10*/  @P5 DSETP.NUM.OR P2, PT, R20, R20, !P2 ;  /* 0x000000141400522a */ /* 0x020fe20005747400 */
[----:B------:R-:W-:Y:S02]  /*2b20*/  SEL R5, R5, R25, P1 ;  /* 0x0000001905057207 */ /* 0x000fe40000800000 */
[----:B------:R-:W-:Y:S02]  /*2b30*/  @P3 ISETP.GE.AND.EX P4, PT, R3, RZ, PT, P4 ;  /* 0x000000ff0300320c */ /* 0x000fe40003f86340 */
[----:B------:R-:W-:Y:S02]  /*2b40*/  FSEL R13, R13, R17, P1 ;  /* 0x000000110d0d7208 */ /* 0x000fe40000800000 */
[----:B------:R-:W-:Y:S02]  /*2b50*/  FSEL R12, R12, R16, P1 ;  /* 0x000000100c0c7208 */ /* 0x000fe40000800000 */
[----:B------:R-:W-:-:S02]  /*2b60*/  SEL R22, R22, R27, P0 ;  /* 0x0000001b16167207 */ /* 0x000fc40000000000 */
[----:B------:R-:W-:Y:S02]  /*2b70*/  FSEL R11, R11, R15, P0 ;  /* 0x0000000f0b0b7208 */ /* 0x000fe40000000000 */
[----:B------:R-:W-:-:S03]  /*2b80*/  FSEL R10, R10, R14, P0 ;  /* 0x0000000e0a0a7208 */ /* 0x000fc60000000000 */
[----:B------:R-:W-:Y:S01]  /*2b90*/  @P3 DSETP.NUM.OR P4, PT, R18, R18, !P4 ;  /* 0x000000121200322a */ /* 0x000fe20006787400 */
[----:B------:R-:W-:-:S13]  /*2ba0*/  @P3 BRA `(.L_x_1071) ;  /* 0x0000000000143947 */ /* 0x000fda0003800000 */
[----:B------:R-:W-:-:S14]  /*2bb0*/  DSETP.NEU.AND P6, PT, R8, R18, PT ;  /* 0x000000120800722a */ /* 0x000fdc0003fcd000 */
[----:B------:R-:W-:Y:S01]  /*2bc0*/  @!P6 ISETP.GE.U32.AND P3, PT, R23, R28, PT ;  /* 0x0000001c1700e20c */ /* 0x000fe20003f66070 */
[----:B------:R-:W-:-:S03]  /*2bd0*/  @P6 DSETP.LT.AND P4, PT, R8, R18, PT ;  /* 0x000000120800622a */ /* 0x000fc60003f81000 */
[----:B------:R-:W-:-:S04]  /*2be0*/  @!P6 ISETP.GE.AND.EX P3, PT, R3, RZ, PT, P3 ;  /* 0x000000ff0300e20c */ /* 0x000fc80003f66330 */
[----:B------:R-:W-:-:S13]  /*2bf0*/  @!P6 PLOP3.LUT P4, PT, P3, PT, PT, 0x8, 0x80 ;  /* 0x000000000080e81c */ /* 0x000fda0001f8e170 */
.L_x_1071:
[----:B------:R-:W-:Y:S05]  /*2c00*/  BSYNC.RECONVERGENT B2 ;  /* 0x0000000000027941 */ /* 0x000fea0003800200 */
.L_x_1070:
[----:B------:R-:W-:Y:S01]  /*2c10*/  BSSY.RECONVERGENT B2, `(.L_x_1072) ;  /* 0x000000d000027945 */ /* 0x000fe20003800200 */
[----:B------:R-:W-:Y:S02]  /*2c20*/  SEL R23, R23, R28, P4 ;  /* 0x0000001c17177207 */ /* 0x000fe40002000000 */
[----:B------:R-:W-:Y:S02]  /*2c30*/  FSEL R9, R9, R19, P4 ;  /* 0x0000001309097208 */ /* 0x000fe40002000000 */
[----:B------:R-:W-:Y:S02]  /*2c40*/  FSEL R8, R8, R18, P4 ;  /* 0x0000001208087208 */ /* 0x000fe40002000000 */
[----:B------:R-:W-:Y:S02]  /*2c50*/  SEL R0, R0, RZ, P1 ;  /* 0x000000ff00007207 */ /* 0x000fe40000800000 */
[----:B------:R-:W-:Y:S02]  /*2c60*/  SEL R2, R2, RZ, P0 ;  /* 0x000000ff02027207 */ /* 0x000fe40000000000 */
[----:B------:R-:W-:Y:S01]  /*2c70*/  SEL R3, R3, RZ, P4 ;  /* 0x000000ff03037207 */ /* 0x000fe20002000000 */
[----:B------:R-:W-:Y:S06]  /*2c80*/  @P5 BRA `(.L_x_1073) ;  /* 0x0000000000145947 */ /* 0x000fec0003800000 */
[----:B------:R-:W-:-:S14]  /*2c90*/  DSETP.NEU.AND P1, PT, R6, R20, PT ;  /* 0x000000140600722a */ /* 0x000fdc0003f2d000 */
[----:B------:R-:W-:Y:S01]  /*2ca0*/  @!P1 ISETP.GE.U32.AND P0, PT, R24, R29, PT ;  /* 0x0000001d1800920c */ /* 0x000fe20003f06070 */
[----:B------:R-:W-:-:S03]  /*2cb0*/  @P1 DSETP.LT.AND P2, PT, R6, R20, PT ;  /* 0x000000140600122a */ /* 0x000fc60003f41000 */
[----:B------:R-:W-:-:S04]  /*2cc0*/  @!P1 ISETP.GE.AND.EX P0, PT, R4, RZ, PT, P0 ;  /* 0x000000ff0400920c */ /* 0x000fc80003f06300 */
[----:B------:R-:W-:-:S13]  /*2cd0*/  @!P1 PLOP3.LUT P2, PT, P0, PT, PT, 0x8, 0x80 ;  /* 0x000000000080981c */ /* 0x000fda000074e170 */
.L_x_1073:
[----:B------:R-:W-:Y:S05]  /*2ce0*/  BSYNC.RECONVERGENT B2 ;  /* 0x0000000000027941 */ /* 0x000fea0003800200 */
.L_x_1072:
[----:B------:R-:W0:Y:S01]  /*2cf0*/  LDCU UR4, c[0x0][0x39c] ;  /* 0x00007380ff0477ac */ /* 0x000e220008000800 */
[----:B------:R-:W-:Y:S02]  /*2d00*/  IADD3 R25, PT, PT, R29, R26, RZ ;  /* 0x0000001a1d197210 */ /* 0x000fe40007ffe0ff */
[----:B------:R-:W-:Y:S02]  /*2d10*/  FSEL R28, R7, R21, P2 ;  /* 0x00000015071c7208 */ /* 0x000fe40001000000 */
[----:B------:R-:W-:Y:S01]  /*2d20*/  SEL R24, R24, R29, P2 ;  /* 0x0000001d18187207 */ /* 0x000fe20001000000 */
[----:B------:R-:W-:Y:S01]  /*2d30*/  IMAD R7, R26, 0x3, R25 ;  /* 0x000000031a077824 */ /* 0x000fe200078e0219 */
[----:B------:R-:W-:Y:S02]  /*2d40*/  FSEL R6, R6, R20, P2 ;  /* 0x0000001406067208 */ /* 0x000fe40001000000 */
[----:B------:R-:W-:Y:S01]  /*2d50*/  SEL R4, R4, RZ, P2 ;  /* 0x000000ff04047207 */ /* 0x000fe20001000000 */
[----:B0-----:R-:W-:-:S05]  /*2d60*/  IMAD.U32 R27, RZ, RZ, UR4 ;  /* 0x00000004ff1b7e24 */ /* 0x001fca000f8e00ff */
[----:B------:R-:W-:Y:S01]  /*2d70*/  ISETP.GE.U32.AND P0, PT, R7, R27, PT ;  /* 0x0000001b0700720c */ /* 0x000fe20003f06070 */
[----:B------:R-:W-:-:S12]  /*2d80*/  IMAD.MOV.U32 R7, RZ, RZ, R28 ;  /* 0x000000ffff077224 */ /* 0x000fd800078e001c */
[----:B------:R-:W-:Y:S05]  /*2d90*/  @!P0 BRA `(.L_x_1074) ;  /* 0xfffffff800b48947 */ /* 0x000fea000383ffff */
.L_x_1065:
[----:B------:R-:W-:Y:S05]  /*2da0*/  BSYNC.RECONVERGENT B1 ;  /* 0x0000000000017941 */ /* 0x000fea0003800200 */
.L_x_1064:
[----:B------:R-:W-:Y:S01]  /*2db0*/  ISETP.GE.U32.AND P0, PT, R25, R27, PT ;  /* 0x0000001b1900720c */ /* 0x000fe20003f06070 */
[----:B------:R-:W-:-:S12]  /*2dc0*/  BSSY.RECONVERGENT B1, `(.L_x_1075) ;  /* 0x000001f000017945 */ /* 0x000fd80003800200 */
[----:B------:R-:W-:Y:S05]  /*2dd0*/  @P0 BRA `(.L_x_1076) ;  /* 0x0000000000740947 */ /* 0x000fea0003800000 */
[----:B------:R-:W2:Y:S01]  /*2de0*/  LDL.LU R28, [R1+0x8] ;  /* 0x00000800011c7983 */ /* 0x000ea20000300800 */
[----:B------:R-:W2:Y:S03]  /*2df0*/  LDCU.64 UR4, c[0x0][0x768] ;  /* 0x0000ed00ff0477ac */ /* 0x000ea60008000a00 */
[----:B------:R1:W-:Y:S02]  /*2e00*/  STL [R1+0x38], R0 ;  /* 0x0000380001007387 */ /* 0x0003e40000100800 */
[----:B-1----:R-:W-:Y:S01]  /*2e10*/  IMAD.IADD R0, R25, 0x1, R26 ;  /* 0x0000000119007824 */ /* 0x002fe200078e021a */
[----:B--2---:R-:W-:-:S04]  /*2e20*/  IADD3 R28, P1, PT, R28, UR4, RZ ;  /* 0x000000041c1c7c10 */ /* 0x004fc8000ff3e0ff */
[----:B------:R-:W-:-:S03]  /*2e30*/  IADD3.X R29, PT, PT, RZ, UR5, RZ, P1, !PT ;  /* 0x00000005ff1d7c10 */ /* 0x000fc60008ffe4ff */
[----:B------:R-:W-:Y:S01]  /*2e40*/  IMAD.WIDE.U32 R16, R25, 0x8, R28 ;  /* 0x0000000819107825 */ /* 0x000fe200078e001c */
[----:B------:R-:W-:Y:S02]  /*2e50*/  ISETP.GE.U32.AND P1, PT, R0, R27, PT ;  /* 0x0000001b0000720c */ /* 0x000fe40003f26070 */
[----:B------:R1:W5:Y:S04]  /*2e60*/  LDL.LU R0, [R1+0x38] ;  /* 0x0000380001007983 */ /* 0x0003680000300800 */
[----:B------:R-:W5:Y:S07]  /*2e70*/  LDG.E.64 R16, desc[UR36][R16.64] ;  /* 0x0000002410107981 */ /* 0x000f6e000c1e1b00 */
[----:B-1----:R-:W-:Y:S05]  /*2e80*/  @P1 BRA `(.L_x_1076) ;  /* 0x0000000000481947 */ /* 0x002fea0003800000 */
[----:B-----5:R1:W-:Y:S02]  /*2e90*/  STL [R1+0x38], R0 ;  /* 0x0000380001007387 */ /* 0x0203e40000100800 */
[----:B-1----:R-:W-:-:S04]  /*2ea0*/  IMAD.IADD R0, R25, 0x1, R26 ;  /* 0x0000000119007824 */ /* 0x002fc800078e021a */
[C---:B0-----:R-:W-:Y:S01]  /*2eb0*/  IMAD.WIDE.U32 R14, R0.reuse, 0x8, R28 ;  /* 0x00000008000e7825 */ /* 0x041fe200078e001c */
[----:B------:R-:W-:-:S04]  /*2ec0*/  IADD3 R0, PT, PT, R0, R26, RZ ;  /* 0x0000001a00007210 */ /* 0x000fc80007ffe0ff */
[----:B------:R-:W-:Y:S01]  /*2ed0*/  ISETP.GE.U32.AND P1, PT, R0, R27, PT ;  /* 0x0000001b0000720c */ /* 0x000fe20003f26070 */
[----:B------:R-:W5:Y:S04]  /*2ee0*/  LDG.E.64 R14, desc[UR36][R14.64] ;  /* 0x000000240e0e7981 */ /* 0x000f68000c1e1b00 */
[----:B------:R1:W5:Y:S08]  /*2ef0*/  LDL.LU R0, [R1+0x38] ;  /* 0x0000380001007983 */ /* 0x0003700000300800 */
[----:B-1----:R-:W-:Y:S05]  /*2f00*/  @P1 BRA `(.L_x_1076) ;  /* 0x0000000000281947 */ /* 0x002fea0003800000 */
[--C-:B------:R-:W-:Y:S01]  /*2f10*/  IMAD.IADD R19, R25, 0x1, R26.reuse ;  /* 0x0000000119137824 */ /* 0x100fe200078e021a */
[----:B------:R0:W-:Y:S03]  /*2f20*/  STL.64 [R1+0x38], R2 ;  /* 0x0000380201007387 */ /* 0x0001e60000100a00 */
[----:B------:R-:W-:-:S05]  /*2f30*/  IMAD.IADD R19, R19, 0x1, R26 ;  /* 0x0000000113137824 */ /* 0x000fca00078e021a */
[----:B------:R-:W-:-:S04]  /*2f40*/  IADD3 R18, PT, PT, R19, R26, RZ ;  /* 0x0000001a13127210 */ /* 0x000fc80007ffe0ff */
[----:B------:R-:W-:Y:S01]  /*2f50*/  ISETP.GE.U32.AND P1, PT, R18, R27, PT ;  /* 0x0000001b1200720c */ /* 0x000fe20003f26070 */
[----:B0-----:R-:W-:-:S12]  /*2f60*/  IMAD.WIDE.U32 R2, R19, 0x8, R28 ;  /* 0x0000000813027825 */ /* 0x001fd800078e001c */
[----:B------:R-:W-:Y:S02]  /*2f70*/  @!P1 IMAD.WIDE.U32 R28, R18, 0x8, R28 ;  /* 0x00000008121c9825 */ /* 0x000fe400078e001c */
[----:B------:R1:W5:Y:S04]  /*2f80*/  LDG.E.64 R18, desc[UR36][R2.64] ;  /* 0x0000002402127981 */ /* 0x000368000c1e1b00 */
[----:B------:R1:W5:Y:S04]  /*2f90*/  @!P1 LDG.E.64 R20, desc[UR36][R28.64] ;  /* 0x000000241c149981 */ /* 0x000368000c1e1b00 */
[----:B------:R1:W5:Y:S02]  /*2fa0*/  LDL.LU.64 R2, [R1+0x38] ;  /* 0x0000380001027983 */ /* 0x0003640000300a00 */
.L_x_1076:
[----:B------:R-:W-:Y:S05]  /*2fb0*/  BSYNC.RECONVERGENT B1 ;  /* 0x0000000000017941 */ /* 0x000fea0003800200 */
.L_x_1075:
[----:B------:R-:W-:Y:S04]  /*2fc0*/  BSSY.RECONVERGENT B1, `(.L_x_1077) ;  /* 0x000004b000017945 */ /* 0x000fe80003800200 */
[----:B------:R-:W-:Y:S05]  /*2fd0*/  @P0 BRA `(.L_x_1078) ;  /* 0x0000000400240947 */ /* 0x000fea0003800000 */
[----:B------:R-:W-:Y:S01]  /*2fe0*/  DSETP.NAN.AND P1, PT, R12, R12, PT ;  /* 0x0000000c0c00722a */ /* 0x000fe20003f28000 */
[----:B------:R-:W-:-:S13]  /*2ff0*/  BSSY.RECONVERGENT B2, `(.L_x_1079) ;  /* 0x000000a000027945 */ /* 0x000fda0003800200 */
[----:B------:R-:W-:-:S04]  /*3000*/  @P1 ISETP.GE.U32.AND P0, PT, R5, R25, PT ;  /* 0x000000190500120c */ /* 0x000fc80003f06070 */
[----:B-----5:R-:W-:-:S13]  /*3010*/  @P1 ISETP.GE.AND.EX P0, PT, R0, RZ, PT, P0 ;  /* 0x000000ff0000120c */ /* 0x020fda0003f06300 */
[----:B------:R-:W-:Y:S01]  /*3020*/  @P1 DSETP.NUM.OR P0, PT, R16, R16, !P0 ;  /* 0x000000101000122a */ /* 0x000fe20004707400 */
[----:B------:R-:W-:-:S13]  /*3030*/  @P1 BRA `(.L_x_1080) ;  /* 0x0000000000141947 */ /* 0x000fda0003800000 */
[----:B------:R-:W-:-:S14]  /*3040*/  DSETP.NEU.AND P1, PT, R12, R16, PT ;  /* 0x000000100c00722a */ /* 0x000fdc0003f2d000 */
[----:B------:R-:W-:-:S04]  /*3050*/  @!P1 ISETP.GE.U32.AND P0, PT, R5, R25, PT ;  /* 0x000000190500920c */ /* 0x000fc80003f06070 */
[----:B------:R-:W-:-:S04]  /*3060*/  @!P1 ISETP.GE.AND.EX P0, PT, R0, RZ, PT, P0 ;  /* 0x000000ff0000920c */ /* 0x000fc80003f06300 */
[----:B------:R-:W-:-:S07]  /*3070*/  @!P1 PLOP3.LUT P0, PT, P0, PT, PT, 0x8, 0x80 ;  /* 0x000000000080981c */ /* 0x000fce000070e170 */
[----:B------:R-:W-:-:S14]  /*3080*/  @P1 DSETP.LT.AND P0, PT, R12, R16, PT ;  /* 0x000000100c00122a */ /* 0x000fdc0003f01000 */
.L_x_1080:
[----:B------:R-:W-:Y:S05]  /*3090*/  BSYNC.RECONVERGENT B2 ;  /* 0x0000000000027941 */ /* 0x000fea0003800200 */
.L_x_1079:
[----:B------:R-:W-:Y:S01]  /*30a0*/  SEL R5, R5, R25, P0 ;  /* 0x0000001905057207 */ /* 0x000fe20000000000 */
[----:B------:R-:W-:Y:S01]  /*30b0*/  IMAD.IADD R25, R25, 0x1, R26 ;  /* 0x0000000119197824 */ /* 0x000fe200078e021a */
[----:B------:R-:W-:Y:S02]  /*30c0*/  FSEL R12, R12, R16, P0 ;  /* 0x000000100c0c7208 */ /* 0x000fe40000000000 */
[----:B------:R-:W-:Y:S02]  /*30d0*/  FSEL R13, R13, R17, P0 ;  /* 0x000000110d0d7208 */ /* 0x000fe40000000000 */
[----:B------:R-:W-:Y:S02]  /*30e0*/  ISETP.GE.U32.AND P1, PT, R25, R27, PT ;  /* 0x0000001b1900720c */ /* 0x000fe40003f26070 */
[----:B------:R-:W-:-:S11]  /*30f0*/  SEL R0, R0, RZ, P0 ;  /* 0x000000ff00007207 */ /* 0x000fd60000000000 */
[----:B------:R-:W-:Y:S05]  /*3100*/  @P1 BRA `(.L_x_1078) ;  /* 0x0000000000d81947 */ /* 0x000fea0003800000 */
[----:B------:R-:W-:Y:S01]  /*3110*/  DSETP.NAN.AND P1, PT, R10, R10, PT ;  /* 0x0000000a0a00722a */ /* 0x000fe20003f28000 */
[----:B------:R-:W-:-:S13]  /*3120*/  BSSY.RECONVERGENT B2, `(.L_x_1081) ;  /* 0x000000a000027945 */ /* 0x000fda0003800200 */
[----:B------:R-:W-:-:S04]  /*3130*/  @P1 ISETP.GE.U32.AND P0, PT, R22, R25, PT ;  /* 0x000000191600120c */ /* 0x000fc80003f06070 */
[----:B------:R-:W-:-:S13]  /*3140*/  @P1 ISETP.GE.AND.EX P0, PT, R2, RZ, PT, P0 ;  /* 0x000000ff0200120c */ /* 0x000fda0003f06300 */
[----:B------:R-:W-:Y:S01]  /*3150*/  @P1 DSETP.NUM.OR P0, PT, R14, R14, !P0 ;  /* 0x0000000e0e00122a */ /* 0x000fe20004707400 */
[----:B------:R-:W-:-:S13]  /*3160*/  @P1 BRA `(.L_x_1082) ;  /* 0x0000000000141947 */ /* 0x000fda0003800000 */
[----:B------:R-:W-:-:S14]  /*3170*/  DSETP.NEU.AND P2, PT, R10, R14, PT ;  /* 0x0000000e0a00722a */ /* 0x000fdc0003f4d000 */
[----:B------:R-:W-:-:S04]  /*3180*/  @!P2 ISETP.GE.U32.AND P0, PT, R22, R25, PT ;  /* 0x000000191600a20c */ /* 0x000fc80003f06070 */
[----:B------:R-:W-:-:S03]  /*3190*/  @!P2 ISETP.GE.AND.EX P1, PT, R2, RZ, PT, P0 ;  /* 0x000000ff0200a20c */ /* 0x000fc60003f26300 */
[----:B------:R-:W-:Y:S02]  /*31a0*/  @P2 DSETP.LT.AND P0, PT, R10, R14, PT ;  /* 0x0000000e0a00222a */ /* 0x000fe40003f01000 */
[----:B------:R-:W-:-:S13]  /*31b0*/  @!P2 PLOP3.LUT P0, PT, P1, PT, PT, 0x8, 0x80 ;  /* 0x000000000080a81c */ /* 0x000fda0000f0e170 */
.L_x_1082:
[----:B------:R-:W-:Y:S05]  /*31c0*/  BSYNC.RECONVERGENT B2 ;  /* 0x0000000000027941 */ /* 0x000fea0003800200 */
.L_x_1081:
[----:B------:R-:W-:Y:S01]  /*31d0*/  FSEL R10, R10, R14, P0 ;  /* 0x0000000e0a0a7208 */ /* 0x000fe20000000000 */
[----:B0-----:R-:W-:Y:S01]  /*31e0*/  IMAD.IADD R14, R25, 0x1, R26 ;  /* 0x00000001190e7824 */ /* 0x001fe200078e021a */
[----:B------:R-:W-:Y:S02]  /*31f0*/  FSEL R11, R11, R15, P0 ;  /* 0x0000000f0b0b7208 */ /* 0x000fe40000000000 */
[----:B------:R-:W-:Y:S02]  /*3200*/  SEL R22, R22, R25, P0 ;  /* 0x0000001916167207 */ /* 0x000fe40000000000 */
[----:B------:R-:W-:Y:S02]  /*3210*/  ISETP.GE.U32.AND P1, PT, R14, R27, PT ;  /* 0x0000001b0e00720c */ /* 0x000fe40003f26070 */
[----:B-1----:R-:W-:-:S11]  /*3220*/  SEL R2, R2, RZ, P0 ;  /* 0x000000ff02027207 */ /* 0x002fd60000000000 */
[----:B------:R-:W-:Y:S05]  /*3230*/  @P1 BRA `(.L_x_1078) ;  /* 0x00000000008c1947 */ /* 0x000fea0003800000 */
[----:B------:R-:W-:Y:S01]  /*3240*/  DSETP.NAN.AND P1, PT, R8, R8, PT ;  /* 0x000000080800722a */ /* 0x000fe20003f28000 */
[----:B------:R-:W-:Y:S01]  /*3250*/  IADD3 R15, PT, PT, R14, R26, RZ ;  /* 0x0000001a0e0f7210 */ /* 0x000fe20007ffe0ff */
[----:B------:R-:W-:Y:S03]  /*3260*/  BSSY.RECONVERGENT B2, `(.L_x_1083) ;  /* 0x000000b000027945 */ /* 0x000fe60003800200 */
[----:B------:R-:W-:-:S09]  /*3270*/  ISETP.GE.U32.AND P3, PT, R15, R27, PT ;  /* 0x0000001b0f00720c */ /* 0x000fd20003f66070 */
        /* <DEDUP_REMOVED lines=9> */
.L_x_1084:
[----:B------:R-:W-:Y:S05]  /*3310*/  BSYNC.RECONVERGENT B2 ;  /* 0x0000000000027941 */ /* 0x000fea0003800200 */
.L_x_1083:
[----:B------:R-:W-:Y:S02]  /*3320*/  FSEL R8, R8, R18, P0 ;  /* 0x0000001208087208 */ /* 0x000fe40000000000 */
[----:B------:R-:W-:Y:S02]  /*3330*/  FSEL R9, R9, R19, P0 ;  /* 0x0000001309097208 */ /* 0x000fe40000000000 */
[----:B------:R-:W-:Y:S02]  /*3340*/  SEL R23, R23, R14, P0 ;  /* 0x0000000e17177207 */ /* 0x000fe40000000000 */
[----:B------:R-:W-:Y:S01]  /*3350*/  SEL R3, R3, RZ, P0 ;  /* 0x000000ff03037207 */ /* 0x000fe20000000000 */
[----:B------:R-:W-:Y:S06]  /*3360*/  @P3 BRA `(.L_x_1078) ;  /* 0x0000000000403947 */ /* 0x000fec0003800000 */
        /* <DEDUP_REMOVED lines=11> */
.L_x_1086:
[----:B------:R-:W-:Y:S05]  /*3420*/  BSYNC.RECONVERGENT B2 ;  /* 0x0000000000027941 */ /* 0x000fea0003800200 */
.L_x_1085:
[----:B------:R-:W-:Y:S02]  /*3430*/  FSEL R6, R6, R20, P0 ;  /* 0x0000001406067208 */ /* 0x000fe40000000000 */
[----:B------:R-:W-:Y:S02]  /*3440*/  FSEL R7, R7, R21, P0 ;  /* 0x0000001507077208 */ /* 0x000fe40000000000 */
[----:B------:R-:W-:Y:S02]  /*3450*/  SEL R24, R24, R15, P0 ;  /* 0x0000000f18187207 */ /* 0x000fe40000000000 */
[----:B------:R-:W-:-:S07]  /*3460*/  SEL R4, R4, RZ, P0 ;  /* 0x000000ff04047207 */ /* 0x000fce0000000000 */
.L_x_1078:
[----:B------:R-:W-:Y:S05]  /*3470*/  BSYNC.RECONVERGENT B1 ;  /* 0x0000000000017941 */ /* 0x000fea0003800200 */
.L_x_1077:
[----:B------:R-:W-:Y:S01]  /*3480*/  DSETP.NAN.AND P1, PT, R12, R12, PT ;  /* 0x0000000c0c00722a */ /* 0x000fe20003f28000 */
[----:B------:R-:W-:-:S13]  /*3490*/  BSSY.RECONVERGENT B1, `(.L_x_1087) ;  /* 0x000000a000017945 */ /* 0x000fda0003800200 */
[----:B------:R-:W-:-:S04]  /*34a0*/  @P1 ISETP.GE.U32.AND P0, PT, R5, R22, PT ;  /* 0x000000160500120c */ /* 0x000fc80003f06070 */
[----:B-----5:R-:W-:-:S13]  /*34b0*/  @P1 ISETP.GE.AND.EX P0, PT, R0, R2, PT, P0 ;  /* 0x000000020000120c */ /* 0x020fda0003f06300 */
[----:B------:R-:W-:Y:S01]  /*34c0*/  @P1 DSETP.NUM.OR P0, PT, R10, R10, !P0 ;  /* 0x0000000a0a00122a */ /* 0x000fe20004707400 */
[----:B------:R-:W-:-:S13]  /*34d0*/  @P1 BRA `(.L_x_1088) ;  /* 0x0000000000141947 */ /* 0x000fda0003800000 */
[----:B------:R-:W-:-:S14]  /*34e0*/  DSETP.NEU.AND P1, PT, R12, R10, PT ;  /* 0x0000000a0c00722a */ /* 0x000fdc0003f2d000 */
[----:B------:R-:W-:-:S04]  /*34f0*/  @!P1 ISETP.GE.U32.AND P0, PT, R5, R22, PT ;  /* 0x000000160500920c */ /* 0x000fc80003f06070 */
[----:B------:R-:W-:-:S04]  /*3500*/  @!P1 ISETP.GE.AND.EX P0, PT, R0, R2, PT, P0 ;  /* 0x000000020000920c */ /* 0x000fc80003f06300 */
[----:B------:R-:W-:-:S07]  /*3510*/  @!P1 PLOP3.LUT P0, PT, P0, PT, PT, 0x8, 0x80 ;  /* 0x000000000080981c */ /* 0x000fce000070e170 */
[----:B------:R-:W-:-:S14]  /*3520*/  @P1 DSETP.LT.AND P0, PT, R12, R10, PT ;  /* 0x0000000a0c00122a */ /* 0x000fdc0003f01000 */
.L_x_1088:
[----:B------:R-:W-:Y:S05]  /*3530*/  BSYNC.RECONVERGENT B1 ;  /* 0x0000000000017941 */ /* 0x000fea0003800200 */
.L_x_1087:
        /* <DEDUP_REMOVED lines=15> */
.L_x_1090:
[----:B------:R-:W-:Y:S05]  /*3630*/  BSYNC.RECONVERGENT B1 ;  /* 0x0000000000017941 */ /* 0x000fea0003800200 */
.L_x_1089:
[----:B------:R-:W-:Y:S01]  /*3640*/  FSEL R8, R10, R8, P0 ;  /* 0x000000080a087208 */ /* 0x000fe20000000000 */
[----:B------:R-:W-:Y:S01]  /*3650*/  BSSY.RECONVERGENT B1, `(.L_x_1091) ;  /* 0x000000e000017945 */ /* 0x000fe20003800200 */
[----:B------:R-:W-:Y:S02]  /*3660*/  FSEL R9, R11, R9, P0 ;  /* 0x000000090b097208 */ /* 0x000fe40000000000 */
[----:B------:R-:W-:Y:S02]  /*3670*/  SEL R23, R22, R23, P0 ;  /* 0x0000001716177207 */ /* 0x000fe40000000000 */
[----:B-1----:R-:W-:Y:S02]  /*3680*/  SEL R3, R0, R3, P0 ;  /* 0x0000000300037207 */ /* 0x002fe40000000000 */
        /* <DEDUP_REMOVED lines=10> */
.L_x_1092:
[----:B------:R-:W-:Y:S05]  /*3730*/  BSYNC.RECONVERGENT B1 ;  /* 0x0000000000017941 */ /* 0x000fea0003800200 */
.L_x_1091:
[----:B------:R-:W-:Y:S02]  /*3740*/  FSEL R0, R8, R6, P0 ;  /* 0x0000000608007208 */ /* 0x000fe40000000000 */
[----:B------:R-:W-:Y:S02]  /*3750*/  SEL R25, R3, R4, P0 ;  /* 0x0000000403197207 */ /* 0x000fe40000000000 */
[----:B------:R-:W-:Y:S01]  /*3760*/  FSEL R5, R9, R7, P0 ;  /* 0x0000000709057208 */ /* 0x000fe20000000000 */
[----:B------:R-:W-:Y:S01]  /*3770*/  IMAD.MOV.U32 R4, RZ, RZ, R0 ;  /* 0x000000ffff047224 */ /* 0x000fe200078e0000 */
[----:B------:R-:W-:Y:S01]  /*3780*/  SEL R24, R23, R24, P0 ;  /* 0x0000001817187207 */ /* 0x000fe20000000000 */
[----:B------:R-:W-:Y:S06]  /*3790*/  BRA `(.L_x_1035) ;  /* 0x000000a800647947 */ /* 0x000fec0003800000 */
.L_x_1063:
[----:B------:R-:W1:Y:S02]  /*37a0*/  LDC R0, c[0x0][0x3d8] ;  /* 0x0000f600ff007b82 */ /* 0x000e640000000800 */
[----:B-1----:R-:W-:-:S13]  /*37b0*/  ISETP.NE.AND P0, PT, R0, 0x1, PT ;  /* 0x000000010000780c */ /* 0x002fda0003f05270 */
[----:B------:R-:W-:Y:S05]  /*37c0*/  @P0 BRA `(.L_x_1093) ;  /* 0x0000001000a00947 */ /* 0x000fea0003800000 */
[----:B------:R-:W1:Y:S01]  /*37d0*/  LDC R2, c[0x0][0x394] ;  /* 0x0000e500ff027b82 */ /* 0x000e620000000800 */
[----:B------:R-:W2:Y:S01]  /*37e0*/  LDCU UR4, c[0x0][0x3a4] ;  /* 0x00007480ff0477ac */ /* 0x000ea20008000800 */
[----:B------:R-:W-:Y:S01]  /*37f0*/  BSSY.RECONVERGENT B1, `(.L_x_1094) ;  /* 0x0000084000017945 */ /* 0x000fe20003800200 */
[----:B------:R-:W-:-:S05]  /*3800*/  MOV R25, R7 ;  /* 0x0000000700197202 */ /* 0x000fca0000000f00 */
[----:B------:R-:W3:Y:S08]  /*3810*/  LDC R3, c[0x0][0x390] ;  /* 0x0000e400ff037b82 */ /* 0x000ef00000000800 */
[----:B------:R-:W4:Y:S01]  /*3820*/  LDC.64 R8, c[0x0][0x388] ;  /* 0x0000e200ff087b82 */ /* 0x000f220000000a00 */
[----:B--2---:R-:W-:-:S04]  /*3830*/  IMAD.U32 R26, RZ, RZ, UR4 ;  /* 0x00000004ff1a7e24 */ /* 0x004fc8000f8e00ff */
[----:B------:R-:W-:Y:S01]  /*3840*/  IMAD R0, R26, 0x3, R7 ;  /* 0x000000031a007824 */ /* 0x000fe200078e0207 */
[----:B-1----:R1:W-:Y:S04]  /*3850*/  STL [R1+0x4], R2 ;  /* 0x0000040201007387 */ /* 0x0023e80000100800 */
[----:B------:R1:W-:Y:S01]  /*3860*/  STL [R1], R2 ;  /* 0x0000000201007387 */ /* 0x0003e20000100800 */
[----:B------:R-:W-:Y:S01]  /*3870*/  ISETP.GE.U32.AND P0, PT, R0, R27, PT ;  /* 0x0000001b0000720c */ /* 0x000fe20003f06070 */
[----:B------:R-:W-:Y:S02]  /*3880*/  IMAD.MOV.U32 R0, RZ, RZ, R2 ;  /* 0x000000ffff007224 */ /* 0x000fe400078e0002 */
[--C-:B---3--:R-:W-:Y:S01]  /*3890*/  IMAD.MOV.U32 R24, RZ, RZ, R3.reuse ;  /* 0x000000ffff187224 */ /* 0x108fe200078e0003 */
[----:B------:R-:W-:Y:S01]  /*38a0*/  MOV R4, R3 ;  /* 0x0000000300047202 */ /* 0x000fe20000000f00 */
[----:B------:R-:W-:-:S02]  /*38b0*/  IMAD.MOV.U32 R5, RZ, RZ, R3 ;  /* 0x000000ffff057224 */ /* 0x000fc400078e0003 */
[--C-:B----4-:R-:W-:Y:S01]  /*38c0*/  IMAD.MOV.U32 R6, RZ, RZ, R8.reuse ;  /* 0x000000ffff067224 */ /* 0x110fe200078e0008 */
[----:B------:R-:W-:Y:S01]  /*38d0*/  MOV R7, R9 ;  /* 0x0000000900077202 */ /* 0x000fe20000000f00 */
[----:B------:R-:W-:Y:S01]  /*38e0*/  IMAD.MOV.U32 R10, RZ, RZ, R8 ;  /* 0x000000ffff0a7224 */ /* 0x000fe200078e0008 */
[----:B------:R-:W-:Y:S01]  /*38f0*/  MOV R12, R8 ;  /* 0x00000008000c7202 */ /* 0x000fe20000000f00 */
[--C-:B------:R-:W-:Y:S02]  /*3900*/  IMAD.MOV.U32 R11, RZ, RZ, R9.reuse ;  /* 0x000000ffff0b7224 */ /* 0x100fe400078e0009 */
[----:B------:R-:W-:Y:S01]  /*3910*/  IMAD.MOV.U32 R13, RZ, RZ, R9 ;  /* 0x000000ffff0d7224 */ /* 0x000fe200078e0009 */
[----:B-1----:R-:W-:Y:S06]  /*3920*/  @P0 BRA `(.L_x_1095) ;  /* 0x0000000400c00947 */ /* 0x002fec0003800000 */
[----:B0-----:R0:W5:Y:S01]  /*3930*/  LDL.LU.64 R14, [R1+0x10] ;  /* 0x00001000010e7983 */ /* 0x0011620000300a00 */
[----:B------:R-:W1:Y:S01]  /*3940*/  LDC R26, c[0x0][0x3a4] ;  /* 0x0000e900ff1a7b82 */ /* 0x000e620000000800 */
[----:B------:R-:W-:Y:S01]  /*3950*/  IMAD.MOV.U32 R5, RZ, RZ, R3 ;  /* 0x000000ffff057224 */ /* 0x000fe200078e0003 */
[----:B------:R-:W-:Y:S01]  /*3960*/  MOV R4, R3 ;  /* 0x0000000300047202 */ /* 0x000fe20000000f00 */
[----:B------:R0:W-:Y:S01]  /*3970*/  STL [R1], R2 ;  /* 0x0000000201007387 */ /* 0x0001e20000100800 */
[----:B------:R-:W-:Y:S01]  /*3980*/  IMAD.MOV.U32 R0, RZ, RZ, R2 ;  /* 0x000000ffff007224 */ /* 0x000fe200078e0002 */
[----:B------:R-:W-:Y:S01]  /*3990*/  MOV R11, R9 ;  /* 0x00000009000b7202 */ /* 0x000fe20000000f00 */
[--C-:B------:R-:W-:Y:S02]  /*39a0*/  IMAD.MOV.U32 R10, RZ, RZ, R8.reuse ;  /* 0x000000ffff0a7224 */ /* 0x100fe400078e0008 */
[----:B------:R-:W-:Y:S02]  /*39b0*/  IMAD.MOV.U32 R12, RZ, RZ, R8 ;  /* 0x000000ffff0c7224 */ /* 0x000fe400078e0008 */
[----:B------:R-:W-:-:S07]  /*39c0*/  IMAD.MOV.U32 R13, RZ, RZ, R9 ;  /* 0x000000ffff0d7224 */ /* 0x000fce00078e0009 */
.L_x_1104:
[----:B------:R2:W-:Y:S01]  /*39d0*/  STL [R1+0x3c], R5 ;  /* 0x00003c0501007387 */ /* 0x0005e20000100800 */
[----:B------:R-:W3:Y:S03]  /*39e0*/  LDC R19, c[0x0][0x508] ;  /* 0x00014200ff137b82 */ /* 0x000ee60000000800 */
[----:B--2---:R-:W2:Y:S01]  /*39f0*/  LDL R5, [R1] ;  /* 0x0000000001057983 */ /* 0x004ea20000100800 */
[----:B-1----:R-:W-:-:S03]  /*3a00*/  IADD3 R27, PT, PT, R25, R26, RZ ;  /* 0x0000001a191b7210 */ /* 0x002fc60007ffe0ff */
[----:B------:R0:W-:Y:S01]  /*3a10*/  STL [R1+0x38], R2 ;  /* 0x0000380201007387 */ /* 0x0001e20000100800 */
[----:B------:R-:W-:Y:S01]  /*3a20*/  DSETP.NAN.AND P6, PT, R12, R12, PT ;  /* 0x0000000c0c00722a */ /* 0x000fe20003fc8000 */
[----:B------:R-:W-:Y:S01]  /*3a30*/  IMAD.IADD R28, R27, 0x1, R26 ;  /* 0x000000011b1c7824 */ /* 0x000fe200078e021a */
[----:B------:R-:W-:-:S03]  /*3a40*/  DSETP.NAN.AND P5, PT, R6, R6, PT ;  /* 0x000000060600722a */ /* 0x000fc60003fa8000 */
[----:B------:R-:W-:Y:S01]  /*3a50*/  IMAD.IADD R29, R28, 0x1, R26 ;  /* 0x000000011c1d7824 */ /* 0x000fe200078e021a */
[----:B0-----:R-:W4:Y:S01]  /*3a60*/  LDL R2, [R1+0x4] ;  /* 0x0000040001027983 */ /* 0x001f220000100800 */
[----:B---3--:R-:W-:-:S05]  /*3a70*/  SHF.R.U32.HI R19, RZ, 0x3, R19 ;  /* 0x00000003ff137819 */ /* 0x008fca0000011613 */
[C---:B------:R-:W-:Y:S02]  /*3a80*/  IMAD R17, R19.reuse, R25, RZ ;  /* 0x0000001913117224 */ /* 0x040fe400078e02ff */
[----:B------:R-:W-:Y:S02]  /*3a90*/  IMAD R18, R19, R27, RZ ;  /* 0x0000001b13127224 */ /* 0x000fe400078e02ff */
[----:B-----5:R-:W-:-:S04]  /*3aa0*/  IMAD.WIDE.U32 R16, R17, 0x8, R14 ;  /* 0x0000000811107825 */ /* 0x020fc800078e000e */
[C---:B------:R-:W-:Y:S02]  /*3ab0*/  IMAD R20, R19.reuse, R28, RZ ;  /* 0x0000001c13147224 */ /* 0x040fe400078e02ff */
[----:B------:R-:W-:Y:S01]  /*3ac0*/  IMAD R22, R19, R29, RZ ;  /* 0x0000001d13167224 */ /* 0x000fe200078e02ff */
[----:B------:R-:W3:Y:S01]  /*3ad0*/  LDG.E.64 R16, desc[UR36][R16.64] ;  /* 0x0000002410107981 */ /* 0x000ee2000c1e1b00 */
[--C-:B------:R-:W-:Y:S01]  /*3ae0*/  IMAD.WIDE.U32 R18, R18, 0x8, R14.reuse ;  /* 0x0000000812127825 */ /* 0x100fe200078e000e */
[----:B------:R-:W-:Y:S02]  /*3af0*/  @P6 ISETP.GE.U32.AND P2, PT, R3, R25, PT ;  /* 0x000000190300620c */ /* 0x000fe40003f46070 */
[----:B------:R-:W-:Y:S01]  /*3b00*/  @P5 ISETP.GE.U32.AND P0, PT, R24, R29, PT ;  /* 0x0000001d1800520c */ /* 0x000fe20003f06070 */
[--C-:B------:R-:W-:Y:S02]  /*3b10*/  IMAD.WIDE.U32 R20, R20, 0x8, R14.reuse ;  /* 0x0000000814147825 */ /* 0x100fe400078e000e */
[----:B------:R-:W5:Y:S02]  /*3b20*/  LDG.E.64 R18, desc[UR36][R18.64] ;  /* 0x0000002412127981 */ /* 0x000f64000c1e1b00 */
[----:B------:R-:W-:-:S02]  /*3b30*/  IMAD.WIDE.U32 R22, R22, 0x8, R14 ;  /* 0x0000000816167825 */ /* 0x000fc400078e000e */
[----:B------:R-:W5:Y:S04]  /*3b40*/  LDG.E.64 R20, desc[UR36][R20.64] ;  /* 0x0000002414147981 */ /* 0x000f68000c1e1b00 */
[----:B------:R-:W5:Y:S01]  /*3b50*/  LDG.E.64 R22, desc[UR36][R22.64] ;  /* 0x0000002416167981 */ /* 0x000f62000c1e1b00 */
[----:B--2---:R-:W-:-:S03]  /*3b60*/  @P6 ISETP.GE.AND.EX P2, PT, R5, RZ, PT, P2 ;  /* 0x000000ff0500620c */ /* 0x004fc60003f46320 */
[----:B------:R0:W5:Y:S01]  /*3b70*/  LDL.LU R5, [R1+0x3c] ;  /* 0x00003c0001057983 */ /* 0x0001620000300800 */
[----:B----4-:R-:W-:-:S03]  /*3b80*/  @P5 ISETP.GE.AND.EX P0, PT, R2, RZ, PT, P0 ;  /* 0x000000ff0200520c */ /* 0x010fc60003f06300 */
[----:B------:R0:W5:Y:S01]  /*3b90*/  LDL.LU R2, [R1+0x38] ;  /* 0x0000380001027983 */ /* 0x0001620000300800 */
[----:B------:R-:W-:Y:S01]  /*3ba0*/  DSETP.NAN.AND P4, PT, R10, R10, PT ;  /* 0x0000000a0a00722a */ /* 0x000fe20003f88000 */
[----:B------:R-:W-:Y:S01]  /*3bb0*/  BSSY.RECONVERGENT B2, `(.L_x_1096) ;  /* 0x000000e000027945 */ /* 0x000fe20003800200 */
[----:B------:R-:W-:-:S12]  /*3bc0*/  DSETP.NAN.AND P3, PT, R8, R8, PT ;  /* 0x000000080800722a */ /* 0x000fd80003f68000 */
[----:B------:R-:W-:Y:S01]  /*3bd0*/  @P4 ISETP.GE.U32.AND P1, PT, R4, R27, PT ;  /* 0x0000001b0400420c */ /* 0x000fe20003f26070 */
[----:B---3--:R-:W-:-:S03]  /*3be0*/  @P6 DSETP.NUM.OR P2, PT, R16, R16, !P2 ;  /* 0x000000101000622a */ /* 0x008fc60005747400 */
[----:B------:R-:W-:Y:S01]  /*3bf0*/  @P4 ISETP.GE.AND.EX P1, PT, R0, RZ, PT, P1 ;  /* 0x000000ff0000420c */ /* 0x000fe20003f26310 */
[----:B0-----:R-:W-:-:S12]  /*3c00*/  @P6 BRA `(.L_x_1097) ;  /* 0x0000000000206947 */ /* 0x001fd80003800000 */
[----:B------:R0:W-:Y:S04]  /*3c10*/  STL [R1+0x38], R0 ;  /* 0x0000380001007387 */ /* 0x0001e80000100800 */
[----:B0-----:R-:W2:Y:S01]  /*3c20*/  LDL R0, [R1] ;  /* 0x0000000001007983 */ /* 0x001ea20000100800 */
[----:B------:R-:W-:-:S14]  /*3c30*/  DSETP.NEU.AND P6, PT, R12, R16, PT ;  /* 0x000000100c00722a */ /* 0x000fdc0003fcd000 */
[----:B------:R-:W-:-:S04]  /*3c40*/  @!P6 ISETP.GE.U32.AND P2, PT, R3, R25, PT ;  /* 0x000000190300e20c */ /* 0x000fc80003f46070 */
[----:B--2---:R-:W-:Y:S02]  /*3c50*/  @!P6 ISETP.GE.AND.EX P2, PT, R0, RZ, PT, P2 ;  /* 0x000000ff0000e20c */ /* 0x004fe40003f46320 */
[----:B------:R0:W5:Y:S02]  /*3c60*/  LDL.LU R0, [R1+0x38] ;  /* 0x0000380001007983 */ /* 0x0001640000300800 */
[----:B------:R-:W-:-:S07]  /*3c70*/  @!P6 PLOP3.LUT P2, PT, P2, PT, PT, 0x8, 0x80 ;  /* 0x000000000080e81c */ /* 0x000fce000174e170 */
[----:B0-----:R-:W-:-:S14]  /*3c80*/  @P6 DSETP.LT.AND P2, PT, R12, R16, PT ;  /* 0x000000100c00622a */ /* 0x001fdc0003f41000 */
.L_x_1097:
[----:B------:R-:W-:Y:S05]  /*3c90*/  BSYNC.RECONVERGENT B2 ;  /* 0x0000000000027941 */ /* 0x000fea0003800200 */
.L_x_1096:
[----:B------:R-:W-:Y:S01]  /*3ca0*/  BSSY.RECONVERGENT B2, `(.L_x_1098) ;  /* 0x0000008000027945 */ /* 0x000fe20003800200 */
[----:B-----5:R-:W-:-:S03]  /*3cb0*/  @P4 DSETP.NUM.OR P1, PT, R18, R18, !P1 ;  /* 0x000000121200422a */ /* 0x020fc60004f27400 */
[----:B------:R-:W-:Y:S11]  /*3cc0*/  @P4 BRA `(.L_x_1099) ;  /* 0x0000000000144947 */ /* 0x000ff60003800000 */
[----:B------:R-:W-:-:S14]  /*3cd0*/  DSETP.NEU.AND P4, PT, R10, R18, PT ;  /* 0x000000120a00722a */ /* 0x000fdc0003f8d000 */
[----:B------:R-:W-:-:S04]  /*3ce0*/  @!P4 ISETP.GE.U32.AND P1, PT, R4, R27, PT ;  /* 0x0000001b0400c20c */ /* 0x000fc80003f26070 */
[----:B------:R-:W-:-:S03]  /*3cf0*/  @!P4 ISETP.GE.AND.EX P6, PT, R0, RZ, PT, P1 ;  /* 0x000000ff0000c20c */ /* 0x000fc60003fc6310 */
[----:B------:R-:W-:Y:S02]  /*3d00*/  @P4 DSETP.LT.AND P1, PT, R10, R18, PT ;  /* 0x000000120a00422a */ /* 0x000fe40003f21000 */
[----:B------:R-:W-:-:S13]  /*3d10*/  @!P4 PLOP3.LUT P1, PT, P6, PT, PT, 0x8, 0x80 ;  /* 0x000000000080c81c */ /* 0x000fda000372e170 */
.L_x_1099:
[----:B------:R-:W-:Y:S05]  /*3d20*/  BSYNC.RECONVERGENT B2 ;  /* 0x0000000000027941 */ /* 0x000fea0003800200 */
.L_x_1098:
[----:B------:R-:W-:Y:S01]  /*3d30*/  @P3 ISETP.GE.U32.AND P4, PT, R5, R28, PT ;  /* 0x0000001c0500320c */ /* 0x000fe20003f86070 */
[----:B------:R-:W-:Y:S01]  /*3d40*/  BSSY.RECONVERGENT B2, `(.L_x_1100) ;  /* 0x0000010000027945 */ /* 0x000fe20003800200 */
[----:B------:R-:W-:Y:S01]  /*3d50*/  @P5 DSETP.NUM.OR P0, PT, R22, R22, !P0 ;  /* 0x000000161600522a */ /* 0x000fe20004707400 */
        /* <DEDUP_REMOVED lines=14> */
.L_x_1101:
[----:B------:R-:W-:Y:S05]  /*3e40*/  BSYNC.RECONVERGENT B2 ;  /* 0x0000000000027941 */ /* 0x000fea0003800200 */
.L_x_1100:
[----:B------:R0:W5:Y:S04]  /*3e50*/  LDL R27, [R1+0x4] ;  /* 0x00000400011b7983 */ /* 0x0001680000100800 */
[----:B------:R-:W2:Y:S01]  /*3e60*/  LDL.LU R25, [R1] ;  /* 0x0000000001197983 */ /* 0x000ea20000300800 */
[----:B------:R-:W-:Y:S01]  /*3e70*/  BSSY.RECONVERGENT B2, `(.L_x_1102) ;  /* 0x000000e000027945 */ /* 0x000fe20003800200 */
[----:B------:R-:W-:Y:S02]  /*3e80*/  SEL R5, R5, R28, P4 ;  /* 0x0000001c05057207 */ /* 0x000fe40002000000 */
[----:B------:R-:W-:Y:S02]  /*3e90*/  FSEL R9, R9, R21, P4 ;  /* 0x0000001509097208 */ /* 0x000fe40002000000 */
[----:B------:R-:W-:-:S02]  /*3ea0*/  FSEL R8, R8, R20, P4 ;  /* 0x0000001408087208 */ /* 0x000fc40002000000 */
[----:B------:R-:W-:Y:S02]  /*3eb0*/  SEL R0, R0, RZ, P1 ;  /* 0x000000ff00007207 */ /* 0x000fe40000800000 */
[----:B------:R-:W-:Y:S02]  /*3ec0*/  SEL R2, R2, RZ, P4 ;  /* 0x000000ff02027207 */ /* 0x000fe40002000000 */
[----:B--2---:R-:W-:-:S05]  /*3ed0*/  SEL R25, R25, RZ, P2 ;  /* 0x000000ff19197207 */ /* 0x004fca0001000000 */
[----:B------:R0:W-:Y:S01]  /*3ee0*/  STL [R1], R25 ;  /* 0x0000001901007387 */ /* 0x0001e20000100800 */
[----:B------:R-:W-:Y:S05]  /*3ef0*/  @P5 BRA `(.L_x_1103) ;  /* 0x0000000000145947 */ /* 0x000fea0003800000 */
[----:B------:R-:W-:-:S14]  /*3f00*/  DSETP.NEU.AND P2, PT, R6, R22, PT ;  /* 0x000000160600722a */ /* 0x000fdc0003f4d000 */
[----:B------:R-:W-:-:S04]  /*3f10*/  @!P2 ISETP.GE.U32.AND P0, PT, R24, R29, PT ;  /* 0x0000001d1800a20c */ /* 0x000fc80003f06070 */
[----:B-----5:R-:W-:-:S03]  /*3f20*/  @!P2 ISETP.GE.AND.EX P1, PT, R27, RZ, PT, P0 ;  /* 0x000000ff1b00a20c */ /* 0x020fc60003f26300 */
[----:B------:R-:W-:Y:S02]  /*3f30*/  @P2 DSETP.LT.AND P0, PT, R6, R22, PT ;  /* 0x000000160600222a */ /* 0x000fe40003f01000 */
[----:B------:R-:W-:-:S13]  /*3f40*/  @!P2 PLOP3.LUT P0, PT, P1, PT, PT, 0x8, 0x80 ;  /* 0x000000000080a81c */ /* 0x000fda0000f0e170 */
.L_x_1103:
[----:B------:R-:W-:Y:S05]  /*3f50*/  BSYNC.RECONVERGENT B2 ;  /* 0x0000000000027941 */ /* 0x000fea0003800200 */
.L_x_1102:
[----:B------:R-:W1:Y:S01]  /*3f60*/  LDCU UR4, c[0x0][0x39c] ;  /* 0x00007380ff0477ac */ /* 0x000e620008000800 */
[----:B------:R-:W-:Y:S02]  /*3f70*/  SEL R24, R24, R29, P0 ;  /* 0x0000001d18187207 */ /* 0x000fe40000000000 */
[----:B0-----:R-:W-:Y:S01]  /*3f80*/  IADD3 R25, PT, PT, R29, R26, RZ ;  /* 0x0000001a1d197210 */ /* 0x001fe20007ffe0ff */
[----:B-----5:R-:W-:Y:S01]  /*3f90*/  IMAD.MOV.U32 R29, RZ, RZ, R27 ;  /* 0x000000ffff1d7224 */ /* 0x020fe200078e001b */
[----:B------:R-:W-:Y:S02]  /*3fa0*/  FSEL R28, R7, R23, P0 ;  /* 0x00000017071c7208 */ /* 0x000fe40000000000 */
[----:B------:R-:W-:Y:S01]  /*3fb0*/  FSEL R6, R6, R22, P0 ;  /* 0x0000001606067208 */ /* 0x000fe20000000000 */
[----:B------:R-:W-:Y:S01]  /*3fc0*/  IMAD R7, R26, 0x3, R25 ;  /* 0x000000031a077824 */ /* 0x000fe200078e0219 */
[----:B------:R-:W-:-:S05]  /*3fd0*/  SEL R29, R29, RZ, P0 ;  /* 0x000000ff1d1d7207 */ /* 0x000fca0000000000 */
[----:B------:R2:W-:Y:S01]  /*3fe0*/  STL [R1+0x4], R29 ;  /* 0x0000041d01007387 */ /* 0x0005e20000100800 */
[----:B-1----:R-:W-:-:S05]  /*3ff0*/  IMAD.U32 R27, RZ, RZ, UR4 ;  /* 0x00000004ff1b7e24 */ /* 0x002fca000f8e00ff */
[----:B------:R-:W-:Y:S02]  /*4000*/  ISETP.GE.U32.AND P1, PT, R7, R27, PT ;  /* 0x0000001b0700720c */ /* 0x000fe40003f26070 */
[----:B------:R-:W-:-:S11]  /*4010*/  MOV R7, R28 ;  /* 0x0000001c00077202 */ /* 0x000fd60000000f00 */
[----:B--2---:R-:W-:Y:S05]  /*4020*/  @!P1 BRA `(.L_x_1104) ;  /* 0xfffffff800689947 */ /* 0x004fea000383ffff */
.L_x_1095:
[----:B------:R-:W-:Y:S05]  /*4030*/  BSYNC.RECONVERGENT B1 ;  /* 0x0000000000017941 */ /* 0x000fea0003800200 */
.L_x_1094:
[----:B------:R-:W-:Y:S01]  /*4040*/  ISETP.GE.U32.AND P0, PT, R25, R27, PT ;  /* 0x0000001b1900720c */ /* 0x000fe20003f06070 */
[----:B------:R-:W-:-:S12]  /*4050*/  BSSY.RECONVERGENT B1, `(.L_x_1105) ;  /* 0x000001c000017945 */ /* 0x000fd80003800200 */
[----:B------:R-:W-:Y:S05]  /*4060*/  @P0 BRA `(.L_x_1106) ;  /* 0x0000000000680947 */ /* 0x000fea0003800000 */
[----:B------:R-:W0:Y:S01]  /*4070*/  LDL.LU R28, [R1+0x8] ;  /* 0x00000800011c7983 */ /* 0x000e220000300800 */
[----:B------:R-:W1:Y:S01]  /*4080*/  LDC R29, c[0x0][0x508] ;  /* 0x00014200ff1d7b82 */ /* 0x000e620000000800 */
[----:B------:R-:W0:Y:S01]  /*4090*/  LDCU.64 UR4, c[0x0][0x768] ;  /* 0x0000ed00ff0477ac */ /* 0x000e220008000a00 */
[----:B-1----:R-:W-:-:S05]  /*40a0*/  SHF.R.U32.HI R29, RZ, 0x3, R29 ;  /* 0x00000003ff1d7819 */ /* 0x002fca000001161d */
[----:B------:R-:W-:Y:S01]  /*40b0*/  IMAD R16, R29, R25, RZ ;  /* 0x000000191d107224 */ /* 0x000fe200078e02ff */
[----:B0-----:R-:W-:-:S05]  /*40c0*/  IADD3 R14, P1, PT, R28, UR4, RZ ;  /* 0x000000041c0e7c10 */ /* 0x001fca000ff3e0ff */
[----:B------:R-:W-:Y:S02]  /*40d0*/  IMAD.X R15, RZ, RZ, UR5, P1 ;  /* 0x00000005ff0f7e24 */ /* 0x000fe400088e06ff */
[----:B------:R-:W-:-:S06]  /*40e0*/  IMAD.WIDE.U32 R16, R16, 0x8, R14 ;  /* 0x0000000810107825 */ /* 0x000fcc00078e000e */
[----:B------:R-:W5:Y:S01]  /*40f0*/  LDG.E.64 R16, desc[UR36][R16.64] ;  /* 0x0000002410107981 */ /* 0x000f62000c1e1b00 */
[----:B------:R-:W-:-:S05]  /*4100*/  IMAD.IADD R28, R25, 0x1, R26 ;  /* 0x00000001191c7824 */ /* 0x000fca00078e021a */
[----:B------:R-:W-:-:S13]  /*4110*/  ISETP.GE.U32.AND P1, PT, R28, R27, PT ;  /* 0x0000001b1c00720c */ /* 0x000fda0003f26070 */
[----:B------:R-:W-:Y:S05]  /*4120*/  @P1 BRA `(.L_x_1106) ;  /* 0x0000000000381947 */ /* 0x000fea0003800000 */
[----:B------:R-:W-:-:S04]  /*4130*/  IMAD R18, R29, R28, RZ ;  /* 0x0000001c1d127224 */ /* 0x000fc800078e02ff */
[----:B------:R-:W-:-:S06]  /*4140*/  IMAD.WIDE.U32 R18, R18, 0x8, R14 ;  /* 0x0000000812127825 */ /* 0x000fcc00078e000e */
[----:B------:R-:W5:Y:S01]  /*4150*/  LDG.E.64 R18, desc[UR36][R18.64] ;  /* 0x0000002412127981 */ /* 0x000f62000c1e1b00 */
[----:B------:R-:W-:-:S04]  /*4160*/  IADD3 R28, PT, PT, R28, R26, RZ ;  /* 0x0000001a1c1c7210 */ /* 0x000fc80007ffe0ff */
[----:B------:R-:W-:-:S13]  /*4170*/  ISETP.GE.U32.AND P1, PT, R28, R27, PT ;  /* 0x0000001b1c00720c */ /* 0x000fda0003f26070 */
[----:B------:R-:W-:Y:S05]  /*4180*/  @P1 BRA `(.L_x_1106) ;  /* 0x0000000000201947 */ /* 0x000fea0003800000 */
[----:B------:R-:W-:Y:S02]  /*4190*/  IMAD.IADD R20, R28, 0x1, R26 ;  /* 0x000000011c147824 */ /* 0x000fe400078e021a */
[----:B------:R-:W-:-:S03]  /*41a0*/  IMAD R21, R29, R28, RZ ;  /* 0x0000001c1d157224 */ /* 0x000fc600078e02ff */
[----:B------:R-:W-:-:S13]  /*41b0*/  ISETP.GE.U32.AND P1, PT, R20, R27, PT ;  /* 0x0000001b1400720c */ /* 0x000fda0003f26070 */
[----:B------:R-:W-:Y:S02]  /*41c0*/  @!P1 IMAD R28, R29, R20, RZ ;  /* 0x000000141d1c9224 */ /* 0x000fe400078e02ff */
[----:B------:R-:W-:-:S04]  /*41d0*/  IMAD.WIDE.U32 R20, R21, 0x8, R14 ;  /* 0x0000000815147825 */ /* 0x000fc800078e000e */
[----:B------:R-:W-:Y:S02]  /*41e0*/  @!P1 IMAD.WIDE.U32 R14, R28, 0x8, R14 ;  /* 0x000000081c0e9825 */ /* 0x000fe400078e000e */
[----:B------:R-:W5:Y:S04]  /*41f0*/  LDG.E.64 R20, desc[UR36][R20.64] ;  /* 0x0000002414147981 */ /* 0x000f68000c1e1b00 */
[----:B------:R1:W5:Y:S02]  /*4200*/  @!P1 LDG.E.64 R22, desc[UR36][R14.64] ;  /* 0x000000240e169981 */ /* 0x000364000c1e1b00 */
.L_x_1106:
[----:B------:R-:W-:Y:S05]  /*4210*/  BSYNC.RECONVERGENT B1 ;  /* 0x0000000000017941 */ /* 0x000fea0003800200 */
.L_x_1105:
[----:B------:R-:W-:Y:S04]  /*4220*/  BSSY.RECONVERGENT B1, `(.L_x_1107) ;  /* 0x000004f000017945 */ /* 0x000fe80003800200 */
[----:B------:R-:W-:Y:S05]  /*4230*/  @P0 BRA `(.L_x_1108) ;  /* 0x0000000400340947 */ /* 0x000fea0003800000 */
[----:B01----:R-:W2:Y:S01]  /*4240*/  LDL R14, [R1] ;  /* 0x00000000010e7983 */ /* 0x003ea20000100800 */
[----:B------:R-:W-:Y:S01]  /*4250*/  DSETP.NAN.AND P1, PT, R12, R12, PT ;  /* 0x0000000c0c00722a */ /* 0x000fe20003f28000 */
[----:B------:R-:W-:-:S13]  /*4260*/  BSSY.RECONVERGENT B2, `(.L_x_1109) ;  /* 0x000000a000027945 */ /* 0x000fda0003800200 */
[----:B------:R-:W-:-:S04]  /*4270*/  @P1 ISETP.GE.U32.AND P0, PT, R3, R25, PT ;  /* 0x000000190300120c */ /* 0x000fc80003f06070 */
[----:B--2---:R-:W-:-:S13]  /*4280*/  @P1 ISETP.GE.AND.EX P0, PT, R14, RZ, PT, P0 ;  /* 0x000000ff0e00120c */ /* 0x004fda0003f06300 */
[----:B-----5:R-:W-:Y:S01]  /*4290*/  @P1 DSETP.NUM.OR P0, PT, R16, R16, !P0 ;  /* 0x000000101000122a */ /* 0x020fe20004707400 */
[----:B------:R-:W-:-:S13]  /*42a0*/  @P1 BRA `(.L_x_1110) ;  /* 0x0000000000141947 */ /* 0x000fda0003800000 */
[----:B------:R-:W-:-:S14]  /*42b0*/  DSETP.NEU.AND P1, PT, R12, R16, PT ;  /* 0x000000100c00722a */ /* 0x000fdc0003f2d000 */
[----:B------:R-:W-:-:S04]  /*42c0*/  @!P1 ISETP.GE.U32.AND P0, PT, R3, R25, PT ;  /* 0x000000190300920c */ /* 0x000fc80003f06070 */
[----:B------:R-:W-:-:S04]  /*42d0*/  @!P1 ISETP.GE.AND.EX P0, PT, R14, RZ, PT, P0 ;  /* 0x000000ff0e00920c */ /* 0x000fc80003f06300 */
[----:B------:R-:W-:-:S07]  /*42e0*/  @!P1 PLOP3.LUT P0, PT, P0, PT, PT, 0x8, 0x80 ;  /* 0x000000000080981c */ /* 0x000fce000070e170 */
[----:B------:R-:W-:-:S14]  /*42f0*/  @P1 DSETP.LT.AND P0, PT, R12, R16, PT ;  /* 0x000000100c00122a */ /* 0x000fdc0003f01000 */
.L_x_1110:
[----:B------:R-:W-:Y:S05]  /*4300*/  BSYNC.RECONVERGENT B2 ;  /* 0x0000000000027941 */ /* 0x000fea0003800200 */
.L_x_1109:
[----:B------:R-:W-:Y:S02]  /*4310*/  SEL R14, R14, RZ, P0 ;  /* 0x000000ff0e0e7207 */ /* 0x000fe40000000000 */
[----:B------:R-:W-:Y:S01]  /*4320*/  SEL R3, R3, R25, P0 ;  /* 0x0000001903037207 */ /* 0x000fe20000000000 */
[----:B------:R-:W-:Y:S01]  /*4330*/  IMAD.IADD R25, R25, 0x1, R26 ;  /* 0x0000000119197824 */ /* 0x000fe200078e021a */
[----:B------:R-:W-:Y:S01]  /*4340*/  FSEL R12, R12, R16, P0 ;  /* 0x000000100c0c7208 */ /* 0x000fe20000000000 */
[----:B------:R2:W-:Y:S01]  /*4350*/  STL [R1], R14 ;  /* 0x0000000e01007387 */ /* 0x0005e20000100800 */
[----:B------:R-:W-:Y:S02]  /*4360*/  FSEL R13, R13, R17, P0 ;  /* 0x000000110d0d7208 */ /* 0x000fe40000000000 */
[----:B------:R-:W-:-:S13]  /*4370*/  ISETP.GE.U32.AND P1, PT, R25, R27, PT ;  /* 0x0000001b1900720c */ /* 0x000fda0003f26070 */
[----:B--2---:R-:W-:Y:S05]  /*4380*/  @P1 BRA `(.L_x_1108) ;  /* 0x0000000000e01947 */ /* 0x004fea0003800000 */
        /* <DEDUP_REMOVED lines=11> */
.L_x_1112:
[----:B------:R-:W-:Y:S05]  /*4440*/  BSYNC.RECONVERGENT B2 ;  /* 0x0000000000027941 */ /* 0x000fea0003800200 */
.L_x_1111:
[----:B------:R-:W-:Y:S02]  /*4450*/  IADD3 R14, PT, PT, R25, R26, RZ ;  /* 0x0000001a190e7210 */ /* 0x000fe40007ffe0ff */
[----:B------:R-:W-:Y:S02]  /*4460*/  FSEL R10, R10, R18, P0 ;  /* 0x000000120a0a7208 */ /* 0x000fe40000000000 */
[----:B------:R-:W-:Y:S02]  /*4470*/  ISETP.GE.U32.AND P1, PT, R14, R27, PT ;  /* 0x0000001b0e00720c */ /* 0x000fe40003f26070 */
[----:B------:R-:W-:Y:S02]  /*4480*/  FSEL R11, R11, R19, P0 ;  /* 0x000000130b0b7208 */ /* 0x000fe40000000000 */
[----:B------:R-:W-:Y:S02]  /*4490*/  SEL R4, R4, R25, P0 ;  /* 0x0000001904047207 */ /* 0x000fe40000000000 */
[----:B------:R-:W-:-:S07]  /*44a0*/  SEL R0, R0, RZ, P0 ;  /* 0x000000ff00007207 */ /* 0x000fce0000000000 */
[----:B------:R-:W-:Y:S05]  /*44b0*/  @P1 BRA `(.L_x_1108) ;  /* 0x0000000000941947 */ /* 0x000fea0003800000 */
[----:B------:R-:W-:Y:S01]  /*44c0*/  DSETP.NAN.AND P1, PT, R8, R8, PT ;  /* 0x000000080800722a */ /* 0x000fe20003f28000 */
[----:B------:R-:W-:Y:S01]  /*44d0*/  IMAD.IADD R15, R14, 0x1, R26 ;  /* 0x000000010e0f7824 */ /* 0x000fe200078e021a */
[----:B------:R-:W-:Y:S04]  /*44e0*/  BSSY.RECONVERGENT B2, `(.L_x_1113) ;  /* 0x000000b000027945 */ /* 0x000fe80003800200 */
[----:B------:R-:W-:-:S08]  /*44f0*/  ISETP.GE.U32.AND P3, PT, R15, R27, PT ;  /* 0x0000001b0f00720c */ /* 0x000fd00003f66070 */
        /* <DEDUP_REMOVED lines=9> */
.L_x_1114:
[----:B------:R-:W-:Y:S05]  /*4590*/  BSYNC.RECONVERGENT B2 ;  /* 0x0000000000027941 */ /* 0x000fea0003800200 */
.L_x_1113:
[----:B------:R-:W-:Y:S02]  /*45a0*/  FSEL R8, R8, R20, P0 ;  /* 0x0000001408087208 */ /* 0x000fe40000000000 */
[----:B------:R-:W-:Y:S02]  /*45b0*/  FSEL R9, R9, R21, P0 ;  /* 0x0000001509097208 */ /* 0x000fe40000000000 */
[----:B------:R-:W-:Y:S02]  /*45c0*/  SEL R5, R5, R14, P0 ;  /* 0x0000000e05057207 */ /* 0x000fe40000000000 */
[----:B------:R-:W-:Y:S01]  /*45d0*/  SEL R2, R2, RZ, P0 ;  /* 0x000000ff02027207 */ /* 0x000fe20000000000 */
[----:B------:R-:W-:Y:S06]  /*45e0*/  @P3 BRA `(.L_x_1108) ;  /* 0x0000000000483947 */ /* 0x000fec0003800000 */
[----:B------:R-:W2:Y:S01]  /*45f0*/  LDL R16, [R1+0x4] ;  /* 0x0000040001107983 */ /* 0x000ea20000100800 */
[----:B------:R-:W-:Y:S01]  /*4600*/  DSETP.NAN.AND P1, PT, R6, R6, PT ;  /* 0x000000060600722a */ /* 0x000fe20003f28000 */
[----:B------:R-:W-:-:S13]  /*4610*/  BSSY.RECONVERGENT B2, `(.L_x_1115) ;  /* 0x000000a000027945 */ /* 0x000fda0003800200 */
[----:B------:R-:W-:-:S04]  /*4620*/  @P1 ISETP.GE.U32.AND P0, PT, R24, R15, PT ;  /* 0x0000000f1800120c */ /* 0x000fc80003f06070 */
[----:B--2---:R-:W-:-:S13]  /*4630*/  @P1 ISETP.GE.AND.EX P0, PT, R16, RZ, PT, P0 ;  /* 0x000000ff1000120c */ /* 0x004fda0003f06300 */
[----:B------:R-:W-:Y:S01]  /*4640*/  @P1 DSETP.NUM.OR P0, PT, R22, R22, !P0 ;  /* 0x000000161600122a */ /* 0x000fe20004707400 */
[----:B------:R-:W-:-:S13]  /*4650*/  @P1 BRA `(.L_x_1116) ;  /* 0x0000000000141947 */ /* 0x000fda0003800000 */
[----:B------:R-:W-:-:S14]  /*4660*/  DSETP.NEU.AND P2, PT, R6, R22, PT ;  /* 0x000000160600722a */ /* 0x000fdc0003f4d000 */
[----:B------:R-:W-:-:S04]  /*4670*/  @!P2 ISETP.GE.U32.AND P0, PT, R24, R15, PT ;  /* 0x0000000f1800a20c */ /* 0x000fc80003f06070 */
[----:B------:R-:W-:-:S03]  /*4680*/  @!P2 ISETP.GE.AND.EX P1, PT, R16, RZ, PT, P0 ;  /* 0x000000ff1000a20c */ /* 0x000fc60003f26300 */
[----:B------:R-:W-:Y:S02]  /*4690*/  @P2 DSETP.LT.AND P0, PT, R6, R22, PT ;  /* 0x000000160600222a */ /* 0x000fe40003f01000 */
[----:B------:R-:W-:-:S13]  /*46a0*/  @!P2 PLOP3.LUT P0, PT, P1, PT, PT, 0x8, 0x80 ;  /* 0x000000000080a81c */ /* 0x000fda0000f0e170 */
.L_x_1116:
[----:B------:R-:W-:Y:S05]  /*46b0*/  BSYNC.RECONVERGENT B2 ;  /* 0x0000000000027941 */ /* 0x000fea0003800200 */
.L_x_1115:
[----:B------:R-:W-:Y:S02]  /*46c0*/  SEL R16, R16, RZ, P0 ;  /* 0x000000ff10107207 */ /* 0x000fe40000000000 */
[----:B------:R-:W-:Y:S02]  /*46d0*/  FSEL R6, R6, R22, P0 ;  /* 0x0000001606067208 */ /* 0x000fe40000000000 */
[----:B------:R-:W-:Y:S01]  /*46e0*/  FSEL R7, R7, R23, P0 ;  /* 0x0000001707077208 */ /* 0x000fe20000000000 */
[----:B------:R2:W-:Y:S01]  /*46f0*/  STL [R1+0x4], R16 ;  /* 0x0000041001007387 */ /* 0x0005e20000100800 */
[----:B------:R-:W-:-:S07]  /*4700*/  SEL R24, R24, R15, P0 ;  /* 0x0000000f18187207 */ /* 0x000fce0000000000 */
.L_x_1108:
[----:B------:R-:W-:Y:S05]  /*4710*/  BSYNC.RECONVERGENT B1 ;  /* 0x0000000000017941 */ /* 0x000fea0003800200 */
.L_x_1107:
[----:B01----:R-:W3:Y:S01]  /*4720*/  LDL R14, [R1] ;  /* 0x00000000010e7983 */ /* 0x003ee20000100800 */
[----:B------:R-:W-:Y:S01]  /*4730*/  DSETP.NAN.AND P1, PT, R12, R12, PT ;  /* 0x0000000c0c00722a */ /* 0x000fe20003f28000 */
[----:B------:R-:W-:-:S13]  /*4740*/  BSSY.RECONVERGENT B1, `(.L_x_1117) ;  /* 0x000000a000017945 */ /* 0x000fda0003800200 */
[----:B------:R-:W-:-:S04]  /*4750*/  @P1 ISETP.GE.U32.AND P0, PT, R3, R4, PT ;  /* 0x000000040300120c */ /* 0x000fc80003f06070 */
[----:B---3--:R-:W-:-:S13]  /*4760*/  @P1 ISETP.GE.AND.EX P0, PT, R14, R0, PT, P0 ;  /* 0x000000000e00120c */ /* 0x008fda0003f06300 */
[----:B------:R-:W-:Y:S01]  /*4770*/  @P1 DSETP.NUM.OR P0, PT, R10, R10, !P0 ;  /* 0x0000000a0a00122a */ /* 0x000fe20004707400 */
[----:B------:R-:W-:-:S13]  /*4780*/  @P1 BRA `(.L_x_1118) ;  /* 0x0000000000141947 */ /* 0x000fda0003800000 */
[----:B------:R-:W-:-:S14]  /*4790*/  DSETP.NEU.AND P1, PT, R12, R10, PT ;  /* 0x0000000a0c00722a */ /* 0x000fdc0003f2d000 */
[----:B------:R-:W-:-:S04]  /*47a0*/  @!P1 ISETP.GE.U32.AND P0, PT, R3, R4, PT ;  /* 0x000000040300920c */ /* 0x000fc80003f06070 */
[----:B------:R-:W-:-:S04]  /*47b0*/  @!P1 ISETP.GE.AND.EX P0, PT, R14, R0, PT, P0 ;  /* 0x000000000e00920c */ /* 0x000fc80003f06300 */
[----:B------:R-:W-:-:S07]  /*47c0*/  @!P1 PLOP3.LUT P0, PT, P0, PT, PT, 0x8, 0x80 ;  /* 0x000000000080981c */ /* 0x000fce000070e170 */
[----:B------:R-:W-:-:S14]  /*47d0*/  @P1 DSETP.LT.AND P0, PT, R12, R10, PT ;  /* 0x0000000a0c00122a */ /* 0x000fdc0003f01000 */
.L_x_1118:
[----:B------:R-:W-:Y:S05]  /*47e0*/  BSYNC.RECONVERGENT B1 ;  /* 0x0000000000017941 */ /* 0x000fea0003800200 */
.L_x_1117:
        /* <DEDUP_REMOVED lines=15> */
.L_x_1120:
[----:B------:R-:W-:Y:S05]  /*48e0*/  BSYNC.RECONVERGENT B1 ;  /* 0x0000000000017941 */ /* 0x000fea0003800200 */
.L_x_1119:
[----:B------:R-:W3:Y:S01]  /*48f0*/  LDL R0, [R1+0x4] ;  /* 0x0000040001007983 */ /* 0x000ee20000100800 */
[----:B------:R-:W-:Y:S01]  /*4900*/  FSEL R8, R10, R8, P0 ;  /* 0x000000080a087208 */ /* 0x000fe20000000000 */
[----:B------:R-:W-:Y:S01]  /*4910*/  BSSY.RECONVERGENT B1, `(.L_x_1121) ;  /* 0x000000e000017945 */ /* 0x000fe20003800200 */
[----:B------:R-:W-:Y:S02]  /*4920*/  FSEL R9, R11, R9, P0 ;  /* 0x000000090b097208 */ /* 0x000fe40000000000 */
[----:B------:R-:W-:Y:S02]  /*4930*/  SEL R11, R4, R5, P0 ;  /* 0x00000005040b7207 */ /* 0x000fe40000000000 */
[----:B------:R-:W-:Y:S02]  /*4940*/  SEL R2, R3, R2, P0 ;  /* 0x0000000203027207 */ /* 0x000fe40000000000 */
[----:B------:R-:W-:-:S14]  /*4950*/  DSETP.NAN.AND P1, PT, R8, R8, PT ;  /* 0x000000080800722a */ /* 0x000fdc0003f28000 */
[----:B------:R-:W-:-:S04]  /*4960*/  @P1 ISETP.GE.U32.AND P0, PT, R11, R24, PT ;  /* 0x000000180b00120c */ /* 0x000fc80003f06070 */
[----:B---3--:R-:W-:-:S13]  /*4970*/  @P1 ISETP.GE.AND.EX P0, PT, R2, R0, PT, P0 ;  /* 0x000000000200120c */ /* 0x008fda0003f06300 */
[----:B------:R-:W-:Y:S01]  /*4980*/  @P1 DSETP.NUM.OR P0, PT, R6, R6, !P0 ;  /* 0x000000060600122a */ /* 0x000fe20004707400 */
[----:B------:R-:W-:-:S13]  /*4990*/  @P1 BRA `(.L_x_1122) ;  /* 0x0000000000141947 */ /* 0x000fda0003800000 */
[----:B------:R-:W-:-:S14]  /*49a0*/  DSETP.NEU.AND P2, PT, R8, R6, PT ;  /* 0x000000060800722a */ /* 0x000fdc0003f4d000 */
[----:B------:R-:W-:-:S04]  /*49b0*/  @!P2 ISETP.GE.U32.AND P0, PT, R11, R24, PT ;  /* 0x000000180b00a20c */ /* 0x000fc80003f06070 */
[----:B------:R-:W-:-:S03]  /*49c0*/  @!P2 ISETP.GE.AND.EX P1, PT, R2, R0, PT, P0 ;  /* 0x000000000200a20c */ /* 0x000fc60003f26300 */
[----:B------:R-:W-:Y:S02]  /*49d0*/  @P2 DSETP.LT.AND P0, PT, R8, R6, PT ;  /* 0x000000060800222a */ /* 0x000fe40003f01000 */
[----:B------:R-:W-:-:S13]  /*49e0*/  @!P2 PLOP3.LUT P0, PT, P1, PT, PT, 0x8, 0x80 ;  /* 0x000000000080a81c */ /* 0x000fda0000f0e170 */
.L_x_1122:
[----:B------:R-:W-:Y:S05]  /*49f0*/  BSYNC.RECONVERGENT B1 ;  /* 0x0000000000017941 */ /* 0x000fea0003800200 */
.L_x_1121:
[----:B------:R-:W-:Y:S02]  /*4a00*/  FSEL R4, R8, R6, P0 ;  /* 0x0000000608047208 */ /* 0x000fe40000000000 */
[----:B------:R-:W-:Y:S02]  /*4a10*/  FSEL R5, R9, R7, P0 ;  /* 0x0000000709057208 */ /* 0x000fe40000000000 */
[----:B------:R-:W-:Y:S02]  /*4a20*/  SEL R24, R11, R24, P0 ;  /* 0x000000180b187207 */ /* 0x000fe40000000000 */
[----:B------:R-:W-:Y:S01]  /*4a30*/  SEL R25, R2, R0, P0 ;  /* 0x0000000002197207 */ /* 0x000fe20000000000 */
[----:B------:R-:W-:Y:S06]  /*4a40*/  BRA `(.L_x_1035) ;  /* 0x0000009400b87947 */ /* 0x000fec0003800000 */
.L_x_1093:
[----:B------:R-:W1:Y:S01]  /*4a50*/  LDC R29, c[0x0][0x394] ;  /* 0x0000e500ff1d7b82 */ /* 0x000e620000000800 */
[----:B------:R-:W2:Y:S01]  /*4a60*/  LDCU UR4, c[0x0][0x3a4] ;  /* 0x00007480ff0477ac */ /* 0x000ea20008000800 */
[----:B------:R-:W-:Y:S06]  /*4a70*/  BSSY.RECONVERGENT B1, `(.L_x_1123) ;  /* 0x0000466000017945 */ /* 0x000fec0003800200 */
[----:B------:R-:W3:Y:S08]  /*4a80*/  LDC R4, c[0x0][0x390] ;  /* 0x0000e400ff047b82 */ /* 0x000ef00000000800 */
[----:B------:R-:W4:Y:S01]  /*4a90*/  LDC.64 R8, c[0x0][0x388] ;  /* 0x0000e200ff087b82 */ /* 0x000f220000000a00 */
[----:B--2---:R-:W-:-:S04]  /*4aa0*/  IMAD.U32 R22, RZ, RZ, UR4 ;  /* 0x00000004ff167e24 */ /* 0x004fc8000f8e00ff */
[----:B------:R-:W-:Y:S01]  /*4ab0*/  IMAD R0, R22, 0x3, R7 ;  /* 0x0000000316007824 */ /* 0x000fe200078e0207 */
[----:B-1----:R1:W-:Y:S04]  /*4ac0*/  STL [R1], R29 ;  /* 0x0000001d01007387 */ /* 0x0023e80000100800 */
[----:B------:R1:W-:Y:S01]  /*4ad0*/  STL [R1+0x4], R29 ;  /* 0x0000041d01007387 */ /* 0x0003e20000100800 */
[----:B------:R-:W-:Y:S02]  /*4ae0*/  ISETP.GE.U32.AND P0, PT, R0, R27, PT ;  /* 0x0000001b0000720c */ /* 0x000fe40003f06070 */
[----:B------:R-:W-:Y:S01]  /*4af0*/  MOV R0, R7 ;  /* 0x0000000700007202 */ /* 0x000fe20000000f00 */
[----:B------:R1:W-:Y:S01]  /*4b00*/  STL [R1+0xc], R29 ;  /* 0x00000c1d01007387 */ /* 0x0003e20000100800 */
[--C-:B---3--:R-:W-:Y:S01]  /*4b10*/  IMAD.MOV.U32 R25, RZ, RZ, R4.reuse ;  /* 0x000000ffff197224 */ /* 0x108fe200078e0004 */
[----:B------:R-:W-:Y:S01]  /*4b20*/  MOV R28, R4 ;  /* 0x00000004001c7202 */ /* 0x000fe20000000f00 */
[----:B------:R-:W-:-:S02]  /*4b30*/  IMAD.MOV.U32 R26, RZ, RZ, R4 ;  /* 0x000000ffff1a7224 */ /* 0x000fc400078e0004 */
[--C-:B----4-:R-:W-:Y:S01]  /*4b40*/  IMAD.MOV.U32 R6, RZ, RZ, R8.reuse ;  /* 0x000000ffff067224 */ /* 0x110fe200078e0008 */
[----:B------:R-:W-:Y:S01]  /*4b50*/  MOV R10, R8 ;  /* 0x00000008000a7202 */ /* 0x000fe20000000f00 */
[--C-:B------:R-:W-:Y:S01]  /*4b60*/  IMAD.MOV.U32 R7, RZ, RZ, R9.reuse ;  /* 0x000000ffff077224 */ /* 0x100fe200078e0009 */
[----:B------:R-:W-:Y:S01]  /*4b70*/  MOV R13, R9 ;  /* 0x00000009000d7202 */ /* 0x000fe20000000f00 */
[----:B------:R-:W-:Y:S02]  /*4b80*/  IMAD.MOV.U32 R11, RZ, RZ, R9 ;  /* 0x000000ffff0b7224 */ /* 0x000fe400078e0009 */
[----:B------:R-:W-:Y:S01]  /*4b90*/  IMAD.MOV.U32 R12, RZ, RZ, R8 ;  /* 0x000000ffff0c7224 */ /* 0x000fe200078e0008 */
[----:B-1----:R-:W-:Y:S06]  /*4ba0*/  @P0 BRA `(.L_x_1124) ;  /* 0x0000004400480947 */ /* 0x002fec0003800000 */
[----:B0-----:R-:W0:Y:S01]  /*4bb0*/  LDC R14, c[0x0][0x3d8] ;  /* 0x0000f600ff0e7b82 */ /* 0x001e220000000800 */
[----:B------:R1:W-:Y:S01]  /*4bc0*/  STL [R1], R29 ;  /* 0x0000001d01007387 */ /* 0x0003e20000100800 */
[--C-:B------:R-:W-:Y:S01]  /*4bd0*/  IMAD.MOV.U32 R25, RZ, RZ, R4.reuse ;  /* 0x000000ffff197224 */ /* 0x100fe200078e0004 */
[----:B------:R-:W-:Y:S01]  /*4be0*/  MOV R28, R4 ;  /* 0x00000004001c7202 */ /* 0x000fe20000000f00 */
[----:B------:R-:W-:Y:S01]  /*4bf0*/  IMAD.MOV.U32 R26, RZ, RZ, R4 ;  /* 0x000000ffff1a7224 */ /* 0x000fe200078e0004 */
[----:B------:R1:W-:Y:S01]  /*4c00*/  STL [R1+0x4], R29 ;  /* 0x0000041d01007387 */ /* 0x0003e20000100800 */
[--C-:B------:R-:W-:Y:S01]  /*4c10*/  IMAD.MOV.U32 R6, RZ, RZ, R8.reuse ;  /* 0x000000ffff067224 */ /* 0x100fe200078e0008 */
[----:B------:R-:W-:Y:S01]  /*4c20*/  MOV R7, R9 ;  /* 0x0000000900077202 */ /* 0x000fe20000000f00 */
[----:B------:R-:W-:Y:S01]  /*4c30*/  IMAD.MOV.U32 R10, RZ, RZ, R8 ;  /* 0x000000ffff0a7224 */ /* 0x000fe200078e0008 */
[----:B------:R1:W-:Y:S01]  /*4c40*/  STL [R1+0xc], R29 ;  /* 0x00000c1d01007387 */ /* 0x0003e20000100800 */
[--C-:B------:R-:W-:Y:S01]  /*4c50*/  IMAD.MOV.U32 R11, RZ, RZ, R9.reuse ;  /* 0x000000ffff0b7224 */ /* 0x100fe200078e0009 */
[----:B------:R-:W-:Y:S01]  /*4c60*/  MOV R12, R8 ;  /* 0x00000008000c7202 */ /* 0x000fe20000000f00 */
[----:B------:R-:W-:-:S02]  /*4c70*/  IMAD.MOV.U32 R13, RZ, RZ, R9 ;  /* 0x000000ffff0d7224 */ /* 0x000fc400078e0009 */
[----:B0-----:R-:W-:-:S05]  /*4c80*/  VIADD R2, R14, 0xffffffff ;  /* 0xffffffff0e027836 */ /* 0x001fca0000000000 */
[----:B------:R-:W-:-:S05]  /*4c90*/  VIMNMX.U32 R2, PT, PT, R2, 0x18, PT ;  /* 0x0000001802027848 */ /* 0x000fca0003fe0000 */
[----:B-1----:R-:W-:-:S07]  /*4ca0*/  VIADD R5, R2, 0x1 ;  /* 0x0000000102057836 */ /* 0x002fce0000000000 */
.L_x_1138:
[----:B------:R-:W2:Y:S01]  /*4cb0*/  LDL R27, [R1+0x8] ;  /* 0x00000800011b7983 */ /* 0x000ea20000100800 */
[----:B------:R-:W0:Y:S02]  /*4cc0*/  LDC R2, c[0x0][0x3d8] ;  /* 0x0000f600ff027b82 */ /* 0x000e240000000800 */
[----:B0-----:R-:W-:-:S13]  /*4cd0*/  ISETP.NE.AND P1, PT, R2, RZ, PT ;  /* 0x000000ff0200720c */ /* 0x001fda0003f25270 */
[----:B------:R-:W2:Y:S02]  /*4ce0*/  @!P1 LDC.64 R2, c[0x0][0x768] ;  /* 0x0001da00ff029b82 */ /* 0x000ea40000000a00 */
[----:B--2---:R-:W-:-:S04]  /*4cf0*/  @!P1 IADD3 R20, P0, PT, R27, R2, RZ ;  /* 0x000000021b149210 */ /* 0x004fc80007f1e0ff */
[----:B------:R-:W-:-:S06]  /*4d00*/  @!P1 IADD3.X R21, PT, PT, RZ, R3, RZ, P0, !PT ;  /* 0x00000003ff159210 */ /* 0x000fcc00007fe4ff */
[----:B------:R-:W2:Y:S02]  /*4d10*/  @!P1 LDG.E.64 R20, desc[UR36][R20.64] ;  /* 0x0000002414149981 */ /* 0x000ea4000c1e1b00 */
[--C-:B--2---:R-:W-:Y:S01]  /*4d20*/  @!P1 IMAD.MOV.U32 R18, RZ, RZ, R20.reuse ;  /* 0x000000ffff129224 */ /* 0x104fe200078e0014 */
[----:B------:R-:W-:Y:S01]  /*4d30*/  @!P1 MOV R14, R20 ;  /* 0x00000014000e9202 */ /* 0x000fe20000000f00 */
[--C-:B------:R-:W-:Y:S01]  /*4d40*/  @!P1 IMAD.MOV.U32 R19, RZ, RZ, R21.reuse ;  /* 0x000000ffff139224 */ /* 0x100fe200078e0015 */
[----:B------:R-:W-:Y:S01]  /*4d50*/  @!P1 MOV R17, R21 ;  /* 0x0000001500119202 */ /* 0x000fe20000000f00 */
[----:B------:R-:W-:Y:S02]  /*4d60*/  @!P1 IMAD.MOV.U32 R15, RZ, RZ, R21 ;  /* 0x000000ffff0f9224 */ /* 0x000fe400078e0015 */
[----:B------:R-:W-:Y:S01]  /*4d70*/  @!P1 IMAD.MOV.U32 R16, RZ, RZ, R20 ;  /* 0x000000ffff109224 */ /* 0x000fe200078e0014 */
[----:B------:R-:W-:Y:S06]  /*4d80*/  @!P1 BRA `(.L_x_1125) ;  /* 0x0000003c00689947 */ /* 0x000fec0003800000 */
[----:B------:R-:W0:Y:S01]  /*4d90*/  LDCU.64 UR30, c[0x0][0x3e0] ;  /* 0x00007c00ff1e77ac */ /* 0x000e220008000a00 */
[----:B------:R-:W-:Y:S02]  /*4da0*/  IMAD.MOV.U32 R2, RZ, RZ, RZ ;  /* 0x000000ffff027224 */ /* 0x000fe400078e00ff */
[----:B------:R-:W-:Y:S01]  /*4db0*/  IMAD.MOV.U32 R3, RZ, RZ, R0 ;  /* 0x000000ffff037224 */ /* 0x000fe200078e0000 */
        /* <DEDUP_REMOVED lines=8> */
[----:B------:R-:W1:Y:S02]  /*4e40*/  LDCU UR74, c[0x0][0x408] ;  /* 0x00008100ff4a77ac */ /* 0x000e640008000800 */
[----:B------:R-:W-:Y:S01]  /*4e50*/  IADD3 R3, PT, PT, -R15, RZ, RZ ;  /* 0x000000ff0f037210 */ /* 0x000fe20007ffe1ff */
[----:B------:R-:W0:Y:S04]  /*4e60*/  LDCU UR73, c[0x0][0x514] ;  /* 0x0000a280ff4977ac */ /* 0x000e280008000800 */
        /* <DEDUP_REMOVED lines=260> */
[----:B------:R-:W-:Y:S02]  /*5eb0*/  IMAD R17, R2, UR52, R15 ;  /* 0x0000003402117c24 */ /* 0x000fe4000f8e020f */
[----:B------:R-:W0:Y:S01]  /*5ec0*/  @P0 LDC.64 R14, c[0x0][0x500] ;  /* 0x00014000ff0e0b82 */ /* 0x000e220000000a00 */
[----:B------:R-:W-:Y:S02]  /*5ed0*/  @P0 IMAD.MOV.U32 R2, RZ, RZ, RZ ;  /* 0x000000ffff020224 */ /* 0x000fe400078e00ff */
[----:B------:R-:W-:-:S05]  /*5ee0*/  IMAD R16, R17, UR27, R16 ;  /* 0x0000001b11107c24 */ /* 0x000fca000f8e0210 */
[----:B------:R-:W1:Y:S01]  /*5ef0*/  @P0 LDC R17, c[0x0][0x4fc] ;  /* 0x00013f00ff110b82 */ /* 0x000e620000000800 */
[----:B0-----:R-:W-:-:S05]  /*5f00*/  @P0 IMAD.HI.U32 R14, R3, R14, R2 ;  /* 0x0000000e030e0227 */ /* 0x001fca00078e0002 */
[----:B------:R-:W-:Y:S02]  /*5f10*/  @P0 SHF.R.U32.HI R14, RZ, R15, R14 ;  /* 0x0000000fff0e0219 */ /* 0x000fe4000001160e */
[----:B------:R-:W0:Y:S02]  /*5f20*/  @P0 LDC R15, c[0x0][0x568] ;  /* 0x00015a00ff0f0b82 */ /* 0x000e240000000800 */
[----:B------:R-:W-:-:S05]  /*5f30*/  @P0 IADD3 R2, PT, PT, -R14, RZ, RZ ;  /* 0x000000ff0e020210 */ /* 0x000fca0007ffe1ff */
[----:B-1----:R-:W-:-:S04]  /*5f40*/  @P0 IMAD R2, R2, R17, R3 ;  /* 0x0000001102020224 */ /* 0x002fc800078e0203 */
[----:B0-----:R-:W-:-:S07]  /*5f50*/  @P0 IMAD R16, R2, R15, R16 ;  /* 0x0000000f02100224 */ /* 0x001fce00078e0210 */
.L_x_1126:
[----:B------:R-:W1:Y:S01]  /*5f60*/  LDCU.64 UR52, c[0x0][0x768] ;  /* 0x0000ed00ff3477ac */ /* 0x000e620008000a00 */
[----:B------:R-:W-:Y:S02]  /*5f70*/  LOP3.LUT R17, R16, 0xfffffff8, RZ, 0xc0, !PT ;  /* 0xfffffff810117812 */ /* 0x000fe400078ec0ff */
[----:B------:R-:W-:Y:S01]  /*5f80*/  MOV R18, RZ ;  /* 0x000000ff00127202 */ /* 0x000fe20000000f00 */
[----:B------:R-:W2:Y:S01]  /*5f90*/  LDCU UR28, c[0x0][0x3a4] ;  /* 0x00007480ff1c77ac */ /* 0x000ea20008000800 */
[----:B-1----:R-:W-:Y:S02]  /*5fa0*/  IMAD.U32 R2, RZ, RZ, UR52 ;  /* 0x00000034ff027e24 */ /* 0x002fe4000f8e00ff */
[----:B------:R-:W-:Y:S02]  /*5fb0*/  IMAD.U32 R3, RZ, RZ, UR53 ;  /* 0x00000035ff037e24 */ /* 0x000fe4000f8e00ff */
[----:B--2---:R-:W-:Y:S01]  /*5fc0*/  VIADD R19, R0, UR28 ;  /* 0x0000001c00137c36 */ /* 0x004fe20008000000 */
[----:B------:R-:W-:-:S03]  /*5fd0*/  IADD3 R16, P0, P1, R17, R2, R27 ;  /* 0x0000000211107210 */ /* 0x000fc6000791e01b */
[----:B------:R-:W-:Y:S01]  /*5fe0*/  IMAD.HI.U32 R20, R19, UR30, R18 ;  /* 0x0000001e13147c27 */ /* 0x000fe2000f8e0012 */
[----:B------:R-:W-:-:S06]  /*5ff0*/  IADD3.X R17, PT, PT, RZ, R3, RZ, P0, P1 ;  /* 0x00000003ff117210 */ /* 0x000fcc00007e24ff */
[----:B------:R-:W5:Y:S01]  /*6000*/  LDG.E.64 R16, desc[UR36][R16.64] ;  /* 0x0000002410107981 */ /* 0x000f62000c1e1b00 */
[----:B------:R-:W-:-:S05]  /*6010*/  SHF.R.U32.HI R20, RZ, UR31, R20 ;  /* 0x0000001fff147c19 */ /* 0x000fca0008011614 */
[----:B------:R-:W-:-:S04]  /*6020*/  IMAD.MOV R14, RZ, RZ, -R20 ;  /* 0x000000ffff0e7224 */ /* 0x000fc800078e0a14 */
[----:B------:R-:W-:-:S04]  /*6030*/  IMAD R14, R14, UR29, R19 ;  /* 0x0000001d0e0e7c24 */ /* 0x000fc8000f8e0213 */
[----:B------:R-:W-:Y:S01]  /*6040*/  IMAD R22, R14, UR4, RZ ;  /* 0x000000040e167c24 */ /* 0x000fe2000f8e02ff */
[----:B------:R-:W-:Y:S06]  /*6050*/  BRA.U !UP0, `(.L_x_1127) ;  /* 0x0000000d086c7547 */ /* 0x000fec000b800000 */
        /* <DEDUP_REMOVED lines=209> */
[----:B------:R-:W0:Y:S02]  /*6d70*/  @P0 LDC.64 R20, c[0x0][0x500] ;  /* 0x00014000ff140b82 */ /* 0x000e240000000a00 */
[----:B------:R-:W-:Y:S02]  /*6d80*/  IMAD R22, R14, UR27, R22 ;  /* 0x0000001b0e167c24 */ /* 0x000fe4000f8e0216 */
[----:B------:R-:W-:-:S04]  /*6d90*/  @P0 IMAD.MOV.U32 R14, RZ, RZ, RZ ;  /* 0x000000ffff0e0224 */ /* 0x000fc800078e00ff */
[----:B0-----:R-:W-:Y:S02]  /*6da0*/  @P0 IMAD.HI.U32 R20, R15, R20, R14 ;  /* 0x000000140f140227 */ /* 0x001fe400078e000e */
[----:B------:R-:W0:Y:S03]  /*6db0*/  @P0 LDC R14, c[0x0][0x4fc] ;  /* 0x00013f00ff0e0b82 */ /* 0x000e260000000800 */
[----:B------:R-:W-:-:S05]  /*6dc0*/  @P0 SHF.R.U32.HI R20, RZ, R21, R20 ;  /* 0x00000015ff140219 */ /* 0x000fca0000011614 */
[----:B------:R-:W-:-:S04]  /*6dd0*/  @P0 IMAD.MOV R20, RZ, RZ, -R20 ;  /* 0x000000ffff140224 */ /* 0x000fc800078e0a14 */
[----:B0-----:R-:W-:Y:S02]  /*6de0*/  @P0 IMAD R14, R14, R20, R15 ;  /* 0x000000140e0e0224 */ /* 0x001fe400078e020f */
[----:B------:R-:W0:Y:S02]  /*6df0*/  @P0 LDC R15, c[0x0][0x568] ;  /* 0x00015a00ff0f0b82 */ /* 0x000e240000000800 */
[----:B0-----:R-:W-:-:S07]  /*6e00*/  @P0 IMAD R22, R14, R15, R22 ;  /* 0x0000000f0e160224 */ /* 0x001fce00078e0216 */
.L_x_1127:
[----:B------:R-:W-:Y:S01]  /*6e10*/  LOP3.LUT R14, R22, 0xfffffff8, RZ, 0xc0, !PT ;  /* 0xfffffff8160e7812 */ /* 0x000fe200078ec0ff */
[----:B------:R-:W-:Y:S01]  /*6e20*/  IMAD.MOV.U32 R18, RZ, RZ, RZ ;  /* 0x000000ffff127224 */ /* 0x000fe200078e00ff */
[----:B------:R-:W-:Y:S02]  /*6e30*/  IADD3 R19, PT, PT, R19, UR28, RZ ;  /* 0x0000001c13137c10 */ /* 0x000fe4000fffe0ff */
        /* <DEDUP_REMOVED lines=228> */
.L_x_1128:
[----:B------:R-:W-:Y:S01]  /*7c80*/  IADD3 R19, PT, PT, R19, UR28, RZ ;  /* 0x0000001c13137c10 */ /* 0x000fe2000fffe0ff */
[----:B------:R-:W-:-:S04]  /*7c90*/  IMAD.MOV.U32 R18, RZ, RZ, RZ ;  /* 0x000000ffff127224 */ /* 0x000fc800078e00ff */
[----:B------:R-:W-:Y:S01]  /*7ca0*/  IMAD.HI.U32 R21, R19, UR30, R18 ;  /* 0x0000001e13157c27 */ /* 0x000fe2000f8e0012 */
[----:B------:R-:W-:-:S04]  /*7cb0*/  LOP3.LUT R18, R24, 0xfffffff8, RZ, 0xc0, !PT ;  /* 0xfffffff818127812 */ /* 0x000fc800078ec0ff */
[----:B------:R-:W-:Y:S02]  /*7cc0*/  SHF.R.U32.HI R21, RZ, UR31, R21 ;  /* 0x0000001fff157c19 */ /* 0x000fe40008011615 */
[----:B------:R-:W-:-:S03]  /*7cd0*/  IADD3 R18, P0, P1, R18, R2, R27 ;  /* 0x0000000212127210 */ /* 0x000fc6000791e01b */
[----:B------:R-:W-:-:S04]  /*7ce0*/  IMAD.MOV R20, RZ, RZ, -R21 ;  /* 0x000000ffff147224 */ /* 0x000fc800078e0a15 */
[----:B------:R-:W-:Y:S01]  /*7cf0*/  IMAD R20, R20, UR29, R19 ;  /* 0x0000001d14147c24 */ /* 0x000fe2000f8e0213 */
[----:B------:R-:W-:-:S06]  /*7d00*/  IADD3.X R19, PT, PT, RZ, R3, RZ, P0, P1 ;  /* 0x00000003ff137210 */ /* 0x000fcc00007e24ff */
[----:B------:R-:W5:Y:S01]  /*7d10*/  LDG.E.64 R18, desc[UR36][R18.64] ;  /* 0x0000002412127981 */ /* 0x000f62000c1e1b00 */
[----:B------:R-:W-:Y:S01]  /*7d20*/  IMAD R24, R20, UR4, RZ ;  /* 0x0000000414187c24 */ /* 0x000fe2000f8e02ff */
[----:B------:R-:W-:Y:S06]  /*7d30*/  BRA.U !UP0, `(.L_x_1129) ;  /* 0x0000000d086c7547 */ /* 0x000fec000b800000 */
[----:B------:R-:W1:Y:S01]  /*7d40*/  LDCU UR4, c[0x0][0x3f0] ;  /* 0x00007e00ff0477ac */ /* 0x000e620008000800 */
[----:B------:R-:W-:Y:S01]  /*7d50*/  HFMA2 R20, -RZ, RZ, 0, 0 ;  /* 0x00000000ff147431 */ /* 0x000fe200000001ff */
[----:B------:R-:W-:-:S04]  /*7d60*/  ISETP.NE.AND P0, PT, R5, 0x2, PT ;  /* 0x000000020500780c */ /* 0x000fc80003f05270 */
[----:B0-----:R-:W-:-:S05]  /*7d70*/  IMAD.HI.U32 R22, R21, UR33, R20 ;  /* 0x0000002115167c27 */ /* 0x001fca000f8e0014 */
[----:B-1----:R-:W-:-:S05]  /*7d80*/  SHF.R.U32.HI R22, RZ, UR4, R22 ;  /* 0x00000004ff167c19 */ /* 0x002fca0008011616 */
        /* <DEDUP_REMOVED lines=38> */
[----:B------:R-:W-:Y:S01]  /*7ff0*/  MOV R20, RZ ;  /* 0x000000ff00147202 */ /* 0x000fe20000000f00 */
[----:B------:R-:W-:Y:S01]  /*8000*/  IMAD.MOV.U32 R21, RZ, RZ, R22 ;  /* 0x000000ffff157224 */ /* 0x000fe200078e0016 */
[----:B------:R-:W-:-:S03]  /*8010*/  ISETP.NE.AND P0, PT, R5, 0x7, PT ;  /* 0x000000070500780c */ /* 0x000fc60003f05270 */
[----:B------:R-:W-:-:S05]  /*8020*/  IMAD.HI.U32 R21, R22, UR44, R20 ;  /* 0x0000002c16157c27 */ /* 0x000fca000f8e0014 */
[----:B------:R-:W-:-:S05]  /*8030*/  SHF.R.U32.HI R21, RZ, UR45, R21 ;  /* 0x0000002dff157c19 */ /* 0x000fca0008011615 */
[----:B------:R-:W-:-:S04]  /*8040*/  IMAD.MOV R20, RZ, RZ, -R21 ;  /* 0x000000ffff147224 */ /* 0x000fc800078e0a15 */
[----:B------:R-:W-:-:S04]  /*8050*/  IMAD R20, R20, UR68, R22 ;  /* 0x0000004414147c24 */ /* 0x000fc8000f8e0216 */
[----:B------:R-:W-:Y:S01]  /*8060*/  IMAD R24, R20, UR67, R24 ;  /* 0x0000004314187c24 */ /* 0x000fe2000f8e0218 */
[----:B------:R-:W-:Y:S06]  /*8070*/  @!P0 BRA `(.L_x_1129) ;  /* 0x00000008009c8947 */ /* 0x000fec0003800000 */
[----:B------:R-:W-:Y:S01]  /*8080*/  HFMA2 R20, -RZ, RZ, 0, 0 ;  /* 0x00000000ff147431 */ /* 0x000fe200000001ff */
[----:B------:R-:W-:-:S04]  /*8090*/  ISETP.NE.AND P0, PT, R5, 0x8, PT ;  /* 0x000000080500780c */ /* 0x000fc80003f05270 */
        /* <DEDUP_REMOVED lines=43> */
[----:B------:R-:W-:Y:S01]  /*8350*/  MOV R20, RZ ;  /* 0x000000ff00147202 */ /* 0x000fe20000000f00 */
[----:B------:R-:W-:Y:S01]  /*8360*/  IMAD.MOV.U32 R21, RZ, RZ, R22 ;  /* 0x000000ffff157224 */ /* 0x000fe200078e0016 */
        /* <DEDUP_REMOVED lines=8> */
[----:B------:R-:W-:Y:S01]  /*83f0*/  HFMA2 R20, -RZ, RZ, 0, 0 ;  /* 0x00000000ff147431 */ /* 0x000fe200000001ff */
[----:B------:R-:W-:-:S04]  /*8400*/  ISETP.NE.AND P0, PT, R5, 0xe, PT ;  /* 0x0000000e0500780c */ /* 0x000fc80003f05270 */
        /* <DEDUP_REMOVED lines=110> */
.L_x_1129:
[----:B------:R-:W-:-:S04]  /*8af0*/  LOP3.LUT R20, R24, 0xfffffff8, RZ, 0xc0, !PT ;  /* 0xfffffff818147812 */ /* 0x000fc800078ec0ff */
[----:B------:R-:W-:-:S04]  /*8b00*/  IADD3 R20, P0, P1, R20, R2, R27 ;  /* 0x0000000214147210 */ /* 0x000fc8000791e01b */
[----:B------:R-:W-:-:S06]  /*8b10*/  IADD3.X R21, PT, PT, RZ, R3, RZ, P0, P1 ;  /* 0x00000003ff157210 */ /* 0x000fcc00007e24ff */
[----:B------:R-:W5:Y:S03]  /*8b20*/  LDG.E.64 R20, desc[UR36][R20.64] ;  /* 0x0000002414147981 */ /* 0x000f66000c1e1b00 */
.L_x_1125:
[----:B------:R-:W2:Y:S04]  /*8b30*/  LDL R23, [R1+0xc] ;  /* 0x00000c0001177983 */ /* 0x000ea80000100800 */
[----:B------:R-:W3:Y:S01]  /*8b40*/  LDL R27, [R1+0x4] ;  /* 0x00000400011b7983 */ /* 0x000ee20000100800 */
[----:B------:R-:W-:Y:S01]  /*8b50*/  DSETP.NAN.AND P2, PT, R10, R10, PT ;  /* 0x0000000a0a00722a */ /* 0x000fe20003f48000 */
[----:B------:R-:W-:Y:S01]  /*8b60*/  BSSY.RECONVERGENT B2, `(.L_x_1130) ;  /* 0x000000f000027945 */ /* 0x000fe20003800200 */
[----:B------:R-:W-:-:S12]  /*8b70*/  DSETP.NAN.AND P3, PT, R12, R12, PT ;  /* 0x0000000c0c00722a */ /* 0x000fd80003f68000 */
[----:B------:R-:W1:Y:S02]  /*8b80*/  @P2 LDC R22, c[0x0][0x3a4] ;  /* 0x0000e900ff162b82 */ /* 0x000e640000000800 */
[----:B------:R-:W-:Y:S02]  /*8b90*/  @P3 ISETP.GE.U32.AND P0, PT, R4, R0, PT ;  /* 0x000000000400320c */ /* 0x000fe40003f06070 */
[----:B-1----:R-:W-:-:S04]  /*8ba0*/  @P2 IADD3 R22, PT, PT, R0, R22, RZ ;  /* 0x0000001600162210 */ /* 0x002fc80007ffe0ff */
[----:B------:R-:W-:Y:S02]  /*8bb0*/  @P2 ISETP.GE.U32.AND P1, PT, R28, R22, PT ;  /* 0x000000161c00220c */ /* 0x000fe40003f26070 */
[----:B--2---:R-:W-:Y:S02]  /*8bc0*/  @P3 ISETP.GE.AND.EX P0, PT, R23, RZ, PT, P0 ;  /* 0x000000ff1700320c */ /* 0x004fe40003f06300 */
[----:B---3--:R-:W-:-:S11]  /*8bd0*/  @P2 ISETP.GE.AND.EX P1, PT, R27, RZ, PT, P1 ;  /* 0x000000ff1b00220c */ /* 0x008fd60003f26310 */
[----:B-----5:R-:W-:Y:S01]  /*8be0*/  @P3 DSETP.NUM.OR P0, PT, R16, R16, !P0 ;  /* 0x000000101000322a */ /* 0x020fe20004707400 */
[----:B------:R-:W-:-:S13]  /*8bf0*/  @P3 BRA `(.L_x_1131) ;  /* 0x0000000000143947 */ /* 0x000fda0003800000 */
[----:B------:R-:W-:-:S14]  /*8c00*/  DSETP.NEU.AND P3, PT, R12, R16, PT ;  /* 0x000000100c00722a */ /* 0x000fdc0003f6d000 */
[----:B------:R-:W-:-:S04]  /*8c10*/  @!P3 ISETP.GE.U32.AND P0, PT, R4, R0, PT ;  /* 0x000000000400b20c */ /* 0x000fc80003f06070 */
[----:B------:R-:W-:-:S04]  /*8c20*/  @!P3 ISETP.GE.AND.EX P0, PT, R23, RZ, PT, P0 ;  /* 0x000000ff1700b20c */ /* 0x000fc80003f06300 */
[----:B------:R-:W-:-:S07]  /*8c30*/  @!P3 PLOP3.LUT P0, PT, P0, PT, PT, 0x8, 0x80 ;  /* 0x000000000080b81c */ /* 0x000fce000070e170 */
[----:B------:R-:W-:-:S14]  /*8c40*/  @P3 DSETP.LT.AND P0, PT, R12, R16, PT ;  /* 0x000000100c00322a */ /* 0x000fdc0003f01000 */
.L_x_1131:
[----:B0-----:R-:W-:Y:S05]  /*8c50*/  BSYNC.RECONVERGENT B2 ;  /* 0x0000000000027941 */ /* 0x001fea0003800200 */
.L_x_1130:
[----:B------:R-:W-:Y:S01]  /*8c60*/  BSSY.RECONVERGENT B2, `(.L_x_1132) ;  /* 0x000000c000027945 */ /* 0x000fe20003800200 */
[----:B------:R-:W-:Y:S01]  /*8c70*/  @P2 DSETP.NUM.OR P1, PT, R14, R14, !P1 ;  /* 0x0000000e0e00222a */ /* 0x000fe20004f27400 */
[----:B------:R-:W-:Y:S02]  /*8c80*/  FSEL R13, R13, R17, P0 ;  /* 0x000000110d0d7208 */ /* 0x000fe40000000000 */
[----:B------:R-:W-:Y:S01]  /*8c90*/  FSEL R12, R12, R16, P0 ;  /* 0x000000100c0c7208 */ /* 0x000fe20000000000 */
[----:B------:R-:W-:Y:S10]  /*8ca0*/  @P2 BRA `(.L_x_1133) ;  /* 0x00000000001c2947 */ /* 0x000ff40003800000 */
[----:B------:R-:W-:-:S14]  /*8cb0*/  DSETP.NEU.AND P3, PT, R10, R14, PT ;  /* 0x0000000e0a00722a */ /* 0x000fdc0003f6d000 */
[----:B------:R-:W0:Y:S02]  /*8cc0*/  @!P3 LDC R22, c[0x0][0x3a4] ;  /* 0x0000e900ff16bb82 */ /* 0x000e240000000800 */
[----:B0-----:R-:W-:-:S05]  /*8cd0*/  @!P3 IMAD.IADD R22, R0, 0x1, R22 ;  /* 0x000000010016b824 */ /* 0x001fca00078e0216 */
[----:B------:R-:W-:-:S04]  /*8ce0*/  @!P3 ISETP.GE.U32.AND P1, PT, R28, R22, PT ;  /* 0x000000161c00b20c */ /* 0x000fc80003f26070 */
[----:B------:R-:W-:-:S03]  /*8cf0*/  @!P3 ISETP.GE.AND.EX P2, PT, R27, RZ, PT, P1 ;  /* 0x000000ff1b00b20c */ /* 0x000fc60003f46310 */
[----:B------:R-:W-:Y:S02]  /*8d00*/  @P3 DSETP.LT.AND P1, PT, R10, R14, PT ;  /* 0x0000000e0a00322a */ /* 0x000fe40003f21000 */
[----:B------:R-:W-:-:S13]  /*8d10*/  @!P3 PLOP3.LUT P1, PT, P2, PT, PT, 0x8, 0x80 ;  /* 0x000000000080b81c */ /* 0x000fda000172e170 */
.L_x_1133:
[----:B------:R-:W-:Y:S05]  /*8d20*/  BSYNC.RECONVERGENT B2 ;  /* 0x0000000000027941 */ /* 0x000fea0003800200 */
.L_x_1132:
[----:B------:R-:W2:Y:S01]  /*8d30*/  LDL R24, [R1] ;  /* 0x0000000001187983 */ /* 0x000ea20000100800 */
[----:B------:R-:W0:Y:S01]  /*8d40*/  LDCU UR4, c[0x0][0x3a4] ;  /* 0x00007480ff0477ac */ /* 0x000e220008000800 */
[----:B------:R-:W-:Y:S01]  /*8d50*/  DSETP.NAN.AND P3, PT, R8, R8, PT ;  /* 0x000000080800722a */ /* 0x000fe20003f68000 */
[----:B------:R-:W-:Y:S01]  /*8d60*/  SEL R4, R4, R0, P0 ;  /* 0x0000000004047207 */ /* 0x000fe20000000000 */
[----:B------:R-:W-:Y:S01]  /*8d70*/  BSSY.RECONVERGENT B2, `(.L_x_1134) ;  /* 0x0000012000027945 */ /* 0x000fe20003800200 */
[----:B------:R-:W-:Y:S01]  /*8d80*/  DSETP.NAN.AND P4, PT, R6, R6, PT ;  /* 0x000000060600722a */ /* 0x000fe20003f88000 */
[----:B------:R-:W-:Y:S02]  /*8d90*/  FSEL R11, R11, R15, P1 ;  /* 0x0000000f0b0b7208 */ /* 0x000fe40000800000 */
[----:B------:R-:W-:Y:S01]  /*8da0*/  FSEL R10, R10, R14, P1 ;  /* 0x0000000e0a0a7208 */ /* 0x000fe20000800000 */
[----:B0-----:R-:W-:-:S05]  /*8db0*/  IMAD.U32 R22, RZ, RZ, UR4 ;  /* 0x00000004ff167e24 */ /* 0x001fca000f8e00ff */
[----:B------:R-:W-:-:S04]  /*8dc0*/  IADD3 R0, PT, PT, R0, R22, RZ ;  /* 0x0000001600007210 */ /* 0x000fc80007ffe0ff */
[----:B------:R-:W-:Y:S01]  /*8dd0*/  SEL R28, R28, R0, P1 ;  /* 0x000000001c1c7207 */ /* 0x000fe20000800000 */
[----:B------:R-:W-:-:S05]  /*8de0*/  @P3 IMAD.IADD R23, R22, 0x1, R0 ;  /* 0x0000000116173824 */ /* 0x000fca00078e0200 */
[----:B------:R-:W-:-:S04]  /*8df0*/  @P3 ISETP.GE.U32.AND P2, PT, R26, R23, PT ;  /* 0x000000171a00320c */ /* 0x000fc80003f46070 */
[----:B--2---:R-:W-:-:S13]  /*8e00*/  @P3 ISETP.GE.AND.EX P2, PT, R24, RZ, PT, P2 ;  /* 0x000000ff1800320c */ /* 0x004fda0003f46320 */
[----:B------:R-:W-:Y:S01]  /*8e10*/  @P3 DSETP.NUM.OR P2, PT, R18, R18, !P2 ;  /* 0x000000121200322a */ /* 0x000fe20005747400 */
[----:B------:R-:W-:-:S13]  /*8e20*/  @P3 BRA `(.L_x_1135) ;  /* 0x0000000000183947 */ /* 0x000fda0003800000 */
[----:B------:R-:W-:-:S14]  /*8e30*/  DSETP.NEU.AND P5, PT, R8, R18, PT ;  /* 0x000000120800722a */ /* 0x000fdc0003fad000 */
[----:B------:R-:W-:-:S05]  /*8e40*/  @!P5 IMAD.IADD R23, R22, 0x1, R0 ;  /* 0x000000011617d824 */ /* 0x000fca00078e0200 */
[----:B------:R-:W-:-:S04]  /*8e50*/  @!P5 ISETP.GE.U32.AND P2, PT, R26, R23, PT ;  /* 0x000000171a00d20c */ /* 0x000fc80003f46070 */
[----:B------:R-:W-:-:S03]  /*8e60*/  @!P5 ISETP.GE.AND.EX P3, PT, R24, RZ, PT, P2 ;  /* 0x000000ff1800d20c */ /* 0x000fc60003f66320 */
[----:B------:R-:W-:Y:S02]  /*8e70*/  @P5 DSETP.LT.AND P2, PT, R8, R18, PT ;  /* 0x000000120800522a */ /* 0x000fe40003f41000 */
[----:B------:R-:W-:-:S13]  /*8e80*/  @!P5 PLOP3.LUT P2, PT, P3, PT, PT, 0x8, 0x80 ;  /* 0x000000000080d81c */ /* 0x000fda0001f4e170 */
.L_x_1135:
[----:B------:R-:W-:Y:S05]  /*8e90*/  BSYNC.RECONVERGENT B2 ;  /* 0x0000000000027941 */ /* 0x000fea0003800200 */
.L_x_1134:
[----:B------:R-:W-:-:S05]  /*8ea0*/  IADD3 R0, PT, PT, R22, R0, RZ ;  /* 0x0000000016007210 */ /* 0x000fca0007ffe0ff */
[----:B------:R-:W-:-:S05]  /*8eb0*/  @P4 IMAD.IADD R23, R0, 0x1, R22 ;  /* 0x0000000100174824 */ /* 0x000fca00078e0216 */
[----:B------:R-:W-:Y:S02]  /*8ec0*/  @P4 ISETP.GE.U32.AND P3, PT, R25, R23, PT ;  /* 0x000000171900420c */ /* 0x000fe40003f66070 */
[----:B------:R-:W2:Y:S01]  /*8ed0*/  LDL.LU R23, [R1+0xc] ;  /* 0x00000c0001177983 */ /* 0x000ea20000300800 */
[----:B------:R-:W-:Y:S01]  /*8ee0*/  SEL R27, R27, RZ, P1 ;  /* 0x000000ff1b1b7207 */ /* 0x000fe20000800000 */
[----:B------:R-:W-:Y:S01]  /*8ef0*/  BSSY.RECONVERGENT B2, `(.L_x_1136) ;  /* 0x0000012000027945 */ /* 0x000fe20003800200 */
[----:B------:R-:W-:Y:S02]  /*8f00*/  SEL R24, R24, RZ, P2 ;  /* 0x000000ff18187207 */ /* 0x000fe40001000000 */
[----:B------:R-:W-:Y:S02]  /*8f10*/  @P4 ISETP.GE.AND.EX P3, PT, R29, RZ, PT, P3 ;  /* 0x000000ff1d00420c */ /* 0x000fe40003f66330 */
[----:B------:R-:W-:Y:S02]  /*8f20*/  FSEL R9, R9, R19, P2 ;  /* 0x0000001309097208 */ /* 0x000fe40001000000 */
[----:B------:R-:W-:-:S02]  /*8f30*/  FSEL R8, R8, R18, P2 ;  /* 0x0000001208087208 */ /* 0x000fc40001000000 */
[----:B------:R-:W-:-:S07]  /*8f40*/  SEL R26, R26, R0, P2 ;  /* 0x000000001a1a7207 */ /* 0x000fce0001000000 */
[----:B------:R-:W-:Y:S01]  /*8f50*/  @P4 DSETP.NUM.OR P3, PT, R20, R20, !P3 ;  /* 0x000000141400422a */ /* 0x000fe20005f67400 */
[----:B--2---:R-:W-:-:S05]  /*8f60*/  SEL R23, R23, RZ, P0 ;  /* 0x000000ff17177207 */ /* 0x004fca0000000000 */
[----:B------:R0:W-:Y:S04]  /*8f70*/  STL [R1+0xc], R23 ;  /* 0x00000c1701007387 */ /* 0x0001e80000100800 */
[----:B------:R0:W-:Y:S04]  /*8f80*/  STL [R1+0x4], R27 ;  /* 0x0000041b01007387 */ /* 0x0001e80000100800 */
[----:B------:R0:W-:Y:S01]  /*8f90*/  STL [R1], R24 ;  /* 0x0000001801007387 */ /* 0x0001e20000100800 */
[----:B------:R-:W-:Y:S05]  /*8fa0*/  @P4 BRA `(.L_x_1137) ;  /* 0x0000000000184947 */ /* 0x000fea0003800000 */
[----:B------:R-:W-:-:S14]  /*8fb0*/  DSETP.NEU.AND P1, PT, R6, R20, PT ;  /* 0x000000140600722a */ /* 0x000fdc0003f2d000 */
[----:B0-----:R-:W-:Y:S01]  /*8fc0*/  @!P1 IMAD.IADD R23, R0, 0x1, R22 ;  /* 0x0000000100179824 */ /* 0x001fe200078e0216 */
[----:B------:R-:W-:-:S04]  /*8fd0*/  @P1 DSETP.LT.AND P3, PT, R6, R20, PT ;  /* 0x000000140600122a */ /* 0x000fc80003f61000 */
[----:B------:R-:W-:-:S04]  /*8fe0*/  @!P1 ISETP.GE.U32.AND P0, PT, R25, R23, PT ;  /* 0x000000171900920c */ /* 0x000fc80003f06070 */
[----:B------:R-:W-:-:S04]  /*8ff0*/  @!P1 ISETP.GE.AND.EX P0, PT, R29, RZ, PT, P0 ;  /* 0x000000ff1d00920c */ /* 0x000fc80003f06300 */
[----:B------:R-:W-:-:S13]  /*9000*/  @!P1 PLOP3.LUT P3, PT, P0, PT, PT, 0x8, 0x80 ;  /* 0x000000000080981c */ /* 0x000fda000076e170 */
.L_x_1137:
[----:B------:R-:W-:Y:S05]  /*9010*/  BSYNC.RECONVERGENT B2 ;  /* 0x0000000000027941 */ /* 0x000fea0003800200 */
.L_x_1136:
[----:B------:R-:W1:Y:S01]  /*9020*/  LDCU UR4, c[0x0][0x39c] ;  /* 0x00007380ff0477ac */ /* 0x000e620008000800 */
[----:B------:R-:W-:Y:S02]  /*9030*/  IADD3 R0, PT, PT, R0, R22, RZ ;  /* 0x0000001600007210 */ /* 0x000fe40007ffe0ff */
[----:B------:R-:W-:Y:S02]  /*9040*/  FSEL R7, R7, R21, P3 ;  /* 0x0000001507077208 */ /* 0x000fe40001800000 */
[----:B------:R-:W-:Y:S01]  /*9050*/  SEL R25, R25, R0, P3 ;  /* 0x0000000019197207 */ /* 0x000fe20001800000 */
[----:B------:R-:W-:Y:S01]  /*9060*/  IMAD.IADD R0, R0, 0x1, R22 ;  /* 0x0000000100007824 */ /* 0x000fe200078e0216 */
[----:B------:R-:W-:Y:S02]  /*9070*/  FSEL R6, R6, R20, P3 ;  /* 0x0000001406067208 */ /* 0x000fe40001800000 */
[----:B------:R-:W-:Y:S01]  /*9080*/  SEL R29, R29, RZ, P3 ;  /* 0x000000ff1d1d7207 */ /* 0x000fe20001800000 */
[----:B0-----:R-:W-:-:S02]  /*9090*/  IMAD R23, R22, 0x3, R0 ;  /* 0x0000000316177824 */ /* 0x001fc400078e0200 */
[----:B-1----:R-:W-:-:S05]  /*90a0*/  IMAD.U32 R27, RZ, RZ, UR4 ;  /* 0x00000004ff1b7e24 */ /* 0x002fca000f8e00ff */
[----:B------:R-:W-:-:S13]  /*90b0*/  ISETP.GE.U32.AND P0, PT, R23, R27, PT ;  /* 0x0000001b1700720c */ /* 0x000fda0003f06070 */
[----:B------:R-:W-:Y:S05]  /*90c0*/  @!P0 BRA `(.L_x_1138) ;  /* 0xffffffb800f88947 */ /* 0x000fea000383ffff */
.L_x_1124:
[----:B------:R-:W-:Y:S05]  /*90d0*/  BSYNC.RECONVERGENT B1 ;  /* 0x0000000000017941 */ /* 0x000fea0003800200 */
.L_x_1123:
[----:B------:R1:W-:Y:S01]  /*90e0*/  STL.64 [R1+0x28], R20 ;  /* 0x0000281401007387 */ /* 0x0003e20000100a00 */
[----:B------:R-:W-:Y:S01]  /*90f0*/  ISETP.GE.U32.AND P0, PT, R0, R27, PT ;  /* 0x0000001b0000720c */ /* 0x000fe20003f06070 */
[----:B------:R-:W-:Y:S02]  /*9100*/  BSSY.RECONVERGENT B1, `(.L_x_1139) ;  /* 0x000047b000017945 */ /* 0x000fe40003800200 */
[----:B------:R1:W-:Y:S04]  /*9110*/  STL.64 [R1+0x20], R18 ;  /* 0x0000201201007387 */ /* 0x0003e80000100a00 */
[----:B------:R1:W-:Y:S04]  /*9120*/  STL.64 [R1+0x18], R14 ;  /* 0x0000180e01007387 */ /* 0x0003e80000100a00 */
[----:B------:R1:W-:Y:S02]  /*9130*/  STL.64 [R1+0x10], R16 ;  /* 0x0000101001007387 */ /* 0x0003e40000100a00 */
[----:B------:R-:W-:Y:S05]  /*9140*/  @P0 BRA `(.L_x_1140) ;  /* 0x0000004400d80947 */ /* 0x000fea0003800000 */
[----:B------:R-:W2:Y:S01]  /*9150*/  LDC R23, c[0x0][0x3d8] ;  /* 0x0000f600ff177b82 */ /* 0x000ea20000000800 */
[----:B-1----:R-:W-:Y:S02]  /*9160*/  MOV R18, 0xffffffff ;  /* 0xffffffff00127802 */ /* 0x002fe40000000f00 */
[----:B0-----:R-:W-:Y:S02]  /*9170*/  CS2R R14, SRZ ;  /* 0x00000000000e7805 */ /* 0x001fe4000001ff00 */
[C---:B--2---:R-:W-:Y:S02]  /*9180*/  ISETP.NE.AND P0, PT, R23.reuse, RZ, PT ;  /* 0x000000ff1700720c */ /* 0x044fe40003f05270 */
[----:B------:R-:W-:-:S05]  /*9190*/  VIADDMNMX.U32 R18, R23, R18, 0x18, PT ;  /* 0x0000001817127446 */ /* 0x000fca0003800012 */
[----:B------:R-:W-:-:S06]  /*91a0*/  VIADD R18, R18, 0x1 ;  /* 0x0000000112127836 */ /* 0x000fcc0000000000 */
[----:B------:R-:W-:Y:S05]  /*91b0*/  @!P0 BRA `(.L_x_1141) ;  /* 0x0000001000508947 */ /* 0x000fea0003800000 */
[----:B------:R-:W0:Y:S01]  /*91c0*/  LDCU.64 UR4, c[0x0][0x3e0] ;  /* 0x00007c00ff0477ac */ /* 0x000e220008000a00 */
[----:B------:R-:W-:Y:S01]  /*91d0*/  MOV R15, R0 ;  /* 0x00000000000f7202 */ /* 0x000fe20000000f00 */
        /* <DEDUP_REMOVED lines=8> */
[----:B0-----:R-:W-:Y:S01]  /*9260*/  IMAD R5, R5, UR4, RZ ;  /* 0x0000000405057c24 */ /* 0x001fe2000f8e02ff */
        /* <DEDUP_REMOVED lines=263> */
.L_x_1142:
[----:B------:R-:W-:Y:S01]  /*a2e0*/  SHF.R.U32.HI R14, RZ, 0x3, R5 ;  /* 0x00000003ff0e7819 */ /* 0x000fe20000011605 */
[----:B------:R-:W-:-:S07]  /*a2f0*/  IMAD.MOV.U32 R15, RZ, RZ, RZ ;  /* 0x000000ffff0f7224 */ /* 0x000fce00078e00ff */
.L_x_1141:
[----:B------:R-:W2:Y:S02]  /*a300*/  LDL.LU R5, [R1+0x8] ;  /* 0x0000080001057983 */ /* 0x000ea40000300800 */
[----:B--2---:R-:W-:-:S04]  /*a310*/  IADD3 R5, P1, PT, R5, R2, RZ ;  /* 0x0000000205057210 */ /* 0x004fc80007f3e0ff */
[----:B------:R-:W-:Y:S02]  /*a320*/  IADD3.X R19, PT, PT, RZ, R3, RZ, P1, !PT ;  /* 0x00000003ff137210 */ /* 0x000fe40000ffe4ff */
[----:B------:R-:W-:-:S04]  /*a330*/  LEA R2, P1, R14, R5, 0x3 ;  /* 0x000000050e027211 */ /* 0x000fc800078218ff */
[----:B------:R-:W-:-:S06]  /*a340*/  LEA.HI.X R3, R14, R19, R15, 0x3, P1 ;  /* 0x000000130e037211 */ /* 0x000fcc00008f1c0f */
[----:B------:R-:W2:Y:S01]  /*a350*/  LDG.E.64 R2, desc[UR36][R2.64] ;  /* 0x0000002402027981 */ /* 0x000ea2000c1e1b00 */
[----:B------:R-:W-:-:S05]  /*a360*/  IMAD.IADD R21, R0, 0x1, R22 ;  /* 0x0000000100157824 */ /* 0x000fca00078e0216 */
[----:B------:R-:W-:Y:S01]  /*a370*/  ISETP.GE.U32.AND P1, PT, R21, R27, PT ;  /* 0x0000001b1500720c */ /* 0x000fe20003f26070 */
[----:B--2---:R2:W-:-:S12]  /*a380*/  STL.64 [R1+0x10], R2 ;  /* 0x0000100201007387 */ /* 0x0045d80000100a00 */
[----:B------:R-:W-:Y:S05]  /*a390*/  @P1 BRA `(.L_x_1140) ;  /* 0x0000003400441947 */ /* 0x000fea0003800000 */
[----:B--2---:R-:W-:Y:S01]  /*a3a0*/  CS2R R2, SRZ ;  /* 0x0000000000027805 */ /* 0x004fe2000001ff00 */
        /* <DEDUP_REMOVED lines=274> */
.L_x_1144:
[----:B------:R-:W-:Y:S01]  /*b4d0*/  SHF.R.U32.HI R2, RZ, 0x3, R2 ;  /* 0x00000003ff027819 */ /* 0x000fe20000011602 */
[----:B------:R-:W-:-:S07]  /*b4e0*/  IMAD.MOV.U32 R3, RZ, RZ, RZ ;  /* 0x000000ffff037224 */ /* 0x000fce00078e00ff */
.L_x_1143:
[----:B------:R-:W-:-:S04]  /*b4f0*/  LEA R14, P1, R2, R5, 0x3 ;  /* 0x00000005020e7211 */ /* 0x000fc800078218ff */
[----:B------:R-:W-:-:S05]  /*b500*/  LEA.HI.X R15, R2, R19, R3, 0x3, P1 ;  /* 0x00000013020f7211 */ /* 0x000fca00008f1c03 */
[----:B------:R-:W2:Y:S01]  /*b510*/  LDG.E.64 R2, desc[UR36][R14.64] ;  /* 0x000000240e027981 */ /* 0x000ea2000c1e1b00 */
[----:B------:R-:W-:-:S05]  /*b520*/  IMAD.IADD R21, R21, 0x1, R22 ;  /* 0x0000000115157824 */ /* 0x000fca00078e0216 */
[----:B------:R-:W-:Y:S01]  /*b530*/  ISETP.GE.U32.AND P1, PT, R21, R27, PT ;  /* 0x0000001b1500720c */ /* 0x000fe20003f26070 */
[----:B--2---:R3:W-:-:S12]  /*b540*/  STL.64 [R1+0x18], R2 ;  /* 0x0000180201007387 */ /* 0x0047d80000100a00 */
[----:B------:R-:W-:Y:S05]  /*b550*/  @P1 BRA `(.L_x_1140) ;  /* 0x0000002000d41947 */ /* 0x000fea0003800000 */
[----:B---3--:R-:W-:Y:S01]  /*b560*/  CS2R R2, SRZ ;  /* 0x0000000000027805 */ /* 0x008fe2000001ff00 */
        /* <DEDUP_REMOVED lines=274> */
.L_x_1146:
[----:B------:R-:W-:Y:S02]  /*c690*/  SHF.R.U32.HI R2, RZ, 0x3, R2 ;  /* 0x00000003ff027819 */ /* 0x000fe40000011602 */
[----:B------:R-:W-:-:S07]  /*c6a0*/  MOV R3, RZ ;  /* 0x000000ff00037202 */ /* 0x000fce0000000f00 */
.L_x_1145:
[----:B------:R-:W-:-:S04]  /*c6b0*/  LEA R14, P1, R2, R5, 0x3 ;  /* 0x00000005020e7211 */ /* 0x000fc800078218ff */
[----:B------:R-:W-:-:S05]  /*c6c0*/  LEA.HI.X R15, R2, R19, R3, 0x3, P1 ;  /* 0x00000013020f7211 */ /* 0x000fca00008f1c03 */
[----:B------:R-:W2:Y:S01]  /*c6d0*/  LDG.E.64 R2, desc[UR36][R14.64] ;  /* 0x000000240e027981 */ /* 0x000ea2000c1e1b00 */
[----:B------:R-:W-:-:S05]  /*c6e0*/  IMAD.IADD R21, R21, 0x1, R22 ;  /* 0x0000000115157824 */ /* 0x000fca00078e0216 */
[----:B------:R-:W-:Y:S01]  /*c6f0*/  ISETP.GE.U32.AND P1, PT, R21, R27, PT ;  /* 0x0000001b1500720c */ /* 0x000fe20003f26070 */
[----:B--2---:R4:W-:-:S12]  /*c700*/  STL.64 [R1+0x20], R2 ;  /* 0x0000200201007387 */ /* 0x0049d80000100a00 */
[----:B------:R-:W-:Y:S05]  /*c710*/  @P1 BRA `(.L_x_1140) ;  /* 0x0000001000641947 */ /* 0x000fea0003800000 */
[----:B----4-:R-:W-:Y:S01]  /*c720*/  CS2R R2, SRZ ;  /* 0x0000000000027805 */ /* 0x010fe2000001ff00 */
        /* <DEDUP_REMOVED lines=274> */
.L_x_1148:
[----:B------:R-:W-:Y:S02]  /*d850*/  SHF.R.U32.HI R2, RZ, 0x3, R2 ;  /* 0x00000003ff027819 */ /* 0x000fe40000011602 */
[----:B------:R-:W-:-:S07]  /*d860*/  MOV R3, RZ ;  /* 0x000000ff00037202 */ /* 0x000fce0000000f00 */
.L_x_1147:
[----:B------:R-:W-:-:S04]  /*d870*/  LEA R14, P0, R2, R5, 0x3 ;  /* 0x00000005020e7211 */ /* 0x000fc800078018ff */
[----:B------:R-:W-:-:S05]  /*d880*/  LEA.HI.X R15, R2, R19, R3, 0x3, P0 ;  /* 0x00000013020f7211 */ /* 0x000fca00000f1c03 */
[----:B------:R-:W2:Y:S04]  /*d890*/  LDG.E.64 R2, desc[UR36][R14.64] ;  /* 0x000000240e027981 */ /* 0x000ea8000c1e1b00 */
[----:B--2---:R0:W-:Y:S02]  /*d8a0*/  STL.64 [R1+0x28], R2 ;  /* 0x0000280201007387 */ /* 0x0041e40000100a00 */
.L_x_1140:
[----:B------:R-:W-:Y:S05]  /*d8b0*/  BSYNC.RECONVERGENT B1 ;  /* 0x0000000000017941 */ /* 0x000fea0003800200 */
.L_x_1139:
[----:B-1----:R1:W5:Y:S04]  /*d8c0*/  LDL R16, [R1+0x4] ;  /* 0x0000040001107983 */ /* 0x0023680000100800 */
[----:B0-----:R1:W5:Y:S04]  /*d8d0*/  LDL R15, [R1+0xc] ;  /* 0x00000c00010f7983 */ /* 0x0013680000100800 */
[----:B------:R1:W5:Y:S01]  /*d8e0*/  LDL R14, [R1] ;  /* 0x00000000010e7983 */ /* 0x0003620000100800 */
[----:B------:R-:W-:Y:S01]  /*d8f0*/  ISETP.GE.U32.AND P0, PT, R0, R27, PT ;  /* 0x0000001b0000720c */ /* 0x000fe20003f06070 */
[----:B------:R-:W-:-:S12]  /*d900*/  BSSY.RECONVERGENT B1, `(.L_x_1149) ;  /* 0x0000052000017945 */ /* 0x000fd80003800200 */
[----:B-1----:R-:W-:Y:S05]  /*d910*/  @P0 BRA `(.L_x_1150) ;  /* 0x0000000400400947 */ /* 0x002fea0003800000 */
[----:B--234-:R-:W2:Y:S01]  /*d920*/  LDL.64 R2, [R1+0x10] ;  /* 0x0000100001027983 */ /* 0x01cea20000100a00 */
[----:B------:R-:W-:Y:S01]  /*d930*/  DSETP.NAN.AND P1, PT, R12, R12, PT ;  /* 0x0000000c0c00722a */ /* 0x000fe20003f28000 */
[----:B------:R-:W-:-:S13]  /*d940*/  BSSY.RECONVERGENT B2, `(.L_x_1151) ;  /* 0x000000a000027945 */ /* 0x000fda0003800200 */
[----:B------:R-:W-:-:S04]  /*d950*/  @P1 ISETP.GE.U32.AND P0, PT, R4, R0, PT ;  /* 0x000000000400120c */ /* 0x000fc80003f06070 */
[----:B-----5:R-:W-:-:S13]  /*d960*/  @P1 ISETP.GE.AND.EX P0, PT, R15, RZ, PT, P0 ;  /* 0x000000ff0f00120c */ /* 0x020fda0003f06300 */
[----:B--2---:R-:W-:Y:S01]  /*d970*/  @P1 DSETP.NUM.OR P0, PT, R2, R2, !P0 ;  /* 0x000000020200122a */ /* 0x004fe20004707400 */
[----:B------:R-:W-:-:S13]  /*d980*/  @P1 BRA `(.L_x_1152) ;  /* 0x0000000000141947 */ /* 0x000fda0003800000 */
[----:B------:R-:W-:-:S14]  /*d990*/  DSETP.NEU.AND P1, PT, R12, R2, PT ;  /* 0x000000020c00722a */ /* 0x000fdc0003f2d000 */
[----:B------:R-:W-:-:S04]  /*d9a0*/  @!P1 ISETP.GE.U32.AND P0, PT, R4, R0, PT ;  /* 0x000000000400920c */ /* 0x000fc80003f06070 */
[----:B------:R-:W-:-:S04]  /*d9b0*/  @!P1 ISETP.GE.AND.EX P0, PT, R15, RZ, PT, P0 ;  /* 0x000000ff0f00920c */ /* 0x000fc80003f06300 */
[----:B------:R-:W-:-:S07]  /*d9c0*/  @!P1 PLOP3.LUT P0, PT, P0, PT, PT, 0x8, 0x80 ;  /* 0x000000000080981c */ /* 0x000fce000070e170 */
[----:B------:R-:W-:-:S14]  /*d9d0*/  @P1 DSETP.LT.AND P0, PT, R12, R2, PT ;  /* 0x000000020c00122a */ /* 0x000fdc0003f01000 */
.L_x_1152:
[----:B------:R-:W-:Y:S05]  /*d9e0*/  BSYNC.RECONVERGENT B2 ;  /* 0x0000000000027941 */ /* 0x000fea0003800200 */
.L_x_1151:
[----:B------:R-:W-:Y:S02]  /*d9f0*/  SEL R15, R15, RZ, P0 ;  /* 0x000000ff0f0f7207 */ /* 0x000fe40000000000 */
[----:B------:R-:W-:Y:S01]  /*da00*/  FSEL R13, R13, R3, P0 ;  /* 0x000000030d0d7208 */ /* 0x000fe20000000000 */
[----:B------:R-:W-:Y:S01]  /*da10*/  IMAD.IADD R3, R0, 0x1, R22 ;  /* 0x0000000100037824 */ /* 0x000fe200078e0216 */
[----:B------:R-:W-:Y:S01]  /*da20*/  FSEL R12, R12, R2, P0 ;  /* 0x000000020c0c7208 */ /* 0x000fe20000000000 */
[----:B------:R0:W-:Y:S01]  /*da30*/  STL [R1+0xc], R15 ;  /* 0x00000c0f01007387 */ /* 0x0001e20000100800 */
[----:B------:R-:W-:Y:S02]  /*da40*/  SEL R4, R4, R0, P0 ;  /* 0x0000000004047207 */ /* 0x000fe40000000000 */
[----:B------:R-:W-:-:S13]  /*da50*/  ISETP.GE.U32.AND P1, PT, R3, R27, PT ;  /* 0x0000001b0300720c */ /* 0x000fda0003f26070 */
[----:B0-----:R-:W-:Y:S05]  /*da60*/  @P1 BRA `(.L_x_1150) ;  /* 0x0000000000ec1947 */ /* 0x001fea0003800000 */
[----:B------:R-:W2:Y:S01]  /*da70*/  LDL.64 R18, [R1+0x18] ;  /* 0x0000180001127983 */ /* 0x000ea20000100a00 */
[----:B------:R-:W-:Y:S01]  /*da80*/  DSETP.NAN.AND P1, PT, R10, R10, PT ;  /* 0x0000000a0a00722a */ /* 0x000fe20003f28000 */
[----:B------:R-:W-:-:S13]  /*da90*/  BSSY.RECONVERGENT B2, `(.L_x_1153) ;  /* 0x000000a000027945 */ /* 0x000fda0003800200 */
[----:B------:R-:W-:-:S04]  /*daa0*/  @P1 ISETP.GE.U32.AND P0, PT, R28, R3, PT ;  /* 0x000000031c00120c */ /* 0x000fc80003f06070 */
[----:B------:R-:W-:-:S13]  /*dab0*/  @P1 ISETP.GE.AND.EX P0, PT, R16, RZ, PT, P0 ;  /* 0x000000ff1000120c */ /* 0x000fda0003f06300 */
[----:B--2---:R-:W-:Y:S01]  /*dac0*/  @P1 DSETP.NUM.OR P0, PT, R18, R18, !P0 ;  /* 0x000000121200122a */ /* 0x004fe20004707400 */
[----:B------:R-:W-:-:S13]  /*dad0*/  @P1 BRA `(.L_x_1154) ;  /* 0x0000000000141947 */ /* 0x000fda0003800000 */
[----:B------:R-:W-:-:S14]  /*dae0*/  DSETP.NEU.AND P2, PT, R10, R18, PT ;  /* 0x000000120a00722a */ /* 0x000fdc0003f4d000 */
[----:B------:R-:W-:-:S04]  /*daf0*/  @!P2 ISETP.GE.U32.AND P0, PT, R28, R3, PT ;  /* 0x000000031c00a20c */ /* 0x000fc80003f06070 */
[----:B------:R-:W-:-:S03]  /*db00*/  @!P2 ISETP.GE.AND.EX P1, PT, R16, RZ, PT, P0 ;  /* 0x000000ff1000a20c */ /* 0x000fc60003f26300 */
[----:B------:R-:W-:Y:S02]  /*db10*/  @P2 DSETP.LT.AND P0, PT, R10, R18, PT ;  /* 0x000000120a00222a */ /* 0x000fe40003f01000 */
[----:B------:R-:W-:-:S13]  /*db20*/  @!P2 PLOP3.LUT P0, PT, P1, PT, PT, 0x8, 0x80 ;  /* 0x000000000080a81c */ /* 0x000fda0000f0e170 */
.L_x_1154:
[----:B------:R-:W-:Y:S05]  /*db30*/  BSYNC.RECONVERGENT B2 ;  /* 0x0000000000027941 */ /* 0x000fea0003800200 */
.L_x_1153:
[----:B------:R-:W-:Y:S02]  /*db40*/  SEL R16, R16, RZ, P0 ;  /* 0x000000ff10107207 */ /* 0x000fe40000000000 */
[----:B------:R-:W-:Y:S02]  /*db50*/  IADD3 R5, PT, PT, R3, R22, RZ ;  /* 0x0000001603057210 */ /* 0x000fe40007ffe0ff */
[----:B------:R-:W-:Y:S01]  /*db60*/  FSEL R10, R10, R18, P0 ;  /* 0x000000120a0a7208 */ /* 0x000fe20000000000 */
[----:B------:R0:W-:Y:S01]  /*db70*/  STL [R1+0x4], R16 ;  /* 0x0000041001007387 */ /* 0x0001e20000100800 */
[----:B------:R-:W-:Y:S02]  /*db80*/  ISETP.GE.U32.AND P1, PT, R5, R27, PT ;  /* 0x0000001b0500720c */ /* 0x000fe40003f26070 */
[----:B------:R-:W-:Y:S02]  /*db90*/  FSEL R11, R11, R19, P0 ;  /* 0x000000130b0b7208 */ /* 0x000fe40000000000 */
[----:B------:R-:W-:-:S09]  /*dba0*/  SEL R28, R28, R3, P0 ;  /* 0x000000031c1c7207 */ /* 0x000fd20000000000 */
[----:B0-----:R-:W-:Y:S05]  /*dbb0*/  @P1 BRA `(.L_x_1150) ;  /* 0x0000000000981947 */ /* 0x001fea0003800000 */
[----:B------:R-:W2:Y:S01]  /*dbc0*/  LDL.64 R18, [R1+0x20] ;  /* 0x0000200001127983 */ /* 0x000ea20000100a00 */
[----:B------:R-:W-:Y:S01]  /*dbd0*/  DSETP.NAN.AND P1, PT, R8, R8, PT ;  /* 0x000000080800722a */ /* 0x000fe20003f28000 */
[----:B------:R-:W-:Y:S01]  /*dbe0*/  IMAD.IADD R22, R5, 0x1, R22 ;  /* 0x0000000105167824 */ /* 0x000fe200078e0216 */
[----:B------:R-:W-:Y:S04]  /*dbf0*/  BSSY.RECONVERGENT B2, `(.L_x_1155) ;  /* 0x000000b000027945 */ /* 0x000fe80003800200 */
[----:B------:R-:W-:-:S08]  /*dc00*/  ISETP.GE.U32.AND P3, PT, R22, R27, PT ;  /* 0x0000001b1600720c */ /* 0x000fd00003f66070 */
        /* <DEDUP_REMOVED lines=9> */
.L_x_1156:
[----:B------:R-:W-:Y:S05]  /*dca0*/  BSYNC.RECONVERGENT B2 ;  /* 0x0000000000027941 */ /* 0x000fea0003800200 */
.L_x_1155:
[----:B------:R-:W-:Y:S02]  /*dcb0*/  SEL R14, R14, RZ, P0 ;  /* 0x000000ff0e0e7207 */ /* 0x000fe40000000000 */
[----:B------:R-:W-:Y:S02]  /*dcc0*/  FSEL R8, R8, R18, P0 ;  /* 0x0000001208087208 */ /* 0x000fe40000000000 */
[----:B------:R-:W-:Y:S01]  /*dcd0*/  FSEL R9, R9, R19, P0 ;  /* 0x0000001309097208 */ /* 0x000fe20000000000 */
[----:B------:R0:W-:Y:S01]  /*dce0*/  STL [R1], R14 ;  /* 0x0000000e01007387 */ /* 0x0001e20000100800 */
[----:B------:R-:W-:Y:S01]  /*dcf0*/  SEL R26, R26, R5, P0 ;  /* 0x000000051a1a7207 */ /* 0x000fe20000000000 */
[----:B------:R-:W-:Y:S06]  /*dd00*/  @P3 BRA `(.L_x_1150) ;  /* 0x0000000000443947 */ /* 0x000fec0003800000 */
        /* <DEDUP_REMOVED lines=12> */
.L_x_1158:
[----:B------:R-:W-:Y:S05]  /*ddd0*/  BSYNC.RECONVERGENT B2 ;  /* 0x0000000000027941 */ /* 0x000fea0003800200 */
.L_x_1157:
[----:B------:R-:W-:Y:S02]  /*dde0*/  FSEL R6, R6, R2, P0 ;  /* 0x0000000206067208 */ /* 0x000fe40000000000 */
[----:B------:R-:W-:Y:S02]  /*ddf0*/  FSEL R7, R7, R3, P0 ;  /* 0x0000000307077208 */ /* 0x000fe40000000000 */
[----:B------:R-:W-:Y:S02]  /*de00*/  SEL R25, R25, R22, P0 ;  /* 0x0000001619197207 */ /* 0x000fe40000000000 */
[----:B------:R-:W-:-:S07]  /*de10*/  SEL R29, R29, RZ, P0 ;  /* 0x000000ff1d1d7207 */ /* 0x000fce0000000000 */
.L_x_1150:
[----:B------:R-:W-:Y:S05]  /*de20*/  BSYNC.RECONVERGENT B1 ;  /* 0x0000000000017941 */ /* 0x000fea0003800200 */
.L_x_1149:
        /* <DEDUP_REMOVED lines=11> */
.L_x_1160:
[----:B------:R-:W-:Y:S05]  /*dee0*/  BSYNC.RECONVERGENT B1 ;  /* 0x0000000000017941 */ /* 0x000fea0003800200 */
.L_x_1159:
[----:B--234-:R-:W-:Y:S01]  /*def0*/  FSEL R2, R12, R10, P0 ;  /* 0x0000000a0c027208 */ /* 0x01cfe20000000000 */
        /* <DEDUP_REMOVED lines=14> */
.L_x_1162:
[----:B------:R-:W-:Y:S05]  /*dfe0*/  BSYNC.RECONVERGENT B1 ;  /* 0x0000000000017941 */ /* 0x000fea0003800200 */
.L_x_1161:
        /* <DEDUP_REMOVED lines=15> */
.L_x_1164:
[----:B------:R-:W-:Y:S05]  /*e0e0*/  BSYNC.RECONVERGENT B1 ;  /* 0x0000000000017941 */ /* 0x000fea0003800200 */
.L_x_1163:
[----:B------:R-:W-:Y:S02]  /*e0f0*/  SEL R24, R24, R25, P0 ;  /* 0x0000001918187207 */ /* 0x000fe40000000000 */
[----:B------:R-:W-:Y:S02]  /*e100*/  FSEL R4, R2, R6, P0 ;  /* 0x0000000602047208 */ /* 0x000fe40000000000 */
[----:B------:R-:W-:Y:S02]  /*e110*/  FSEL R5, R3, R7, P0 ;  /* 0x0000000703057208 */ /* 0x000fe40000000000 */
[----:B------:R-:W-:-:S07]  /*e120*/  SEL R25, R0, R29, P0 ;  /* 0x0000001d00197207 */ /* 0x000fce0000000000 */
.L_x_1035:
[----:B------:R-:W-:Y:S05]  /*e130*/  BSYNC.RECONVERGENT B0 ;  /* 0x0000000000007941 */ /* 0x000fea0003800200 */
.L_x_1034:
[----:B------:R-:W3:Y:S01]  /*e140*/  LDCU UR4, c[0x0][0x3b4] ;  /* 0x00007680ff0477ac */ /* 0x000ee20008000800 */
[----:B--2--5:R-:W2:Y:S01]  /*e150*/  S2R R16, SR_TID.X ;  /* 0x0000000000107919 */ /* 0x024ea20000002100 */
[----:B------:R-:W0:Y:S01]  /*e160*/  S2R R17, SR_TID.Y ;  /* 0x0000000000117919 */ /* 0x000e220000002200 */
[----:B---3--:R-:W-:-:S09]  /*e170*/  UISETP.NE.AND UP0, UPT, UR4, URZ, UPT ;  /* 0x000000ff0400728c */ /* 0x008fd2000bf05270 */
[----:B------:R-:W-:Y:S05]  /*e180*/  BRA.U !UP0, `(.L_x_1165) ;  /* 0x0000000108bc7547 */ /* 0x000fea000b800000 */
[----:B------:R-:W3:Y:S01]  /*e190*/  S2UR UR5, SR_CgaCtaId ;  /* 0x00000000000579c3 */ /* 0x000ee20000008800 */
[----:B------:R-:W0:Y:S01]  /*e1a0*/  LDCU UR8, c[0x0][0x360] ;  /* 0x00006c00ff0877ac */ /* 0x000e220008000800 */
[----:B------:R-:W-:Y:S01]  /*e1b0*/  MOV R6, R24 ;  /* 0x0000001800067202 */ /* 0x000fe20000000f00 */
[----:B------:R-:W-:Y:S01]  /*e1c0*/  IMAD.MOV.U32 R7, RZ, RZ, R25 ;  /* 0x000000ffff077224 */ /* 0x000fe200078e0019 */
[----:B------:R-:W-:Y:S01]  /*e1d0*/  UMOV UR4, 0x400 ;  /* 0x0000040000047882 */ /* 0x000fe20000000000 */
[----:B------:R-:W5:Y:S01]  /*e1e0*/  LDCU UR6, c[0x0][0x364] ;  /* 0x00006c80ff0677ac */ /* 0x000f620008000800 */
[----:B------:R-:W-:Y:S01]  /*e1f0*/  UIADD3 UR4, UPT, UPT, UR4, 0x10, URZ ;  /* 0x0000001004047890 */ /* 0x000fe2000fffe0ff */
[----:B012-4-:R-:W-:-:S03]  /*e200*/  IMAD R0, R17, UR8, R16 ;  /* 0x0000000811007c24 */ /* 0x017fc6000f8e0210 */
[----:B---3--:R-:W-:Y:S02]  /*e210*/  ULEA UR4, UR5, UR4, 0x18 ;  /* 0x0000000405047291 */ /* 0x008fe4000f8ec0ff */
[----:B-----5:R-:W-:-:S04]  /*e220*/  UISETP.GE.U32.AND UP0, UPT, UR6, 0x2, UPT ;  /* 0x000000020600788c */ /* 0x020fc8000bf06070 */
[----:B------:R-:W-:-:S05]  /*e230*/  LEA R3, R0, UR4, 0x4 ;  /* 0x0000000400037c11 */ /* 0x000fca000f8e20ff */
[----:B------:R3:W-:Y:S01]  /*e240*/  STS.128 [R3], R4 ;  /* 0x0000000403007388 */ /* 0x0007e20000000c00 */
[----:B------:R-:W-:Y:S05]  /*e250*/  BRA.U !UP0, `(.L_x_1165) ;  /* 0x0000000108887547 */ /* 0x000fea000b800000 */
[----:B------:R-:W-:-:S05]  /*e260*/  UMOV UR5, UR6 ;  /* 0x0000000600057c82 */ /* 0x000fca0008000000 */
.L_x_1170:
[----:B------:R-:W-:Y:S01]  /*e270*/  USHF.R.U32.HI UR7, URZ, 0x1, UR5 ;  /* 0x00000001ff077899 */ /* 0x000fe20008011605 */
[----:B------:R-:W-:Y:S05]  /*e280*/  BAR.SYNC.DEFER_BLOCKING 0x0 ;  /* 0x0000000000007b1d */ /* 0x000fea0000010000 */
[----:B0--3--:R-:W-:Y:S01]  /*e290*/  IADD3 R7, PT, PT, R17, UR7, RZ ;  /* 0x0000000711077c10 */ /* 0x009fe2000fffe0ff */
[----:B------:R-:W-:Y:S03]  /*e2a0*/  BSSY.RECONVERGENT B0, `(.L_x_1166) ;  /* 0x000001a000007945 */ /* 0x000fe60003800200 */
[----:B------:R-:W-:-:S04]  /*e2b0*/  ISETP.GE.U32.AND P0, PT, R7, UR6, PT ;  /* 0x0000000607007c0c */ /* 0x000fc8000bf06070 */
[----:B------:R-:W-:-:S13]  /*e2c0*/  ISETP.GE.U32.OR P0, PT, R17, UR7, P0 ;  /* 0x0000000711007c0c */ /* 0x000fda0008706470 */
[----:B------:R-:W-:Y:S05]  /*e2d0*/  @P0 BRA `(.L_x_1167) ;  /* 0x0000000000580947 */ /* 0x000fea0003800000 */
[----:B------:R-:W-:Y:S01]  /*e2e0*/  IMAD R0, R7, UR8, R16 ;  /* 0x0000000807007c24 */ /* 0x000fe2000f8e0210 */
[----:B------:R-:W-:Y:S01]  /*e2f0*/  DSETP.NAN.AND P1, PT, R4, R4, PT ;  /* 0x000000040400722a */ /* 0x000fe20003f28000 */
[----:B------:R-:W-:Y:S03]  /*e300*/  BSSY.RECONVERGENT B1, `(.L_x_1168) ;  /* 0x000000c000017945 */ /* 0x000fe60003800200 */
[----:B------:R-:W-:-:S05]  /*e310*/  LEA R0, R0, UR4, 0x4 ;  /* 0x0000000400007c11 */ /* 0x000fca000f8e20ff */
[----:B------:R-:W0:Y:S05]  /*e320*/  LDS.128 R8, [R0] ;  /* 0x0000000000087984 */ /* 0x000e2a0000000c00 */
[----:B0-----:R-:W-:-:S04]  /*e330*/  @P1 ISETP.GE.U32.AND P0, PT, R24, R10, PT ;  /* 0x0000000a1800120c */ /* 0x001fc80003f06070 */
        /* <DEDUP_REMOVED lines=8> */
.L_x_1169:
[----:B------:R-:W-:Y:S05]  /*e3c0*/  BSYNC.RECONVERGENT B1 ;  /* 0x0000000000017941 */ /* 0x000fea0003800200 */
.L_x_1168:
[----:B------:R-:W-:Y:S02]  /*e3d0*/  SEL R24, R24, R10, P0 ;  /* 0x0000000a18187207 */ /* 0x000fe40000000000 */
[----:B------:R-:W-:Y:S02]  /*e3e0*/  SEL R25, R25, R11, P0 ;  /* 0x0000000b19197207 */ /* 0x000fe40000000000 */
[----:B------:R-:W-:Y:S01]  /*e3f0*/  FSEL R4, R4, R8, P0 ;  /* 0x0000000804047208 */ /* 0x000fe20000000000 */
[----:B------:R-:W-:Y:S01]  /*e400*/  IMAD.MOV.U32 R6, RZ, RZ, R24 ;  /* 0x000000ffff067224 */ /* 0x000fe200078e0018 */
[----:B------:R-:W-:Y:S02]  /*e410*/  FSEL R5, R5, R9, P0 ;  /* 0x0000000905057208 */ /* 0x000fe40000000000 */
[----:B------:R-:W-:-:S05]  /*e420*/  MOV R7, R25 ;  /* 0x0000001900077202 */ /* 0x000fca0000000f00 */
[----:B------:R0:W-:Y:S02]  /*e430*/  STS.128 [R3], R4 ;  /* 0x0000000403007388 */ /* 0x0001e40000000c00 */
.L_x_1167:
[----:B------:R-:W-:Y:S05]  /*e440*/  BSYNC.RECONVERGENT B0 ;  /* 0x0000000000007941 */ /* 0x000fea0003800200 */
.L_x_1166:
[----:B------:R-:W-:-:S03]  /*e450*/  UISETP.GT.U32.AND UP0, UPT, UR5, 0x3, UPT ;  /* 0x000000030500788c */ /* 0x000fc6000bf04070 */
[----:B------:R-:W-:-:S06]  /*e460*/  UMOV UR5, UR7 ;  /* 0x0000000700057c82 */ /* 0x000fcc0008000000 */
[----:B------:R-:W-:Y:S05]  /*e470*/  BRA.U UP0, `(.L_x_1170) ;  /* 0xfffffffd007c7547 */ /* 0x000fea000b83ffff */
.L_x_1165:
[----:B------:R-:W5:Y:S02]  /*e480*/  LDCU UR4, c[0x0][0x3b0] ;  /* 0x00007600ff0477ac */ /* 0x000f640008000800 */
[----:B-----5:R-:W-:-:S09]  /*e490*/  UISETP.NE.AND UP0, UPT, UR4, URZ, UPT ;  /* 0x000000ff0400728c */ /* 0x020fd2000bf05270 */
[----:B------:R-:W-:Y:S05]  /*e4a0*/  BRA.U !UP0, `(.L_x_1171) ;  /* 0x0000000508307547 */ /* 0x000fea000b800000 */
[----:B------:R-:W5:Y:S02]  /*e4b0*/  LDCU UR5, c[0x0][0x360] ;  /* 0x00006c00ff0577ac */ /* 0x000f640008000800 */
[----:B-----5:R-:W-:Y:S02]  /*e4c0*/  UISETP.GE.U32.AND UP0, UPT, UR5, 0x21, UPT ;  /* 0x000000210500788c */ /* 0x020fe4000bf06070 */
[----:B------:R-:W-:-:S07]  /*e4d0*/  UMOV UR4, UR5 ;  /* 0x0000000500047c82 */ /* 0x000fce0008000000 */
[----:B------:R-:W-:Y:S05]  /*e4e0*/  BRA.U !UP0, `(.L_x_1172) ;  /* 0x0000000108b47547 */ /* 0x000fea000b800000 */
[----:B------:R-:W5:Y:S01]  /*e4f0*/  S2UR UR6, SR_CgaCtaId ;  /* 0x00000000000679c3 */ /* 0x000f620000008800 */
[----:B------:R-:W-:Y:S01]  /*e500*/  UMOV UR4, 0x400 ;  /* 0x0000040000047882 */ /* 0x000fe20000000000 */
[----:B012-4-:R-:W-:Y:S01]  /*e510*/  IMAD R0, R17, UR5, R16 ;  /* 0x0000000511007c24 */ /* 0x017fe2000f8e0210 */
[----:B------:R-:W-:Y:S01]  /*e520*/  UIADD3 UR4, UPT, UPT, UR4, 0x10, URZ ;  /* 0x0000001004047890 */ /* 0x000fe2000fffe0ff */
[----:B---3--:R-:W-:Y:S01]  /*e530*/  IMAD.MOV.U32 R6, RZ, RZ, R24 ;  /* 0x000000ffff067224 */ /* 0x008fe200078e0018 */
[----:B------:R-:W-:Y:S01]  /*e540*/  MOV R7, R25 ;  /* 0x0000001900077202 */ /* 0x000fe20000000f00 */
[----:B------:R-:W-:Y:S02]  /*e550*/  UISETP.GE.U32.AND UP0, UPT, UR5, 0x40, UPT ;  /* 0x000000400500788c */ /* 0x000fe4000bf06070 */
[----:B-----5:R-:W-:-:S06]  /*e560*/  ULEA UR4, UR6, UR4, 0x18 ;  /* 0x0000000406047291 */ /* 0x020fcc000f8ec0ff */
[----:B------:R-:W-:Y:S01]  /*e570*/  LEA R3, R0, UR4, 0x4 ;  /* 0x0000000400037c11 */ /* 0x000fe2000f8e20ff */
[----:B------:R-:W-:-:S04]  /*e580*/  UMOV UR4, 0x20 ;  /* 0x0000002000047882 */ /* 0x000fc80000000000 */
[----:B------:R0:W-:Y:S01]  /*e590*/  STS.128 [R3], R4 ;  /* 0x0000000403007388 */ /* 0x0001e20000000c00 */
[----:B------:R-:W-:Y:S05]  /*e5a0*/  BRA.U !UP0, `(.L_x_1172) ;  /* 0x0000000108847547 */ /* 0x000fea000b800000 */
[----:B------:R-:W-:-:S07]  /*e5b0*/  IMAD.U32 R0, RZ, RZ, UR5 ;  /* 0x00000005ff007e24 */ /* 0x000fce000f8e00ff */
.L_x_1177:
[----:B------:R-:W-:Y:S01]  /*e5c0*/  SHF.R.U32.HI R13, RZ, 0x1, R0 ;  /* 0x00000001ff0d7819 */ /* 0x000fe20000011600 */
[----:B------:R-:W-:Y:S03]  /*e5d0*/  BAR.SYNC.DEFER_BLOCKING 0x0 ;  /* 0x0000000000007b1d */ /* 0x000fe60000010000 */
[----:B------:R-:W-:-:S03]  /*e5e0*/  IADD3 R2, PT, PT, R13, R16, RZ ;  /* 0x000000100d027210 */ /* 0x000fc60007ffe0ff */
[----:B------:R-:W-:Y:S01]  /*e5f0*/  BSSY.RECONVERGENT B0, `(.L_x_1173) ;  /* 0x0000019000007945 */ /* 0x000fe20003800200 */
[----:B------:R-:W-:-:S04]  /*e600*/  ISETP.GE.U32.AND P0, PT, R2, UR5, PT ;  /* 0x0000000502007c0c */ /* 0x000fc8000bf06070 */
[----:B------:R-:W-:-:S13]  /*e610*/  ISETP.GE.U32.OR P0, PT, R16, R13, P0 ;  /* 0x0000000d1000720c */ /* 0x000fda0000706470 */
[----:B-1----:R-:W-:Y:S05]  /*e620*/  @P0 BRA `(.L_x_1174) ;  /* 0x0000000000540947 */ /* 0x002fea0003800000 */
[----:B------:R-:W-:Y:S01]  /*e630*/  IMAD R8, R13, 0x10, R3 ;  /* 0x000000100d087824 */ /* 0x000fe200078e0203 */
[----:B------:R-:W-:Y:S01]  /*e640*/  DSETP.NAN.AND P1, PT, R4, R4, PT ;  /* 0x000000040400722a */ /* 0x000fe20003f28000 */
[----:B------:R-:W-:Y:S04]  /*e650*/  BSSY.RECONVERGENT B1, `(.L_x_1175) ;  /* 0x000000b000017945 */ /* 0x000fe80003800200 */
[----:B------:R-:W1:Y:S09]  /*e660*/  LDS.128 R8, [R8] ;  /* 0x0000000008087984 */ /* 0x000e720000000c00 */
        /* <DEDUP_REMOVED lines=9> */
.L_x_1176:
[----:B------:R-:W-:Y:S05]  /*e700*/  BSYNC.RECONVERGENT B1 ;  /* 0x0000000000017941 */ /* 0x000fea0003800200 */
.L_x_1175:
[----:B------:R-:W-:Y:S02]  /*e710*/  SEL R25, R25, R11, P0 ;  /* 0x0000000b19197207 */ /* 0x000fe40000000000 */
[----:B------:R-:W-:Y:S02]  /*e720*/  SEL R24, R24, R10, P0 ;  /* 0x0000000a18187207 */ /* 0x000fe40000000000 */
[----:B0-----:R-:W-:Y:S01]  /*e730*/  FSEL R4, R4, R8, P0 ;  /* 0x0000000804047208 */ /* 0x001fe20000000000 */
[----:B------:R-:W-:Y:S01]  /*e740*/  IMAD.MOV.U32 R7, RZ, RZ, R25 ;  /* 0x000000ffff077224 */ /* 0x000fe200078e0019 */
[----:B------:R-:W-:Y:S02]  /*e750*/  FSEL R5, R5, R9, P0 ;  /* 0x0000000905057208 */ /* 0x000fe40000000000 */
[----:B------:R-:W-:-:S05]  /*e760*/  MOV R6, R24 ;  /* 0x0000001800067202 */ /* 0x000fca0000000f00 */
[----:B------:R1:W-:Y:S02]  /*e770*/  STS.128 [R3], R4 ;  /* 0x0000000403007388 */ /* 0x0003e40000000c00 */
.L_x_1174:
[----:B------:R-:W-:Y:S05]  /*e780*/  BSYNC.RECONVERGENT B0 ;  /* 0x0000000000007941 */ /* 0x000fea0003800200 */
.L_x_1173:
[----:B------:R-:W-:Y:S02]  /*e790*/  ISETP.GT.U32.AND P0, PT, R0, 0x7f, PT ;  /* 0x0000007f0000780c */ /* 0x000fe40003f04070 */
[----:B------:R-:W-:-:S11]  /*e7a0*/  MOV R0, R13 ;  /* 0x0000000d00007202 */ /* 0x000fd60000000f00 */
[----:B------:R-:W-:Y:S05]  /*e7b0*/  @P0 BRA `(.L_x_1177) ;  /* 0xfffffffc00800947 */ /* 0x000fea000383ffff */
.L_x_1172:
[----:B------:R-:W-:Y:S01]  /*e7c0*/  BAR.SYNC.DEFER_BLOCKING 0x0 ;  /* 0x0000000000007b1d */ /* 0x000fe20000010000 */
[----:B------:R-:W-:-:S09]  /*e7d0*/  UISETP.GE.U32.AND UP0, UPT, UR4, 0x2, UPT ;  /* 0x000000020400788c */ /* 0x000fd2000bf06070 */
[----:B------:R-:W-:Y:S05]  /*e7e0*/  BRA.U !UP0, `(.L_x_1171) ;  /* 0x0000000108607547 */ /* 0x000fea000b800000 */
[----:B01-3--:R-:W-:-:S07]  /*e7f0*/  IMAD.MOV.U32 R7, RZ, RZ, 0x1 ;  /* 0x00000001ff077424 */ /* 0x00bfce00078e00ff */
.L_x_1180:
[----:B------:R-:W0:Y:S01]  /*e800*/  SHFL.DOWN PT, R9, R24, R7, 0x1f ;  /* 0x08001f0718097589 */ /* 0x000e2200000e0000 */
[----:B------:R-:W-:Y:S01]  /*e810*/  DSETP.NAN.AND P1, PT, R4, R4, PT ;  /* 0x000000040400722a */ /* 0x000fe20003f28000 */
[----:B------:R-:W-:Y:S02]  /*e820*/  BSSY.RECONVERGENT B0, `(.L_x_1178) ;  /* 0x000000f000007945 */ /* 0x000fe40003800200 */
[----:B----4-:R-:W1:Y:S04]  /*e830*/  SHFL.DOWN PT, R0, R25, R7, 0x1f ;  /* 0x08001f0719007589 */ /* 0x010e6800000e0000 */
[----:B------:R-:W-:Y:S04]  /*e840*/  SHFL.DOWN PT, R3, R5, R7, 0x1f ;  /* 0x08001f0705037589 */ /* 0x000fe800000e0000 */
[----:B------:R3:W4:Y:S02]  /*e850*/  SHFL.DOWN PT, R2, R4, R7, 0x1f ;  /* 0x08001f0704027589 */ /* 0x00072400000e0000 */
[----:B---3--:R-:W-:-:S02]  /*e860*/  SHF.L.U32 R7, R7, 0x1, RZ ;  /* 0x0000000107077819 */ /* 0x008fc400000006ff */
[----:B0-----:R-:W-:Y:S02]  /*e870*/  @P1 ISETP.GE.U32.AND P0, PT, R24, R9, PT ;  /* 0x000000091800120c */ /* 0x001fe40003f06070 */
[----:B------:R-:W-:Y:S02]  /*e880*/  ISETP.GE.AND P2, PT, R7, UR4, PT ;  /* 0x0000000407007c0c */ /* 0x000fe4000bf46270 */
[----:B-1----:R-:W-:-:S13]  /*e890*/  @P1 ISETP.GE.AND.EX P0, PT, R25, R0, PT, P0 ;  /* 0x000000001900120c */ /* 0x002fda0003f06300 */
[----:B----4-:R-:W-:Y:S01]  /*e8a0*/  @P1 DSETP.NUM.OR P0, PT, R2, R2, !P0 ;  /* 0x000000020200122a */ /* 0x010fe20004707400 */
[----:B------:R-:W-:-:S13]  /*e8b0*/  @P1 BRA `(.L_x_1179) ;  /* 0x0000000000141947 */ /* 0x000fda0003800000 */
[----:B------:R-:W-:-:S14]  /*e8c0*/  DSETP.NEU.AND P1, PT, R4, R2, PT ;  /* 0x000000020400722a */ /* 0x000fdc0003f2d000 */
[----:B------:R-:W-:-:S04]  /*e8d0*/  @!P1 ISETP.GE.U32.AND P0, PT, R24, R9, PT ;  /* 0x000000091800920c */ /* 0x000fc80003f06070 */
[----:B------:R-:W-:-:S04]  /*e8e0*/  @!P1 ISETP.GE.AND.EX P0, PT, R25, R0, PT, P0 ;  /* 0x000000001900920c */ /* 0x000fc80003f06300 */
[----:B------:R-:W-:-:S07]  /*e8f0*/  @!P1 PLOP3.LUT P0, PT, P0, PT, PT, 0x8, 0x80 ;  /* 0x000000000080981c */ /* 0x000fce000070e170 */
[----:B------:R-:W-:-:S14]  /*e900*/  @P1 DSETP.LT.AND P0, PT, R4, R2, PT ;  /* 0x000000020400122a */ /* 0x000fdc0003f01000 */
.L_x_1179:
[----:B------:R-:W-:Y:S05]  /*e910*/  BSYNC.RECONVERGENT B0 ;  /* 0x0000000000007941 */ /* 0x000fea0003800200 */
.L_x_1178:
[----:B------:R-:W-:Y:S02]  /*e920*/  FSEL R4, R4, R2, P0 ;  /* 0x0000000204047208 */ /* 0x000fe40000000000 */
[----:B------:R-:W-:Y:S02]  /*e930*/  FSEL R5, R5, R3, P0 ;  /* 0x0000000305057208 */ /* 0x000fe40000000000 */
[----:B------:R-:W-:Y:S02]  /*e940*/  SEL R24, R24, R9, P0 ;  /* 0x0000000918187207 */ /* 0x000fe40000000000 */
[----:B------:R-:W-:Y:S01]  /*e950*/  SEL R25, R25, R0, P0 ;  /* 0x0000000019197207 */ /* 0x000fe20000000000 */
[----:B------:R-:W-:Y:S06]  /*e960*/  @!P2 BRA `(.L_x_1180) ;  /* 0xfffffffc00a4a947 */ /* 0x000fec000383ffff */
.L_x_1171:
[----:B------:R-:W5:Y:S01]  /*e970*/  LDCU UR4, c[0x0][0x56c] ;  /* 0x0000ad80ff0477ac */ /* 0x000f620008000800 */
[----:B-1----:R-:W-:Y:S01]  /*e980*/  IMAD.MOV.U32 R2, RZ, RZ, RZ ;  /* 0x000000ffff027224 */ /* 0x002fe200078e00ff */
[----:B-----5:R-:W-:-:S09]  /*e990*/  UISETP.NE.AND UP0, UPT, UR4, URZ, UPT ;  /* 0x000000ff0400728c */ /* 0x020fd2000bf05270 */
[----:B------:R-:W-:Y:S05]  /*e9a0*/  BRA.U !UP0, `(.L_x_1181) ;  /* 0x00000011085c7547 */ /* 0x000fea000b800000 */
[----:B------:R-:W0:Y:S01]  /*e9b0*/  LDL.64 R8, [R1+0x30] ;  /* 0x0000300001087983 */ /* 0x000e220000100a00 */
[----:B------:R-:W1:Y:S01]  /*e9c0*/  LDCU.64 UR8, c[0x0][0x570] ;  /* 0x0000ae00ff0877ac */ /* 0x000e620008000a00 */
[----:B------:R-:W-:Y:S01]  /*e9d0*/  MOV R2, RZ ;  /* 0x000000ff00027202 */ /* 0x000fe20000000f00 */
[----:B------:R-:W5:Y:S01]  /*e9e0*/  LDCU UR6, c[0x0][0x578] ;  /* 0x0000af00ff0677ac */ /* 0x000f620008000800 */
[----:B------:R-:W2:Y:S01]  /*e9f0*/  LDCU UR5, c[0x0][0x69c] ;  /* 0x0000d380ff0577ac */ /* 0x000ea20008000800 */
[----:B------:R-:W-:-:S04]  /*ea00*/  UIADD3 UR4, UPT, UPT, UR4, -0x1, URZ ;  /* 0xffffffff04047890 */ /* 0x000fc8000fffe0ff */
[----:B------:R-:W-:Y:S01]  /*ea10*/  UISETP.NE.AND UP0, UPT, UR4, URZ, UPT ;  /* 0x000000ff0400728c */ /* 0x000fe2000bf05270 */
[----:B0--3--:R-:W-:Y:S02]  /*ea20*/  IMAD.MOV.U32 R3, RZ, RZ, R9 ;  /* 0x000000ffff037224 */ /* 0x009fe400078e0009 */
[----:B-1----:R-:W-:-:S05]  /*ea30*/  IMAD.HI.U32 R2, R9, UR9, R2 ;  /* 0x0000000909027c27 */ /* 0x002fca000f8e0002 */
[----:B-----5:R-:W-:-:S04]  /*ea40*/  SHF.R.U32.HI R7, RZ, UR6, R2 ;  /* 0x00000006ff077c19 */ /* 0x020fc80008011602 */
[----:B----4-:R-:W-:-:S05]  /*ea50*/  IADD3 R0, PT, PT, -R7, RZ, RZ ;  /* 0x000000ff07007210 */ /* 0x010fca0007ffe1ff */
[----:B------:R-:W-:-:S04]  /*ea60*/  IMAD R0, R0, UR8, R9 ;  /* 0x0000000800007c24 */ /* 0x000fc8000f8e0209 */
[----:B--2---:R-:W-:Y:S01]  /*ea70*/  IMAD R2, R0, UR5, RZ ;  /* 0x0000000500027c24 */ /* 0x004fe2000f8e02ff */
[----:B------:R-:W-:Y:S06]  /*ea80*/  BRA.U !UP0, `(.L_x_1181) ;  /* 0x0000001108247547 */ /* 0x000fec000b800000 */
[----:B------:R-:W0:Y:S01]  /*ea90*/  LDCU.64 UR6, c[0x0][0x580] ;  /* 0x0000b000ff0677ac */ /* 0x000e220008000a00 */
[----:B------:R-:W-:Y:S01]  /*eaa0*/  IMAD.MOV.U32 R6, RZ, RZ, RZ ;  /* 0x000000ffff067224 */ /* 0x000fe200078e00ff */
[----:B------:R-:W-:Y:S01]  /*eab0*/  UISETP.LT.U32.AND UP0, UPT, UR4, 0x18, UPT ;  /* 0x000000180400788c */ /* 0x000fe2000bf01070 */
[----:B------:R-:W1:Y:S03]  /*eac0*/  LDCU UR8, c[0x0][0x57c] ;  /* 0x0000af80ff0877ac */ /* 0x000e660008000800 */
[----:B------:R-:W-:Y:S01]  /*ead0*/  USEL UR4, UR4, 0x18, UP0 ;  /* 0x0000001804047887 */ /* 0x000fe20008000000 */
[----:B------:R-:W2:Y:S03]  /*eae0*/  LDCU UR5, c[0x0][0x6a4] ;  /* 0x0000d480ff0577ac */ /* 0x000ea60008000800 */
[----:B------:R-:W-:Y:S01]  /*eaf0*/  UIADD3 UR4, UPT, UPT, UR4, 0x1, URZ ;  /* 0x0000000104047890 */ /* 0x000fe2000fffe0ff */
[----:B0-----:R-:W-:-:S03]  /*eb00*/  IMAD.HI.U32 R8, R7, UR6, R6 ;  /* 0x0000000607087c27 */ /* 0x001fc6000f8e0006 */
[----:B------:R-:W-:Y:S02]  /*eb10*/  UISETP.NE.AND UP0, UPT, UR4, 0x2, UPT ;  /* 0x000000020400788c */ /* 0x000fe4000bf05270 */
        /* <DEDUP_REMOVED lines=252> */
[----:B-1----:R-:W-:-:S04]  /*fae0*/  SHF.R.U32.HI R0, RZ, UR5, R0 ;  /* 0x00000005ff007c19 */ /* 0x002fc80008011600 */
[----:B------:R-:W-:-:S05]  /*faf0*/  IADD3 R3, PT, PT, -R0, RZ, RZ ;  /* 0x000000ff00037210 */ /* 0x000fca0007ffe1ff */
[----:B------:R-:W-:-:S04]  /*fb00*/  IMAD R3, R3, UR6, R9 ;  /* 0x0000000603037c24 */ /* 0x000fc8000f8e0209 */
[----:B--2---:R-:W-:-:S07]  /*fb10*/  IMAD R2, R3, UR4, R2 ;  /* 0x0000000403027c24 */ /* 0x004fce000f8e0202 */
.L_x_1181:
[----:B------:R-:W1:Y:S01]  /*fb20*/  LDCU.64 UR4, c[0x0][0x780] ;  /* 0x0000f000ff0477ac */ /* 0x000e620008000a00 */
[----:B0--3--:R-:W-:Y:S01]  /*fb30*/  CS2R R6, SRZ ;  /* 0x0000000000067805 */ /* 0x009fe2000001ff00 */
[----:B------:R-:W-:Y:S02]  /*fb40*/  UPLOP3.LUT UP0, UPT, UPT, UPT, UPT, 0x80, 0x8 ;  /* 0x000000000008789c */ /* 0x000fe40003f0f070 */
[----:B-1----:R-:W-:-:S04]  /*fb50*/  UISETP.NE.U32.AND UP1, UPT, UR4, URZ, UPT ;  /* 0x000000ff0400728c */ /* 0x002fc8000bf25070 */
[----:B------:R-:W-:-:S09]  /*fb60*/  UISETP.NE.AND.EX UP1, UPT, UR5, URZ, UPT, UP1 ;  /* 0x000000ff0500728c */ /* 0x000fd2000bf25310 */
[----:B------:R-:W-:Y:S05]  /*fb70*/  BRA.U !UP1, `(.L_x_1182) ;  /* 0x0000000509387547 */ /* 0x000fea000b800000 */
[----:B----4-:R-:W-:Y:S02]  /*fb80*/  HFMA2 R0, -RZ, RZ, 0, 9.5367431640625e-07 ;  /* 0x00000010ff007431 */ /* 0x010fe400000001ff */
[----:B------:R-:W-:-:S07]  /*fb90*/  IMAD.MOV.U32 R9, RZ, RZ, 0x8 ;  /* 0x00000008ff097424 */ /* 0x000fce00078e00ff */
.L_x_1183:
[----:B------:R-:W0:Y:S08]  /*fba0*/  I2F.U32.RP R3, R0 ;  /* 0x0000000000037306 */ /* 0x000e300000209000 */
[----:B0-----:R-:W0:Y:S02]  /*fbb0*/  MUFU.RCP R3, R3 ;  /* 0x0000000300037308 */ /* 0x001e240000001000 */
[----:B0-----:R-:W-:-:S06]  /*fbc0*/  VIADD R6, R3, 0xffffffe ;  /* 0x0ffffffe03067836 */ /* 0x001fcc0000000000 */
[----:B------:R0:W1:Y:S02]  /*fbd0*/  F2I.FTZ.U32.TRUNC.NTZ R7, R6 ;  /* 0x0000000600077305 */ /* 0x000064000021f000 */
[----:B0-----:R-:W-:Y:S01]  /*fbe0*/  IMAD.MOV.U32 R6, RZ, RZ, RZ ;  /* 0x000000ffff067224 */ /* 0x001fe200078e00ff */
[----:B-1----:R-:W-:-:S05]  /*fbf0*/  IADD3 R11, PT, PT, RZ, -R7, RZ ;  /* 0x80000007ff0b7210 */ /* 0x002fca0007ffe0ff */
[----:B------:R-:W-:-:S04]  /*fc00*/  IMAD R11, R11, R0, RZ ;  /* 0x000000000b0b7224 */ /* 0x000fc800078e02ff */
[----:B------:R-:W-:-:S04]  /*fc10*/  IMAD.HI.U32 R7, R7, R11, R6 ;  /* 0x0000000b07077227 */ /* 0x000fc800078e0006 */
[----:B------:R-:W-:Y:S02]  /*fc20*/  IMAD.MOV.U32 R11, RZ, RZ, R0 ;  /* 0x000000ffff0b7224 */ /* 0x000fe400078e0000 */
[----:B------:R-:W-:-:S05]  /*fc30*/  IMAD.HI.U32 R8, R7, R9, RZ ;  /* 0x0000000907087227 */ /* 0x000fca00078e00ff */
[----:B------:R-:W-:-:S05]  /*fc40*/  IADD3 R8, PT, PT, -R8, RZ, RZ ;  /* 0x000000ff08087210 */ /* 0x000fca0007ffe1ff */
[----:B------:R-:W-:Y:S01]  /*fc50*/  IMAD R9, R0, R8, R9 ;  /* 0x0000000800097224 */ /* 0x000fe200078e0209 */
[----:B------:R-:W-:-:S04]  /*fc60*/  LOP3.LUT R8, RZ, R0, RZ, 0x33, !PT ;  /* 0x00000000ff087212 */ /* 0x000fc800078e33ff */
[----:B------:R-:W-:-:S13]  /*fc70*/  ISETP.GE.U32.AND P0, PT, R9, R0, PT ;  /* 0x000000000900720c */ /* 0x000fda0003f06070 */
[----:B------:R-:W-:Y:S01]  /*fc80*/  @P0 IMAD.IADD R9, R9, 0x1, -R0 ;  /* 0x0000000109090824 */ /* 0x000fe200078e0a00 */
[----:B------:R-:W-:-:S04]  /*fc90*/  ISETP.NE.U32.AND P0, PT, R0, RZ, PT ;  /* 0x000000ff0000720c */ /* 0x000fc80003f05070 */
[----:B------:R-:W-:-:S13]  /*fca0*/  ISETP.GE.U32.AND P1, PT, R9, R0, PT ;  /* 0x000000000900720c */ /* 0x000fda0003f26070 */
[----:B------:R-:W-:-:S04]  /*fcb0*/  @P1 IADD3 R9, PT, PT, R9, -R0, RZ ;  /* 0x8000000009091210 */ /* 0x000fc80007ffe0ff */
        /* <DEDUP_REMOVED lines=8> */
[----:B------:R-:W-:Y:S01]  /*fd40*/  IMAD R0, R11, R0, 0x10 ;  /* 0x000000100b007424 */ /* 0x000fe200078e0200 */
[----:B------:R-:W-:-:S04]  /*fd50*/  IADD3 R6, PT, PT, -R9, RZ, RZ ;  /* 0x000000ff09067210 */ /* 0x000fc80007ffe1ff */
[----:B------:R-:W-:Y:S01]  /*fd60*/  ISETP.GE.U32.AND P1, PT, R0, R11, PT ;  /* 0x0000000b0000720c */ /* 0x000fe20003f26070 */
[----:B------:R-:W-:-:S05]  /*fd70*/  IMAD R6, R11, R6, 0x8 ;  /* 0x000000080b067424 */ /* 0x000fca00078e0206 */
[----:B------:R-:W-:-:S07]  /*fd80*/  ISETP.GE.U32.AND P3, PT, R6, R11, PT ;  /* 0x0000000b0600720c */ /* 0x000fce0003f66070 */
[----:B------:R-:W-:Y:S01]  /*fd90*/  @P1 IMAD.IADD R0, R0, 0x1, -R11 ;  /* 0x0000000100001824 */ /* 0x000fe200078e0a0b */
[----:B------:R-:W-:-:S04]  /*fda0*/  @P1 IADD3 R3, PT, PT, R3, 0x1, RZ ;  /* 0x0000000103031810 */ /* 0x000fc80007ffe0ff */
[----:B------:R-:W-:Y:S01]  /*fdb0*/  ISETP.GE.U32.AND P2, PT, R0, R11, PT ;  /* 0x0000000b0000720c */ /* 0x000fe20003f46070 */
[----:B------:R-:W-:Y:S02]  /*fdc0*/  @P3 IMAD.IADD R6, R6, 0x1, -R11 ;  /* 0x0000000106063824 */ /* 0x000fe400078e0a0b */
[----:B------:R-:W-:-:S03]  /*fdd0*/  @P3 VIADD R9, R9, 0x1 ;  /* 0x0000000109093836 */ /* 0x000fc60000000000 */
[----:B------:R-:W-:-:S07]  /*fde0*/  ISETP.GE.U32.AND P1, PT, R6, R11, PT ;  /* 0x0000000b0600720c */ /* 0x000fce0003f26070 */
[----:B------:R-:W-:-:S04]  /*fdf0*/  @P2 IADD3 R3, PT, PT, R3, 0x1, RZ ;  /* 0x0000000103032810 */ /* 0x000fc80007ffe0ff */
[----:B------:R-:W-:Y:S02]  /*fe00*/  SEL R7, R8, R3, !P0 ;  /* 0x0000000308077207 */ /* 0x000fe40004000000 */
[----:B------:R-:W-:-:S03]  /*fe10*/  @P1 IADD3 R9, PT, PT, R9, 0x1, RZ ;  /* 0x0000000109091810 */ /* 0x000fc60007ffe0ff */
[----:B------:R-:W-:Y:S01]  /*fe20*/  IMAD.WIDE.U32 R6, R7, R2, RZ ;  /* 0x0000000207067225 */ /* 0x000fe200078e00ff */
[----:B------:R-:W-:-:S04]  /*fe30*/  SEL R3, R8, R9, !P0 ;  /* 0x0000000908037207 */ /* 0x000fc80004000000 */
[----:B------:R-:W-:-:S13]  /*fe40*/  LOP3.LUT P2, RZ, R7, 0x1f, RZ, 0xc0, !PT ;  /* 0x0000001f07ff7812 */ /* 0x000fda000784c0ff */
[----:B------:R-:W-:Y:S05]  /*fe50*/  @P2 BRA `(.L_x_1185) ;  /* 0x0000000000542947 */ /* 0x000fea0003800000 */
[----:B------:R-:W0:Y:S01]  /*fe60*/  I2F.U32.RP R0, R3 ;  /* 0x0000000300007306 */ /* 0x000e220000209000 */
[----:B------:R-:W-:Y:S02]  /*fe70*/  IADD3 R7, PT, PT, RZ, -R3, RZ ;  /* 0x80000003ff077210 */ /* 0x000fe40007ffe0ff */
[----:B------:R-:W-:-:S05]  /*fe80*/  ISETP.NE.U32.AND P2, PT, R3, RZ, PT ;  /* 0x000000ff0300720c */ /* 0x000fca0003f45070 */
[----:B0-----:R-:W0:Y:S02]  /*fe90*/  MUFU.RCP R0, R0 ;  /* 0x0000000000007308 */ /* 0x001e240000001000 */
[----:B0-----:R-:W-:-:S06]  /*fea0*/  VIADD R8, R0, 0xffffffe ;  /* 0x0ffffffe00087836 */ /* 0x001fcc0000000000 */
        /* <DEDUP_REMOVED lines=9> */
[----:B------:R-:W-:Y:S01]  /*ff40*/  @P0 IMAD.IADD R6, R6, 0x1, -R3 ;  /* 0x0000000106060824 */ /* 0x000fe200078e0a03 */
[----:B------:R-:W-:-:S04]  /*ff50*/  @P0 IADD3 R9, PT, PT, R9, 0x1, RZ ;  /* 0x0000000109090810 */ /* 0x000fc80007ffe0ff */
[----:B------:R-:W-:-:S13]  /*ff60*/  ISETP.GE.U32.AND P1, PT, R6, R3, PT ;  /* 0x000000030600720c */ /* 0x000fda0003f26070 */
[----:B------:R-:W-:Y:S01]  /*ff70*/  @P1 VIADD R9, R9, 0x1 ;  /* 0x0000000109091836 */ /* 0x000fe20000000000 */
[----:B------:R-:W-:-:S04]  /*ff80*/  @!P2 LOP3.LUT R9, RZ, R3, RZ, 0x33, !PT ;  /* 0x00000003ff09a212 */ /* 0x000fc800078e33ff */
[----:B------:R-:W-:Y:S01]  /*ff90*/  MOV R6, R9 ;  /* 0x0000000900067202 */ /* 0x000fe20000000f00 */
[----:B------:R-:W-:Y:S06]  /*ffa0*/  BRA `(.L_x_1186) ;  /* 0x0000000000107947 */ /* 0x000fec0003800000 */
.L_x_1185:
[----:B------:R-:W-:-:S07]  /*ffb0*/  MOV R0, 0xffd0 ;  /* 0x0000ffd000007802 */ /* 0x000fce0000000f00 */
[----:B--2---:R-:W-:Y:S05]  /*ffc0*/  CALL.REL.NOINC `($__internal_3_$__cuda_sm20_div_u64) ;  /* 0x0000003000f47944 */ /* 0x004fea0003c00000 */
[----:B------:R-:W-:Y:S01]  /*ffd0*/  MOV R6, R3 ;  /* 0x0000000300067202 */ /* 0x000fe20000000f00 */
[----:B------:R-:W-:-:S07]  /*ffe0*/  IMAD.MOV.U32 R7, RZ, RZ, R8 ;  /* 0x000000ffff077224 */ /* 0x000fce00078e0008 */
.L_x_1186:
[----:B------:R-:W-:Y:S05]  /*fff0*/  BSYNC.RECONVERGENT B0 ;  /* 0x0000000000007941 */ /* 0x000fea0003800200 */
.L_x_1184:
[----:B------:R-:W0:Y:S02]  /*10000*/  LDCU.64 UR4, c[0x0][0x780] ;  /* 0x0000f000ff0477ac */ /* 0x000e240008000a00 */
[----:B0-----:R-:W-:Y:S02]  /*10010*/  UISETP.NE.U32.AND UP0, UPT, UR4, URZ, UPT ;  /* 0x000000ff0400728c */ /* 0x001fe4000bf05070 */
[----:B------:R-:W-:Y:S02]  /*10020*/  IADD3 R6, P0, PT, R6, UR4, RZ ;  /* 0x0000000406067c10 */ /* 0x000fe4000ff1e0ff */
[----:B------:R-:W-:Y:S02]  /*10030*/  UISETP.NE.AND.EX UP0, UPT, UR5, URZ, UPT, UP0 ;  /* 0x000000ff0500728c */ /* 0x000fe4000bf05300 */
[----:B------:R-:W-:Y:S02]  /*10040*/  IADD3.X R7, PT, PT, R7, UR5, RZ, P0, !PT ;  /* 0x0000000507077c10 */ /* 0x000fe400087fe4ff */
[----:B------:R-:W-:-:S11]  /*10050*/  UPLOP3.LUT UP0, UPT, UPT, UPT, UP0, 0x40, 0x4 ;  /* 0x000000000004789c */ /* 0x000fd60003f0e800 */
.L_x_1182:
[----:B------:R-:W0:Y:S02]  /*10060*/  LDCU UR4, c[0x0][0x3b8] ;  /* 0x00007700ff0477ac */ /* 0x000e240008000800 */
[----:B0-----:R-:W-:-:S09]  /*10070*/  UISETP.NE.AND UP1, UPT, UR4, URZ, UPT ;  /* 0x000000ff0400728c */ /* 0x001fd2000bf25270 */
[----:B------:R-:W-:Y:S05]  /*10080*/  BRA.U !UP1, `(.L_x_1187) ;  /* 0x0000002909b87547 */ /* 0x000fea000b800000 */
[----:B------:R-:W0:Y:S01]  /*10090*/  S2R R10, SR_CTAID.X ;  /* 0x00000000000a7919 */ /* 0x000e220000002500 */
[----:B------:R-:W1:Y:S01]  /*100a0*/  LDCU UR4, c[0x0][0x56c] ;  /* 0x0000ad80ff0477ac */ /* 0x000e620008000800 */
[----:B------:R-:W-:Y:S01]  /*100b0*/  HFMA2 R2, -RZ, RZ, 0, 0 ;  /* 0x00000000ff027431 */ /* 0x000fe200000001ff */
[----:B------:R-:W2:Y:S01]  /*100c0*/  LDCU UR5, c[0x0][0x3bc] ;  /* 0x00007780ff0577ac */ /* 0x000ea20008000800 */
[----:B------:R-:W3:Y:S01]  /*100d0*/  LDCU UR6, c[0x0][0x3c0] ;  /* 0x00007800ff0677ac */ /* 0x000ee20008000800 */
[----:B------:R-:W0:Y:S01]  /*100e0*/  LDCU UR7, c[0x0][0x3a8] ;  /* 0x00007500ff0777ac */ /* 0x000e220008000800 */
[----:B-1----:R-:W-:Y:S01]  /*100f0*/  UISETP.NE.AND UP1, UPT, UR4, URZ, UPT ;  /* 0x000000ff0400728c */ /* 0x002fe2000bf25270 */
[----:B--2-4-:R-:W-:-:S04]  /*10100*/  IMAD R0, R16, UR5, RZ ;  /* 0x0000000510007c24 */ /* 0x014fc8000f8e02ff */
[----:B---3--:R-:W-:-:S04]  /*10110*/  IMAD R9, R17, UR6, R0 ;  /* 0x0000000611097c24 */ /* 0x008fc8000f8e0200 */
[----:B0-----:R-:W-:Y:S01]  /*10120*/  IMAD R9, R10, UR7, R9 ;  /* 0x000000070a097c24 */ /* 0x001fe2000f8e0209 */
[----:B------:R-:W-:Y:S06]  /*10130*/  BRA.U !UP1, `(.L_x_1188) ;  /* 0x0000001109547547 */ /* 0x000fec000b800000 */
[----:B------:R-:W0:Y:S01]  /*10140*/  LDCU.64 UR6, c[0x0][0x570] ;  /* 0x0000ae00ff0677ac */ /* 0x000e220008000a00 */
[----:B------:R-:W-:Y:S01]  /*10150*/  IMAD.MOV.U32 R8, RZ, RZ, RZ ;  /* 0x000000ffff087224 */ /* 0x000fe200078e00ff */
[----:B------:R-:W1:Y:S01]  /*10160*/  LDCU UR5, c[0x0][0x578] ;  /* 0x0000af00ff0577ac */ /* 0x000e620008000800 */
[----:B------:R-:W2:Y:S01]  /*10170*/  LDCU UR8, c[0x0][0x69c] ;  /* 0x0000d380ff0877ac */ /* 0x000ea20008000800 */
[----:B------:R-:W-:-:S04]  /*10180*/  UIADD3 UR4, UPT, UPT, UR4, -0x1, URZ ;  /* 0xffffffff04047890 */ /* 0x000fc8000fffe0ff */
[----:B------:R-:W-:Y:S01]  /*10190*/  UISETP.NE.AND UP1, UPT, UR4, URZ, UPT ;  /* 0x000000ff0400728c */ /* 0x000fe2000bf25270 */
[----:B0-----:R-:W-:-:S05]  /*101a0*/  IMAD.HI.U32 R12, R9, UR7, R8 ;  /* 0x00000007090c7c27 */ /* 0x001fca000f8e0008 */
[----:B-1----:R-:W-:-:S04]  /*101b0*/  SHF.R.U32.HI R13, RZ, UR5, R12 ;  /* 0x00000005ff0d7c19 */ /* 0x002fc8000801160c */
[----:B------:R-:W-:-:S05]  /*101c0*/  IADD3 R3, PT, PT, -R13, RZ, RZ ;  /* 0x000000ff0d037210 */ /* 0x000fca0007ffe1ff */
        /* <DEDUP_REMOVED lines=268> */
.L_x_1188:
        /* <DEDUP_REMOVED lines=23> */
[----:B------:R0:W-:Y:S02]  /*11400*/  STG.E.64 desc[UR36][R8.64+0x8], R24 ;  /* 0x0000081808007986 */ /* 0x0001e4000c101b24 */
.L_x_1190:
[----:B------:R-:W-:Y:S05]  /*11410*/  BSYNC.RECONVERGENT B0 ;  /* 0x0000000000007941 */ /* 0x000fea0003800200 */
.L_x_1189:
        /* <DEDUP_REMOVED lines=34> */
.L_x_1192:
[----:B------:R-:W-:Y:S05]  /*11640*/  BSYNC.RECONVERGENT B0 ;  /* 0x0000000000007941 */ /* 0x000fea0003800200 */
.L_x_1191:
        /* <DEDUP_REMOVED lines=18> */
[----:B------:R-:W2:Y:S01]  /*11770*/  LDCU.64 UR6, c[0x0][0x390] ;  /* 0x00007200ff0677ac */ /* 0x000ea20008000a00 */
[----:B------:R-:W0:Y:S01]  /*11780*/  LDCU.64 UR8, c[0x0][0x388] ;  /* 0x00007100ff0877ac */ /* 0x000e220008000a00 */
[----:B-1----:R-:W-:Y:S01]  /*11790*/  UISETP.NE.AND UP1, UPT, UR4, URZ, UPT ;  /* 0x000000ff0400728c */ /* 0x002fe2000bf25270 */
[----:B--2---:R-:W-:Y:S01]  /*117a0*/  MOV R0, UR6 ;  /* 0x0000000600007c02 */ /* 0x004fe20008000f00 */
[----:B------:R-:W-:Y:S01]  /*117b0*/  IMAD.U32 R3, RZ, RZ, UR7 ;  /* 0x00000007ff037e24 */ /* 0x000fe2000f8e00ff */
[----:B0-----:R-:W-:Y:S01]  /*117c0*/  MOV R8, UR8 ;  /* 0x0000000800087c02 */ /* 0x001fe20008000f00 */
[----:B------:R-:W-:-:S05]  /*117d0*/  IMAD.U32 R9, RZ, RZ, UR9 ;  /* 0x00000009ff097e24 */ /* 0x000fca000f8e00ff */
        /* <DEDUP_REMOVED lines=10> */
[----:B------:R-:W-:-:S06]  /*11880*/  MOV R18, R11 ;  /* 0x0000000b00127202 */ /* 0x000fcc0000000f00 */
[----:B------:R-:W2:Y:S01]  /*11890*/  LDC.64 R4, c[0x0][0x788] ;  /* 0x0001e200ff047b82 */ /* 0x000ea20000000a00 */
[----:B0-----:R-:W-:Y:S02]  /*118a0*/  IMAD R19, R10, UR5, RZ ;  /* 0x000000050a137c24 */ /* 0x001fe4000f8e02ff */
[----:B-1----:R-:W-:-:S07]  /*118b0*/  IMAD R21, R21, UR4, RZ ;  /* 0x0000000415157c24 */ /* 0x002fce000f8e02ff */
.L_x_1199:
[----:B------:R-:W-:-:S04]  /*118c0*/  IMAD.IADD R13, R19, 0x1, R18 ;  /* 0x00000001130d7824 */ /* 0x000fc800078e0212 */
[----:B--2---:R-:W-:-:S05]  /*118d0*/  IMAD.WIDE.U32 R12, R13, 0x10, R4 ;  /* 0x000000100d0c7825 */ /* 0x004fca00078e0004 */
[----:B------:R-:W2:Y:S04]  /*118e0*/  LDG.E.64 R10, desc[UR36][R12.64+0x8] ;  /* 0x000008240c0a7981 */ /* 0x000ea8000c1e1b00 */
[----:B------:R-:W3:Y:S01]  /*118f0*/  LDG.E.64 R14, desc[UR36][R12.64] ;  /* 0x000000240c0e7981 */ /* 0x000ee2000c1e1b00 */
[----:B------:R-:W-:Y:S01]  /*11900*/  DSETP.NAN.AND P3, PT, R8, R8, PT ;  /* 0x000000080800722a */ /* 0x000fe20003f68000 */
[----:B------:R-:W-:Y:S01]  /*11910*/  IADD3 R18, PT, PT, R21, R18, RZ ;  /* 0x0000001215127210 */ /* 0x000fe20007ffe0ff */
[----:B------:R-:W-:Y:S03]  /*11920*/  BSSY.RECONVERGENT B2, `(.L_x_1197) ;  /* 0x000000b000027945 */ /* 0x000fe60003800200 */
[----:B------:R-:W-:-:S09]  /*11930*/  ISETP.GE.U32.AND P2, PT, R18, UR6, PT ;  /* 0x0000000612007c0c */ /* 0x000fd2000bf46070 */
[----:B--2---:R-:W-:-:S04]  /*11940*/  @P3 ISETP.GE.U32.AND P1, PT, R0, R10, PT ;  /* 0x0000000a0000320c */ /* 0x004fc80003f26070 */
[----:B------:R-:W-:-:S13]  /*11950*/  @P3 ISETP.GE.AND.EX P1, PT, R3, R11, PT, P1 ;  /* 0x0000000b0300320c */ /* 0x000fda0003f26310 */
[----:B---3--:R-:W-:Y:S01]  /*11960*/  @P3 DSETP.NUM.OR P1, PT, R14, R14, !P1 ;  /* 0x0000000e0e00322a */ /* 0x008fe20004f27400 */
[----:B------:R-:W-:-:S13]  /*11970*/  @P3 BRA `(.L_x_1198) ;  /* 0x0000000000143947 */ /* 0x000fda0003800000 */
[----:B------:R-:W-:-:S14]  /*11980*/  DSETP.NEU.AND P3, PT, R8, R14, PT ;  /* 0x0000000e0800722a */ /* 0x000fdc0003f6d000 */
[----:B------:R-:W-:-:S04]  /*11990*/  @!P3 ISETP.GE.U32.AND P1, PT, R0, R10, PT ;  /* 0x0000000a0000b20c */ /* 0x000fc80003f26070 */
[----:B------:R-:W-:-:S04]  /*119a0*/  @!P3 ISETP.GE.AND.EX P1, PT, R3, R11, PT, P1 ;  /* 0x0000000b0300b20c */ /* 0x000fc80003f26310 */
[----:B------:R-:W-:-:S07]  /*119b0*/  @!P3 PLOP3.LUT P1, PT, P1, PT, PT, 0x8, 0x80 ;  /* 0x000000000080b81c */ /* 0x000fce0000f2e170 */
[----:B------:R-:W-:-:S14]  /*119c0*/  @P3 DSETP.LT.AND P1, PT, R8, R14, PT ;  /* 0x0000000e0800322a */ /* 0x000fdc0003f21000 */
.L_x_1198:
[----:B------:R-:W-:Y:S05]  /*119d0*/  BSYNC.RECONVERGENT B2 ;  /* 0x0000000000027941 */ /* 0x000fea0003800200 */
.L_x_1197:
[----:B------:R-:W-:Y:S02]  /*119e0*/  FSEL R8, R8, R14, P1 ;  /* 0x0000000e08087208 */ /* 0x000fe40000800000 */
[----:B------:R-:W-:Y:S02]  /*119f0*/  FSEL R9, R9, R15, P1 ;  /* 0x0000000f09097208 */ /* 0x000fe40000800000 */
[----:B------:R-:W-:Y:S02]  /*11a00*/  SEL R0, R0, R10, P1 ;  /* 0x0000000a00007207 */ /* 0x000fe40000800000 */
[----:B------:R-:W-:Y:S01]  /*11a10*/  SEL R3, R3, R11, P1 ;  /* 0x0000000b03037207 */ /* 0x000fe20000800000 */
[----:B------:R-:W-:Y:S06]  /*11a20*/  @!P2 BRA `(.L_x_1199) ;  /* 0xfffffffc00a4a947 */ /* 0x000fec000383ffff */
[----:B------:R-:W-:Y:S05]  /*11a30*/  BSYNC.RECONVERGENT B1 ;  /* 0x0000000000017941 */ /* 0x000fea0003800200 */
.L_x_1196:
[----:B------:R-:W-:Y:S05]  /*11a40*/  BRA `(.L_x_1195) ;  /* 0x0000000000887947 */ /* 0x000fea0003800000 */
.L_x_1194:
[----:B------:R-:W0:Y:S01]  /*11a50*/  LDCU UR4, c[0x0][0x3ac] ;  /* 0x00007580ff0477ac */ /* 0x000e220008000800 */
[----:B------:R-:W1:Y:S01]  /*11a60*/  LDCU UR5, c[0x0][0x3ac] ;  /* 0x00007580ff0577ac */ /* 0x000e620008000800 */
[----:B0-----:R-:W-:-:S13]  /*11a70*/  ISETP.GE.U32.AND P1, PT, R17, UR4, PT ;  /* 0x0000000411007c0c */ /* 0x001fda000bf26070 */
[----:B-1----:R-:W-:Y:S05]  /*11a80*/  @P1 BRA `(.L_x_1195) ;  /* 0x0000000000781947 */ /* 0x002fea0003800000 */
[----:B------:R-:W0:Y:S01]  /*11a90*/  LDCU UR4, c[0x0][0x374] ;  /* 0x00006e80ff0477ac */ /* 0x000e220008000800 */
[----:B------:R-:W1:Y:S01]  /*11aa0*/  LDC R20, c[0x0][0x360] ;  /* 0x0000d800ff147b82 */ /* 0x000e620000000800 */
[----:B------:R-:W-:-:S07]  /*11ab0*/  IMAD.MOV.U32 R19, RZ, RZ, R17 ;  /* 0x000000ffff137224 */ /* 0x000fce00078e0011 */
[----:B------:R-:W2:Y:S08]  /*11ac0*/  LDC.64 R4, c[0x0][0x788] ;  /* 0x0001e200ff047b82 */ /* 0x000eb00000000a00 */
[----:B------:R-:W3:Y:S01]  /*11ad0*/  LDC R22, c[0x0][0x364] ;  /* 0x0000d900ff167b82 */ /* 0x000ee20000000800 */
[----:B0-----:R-:W-:-:S07]  /*11ae0*/  IMAD R18, R10, UR4, RZ ;  /* 0x000000040a127c24 */ /* 0x001fce000f8e02ff */
.L_x_1202:
[----:B------:R-:W-:-:S05]  /*11af0*/  IADD3 R11, PT, PT, R18, R19, RZ ;  /* 0x00000013120b7210 */ /* 0x000fca0007ffe0ff */
[----:B-1----:R-:W-:-:S04]  /*11b00*/  IMAD R11, R11, R20, R16 ;  /* 0x000000140b0b7224 */ /* 0x002fc800078e0210 */
[----:B--2---:R-:W-:-:S05]  /*11b10*/  IMAD.WIDE.U32 R14, R11, 0x10, R4 ;  /* 0x000000100b0e7825 */ /* 0x004fca00078e0004 */
[----:B------:R-:W2:Y:S04]  /*11b20*/  LDG.E.64 R10, desc[UR36][R14.64+0x8] ;  /* 0x000008240e0a7981 */ /* 0x000ea8000c1e1b00 */
[----:B------:R-:W4:Y:S01]  /*11b30*/  LDG.E.64 R12, desc[UR36][R14.64] ;  /* 0x000000240e0c7981 */ /* 0x000f22000c1e1b00 */
[----:B------:R-:W-:Y:S01]  /*11b40*/  DSETP.NAN.AND P3, PT, R8, R8, PT ;  /* 0x000000080800722a */ /* 0x000fe20003f68000 */
[----:B---3--:R-:W-:Y:S01]  /*11b50*/  IMAD.IADD R19, R22, 0x1, R19 ;  /* 0x0000000116137824 */ /* 0x008fe200078e0213 */
[----:B------:R-:W-:Y:S04]  /*11b60*/  BSSY.RECONVERGENT B1, `(.L_x_1200) ;  /* 0x000000b000017945 */ /* 0x000fe80003800200 */
[----:B------:R-:W-:-:S08]  /*11b70*/  ISETP.GE.U32.AND P2, PT, R19, UR5, PT ;  /* 0x0000000513007c0c */ /* 0x000fd0000bf46070 */
[----:B--2---:R-:W-:-:S04]  /*11b80*/  @P3 ISETP.GE.U32.AND P1, PT, R0, R10, PT ;  /* 0x0000000a0000320c */ /* 0x004fc80003f26070 */
[----:B------:R-:W-:-:S13]  /*11b90*/  @P3 ISETP.GE.AND.EX P1, PT, R3, R11, PT, P1 ;  /* 0x0000000b0300320c */ /* 0x000fda0003f26310 */
[----:B----4-:R-:W-:Y:S01]  /*11ba0*/  @P3 DSETP.NUM.OR P1, PT, R12, R12, !P1 ;  /* 0x0000000c0c00322a */ /* 0x010fe20004f27400 */
[----:B------:R-:W-:-:S13]  /*11bb0*/  @P3 BRA `(.L_x_1201) ;  /* 0x0000000000143947 */ /* 0x000fda0003800000 */
[----:B------:R-:W-:-:S14]  /*11bc0*/  DSETP.NEU.AND P3, PT, R8, R12, PT ;  /* 0x0000000c0800722a */ /* 0x000fdc0003f6d000 */
[----:B------:R-:W-:-:S04]  /*11bd0*/  @!P3 ISETP.GE.U32.AND P1, PT, R0, R10, PT ;  /* 0x0000000a0000b20c */ /* 0x000fc80003f26070 */
[----:B------:R-:W-:-:S04]  /*11be0*/  @!P3 ISETP.GE.AND.EX P1, PT, R3, R11, PT, P1 ;  /* 0x0000000b0300b20c */ /* 0x000fc80003f26310 */
[----:B------:R-:W-:-:S07]  /*11bf0*/  @!P3 PLOP3.LUT P1, PT, P1, PT, PT, 0x8, 0x80 ;  /* 0x000000000080b81c */ /* 0x000fce0000f2e170 */
[----:B------:R-:W-:-:S14]  /*11c00*/  @P3 DSETP.LT.AND P1, PT, R8, R12, PT ;  /* 0x0000000c0800322a */ /* 0x000fdc0003f21000 */
.L_x_1201:
[----:B------:R-:W-:Y:S05]  /*11c10*/  BSYNC.RECONVERGENT B1 ;  /* 0x0000000000017941 */ /* 0x000fea0003800200 */
.L_x_1200:
[----:B------:R-:W-:Y:S02]  /*11c20*/  FSEL R8, R8, R12, P1 ;  /* 0x0000000c08087208 */ /* 0x000fe40000800000 */
[----:B------:R-:W-:Y:S02]  /*11c30*/  FSEL R9, R9, R13, P1 ;  /* 0x0000000d09097208 */ /* 0x000fe40000800000 */
[----:B------:R-:W-:Y:S02]  /*11c40*/  SEL R0, R0, R10, P1 ;  /* 0x0000000a00007207 */ /* 0x000fe40000800000 */
[----:B------:R-:W-:Y:S01]  /*11c50*/  SEL R3, R3, R11, P1 ;  /* 0x0000000b03037207 */ /* 0x000fe20000800000 */
[----:B------:R-:W-:Y:S06]  /*11c60*/  @!P2 BRA `(.L_x_1202) ;  /* 0xfffffffc00a0a947 */ /* 0x000fec000383ffff */
.L_x_1195:
[----:B------:R-:W-:Y:S05]  /*11c70*/  BSYNC.RECONVERGENT B0 ;  /* 0x0000000000007941 */ /* 0x000fea0003800200 */
.L_x_1193:
[----:B------:R-:W0:Y:S01]  /*11c80*/  S2UR UR6, SR_CgaCtaId ;  /* 0x00000000000679c3 */ /* 0x000e220000008800 */
[----:B------:R-:W1:Y:S01]  /*11c90*/  LDCU UR5, c[0x0][0x360] ;  /* 0x00006c00ff0577ac */ /* 0x000e620008000800 */
[----:B------:R-:W-:Y:S01]  /*11ca0*/  MOV R10, R0 ;  /* 0x00000000000a7202 */ /* 0x000fe20000000f00 */
[----:B------:R-:W-:Y:S01]  /*11cb0*/  IMAD.MOV.U32 R11, RZ, RZ, R3 ;  /* 0x000000ffff0b7224 */ /* 0x000fe200078e0003 */
[----:B------:R-:W-:Y:S02]  /*11cc0*/  UMOV UR4, 0x400 ;  /* 0x0000040000047882 */ /* 0x000fe40000000000 */
[----:B------:R-:W-:Y:S01]  /*11cd0*/  UIADD3 UR4, UPT, UPT, UR4, 0x10, URZ ;  /* 0x0000001004047890 */ /* 0x000fe2000fffe0ff */
[----:B-1----:R-:W-:-:S03]  /*11ce0*/  IMAD R4, R17, UR5, R16 ;  /* 0x0000000511047c24 */ /* 0x002fc6000f8e0210 */
[----:B0-----:R-:W-:Y:S01]  /*11cf0*/  ULEA UR8, UR6, UR4, 0x18 ;  /* 0x0000000406087291 */ /* 0x001fe2000f8ec0ff */
[----:B------:R-:W0:Y:S05]  /*11d00*/  LDCU UR6, c[0x0][0x364] ;  /* 0x00006c80ff0677ac */ /* 0x000e2a0008000800 */
[----:B------:R-:W-:-:S05]  /*11d10*/  LEA R4, R4, UR8, 0x4 ;  /* 0x0000000804047c11 */ /* 0x000fca000f8e20ff */
[----:B------:R1:W-:Y:S01]  /*11d20*/  STS.128 [R4], R8 ;  /* 0x0000000804007388 */ /* 0x0003e20000000c00 */
[----:B0-----:R-:W-:-:S09]  /*11d30*/  UISETP.GE.U32.AND UP1, UPT, UR6, 0x2, UPT ;  /* 0x000000020600788c */ /* 0x001fd2000bf26070 */
[----:B-1----:R-:W-:Y:S05]  /*11d40*/  BRA.U !UP1, `(.L_x_1203) ;  /* 0x0000000109887547 */ /* 0x002fea000b800000 */
[----:B------:R-:W-:-:S05]  /*11d50*/  UMOV UR4, UR6 ;  /* 0x0000000600047c82 */ /* 0x000fca0008000000 */
.L_x_1208:
[----:B------:R-:W-:Y:S01]  /*11d60*/  USHF.R.U32.HI UR7, URZ, 0x1, UR4 ;  /* 0x00000001ff077899 */ /* 0x000fe20008011604 */
[----:B------:R-:W-:Y:S05]  /*11d70*/  BAR.SYNC.DEFER_BLOCKING 0x0 ;  /* 0x0000000000007b1d */ /* 0x000fea0000010000 */
[----:B------:R-:W-:Y:S01]  /*11d80*/  IADD3 R5, PT, PT, R17, UR7, RZ ;  /* 0x0000000711057c10 */ /* 0x000fe2000fffe0ff */
[----:B------:R-:W-:Y:S03]  /*11d90*/  BSSY.RECONVERGENT B0, `(.L_x_1204) ;  /* 0x000001a000007945 */ /* 0x000fe60003800200 */
[----:B------:R-:W-:-:S04]  /*11da0*/  ISETP.GE.U32.AND P1, PT, R5, UR6, PT ;  /* 0x0000000605007c0c */ /* 0x000fc8000bf26070 */
[----:B------:R-:W-:-:S13]  /*11db0*/  ISETP.GE.U32.OR P1, PT, R17, UR7, P1 ;  /* 0x0000000711007c0c */ /* 0x000fda0008f26470 */
[----:B0-----:R-:W-:Y:S05]  /*11dc0*/  @P1 BRA `(.L_x_1205) ;  /* 0x0000000000581947 */ /* 0x001fea0003800000 */
        /* <DEDUP_REMOVED lines=14> */
.L_x_1207:
[----:B------:R-:W-:Y:S05]  /*11eb0*/  BSYNC.RECONVERGENT B1 ;  /* 0x0000000000017941 */ /* 0x000fea0003800200 */
.L_x_1206:
[----:B------:R-:W-:Y:S02]  /*11ec0*/  SEL R0, R0, R14, P1 ;  /* 0x0000000e00007207 */ /* 0x000fe40000800000 */
[----:B------:R-:W-:Y:S02]  /*11ed0*/  SEL R3, R3, R15, P1 ;  /* 0x0000000f03037207 */ /* 0x000fe40000800000 */
[----:B------:R-:W-:Y:S01]  /*11ee0*/  FSEL R8, R8, R12, P1 ;  /* 0x0000000c08087208 */ /* 0x000fe20000800000 */
[----:B------:R-:W-:Y:S01]  /*11ef0*/  IMAD.MOV.U32 R10, RZ, RZ, R0 ;  /* 0x000000ffff0a7224 */ /* 0x000fe200078e0000 */
[----:B------:R-:W-:Y:S02]  /*11f00*/  FSEL R9, R9, R13, P1 ;  /* 0x0000000d09097208 */ /* 0x000fe40000800000 */
[----:B------:R-:W-:-:S05]  /*11f10*/  MOV R11, R3 ;  /* 0x00000003000b7202 */ /* 0x000fca0000000f00 */
[----:B------:R0:W-:Y:S02]  /*11f20*/  STS.128 [R4], R8 ;  /* 0x0000000804007388 */ /* 0x0001e40000000c00 */
.L_x_1205:
[----:B------:R-:W-:Y:S05]  /*11f30*/  BSYNC.RECONVERGENT B0 ;  /* 0x0000000000007941 */ /* 0x000fea0003800200 */
.L_x_1204:
[----:B------:R-:W-:-:S03]  /*11f40*/  UISETP.GT.U32.AND UP1, UPT, UR4, 0x3, UPT ;  /* 0x000000030400788c */ /* 0x000fc6000bf24070 */
[----:B------:R-:W-:-:S06]  /*11f50*/  UMOV UR4, UR7 ;  /* 0x0000000700047c82 */ /* 0x000fcc0008000000 */
[----:B------:R-:W-:Y:S05]  /*11f60*/  BRA.U UP1, `(.L_x_1208) ;  /* 0xfffffffd017c7547 */ /* 0x000fea000b83ffff */
.L_x_1203:
[----:B------:R-:W1:Y:S02]  /*11f70*/  LDCU UR4, c[0x0][0x3b0] ;  /* 0x00007600ff0477ac */ /* 0x000e640008000800 */
[----:B-1----:R-:W-:-:S09]  /*11f80*/  UISETP.NE.AND UP1, UPT, UR4, URZ, UPT ;  /* 0x000000ff0400728c */ /* 0x002fd2000bf25270 */
[----:B------:R-:W-:Y:S05]  /*11f90*/  BRA.U !UP1, `(.L_x_1209) ;  /* 0x0000000509147547 */ /* 0x000fea000b800000 */
[----:B------:R-:W-:Y:S02]  /*11fa0*/  UISETP.GE.U32.AND UP1, UPT, UR5, 0x21, UPT ;  /* 0x000000210500788c */ /* 0x000fe4000bf26070 */
[----:B------:R-:W-:-:S07]  /*11fb0*/  UMOV UR4, UR5 ;  /* 0x0000000500047c82 */ /* 0x000fce0008000000 */
[----:B------:R-:W-:Y:S05]  /*11fc0*/  BRA.U !UP1, `(.L_x_1210) ;  /* 0x00000001099c7547 */ /* 0x000fea000b800000 */
[----:B0-----:R-:W-:Y:S01]  /*11fd0*/  IMAD.MOV.U32 R10, RZ, RZ, R0 ;  /* 0x000000ffff0a7224 */ /* 0x001fe200078e0000 */
[----:B------:R-:W-:Y:S01]  /*11fe0*/  MOV R11, R3 ;  /* 0x00000003000b7202 */ /* 0x000fe20000000f00 */
[----:B------:R-:W-:Y:S01]  /*11ff0*/  UISETP.GE.U32.AND UP1, UPT, UR5, 0x40, UPT ;  /* 0x000000400500788c */ /* 0x000fe2000bf26070 */
[----:B------:R-:W-:-:S03]  /*12000*/  UMOV UR4, 0x20 ;  /* 0x0000002000047882 */ /* 0x000fc60000000000 */
[----:B------:R1:W-:Y:S05]  /*12010*/  STS.128 [R4], R8 ;  /* 0x0000000804007388 */ /* 0x0003ea0000000c00 */
[----:B------:R-:W-:Y:S05]  /*12020*/  BRA.U !UP1, `(.L_x_1210) ;  /* 0x0000000109847547 */ /* 0x000fea000b800000 */
[----:B------:R-:W-:-:S07]  /*12030*/  IMAD.U32 R5, RZ, RZ, UR5 ;  /* 0x00000005ff057e24 */ /* 0x000fce000f8e00ff */
.L_x_1215:
[----:B------:R-:W-:Y:S01]  /*12040*/  SHF.R.U32.HI R17, RZ, 0x1, R5 ;  /* 0x00000001ff117819 */ /* 0x000fe20000011605 */
[----:B------:R-:W-:Y:S03]  /*12050*/  BAR.SYNC.DEFER_BLOCKING 0x0 ;  /* 0x0000000000007b1d */ /* 0x000fe60000010000 */
[----:B01----:R-:W-:-:S03]  /*12060*/  IADD3 R10, PT, PT, R17, R16, RZ ;  /* 0x00000010110a7210 */ /* 0x003fc60007ffe0ff */
[----:B------:R-:W-:Y:S01]  /*12070*/  BSSY.RECONVERGENT B0, `(.L_x_1211) ;  /* 0x0000019000007945 */ /* 0x000fe20003800200 */
[----:B------:R-:W-:-:S04]  /*12080*/  ISETP.GE.U32.AND P1, PT, R10, UR5, PT ;  /* 0x000000050a007c0c */ /* 0x000fc8000bf26070 */
[----:B------:R-:W-:-:S13]  /*12090*/  ISETP.GE.U32.OR P1, PT, R16, R17, P1 ;  /* 0x000000111000720c */ /* 0x000fda0000f26470 */
[----:B------:R-:W-:Y:S05]  /*120a0*/  @P1 BRA `(.L_x_1212) ;  /* 0x0000000000541947 */ /* 0x000fea0003800000 */
[----:B------:R-:W-:Y:S01]  /*120b0*/  IMAD R12, R17, 0x10, R4 ;  /* 0x00000010110c7824 */ /* 0x000fe200078e0204 */
[----:B------:R-:W-:Y:S01]  /*120c0*/  DSETP.NAN.AND P2, PT, R8, R8, PT ;  /* 0x000000080800722a */ /* 0x000fe20003f48000 */
[----:B------:R-:W-:Y:S04]  /*120d0*/  BSSY.RECONVERGENT B1, `(.L_x_1213) ;  /* 0x000000b000017945 */ /* 0x000fe80003800200 */
[----:B------:R-:W0:Y:S09]  /*120e0*/  LDS.128 R12, [R12] ;  /* 0x000000000c0c7984 */ /* 0x000e320000000c00 */
        /* <DEDUP_REMOVED lines=9> */
.L_x_1214:
[----:B------:R-:W-:Y:S05]  /*12180*/  BSYNC.RECONVERGENT B1 ;  /* 0x0000000000017941 */ /* 0x000fea0003800200 */
.L_x_1213:
[----:B------:R-:W-:Y:S02]  /*12190*/  SEL R3, R3, R15, P1 ;  /* 0x0000000f03037207 */ /* 0x000fe40000800000 */
[----:B------:R-:W-:Y:S02]  /*121a0*/  SEL R0, R0, R14, P1 ;  /* 0x0000000e00007207 */ /* 0x000fe40000800000 */
[----:B------:R-:W-:Y:S01]  /*121b0*/  FSEL R8, R8, R12, P1 ;  /* 0x0000000c08087208 */ /* 0x000fe20000800000 */
[----:B------:R-:W-:Y:S01]  /*121c0*/  IMAD.MOV.U32 R11, RZ, RZ, R3 ;  /* 0x000000ffff0b7224 */ /* 0x000fe200078e0003 */
[----:B------:R-:W-:Y:S02]  /*121d0*/  FSEL R9, R9, R13, P1 ;  /* 0x0000000d09097208 */ /* 0x000fe40000800000 */
[----:B------:R-:W-:-:S05]  /*121e0*/  MOV R10, R0 ;  /* 0x00000000000a7202 */ /* 0x000fca0000000f00 */
[----:B------:R0:W-:Y:S02]  /*121f0*/  STS.128 [R4], R8 ;  /* 0x0000000804007388 */ /* 0x0001e40000000c00 */
.L_x_1212:
[----:B------:R-:W-:Y:S05]  /*12200*/  BSYNC.RECONVERGENT B0 ;  /* 0x0000000000007941 */ /* 0x000fea0003800200 */
.L_x_1211:
[----:B------:R-:W-:Y:S02]  /*12210*/  ISETP.GT.U32.AND P1, PT, R5, 0x7f, PT ;  /* 0x0000007f0500780c */ /* 0x000fe40003f24070 */
[----:B------:R-:W-:-:S11]  /*12220*/  MOV R5, R17 ;  /* 0x0000001100057202 */ /* 0x000fd60000000f00 */
[----:B------:R-:W-:Y:S05]  /*12230*/  @P1 BRA `(.L_x_1215) ;  /* 0xfffffffc00801947 */ /* 0x000fea000383ffff */
.L_x_1210:
[----:B------:R-:W-:Y:S01]  /*12240*/  BAR.SYNC.DEFER_BLOCKING 0x0 ;  /* 0x0000000000007b1d */ /* 0x000fe20000010000 */
[----:B------:R-:W-:-:S09]  /*12250*/  UISETP.GE.U32.AND UP1, UPT, UR4, 0x2, UPT ;  /* 0x000000020400788c */ /* 0x000fd2000bf26070 */
[----:B------:R-:W-:Y:S05]  /*12260*/  BRA.U !UP1, `(.L_x_1209) ;  /* 0x0000000109607547 */ /* 0x000fea000b800000 */
[----:B01----:R-:W-:-:S07]  /*12270*/  IMAD.MOV.U32 R11, RZ, RZ, 0x1 ;  /* 0x00000001ff0b7424 */ /* 0x003fce00078e00ff */
.L_x_1218:
[----:B------:R-:W0:Y:S01]  /*12280*/  SHFL.DOWN PT, R13, R0, R11, 0x1f ;  /* 0x08001f0b000d7589 */ /* 0x000e2200000e0000 */
[----:B------:R-:W-:Y:S01]  /*12290*/  DSETP.NAN.AND P3, PT, R8, R8, PT ;  /* 0x000000080800722a */ /* 0x000fe20003f68000 */
[----:B------:R-:W-:Y:S02]  /*122a0*/  BSSY.RECONVERGENT B0, `(.L_x_1216) ;  /* 0x000000f000007945 */ /* 0x000fe40003800200 */
[----:B------:R-:W1:Y:S04]  /*122b0*/  SHFL.DOWN PT, R10, R3, R11, 0x1f ;  /* 0x08001f0b030a7589 */ /* 0x000e6800000e0000 */
[----:B------:R-:W-:Y:S04]  /*122c0*/  SHFL.DOWN PT, R5, R9, R11, 0x1f ;  /* 0x08001f0b09057589 */ /* 0x000fe800000e0000 */
[----:B------:R2:W3:Y:S02]  /*122d0*/  SHFL.DOWN PT, R4, R8, R11, 0x1f ;  /* 0x08001f0b08047589 */ /* 0x0004e400000e0000 */
[----:B--2---:R-:W-:-:S02]  /*122e0*/  SHF.L.U32 R11, R11, 0x1, RZ ;  /* 0x000000010b0b7819 */ /* 0x004fc400000006ff */
[----:B0-----:R-:W-:Y:S02]  /*122f0*/  @P3 ISETP.GE.U32.AND P1, PT, R0, R13, PT ;  /* 0x0000000d0000320c */ /* 0x001fe40003f26070 */
[----:B------:R-:W-:Y:S02]  /*12300*/  ISETP.GE.AND P2, PT, R11, UR4, PT ;  /* 0x000000040b007c0c */ /* 0x000fe4000bf46270 */
[----:B-1----:R-:W-:-:S13]  /*12310*/  @P3 ISETP.GE.AND.EX P1, PT, R3, R10, PT, P1 ;  /* 0x0000000a0300320c */ /* 0x002fda0003f26310 */
[----:B---3--:R-:W-:Y:S01]  /*12320*/  @P3 DSETP.NUM.OR P1, PT, R4, R4, !P1 ;  /* 0x000000040400322a */ /* 0x008fe20004f27400 */
[----:B------:R-:W-:-:S13]  /*12330*/  @P3 BRA `(.L_x_1217) ;  /* 0x0000000000143947 */ /* 0x000fda0003800000 */
[----:B------:R-:W-:-:S14]  /*12340*/  DSETP.NEU.AND P3, PT, R8, R4, PT ;  /* 0x000000040800722a */ /* 0x000fdc0003f6d000 */
[----:B------:R-:W-:-:S04]  /*12350*/  @!P3 ISETP.GE.U32.AND P1, PT, R0, R13, PT ;  /* 0x0000000d0000b20c */ /* 0x000fc80003f26070 */
[----:B------:R-:W-:-:S04]  /*12360*/  @!P3 ISETP.GE.AND.EX P1, PT, R3, R10, PT, P1 ;  /* 0x0000000a0300b20c */ /* 0x000fc80003f26310 */
[----:B------:R-:W-:-:S07]  /*12370*/  @!P3 PLOP3.LUT P1, PT, P1, PT, PT, 0x8, 0x80 ;  /* 0x000000000080b81c */ /* 0x000fce0000f2e170 */
[----:B------:R-:W-:-:S14]  /*12380*/  @P3 DSETP.LT.AND P1, PT, R8, R4, PT ;  /* 0x000000040800322a */ /* 0x000fdc0003f21000 */
.L_x_1217:
[----:B------:R-:W-:Y:S05]  /*12390*/  BSYNC.RECONVERGENT B0 ;  /* 0x0000000000007941 */ /* 0x000fea0003800200 */
.L_x_1216:
[----:B------:R-:W-:Y:S02]  /*123a0*/  FSEL R8, R8, R4, P1 ;  /* 0x0000000408087208 */ /* 0x000fe40000800000 */
[----:B------:R-:W-:Y:S02]  /*123b0*/  FSEL R9, R9, R5, P1 ;  /* 0x0000000509097208 */ /* 0x000fe40000800000 */
[----:B------:R-:W-:Y:S02]  /*123c0*/  SEL R0, R0, R13, P1 ;  /* 0x0000000d00007207 */ /* 0x000fe40000800000 */
[----:B------:R-:W-:Y:S01]  /*123d0*/  SEL R3, R3, R10, P1 ;  /* 0x0000000a03037207 */ /* 0x000fe20000800000 */
[----:B------:R-:W-:Y:S06]  /*123e0*/  @!P2 BRA `(.L_x_1218) ;  /* 0xfffffffc00a4a947 */ /* 0x000fec000383ffff */
.L_x_1209:
[----:B------:R-:W-:Y:S05]  /*123f0*/  @!P0 EXIT ;  /* 0x000000000000894d */ /* 0x000fea0003800000 */
[----:B------:R-:W2:Y:S01]  /*12400*/  LDCU.U8 UR6, c[0x0][0x7a0] ;  /* 0x0000f400ff0677ac */ /* 0x000ea20008000000 */
[----:B------:R-:W3:Y:S01]  /*12410*/  LDCU.64 UR4, c[0x0][0x798] ;  /* 0x0000f300ff0477ac */ /* 0x000ee20008000a00 */
[----:B--2---:R-:W-:-:S04]  /*12420*/  UISETP.NE.AND UP1, UPT, UR6, URZ, UPT ;  /* 0x000000ff0600728c */ /* 0x004fc8000bf25270 */
[----:B---3--:R-:W-:Y:S02]  /*12430*/  USEL UR4, UR4, URZ, UP1 ;  /* 0x000000ff04047287 */ /* 0x008fe40008800000 */
[----:B------:R-:W-:-:S04]  /*12440*/  USEL UR5, UR5, URZ, UP1 ;  /* 0x000000ff05057287 */ /* 0x000fc80008800000 */
[----:B------:R-:W-:-:S04]  /*12450*/  IADD3 R16, P0, PT, R0, UR4, RZ ;  /* 0x0000000400107c10 */ /* 0x000fc8000ff1e0ff */
[----:B------:R-:W-:Y:S01]  /*12460*/  IADD3.X R17, PT, PT, R3, UR5, RZ, P0, !PT ;  /* 0x0000000503117c10 */ /* 0x000fe200087fe4ff */
[----:B------:R-:W-:Y:S08]  /*12470*/  BRA.U !UP0, `(.L_x_1219) ;  /* 0x0000000108f87547 */ /* 0x000ff0000b800000 */
[----:B------:R-:W-:Y:S05]  /*12480*/  BRA.U !UP1, `(.L_x_1220) ;  /* 0x0000000109447547 */ /* 0x000fea000b800000 */
[----:B------:R-:W-:Y:S01]  /*12490*/  MOV R0, 0x0 ;  /* 0x0000000000007802 */ /* 0x000fe20000000f00 */
[----:B------:R-:W2:Y:S01]  /*124a0*/  LDCU.64 UR4, c[0x4][0x3c8] ;  /* 0x01007900ff0477ac */ /* 0x000ea20008000a00 */
[----:B------:R-:W-:Y:S02]  /*124b0*/  HFMA2 R12, -RZ, RZ, 0, 5.9604644775390625e-08 ;  /* 0x00000001ff0c7431 */ /* 0x000fe400000001ff */
[----:B01----:R-:W-:Y:S01]  /*124c0*/  IMAD.MOV.U32 R8, RZ, RZ, 0x2dd ;  /* 0x000002ddff087424 */ /* 0x003fe200078e00ff */
[----:B------:R0:W1:Y:S01]  /*124d0*/  LDC.64 R14, c[0x4][R0] ;  /* 0x01000000000e7b82 */ /* 0x0000620000000a00 */
[----:B------:R-:W3:Y:S01]  /*124e0*/  LDCU.64 UR6, c[0x4][0x3c0] ;  /* 0x01007800ff0677ac */ /* 0x000ee20008000a00 */
[----:B------:R-:W-:Y:S01]  /*124f0*/  IMAD.MOV.U32 R13, RZ, RZ, RZ ;  /* 0x000000ffff0d7224 */ /* 0x000fe200078e00ff */
[----:B------:R-:W4:Y:S01]  /*12500*/  LDCU.64 UR8, c[0x4][0x278] ;  /* 0x01004f00ff0877ac */ /* 0x000f220008000a00 */
[----:B--2---:R-:W-:Y:S01]  /*12510*/  IMAD.U32 R4, RZ, RZ, UR4 ;  /* 0x00000004ff047e24 */ /* 0x004fe2000f8e00ff */
[----:B------:R-:W-:Y:S01]  /*12520*/  MOV R5, UR5 ;  /* 0x0000000500057c02 */ /* 0x000fe20008000f00 */
[----:B---3--:R-:W-:Y:S01]  /*12530*/  IMAD.U32 R6, RZ, RZ, UR6 ;  /* 0x00000006ff067e24 */ /* 0x008fe2000f8e00ff */
[----:B------:R-:W-:Y:S01]  /*12540*/  MOV R7, UR7 ;  /* 0x0000000700077c02 */ /* 0x000fe20008000f00 */
[----:B----4-:R-:W-:Y:S01]  /*12550*/  IMAD.U32 R10, RZ, RZ, UR8 ;  /* 0x00000008ff0a7e24 */ /* 0x010fe2000f8e00ff */
[----:B0-----:R-:W-:-:S07]  /*12560*/  MOV R11, UR9 ;  /* 0x00000009000b7c02 */ /* 0x001fce0008000f00 */
[----:B------:R-:W-:-:S07]  /*12570*/  LEPC R20, `(.L_x_1221) ;  /* 0x000000001014794e */ /* 0x000fce0000000000 */
[----:B-1----:R-:W-:Y:S05]  /*12580*/  CALL.ABS.NOINC R14 ;  /* 0x000000000e007343 */ /* 0x002fea0003c00000 */
.L_x_1221:
[----:B------:R-:W-:-:S07]  /*12590*/  CS2R R16, SRZ ;  /* 0x0000000000107805 */ /* 0x000fce000001ff00 */
.L_x_1220:
[----:B------:R-:W2:Y:S02]  /*125a0*/  LDCU.U8 UR4, c[0x0][0x7a1] ;  /* 0x0000f420ff0477ac */ /* 0x000ea40008000000 */
[----:B--2---:R-:W-:-:S09]  /*125b0*/  UISETP.NE.AND UP0, UPT, UR4, URZ, UPT ;  /* 0x000000ff0400728c */ /* 0x004fd2000bf05270 */
[----:B------:R-:W-:Y:S05]  /*125c0*/  BRA.U !UP0, `(.L_x_1222) ;  /* 0x0000000108607547 */ /* 0x000fea000b800000 */
[----:B------:R-:W2:Y:S02]  /*125d0*/  LDCU UR4, c[0x0][0x7a4] ;  /* 0x0000f480ff0477ac */ /* 0x000ea40008000800 */
[----:B--2---:R-:W-:-:S09]  /*125e0*/  UISETP.NE.AND UP0, UPT, UR4, 0x1, UPT ;  /* 0x000000010400788c */ /* 0x004fd2000bf05270 */
[----:B------:R-:W-:Y:S05]  /*125f0*/  BRA.U !UP0, `(.L_x_1223) ;  /* 0x0000000108407547 */ /* 0x000fea000b800000 */
[----:B------:R-:W-:Y:S01]  /*12600*/  MOV R14, 0x0 ;  /* 0x00000000000e7802 */ /* 0x000fe20000000f00 */
[----:B------:R-:W2:Y:S01]  /*12610*/  LDCU.64 UR4, c[0x4][0x3d8] ;  /* 0x01007b00ff0477ac */ /* 0x000ea20008000a00 */
[----:B01----:R-:W-:Y:S02]  /*12620*/  HFMA2 R8, -RZ, RZ, 0, 4.4763088226318359375e-05 ;  /* 0x000002efff087431 */ /* 0x003fe400000001ff */
[----:B------:R-:W-:Y:S01]  /*12630*/  IMAD.MOV.U32 R12, RZ, RZ, 0x1 ;  /* 0x00000001ff0c7424 */ /* 0x000fe200078e00ff */
[----:B------:R-:W-:Y:S01]  /*12640*/  MOV R13, RZ ;  /* 0x000000ff000d7202 */ /* 0x000fe20000000f00 */
[----:B------:R-:W0:Y:S01]  /*12650*/  LDCU.64 UR8, c[0x4][0x3c0] ;  /* 0x01007800ff0877ac */ /* 0x000e220008000a00 */
[----:B------:R-:W1:Y:S01]  /*12660*/  LDC.64 R14, c[0x4][R14] ;  /* 0x010000000e0e7b82 */ /* 0x000e620000000a00 */
[----:B------:R-:W3:Y:S01]  /*12670*/  LDCU.64 UR6, c[0x4][0x250] ;  /* 0x01004a00ff0677ac */ /* 0x000ee20008000a00 */
[----:B--2---:R-:W-:Y:S01]  /*12680*/  MOV R4, UR4 ;  /* 0x0000000400047c02 */ /* 0x004fe20008000f00 */
[----:B------:R-:W-:Y:S01]  /*12690*/  IMAD.U32 R5, RZ, RZ, UR5 ;  /* 0x00000005ff057e24 */ /* 0x000fe2000f8e00ff */
[----:B0-----:R-:W-:Y:S01]  /*126a0*/  MOV R6, UR8 ;  /* 0x0000000800067c02 */ /* 0x001fe20008000f00 */
[----:B------:R-:W-:Y:S01]  /*126b0*/  IMAD.U32 R7, RZ, RZ, UR9 ;  /* 0x00000009ff077e24 */ /* 0x000fe2000f8e00ff */
[----:B---3--:R-:W-:Y:S01]  /*126c0*/  MOV R10, UR6 ;  /* 0x00000006000a7c02 */ /* 0x008fe20008000f00 */
[----:B------:R-:W-:-:S07]  /*126d0*/  IMAD.U32 R11, RZ, RZ, UR7 ;  /* 0x00000007ff0b7e24 */ /* 0x000fce000f8e00ff */
[----:B------:R-:W-:-:S07]  /*126e0*/  LEPC R20, `(.L_x_1223) ;  /* 0x000000001014794e */ /* 0x000fce0000000000 */
[----:B-1----:R-:W-:Y:S05]  /*126f0*/  CALL.ABS.NOINC R14 ;  /* 0x000000000e007343 */ /* 0x002fea0003c00000 */
.L_x_1223:
[----:B------:R-:W2:Y:S02]  /*12700*/  LDCU.64 UR4, c[0x0][0x770] ;  /* 0x0000ee00ff0477ac */ /* 0x000ea40008000a00 */
[----:B--2---:R-:W-:-:S05]  /*12710*/  IADD3 R2, P0, PT, R2, UR4, RZ ;  /* 0x0000000402027c10 */ /* 0x004fca000ff1e0ff */
[----:B------:R-:W-:-:S05]  /*12720*/  IMAD.X R3, RZ, RZ, UR5, P0 ;  /* 0x00000005ff037e24 */ /* 0x000fca00080e06ff */
[----:B------:R-:W-:Y:S01]  /*12730*/  STG.E.64 desc[UR36][R2.64], R16 ;  /* 0x0000001002007986 */ /* 0x000fe2000c101b24 */
[----:B------:R-:W-:Y:S05]  /*12740*/  EXIT ;  /* 0x000000000000794d */ /* 0x000fea0003800000 */
.L_x_1222:
[----:B------:R-:W-:Y:S01]  /*12750*/  MOV R0, 0x0 ;  /* 0x0000000000007802 */ /* 0x000fe20000000f00 */
[----:B------:R-:W2:Y:S01]  /*12760*/  LDCU.64 UR6, c[0x4][0x3c8] ;  /* 0x01007900ff0677ac */ /* 0x000ea20008000a00 */
[----:B01----:R-:W-:Y:S02]  /*12770*/  HFMA2 R8, -RZ, RZ, 0, 4.4405460357666015625e-05 ;  /* 0x000002e9ff087431 */ /* 0x003fe400000001ff */
[----:B------:R-:W-:Y:S01]  /*12780*/  IMAD.MOV.U32 R12, RZ, RZ, 0x1 ;  /* 0x00000001ff0c7424 */ /* 0x000fe200078e00ff */
[----:B------:R0:W1:Y:S01]  /*12790*/  LDC.64 R2, c[0x4][R0] ;  /* 0x0100000000027b82 */ /* 0x0000620000000a00 */
[----:B------:R-:W3:Y:S01]  /*127a0*/  LDCU.64 UR8, c[0x4][0x3c0] ;  /* 0x01007800ff0877ac */ /* 0x000ee20008000a00 */
[----:B------:R-:W-:Y:S01]  /*127b0*/  MOV R13, RZ ;  /* 0x000000ff000d7202 */ /* 0x000fe20000000f00 */
[----:B------:R-:W4:Y:S01]  /*127c0*/  LDCU.64 UR4, c[0x4][0x258] ;  /* 0x01004b00ff0477ac */ /* 0x000f220008000a00 */
[----:B--2---:R-:W-:Y:S01]  /*127d0*/  MOV R4, UR6 ;  /* 0x0000000600047c02 */ /* 0x004fe20008000f00 */
[----:B------:R-:W-:Y:S01]  /*127e0*/  IMAD.U32 R5, RZ, RZ, UR7 ;  /* 0x00000007ff057e24 */ /* 0x000fe2000f8e00ff */
[----:B---3--:R-:W-:Y:S01]  /*127f0*/  MOV R6, UR8 ;  /* 0x0000000800067c02 */ /* 0x008fe20008000f00 */
[----:B------:R-:W-:Y:S01]  /*12800*/  IMAD.U32 R7, RZ, RZ, UR9 ;  /* 0x00000009ff077e24 */ /* 0x000fe2000f8e00ff */
[----:B----4-:R-:W-:Y:S01]  /*12810*/  MOV R10, UR4 ;  /* 0x00000004000a7c02 */ /* 0x010fe20008000f00 */
[----:B0-----:R-:W-:-:S07]  /*12820*/  IMAD.U32 R11, RZ, RZ, UR5 ;  /* 0x00000005ff0b7e24 */ /* 0x001fce000f8e00ff */
[----:B------:R-:W-:-:S07]  /*12830*/  LEPC R20, `(.L_x_1224) ;  /* 0x000000001014794e */ /* 0x000fce0000000000 */
[----:B-1----:R-:W-:Y:S05]  /*12840*/  CALL.ABS.NOINC R2 ;  /* 0x0000000002007343 */ /* 0x002fea0003c00000 */
.L_x_1224:
[----:B------:R-:W-:Y:S05]  /*12850*/  EXIT ;  /* 0x000000000000794d */ /* 0x000fea0003800000 */
.L_x_1219:
[----:B------:R-:W-:Y:S05]  /*12860*/  BRA.U !UP1, `(.L_x_1225) ;  /* 0x0000000109487547 */ /* 0x000fea000b800000 */
[----:B01----:R-:W2:Y:S04]  /*12870*/  LDG.E.64 R4, desc[UR36][R6.64] ;  /* 0x0000002406047981 */ /* 0x003ea8000c1e1b00 */
[----:B------:R-:W3:Y:S01]  /*12880*/  LDG.E.64 R10, desc[UR36][R6.64+0x8] ;  /* 0x00000824060a7981 */ /* 0x000ee2000c1e1b00 */
[----:B------:R-:W-:Y:S01]  /*12890*/  BSSY.RECONVERGENT B0, `(.L_x_1226) ;  /* 0x000000b000007945 */ /* 0x000fe20003800200 */
[----:B--2---:R-:W-:-:S14]  /*128a0*/  DSETP.NAN.AND P1, PT, R4, R4, PT ;  /* 0x000000040400722a */ /* 0x004fdc0003f28000 */
[----:B---3--:R-:W-:-:S04]  /*128b0*/  @P1 ISETP.GE.U32.AND P0, PT, R10, R16, PT ;  /* 0x000000100a00120c */ /* 0x008fc80003f06070 */
        /* <DEDUP_REMOVED lines=8> */
.L_x_1227:
[----:B------:R-:W-:Y:S05]  /*12940*/  BSYNC.RECONVERGENT B0 ;  /* 0x0000000000007941 */ /* 0x000fea0003800200 */
.L_x_1226:
[----:B------:R-:W-:Y:S02]  /*12950*/  FSEL R8, R4, R8, P0 ;  /* 0x0000000804087208 */ /* 0x000fe40000000000 */
[----:B------:R-:W-:Y:S02]  /*12960*/  FSEL R9, R5, R9, P0 ;  /* 0x0000000905097208 */ /* 0x000fe40000000000 */
[----:B------:R-:W-:Y:S02]  /*12970*/  SEL R16, R10, R16, P0 ;  /* 0x000000100a107207 */ /* 0x000fe40000000000 */
[----:B------:R-:W-:-:S07]  /*12980*/  SEL R17, R11, R17, P0 ;  /* 0x000000110b117207 */ /* 0x000fce0000000000 */
.L_x_1225:
        /* <DEDUP_REMOVED lines=8> */
[----:B------:R-:W-:Y:S02]  /*12a10*/  HFMA2 R12, -RZ, RZ, 0, 5.9604644775390625e-08 ;  /* 0x00000001ff0c7431 */ /* 0x000fe400000001ff */
[----:B01----:R-:W-:Y:S01]  /*12a20*/  IMAD.MOV.U32 R8, RZ, RZ, 0x2ef ;  /* 0x000002efff087424 */ /* 0x003fe200078e00ff */
[----:B------:R-:W0:Y:S01]  /*12a30*/  LDCU.64 UR6, c[0x4][0x3c0] ;  /* 0x01007800ff0677ac */ /* 0x000e220008000a00 */
[----:B------:R-:W1:Y:S01]  /*12a40*/  LDC.64 R14, c[0x4][R14] ;  /* 0x010000000e0e7b82 */ /* 0x000e620000000a00 */
[----:B------:R-:W-:Y:S01]  /*12a50*/  IMAD.MOV.U32 R13, RZ, RZ, RZ ;  /* 0x000000ffff0d7224 */ /* 0x000fe200078e00ff */
[----:B------:R-:W3:Y:S01]  /*12a60*/  LDCU.64 UR8, c[0x4][0x250] ;  /* 0x01004a00ff0877ac */ /* 0x000ee20008000a00 */
[----:B--2---:R-:W-:Y:S01]  /*12a70*/  IMAD.U32 R4, RZ, RZ, UR4 ;  /* 0x00000004ff047e24 */ /* 0x004fe2000f8e00ff */
[----:B------:R-:W-:Y:S01]  /*12a80*/  MOV R5, UR5 ;  /* 0x0000000500057c02 */ /* 0x000fe20008000f00 */
[----:B0-----:R-:W-:Y:S01]  /*12a90*/  IMAD.U32 R6, RZ, RZ, UR6 ;  /* 0x00000006ff067e24 */ /* 0x001fe2000f8e00ff */
[----:B------:R-:W-:Y:S01]  /*12aa0*/  MOV R7, UR7 ;  /* 0x0000000700077c02 */ /* 0x000fe20008000f00 */
[----:B---3--:R-:W-:Y:S01]  /*12ab0*/  IMAD.U32 R10, RZ, RZ, UR8 ;  /* 0x00000008ff0a7e24 */ /* 0x008fe2000f8e00ff */
[----:B------:R-:W-:-:S07]  /*12ac0*/  MOV R11, UR9 ;  /* 0x00000009000b7c02 */ /* 0x000fce0008000f00 */
[----:B------:R-:W-:-:S07]  /*12ad0*/  LEPC R20, `(.L_x_1229) ;  /* 0x000000001014794e */ /* 0x000fce0000000000 */
[----:B-1----:R-:W-:Y:S05]  /*12ae0*/  CALL.ABS.NOINC R14 ;  /* 0x000000000e007343 */ /* 0x002fea0003c00000 */
.L_x_1229:
[----:B------:R-:W2:Y:S02]  /*12af0*/  LDCU.64 UR4, c[0x0][0x770] ;  /* 0x0000ee00ff0477ac */ /* 0x000ea40008000a00 */
[----:B--2---:R-:W-:-:S04]  /*12b00*/  IADD3 R2, P0, PT, R2, UR4, RZ ;  /* 0x0000000402027c10 */ /* 0x004fc8000ff1e0ff */
[----:B------:R-:W-:-:S05]  /*12b10*/  IADD3.X R3, PT, PT, RZ, UR5, RZ, P0, !PT ;  /* 0x00000005ff037c10 */ /* 0x000fca00087fe4ff */
[----:B------:R-:W-:Y:S01]  /*12b20*/  STG.E.64 desc[UR36][R2.64], R16 ;  /* 0x0000001002007986 */ /* 0x000fe2000c101b24 */
[----:B------:R-:W-:Y:S05]  /*12b30*/  EXIT ;  /* 0x000000000000794d */ /* 0x000fea0003800000 */
.L_x_1228:
[----:B------:R-:W-:Y:S04]  /*12b40*/  STG.E.64 desc[UR36][R6.64], R8 ;  /* 0x0000000806007986 */ /* 0x000fe8000c101b24 */
[----:B------:R-:W-:Y:S01]  /*12b50*/  STG.E.64 desc[UR36][R6.64+0x8], R16 ;  /* 0x0000081006007986 */ /* 0x000fe2000c101b24 */
[----:B------:R-:W-:Y:S05]  /*12b60*/  EXIT ;  /* 0x000000000000794d */ /* 0x000fea0003800000 */
.L_x_1187:
[----:B------:R-:W3:Y:S01]  /*12b70*/  LDL.LU.64 R8, [R1+0x30] ;  /* 0x0000300001087983 */ /* 0x000ee20000300a00 */
[----:B------:R-:W3:Y:S02]  /*12b80*/  LDCU UR4, c[0x0][0x3a0] ;  /* 0x00007400ff0477ac */ /* 0x000ee40008000800 */
[----:B---3--:R-:W-:-:S13]  /*12b90*/  ISETP.GE.AND P0, PT, R9, UR4, PT ;  /* 0x0000000409007c0c */ /* 0x008fda000bf06270 */
[----:B------:R-:W-:Y:S05]  /*12ba0*/  @P0 EXIT ;  /* 0x000000000000094d */ /* 0x000fea0003800000 */
[----:B------:R-:W0:Y:S01]  /*12bb0*/  LDCU UR4, c[0x0][0x3b0] ;  /* 0x00007600ff0477ac */ /* 0x000e220008000800 */
[----:B--2---:R-:W-:Y:S02]  /*12bc0*/  ISETP.NE.AND P1, PT, R16, RZ, PT ;  /* 0x000000ff1000720c */ /* 0x004fe40003f25270 */
[----:B0-----:R-:W-:-:S13]  /*12bd0*/  ISETP.NE.AND P0, PT, RZ, UR4, PT ;  /* 0x00000004ff007c0c */ /* 0x001fda000bf05270 */
[----:B------:R-:W-:Y:S05]  /*12be0*/  @P0 EXIT P1 ;  /* 0x000000000000094d */ /* 0x000fea0000800000 */
[----:B------:R-:W0:Y:S01]  /*12bf0*/  LDCU UR4, c[0x0][0x3b4] ;  /* 0x00007680ff0477ac */ /* 0x000e220008000800 */
[----:B------:R-:W-:Y:S02]  /*12c00*/  ISETP.NE.AND P1, PT, R17, RZ, PT ;  /* 0x000000ff1100720c */ /* 0x000fe40003f25270 */
[----:B0-----:R-:W-:-:S13]  /*12c10*/  ISETP.NE.AND P0, PT, RZ, UR4, PT ;  /* 0x00000004ff007c0c */ /* 0x001fda000bf05270 */
[----:B------:R-:W-:Y:S05]  /*12c20*/  @P0 EXIT P1 ;  /* 0x000000000000094d */ /* 0x000fea0000800000 */
[----:B------:R-:W0:Y:S01]  /*12c30*/  LDCU.U8 UR6, c[0x0][0x7a0] ;  /* 0x0000f400ff0677ac */ /* 0x000e220008000000 */
[----:B------:R-:W1:Y:S01]  /*12c40*/  LDCU.64 UR4, c[0x0][0x798] ;  /* 0x0000f300ff0477ac */ /* 0x000e620008000a00 */
[----:B0-----:R-:W-:-:S04]  /*12c50*/  UISETP.NE.AND UP1, UPT, UR6, URZ, UPT ;  /* 0x000000ff0600728c */ /* 0x001fc8000bf25270 */
[----:B-1----:R-:W-:Y:S02]  /*12c60*/  USEL UR4, UR4, URZ, UP1 ;  /* 0x000000ff04047287 */ /* 0x002fe40008800000 */
[----:B------:R-:W-:-:S04]  /*12c70*/  USEL UR5, UR5, URZ, UP1 ;  /* 0x000000ff05057287 */ /* 0x000fc80008800000 */
[----:B------:R-:W-:-:S04]  /*12c80*/  IADD3 R16, P0, PT, R24, UR4, RZ ;  /* 0x0000000418107c10 */ /* 0x000fc8000ff1e0ff */
[----:B------:R-:W-:Y:S01]  /*12c90*/  IADD3.X R17, PT, PT, R25, UR5, RZ, P0, !PT ;  /* 0x0000000519117c10 */ /* 0x000fe200087fe4ff */
[----:B------:R-:W-:Y:S08]  /*12ca0*/  BRA.U !UP0, `(.L_x_1230) ;  /* 0x0000000108f87547 */ /* 0x000ff0000b800000 */
[----:B------:R-:W-:Y:S05]  /*12cb0*/  BRA.U !UP1, `(.L_x_1231) ;  /* 0x0000000109447547 */ /* 0x000fea000b800000 */
[----:B----4-:R-:W-:Y:S01]  /*12cc0*/  MOV R0, 0x0 ;  /* 0x0000000000007802 */ /* 0x010fe20000000f00 */
        /* <DEDUP_REMOVED lines=9> */
[----:B---3--:R-:W-:Y:S01]  /*12d60*/  IMAD.U32 R6, RZ, RZ, UR6 ;  /* 0x00000006ff067e24 */ /* 0x008fe2000f8e00ff */
[----:B------:R-:W-:Y:S01]  /*12d70*/  MOV R7, UR7 ;  /* 0x0000000700077c02 */ /* 0x000fe20008000f00 */
[----:B----4-:R-:W-:Y:S01]  /*12d80*/  IMAD.U32 R10, RZ, RZ, UR8 ;  /* 0x00000008ff0a7e24 */ /* 0x010fe2000f8e00ff */
[----:B-1----:R-:W-:-:S07]  /*12d90*/  MOV R11, UR9 ;  /* 0x00000009000b7c02 */ /* 0x002fce0008000f00 */
[----:B------:R-:W-:-:S07]  /*12da0*/  LEPC R20, `(.L_x_1232) ;  /* 0x000000001014794e */ /* 0x000fce0000000000 */
[----:B--2---:R-:W-:Y:S05]  /*12db0*/  CALL.ABS.NOINC R14 ;  /* 0x000000000e007343 */ /* 0x004fea0003c00000 */
.L_x_1232:
[----:B------:R-:W-:-:S07]  /*12dc0*/  CS2R R16, SRZ ;  /* 0x0000000000107805 */ /* 0x000fce000001ff00 */
.L_x_1231:
        /* <DEDUP_REMOVED lines=10> */
[----:B------:R-:W-:Y:S01]  /*12e70*/  MOV R13, RZ ;  /* 0x000000ff000d7202 */ /* 0x000fe20000000f00 */
[----:B------:R-:W1:Y:S01]  /*12e80*/  LDCU.64 UR6, c[0x4][0x3c0] ;  /* 0x01007800ff0677ac */ /* 0x000e620008000a00 */
[----:B------:R-:W2:Y:S01]  /*12e90*/  LDC.64 R14, c[0x4][R14] ;  /* 0x010000000e0e7b82 */ /* 0x000ea20000000a00 */
[----:B------:R-:W3:Y:S01]  /*12ea0*/  LDCU.64 UR8, c[0x4][0x250] ;  /* 0x01004a00ff0877ac */ /* 0x000ee20008000a00 */
[----:B0-----:R-:W-:Y:S01]  /*12eb0*/  MOV R4, UR4 ;  /* 0x0000000400047c02 */ /* 0x001fe20008000f00 */
[----:B------:R-:W-:Y:S01]  /*12ec0*/  IMAD.U32 R5, RZ, RZ, UR5 ;  /* 0x00000005ff057e24 */ /* 0x000fe2000f8e00ff */
[----:B-1----:R-:W-:Y:S01]  /*12ed0*/  MOV R6, UR6 ;  /* 0x0000000600067c02 */ /* 0x002fe20008000f00 */
[----:B------:R-:W-:Y:S01]  /*12ee0*/  IMAD.U32 R7, RZ, RZ, UR7 ;  /* 0x00000007ff077e24 */ /* 0x000fe2000f8e00ff */
[----:B---3--:R-:W-:Y:S01]  /*12ef0*/  MOV R10, UR8 ;  /* 0x00000008000a7c02 */ /* 0x008fe20008000f00 */
[----:B------:R-:W-:-:S07]  /*12f00*/  IMAD.U32 R11, RZ, RZ, UR9 ;  /* 0x00000009ff0b7e24 */ /* 0x000fce000f8e00ff */
[----:B------:R-:W-:-:S07]  /*12f10*/  LEPC R20, `(.L_x_1234) ;  /* 0x000000001014794e */ /* 0x000fce0000000000 */
[----:B--2-4-:R-:W-:Y:S05]  /*12f20*/  CALL.ABS.NOINC R14 ;  /* 0x000000000e007343 */ /* 0x014fea0003c00000 */
.L_x_1234:
[----:B------:R-:W0:Y:S02]  /*12f30*/  LDCU.64 UR4, c[0x0][0x770] ;  /* 0x0000ee00ff0477ac */ /* 0x000e240008000a00 */
[----:B0-----:R-:W-:-:S05]  /*12f40*/  IADD3 R2, P0, PT, R2, UR4, RZ ;  /* 0x0000000402027c10 */ /* 0x001fca000ff1e0ff */
[----:B------:R-:W-:-:S05]  /*12f50*/  IMAD.X R3, RZ, RZ, UR5, P0 ;  /* 0x00000005ff037e24 */ /* 0x000fca00080e06ff */
[----:B------:R-:W-:Y:S01]  /*12f60*/  STG.E.64 desc[UR36][R2.64], R16 ;  /* 0x0000001002007986 */ /* 0x000fe2000c101b24 */
[----:B------:R-:W-:Y:S05]  /*12f70*/  EXIT ;  /* 0x000000000000794d */ /* 0x000fea0003800000 */
.L_x_1233:
[----:B----4-:R-:W-:Y:S01]  /*12f80*/  MOV R0, 0x0 ;  /* 0x0000000000007802 */ /* 0x010fe20000000f00 */
[----:B------:R-:W0:Y:S01]  /*12f90*/  LDCU.64 UR4, c[0x4][0x3c8] ;  /* 0x01007900ff0477ac */ /* 0x000e220008000a00 */
[----:B------:R-:W-:Y:S02]  /*12fa0*/  HFMA2 R8, -RZ, RZ, 0, 4.4405460357666015625e-05 ;  /* 0x000002e9ff087431 */ /* 0x000fe400000001ff */
[----:B------:R-:W-:Y:S01]  /*12fb0*/  IMAD.MOV.U32 R12, RZ, RZ, 0x1 ;  /* 0x00000001ff0c7424 */ /* 0x000fe200078e00ff */
[----:B------:R1:W2:Y:S01]  /*12fc0*/  LDC.64 R2, c[0x4][R0] ;  /* 0x0100000000027b82 */ /* 0x0002a20000000a00 */
[----:B------:R-:W3:Y:S01]  /*12fd0*/  LDCU.64 UR6, c[0x4][0x3c0] ;  /* 0x01007800ff0677ac */ /* 0x000ee20008000a00 */
[----:B------:R-:W-:Y:S01]  /*12fe0*/  MOV R13, RZ ;  /* 0x000000ff000d7202 */ /* 0x000fe20000000f00 */
[----:B------:R-:W4:Y:S01]  /*12ff0*/  LDCU.64 UR8, c[0x4][0x258] ;  /* 0x01004b00ff0877ac */ /* 0x000f220008000a00 */
[----:B0-----:R-:W-:Y:S01]  /*13000*/  MOV R4, UR4 ;  /* 0x0000000400047c02 */ /* 0x001fe20008000f00 */
[----:B------:R-:W-:Y:S01]  /*13010*/  IMAD.U32 R5, RZ, RZ, UR5 ;  /* 0x00000005ff057e24 */ /* 0x000fe2000f8e00ff */
[----:B---3--:R-:W-:Y:S01]  /*13020*/  MOV R6, UR6 ;  /* 0x0000000600067c02 */ /* 0x008fe20008000f00 */
[----:B------:R-:W-:Y:S01]  /*13030*/  IMAD.U32 R7, RZ, RZ, UR7 ;  /* 0x00000007ff077e24 */ /* 0x000fe2000f8e00ff */
[----:B----4-:R-:W-:Y:S01]  /*13040*/  MOV R10, UR8 ;  /* 0x00000008000a7c02 */ /* 0x010fe20008000f00 */
[----:B-1----:R-:W-:-:S07]  /*13050*/  IMAD.U32 R11, RZ, RZ, UR9 ;  /* 0x00000009ff0b7e24 */ /* 0x002fce000f8e00ff */
[----:B------:R-:W-:-:S07]  /*13060*/  LEPC R20, `(.L_x_1235) ;  /* 0x000000001014794e */ /* 0x000fce0000000000 */
[----:B--2---:R-:W-:Y:S05]  /*13070*/  CALL.ABS.NOINC R2 ;  /* 0x0000000002007343 */ /* 0x004fea0003c00000 */
.L_x_1235:
[----:B------:R-:W-:Y:S05]  /*13080*/  EXIT ;  /* 0x000000000000794d */ /* 0x000fea0003800000 */
.L_x_1230:
[----:B------:R-:W-:Y:S05]  /*13090*/  BRA.U !UP1, `(.L_x_1236) ;  /* 0x0000000109487547 */ /* 0x000fea000b800000 */
[----:B------:R-:W2:Y:S04]  /*130a0*/  LDG.E.64 R8, desc[UR36][R6.64] ;  /* 0x0000002406087981 */ /* 0x000ea8000c1e1b00 */
        /* <DEDUP_REMOVED lines=12> */
.L_x_1238:
[----:B------:R-:W-:Y:S05]  /*13170*/  BSYNC.RECONVERGENT B0 ;  /* 0x0000000000007941 */ /* 0x000fea0003800200 */
.L_x_1237:
[----:B------:R-:W-:Y:S02]  /*13180*/  FSEL R4, R8, R4, P0 ;  /* 0x0000000408047208 */ /* 0x000fe40000000000 */
[----:B------:R-:W-:Y:S02]  /*13190*/  FSEL R5, R9, R5, P0 ;  /* 0x0000000509057208 */ /* 0x000fe40000000000 */
[----:B------:R-:W-:Y:S02]  /*131a0*/  SEL R16, R10, R16, P0 ;  /* 0x000000100a107207 */ /* 0x000fe40000000000 */
[----:B------:R-:W-:-:S07]  /*131b0*/  SEL R17, R11, R17, P0 ;  /* 0x000000110b117207 */ /* 0x000fce0000000000 */
.L_x_1236:
        /* <DEDUP_REMOVED lines=16> */
[----:B-1----:R-:W-:Y:S01]  /*132c0*/  IMAD.U32 R6, RZ, RZ, UR6 ;  /* 0x00000006ff067e24 */ /* 0x002fe2000f8e00ff */
[----:B------:R-:W-:Y:S01]  /*132d0*/  MOV R7, UR7 ;  /* 0x0000000700077c02 */ /* 0x000fe20008000f00 */
[----:B---3--:R-:W-:Y:S01]  /*132e0*/  IMAD.U32 R10, RZ, RZ, UR8 ;  /* 0x00000008ff0a7e24 */ /* 0x008fe2000f8e00ff */
[----:B------:R-:W-:-:S07]  /*132f0*/  MOV R11, UR9 ;  /* 0x00000009000b7c02 */ /* 0x000fce0008000f00 */
[----:B------:R-:W-:-:S07]  /*13300*/  LEPC R20, `(.L_x_1240) ;  /* 0x000000001014794e */ /* 0x000fce0000000000 */
[----:B--2-4-:R-:W-:Y:S05]  /*13310*/  CALL.ABS.NOINC R14 ;  /* 0x000000000e007343 */ /* 0x014fea0003c00000 */
.L_x_1240:
[----:B------:R-:W0:Y:S02]  /*13320*/  LDCU.64 UR4, c[0x0][0x770] ;  /* 0x0000ee00ff0477ac */ /* 0x000e240008000a00 */
[----:B0-----:R-:W-:-:S04]  /*13330*/  IADD3 R2, P0, PT, R2, UR4, RZ ;  /* 0x0000000402027c10 */ /* 0x001fc8000ff1e0ff */
[----:B------:R-:W-:-:S05]  /*13340*/  IADD3.X R3, PT, PT, RZ, UR5, RZ, P0, !PT ;  /* 0x00000005ff037c10 */ /* 0x000fca00087fe4ff */
[----:B------:R-:W-:Y:S01]  /*13350*/  STG.E.64 desc[UR36][R2.64], R16 ;  /* 0x0000001002007986 */ /* 0x000fe2000c101b24 */
[----:B------:R-:W-:Y:S05]  /*13360*/  EXIT ;  /* 0x000000000000794d */ /* 0x000fea0003800000 */
.L_x_1239:
[----:B------:R-:W-:Y:S04]  /*13370*/  STG.E.64 desc[UR36][R6.64], R4 ;  /* 0x0000000406007986 */ /* 0x000fe8000c101b24 */
[----:B------:R-:W-:Y:S01]  /*13380*/  STG.E.64 desc[UR36][R6.64+0x8], R16 ;  /* 0x0000081006007986 */ /* 0x000fe2000c101b24 */
[----:B------:R-:W-:Y:S05]  /*13390*/  EXIT ;  /* 0x000000000000794d */ /* 0x000fea0003800000 */
        .weak           $__internal_3_$__cuda_sm20_div_u64
        .type           $__internal_3_$__cuda_sm20_div_u64,@function
        .size           $__internal_3_$__cuda_sm20_div_u64,(.L_x_6055 - $__internal_3_$__cuda_sm20_div_u64)
$__internal_3_$__cuda_sm20_div_u64:
[----:B------:R-:W-:Y:S01]  /*133a0*/  IMAD.MOV.U32 R12, RZ, RZ, R3 ;  /* 0x000000ffff0c7224 */ /* 0x000fe200078e0003 */
[----:B------:R-:W-:-:S05]  /*133b0*/  MOV R13, RZ ;  /* 0x000000ff000d7202 */ /* 0x000fca0000000f00 */
[----:B------:R-:W0:Y:S08]  /*133c0*/  I2F.U64.RP R12, R12 ;  /* 0x0000000c000c7312 */ /* 0x000e300000309000 */
[----:B0-----:R-:W0:Y:S02]  /*133d0*/  MUFU.RCP R8, R12 ;  /* 0x0000000c00087308 */ /* 0x001e240000001000 */
[----:B0-----:R-:W-:-:S06]  /*133e0*/  VIADD R8, R8, 0x1ffffffe ;  /* 0x1ffffffe08087836 */ /* 0x001fcc0000000000 */
[----:B------:R-:W0:Y:S02]  /*133f0*/  F2I.U64.TRUNC R8, R8 ;  /* 0x0000000800087311 */ /* 0x000e24000020d800 */
[----:B0-----:R-:W-:-:S04]  /*13400*/  IMAD.WIDE.U32 R10, R8, R3, RZ ;  /* 0x00000003080a7225 */ /* 0x001fc800078e00ff */
[----:B------:R-:W-:Y:S01]  /*13410*/  IMAD R11, R9, R3, R11 ;  /* 0x00000003090b7224 */ /* 0x000fe200078e020b */
[----:B------:R-:W-:-:S04]  /*13420*/  IADD3 R15, P0, PT, RZ, -R10, RZ ;  /* 0x8000000aff0f7210 */ /* 0x000fc80007f1e0ff */
[----:B------:R-:W-:Y:S01]  /*13430*/  IADD3.X R19, PT, PT, RZ, ~R11, RZ, P0, !PT ;  /* 0x8000000bff137210 */ /* 0x000fe200007fe4ff */
[----:B------:R-:W-:-:S04]  /*13440*/  IMAD.HI.U32 R10, R8, R15, RZ ;  /* 0x0000000f080a7227 */ /* 0x000fc800078e00ff */
[----:B------:R-:W-:Y:S02]  /*13450*/  IMAD.MOV.U32 R11, RZ, RZ, R8 ;  /* 0x000000ffff0b7224 */ /* 0x000fe400078e0008 */
[-C--:B------:R-:W-:Y:S02]  /*13460*/  IMAD R13, R9, R19.reuse, RZ ;  /* 0x00000013090d7224 */ /* 0x080fe400078e02ff */
[----:B------:R-:W-:-:S04]  /*13470*/  IMAD.WIDE.U32 R10, P0, R8, R19, R10 ;  /* 0x00000013080a7225 */ /* 0x000fc8000780000a */
[----:B------:R-:W-:-:S04]  /*13480*/  IMAD.HI.U32 R19, R9, R19, RZ ;  /* 0x0000001309137227 */ /* 0x000fc800078e00ff */
[----:B------:R-:W-:-:S05]  /*13490*/  IMAD.HI.U32 R10, P1, R9, R15, R10 ;  /* 0x0000000f090a7227 */ /* 0x000fca000782000a */
[----:B------:R-:W-:Y:S02]  /*134a0*/  IADD3 R11, P2, PT, R13, R10, RZ ;  /* 0x0000000a0d0b7210 */ /* 0x000fe40007f5e0ff */
[----:B------:R-:W-:-:S03]  /*134b0*/  IADD3.X R10, PT, PT, R19, R9, RZ, P0, !PT ;  /* 0x00000009130a7210 */ /* 0x000fc600007fe4ff */
        /* <DEDUP_REMOVED lines=11> */
[----:B------:R-:W-:-:S04]  /*13570*/  IADD3 R11, P2, PT, R12, R11, RZ ;  /* 0x0000000b0c0b7210 */ /* 0x000fc80007f5e0ff */
[----:B------:R-:W-:Y:S01]  /*13580*/  IADD3.X R13, PT, PT, R8, R13, RZ, P0, !PT ;  /* 0x0000000d080d7210 */ /* 0x000fe200007fe4ff */
[----:B------:R-:W-:-:S03]  /*13590*/  IMAD.HI.U32 R8, R11, R6, RZ ;  /* 0x000000060b087227 */ /* 0x000fc600078e00ff */
[----:B------:R-:W-:Y:S01]  /*135a0*/  IADD3.X R13, PT, PT, RZ, RZ, R13, P2, P1 ;  /* 0x000000ffff0d7210 */ /* 0x000fe200017e240d */
[----:B------:R-:W-:-:S04]  /*135b0*/  IMAD.WIDE.U32 R8, R11, R7, R8 ;  /* 0x000000070b087225 */ /* 0x000fc800078e0008 */
[C---:B------:R-:W-:Y:S02]  /*135c0*/  IMAD R11, R13.reuse, R7, RZ ;  /* 0x000000070d0b7224 */ /* 0x040fe400078e02ff */
[----:B------:R-:W-:-:S04]  /*135d0*/  IMAD.HI.U32 R8, P0, R13, R6, R8 ;  /* 0x000000060d087227 */ /* 0x000fc80007800008 */
[----:B------:R-:W-:Y:S01]  /*135e0*/  IMAD.HI.U32 R13, R13, R7, RZ ;  /* 0x000000070d0d7227 */ /* 0x000fe200078e00ff */
[----:B------:R-:W-:-:S04]  /*135f0*/  IADD3 R10, P1, PT, R11, R8, RZ ;  /* 0x000000080b0a7210 */ /* 0x000fc80007f3e0ff */
[----:B------:R-:W-:-:S05]  /*13600*/  IADD3.X R8, PT, PT, R13, RZ, RZ, P0, !PT ;  /* 0x000000ff0d087210 */ /* 0x000fca00007fe4ff */
[----:B------:R-:W-:Y:S02]  /*13610*/  IMAD.X R11, RZ, RZ, R8, P1 ;  /* 0x000000ffff0b7224 */ /* 0x000fe400008e0608 */
[----:B------:R-:W-:-:S04]  /*13620*/  IMAD.WIDE.U32 R8, R10, R3, RZ ;  /* 0x000000030a087225 */ /* 0x000fc800078e00ff */
[----:B------:R-:W-:Y:S01]  /*13630*/  IMAD R9, R11, R3, R9 ;  /* 0x000000030b097224 */ /* 0x000fe200078e0209 */
[----:B------:R-:W-:-:S04]  /*13640*/  IADD3 R12, P0, PT, -R8, R6, RZ ;  /* 0x00000006080c7210 */ /* 0x000fc80007f1e1ff */
[----:B------:R-:W-:Y:S02]  /*13650*/  IADD3.X R14, PT, PT, ~R9, R7, RZ, P0, !PT ;  /* 0x00000007090e7210 */ /* 0x000fe400007fe5ff */
[----:B------:R-:W-:Y:S02]  /*13660*/  ISETP.GE.U32.AND P0, PT, R12, R3, PT ;  /* 0x000000030c00720c */ /* 0x000fe40003f06070 */
[----:B------:R-:W-:Y:S02]  /*13670*/  IADD3 R7, P2, PT, R10, 0x1, RZ ;  /* 0x000000010a077810 */ /* 0x000fe40007f5e0ff */
[----:B------:R-:W-:Y:S02]  /*13680*/  IADD3 R8, P1, PT, -R3, R12, RZ ;  /* 0x0000000c03087210 */ /* 0x000fe40007f3e1ff */
[C---:B------:R-:W-:Y:S01]  /*13690*/  ISETP.GE.U32.AND.EX P0, PT, R14.reuse, RZ, PT, P0 ;  /* 0x000000ff0e00720c */ /* 0x040fe20003f06100 */
[----:B------:R-:W-:Y:S01]  /*136a0*/  IMAD.X R6, RZ, RZ, R11, P2 ;  /* 0x000000ffff067224 */ /* 0x000fe200010e060b */
[----:B------:R-:W-:-:S02]  /*136b0*/  IADD3.X R9, PT, PT, R14, -0x1, RZ, P1, !PT ;  /* 0xffffffff0e097810 */ /* 0x000fc40000ffe4ff */
[----:B------:R-:W-:Y:S02]  /*136c0*/  SEL R8, R8, R12, P0 ;  /* 0x0000000c08087207 */ /* 0x000fe40000000000 */
[----:B------:R-:W-:Y:S02]  /*136d0*/  SEL R7, R7, R10, P0 ;  /* 0x0000000a07077207 */ /* 0x000fe40000000000 */
[----:B------:R-:W-:Y:S02]  /*136e0*/  SEL R9, R9, R14, P0 ;  /* 0x0000000e09097207 */ /* 0x000fe40000000000 */
[----:B------:R-:W-:Y:S02]  /*136f0*/  SEL R11, R6, R11, P0 ;  /* 0x0000000b060b7207 */ /* 0x000fe40000000000 */
[----:B------:R-:W-:Y:S02]  /*13700*/  ISETP.GE.U32.AND P0, PT, R8, R3, PT ;  /* 0x000000030800720c */ /* 0x000fe40003f06070 */
[----:B------:R-:W-:-:S02]  /*13710*/  IADD3 R6, P2, PT, R7, 0x1, RZ ;  /* 0x0000000107067810 */ /* 0x000fc40007f5e0ff */
[----:B------:R-:W-:Y:S02]  /*13720*/  ISETP.GE.U32.AND.EX P0, PT, R9, RZ, PT, P0 ;  /* 0x000000ff0900720c */ /* 0x000fe40003f06100 */
[----:B------:R-:W-:Y:S02]  /*13730*/  ISETP.NE.U32.AND P1, PT, R3, RZ, PT ;  /* 0x000000ff0300720c */ /* 0x000fe40003f25070 */
[----:B------:R-:W-:Y:S01]  /*13740*/  SEL R3, R6, R7, P0 ;  /* 0x0000000706037207 */ /* 0x000fe20000000000 */
[----:B------:R-:W-:Y:S01]  /*13750*/  HFMA2 R7, -RZ, RZ, 0, 0 ;  /* 0x00000000ff077431 */ /* 0x000fe200000001ff */
[-C--:B------:R-:W-:Y:S01]  /*13760*/  IADD3.X R8, PT, PT, RZ, R11.reuse, RZ, P2, !PT ;  /* 0x0000000bff087210 */ /* 0x080fe200017fe4ff */
[----:B------:R-:W-:Y:S01]  /*13770*/  IMAD.MOV.U32 R6, RZ, RZ, R0 ;  /* 0x000000ffff067224 */ /* 0x000fe200078e0000 */
[----:B------:R-:W-:Y:S02]  /*13780*/  ISETP.NE.AND.EX P1, PT, RZ, RZ, PT, P1 ;  /* 0x000000ffff00720c */ /* 0x000fe40003f25310 */
[----:B------:R-:W-:-:S02]  /*13790*/  SEL R8, R8, R11, P0 ;  /* 0x0000000b08087207 */ /* 0x000fc40000000000 */
[----:B------:R-:W-:Y:S02]  /*137a0*/  SEL R3, R3, 0xffffffff, P1 ;  /* 0xffffffff03037807 */ /* 0x000fe40000800000 */
[----:B------:R-:W-:Y:S01]  /*137b0*/  SEL R8, R8, 0xffffffff, P1 ;  /* 0xffffffff08087807 */ /* 0x000fe20000800000 */
[----:B------:R-:W-:Y:S06]  /*137c0*/  RET.REL.NODEC R6 `(_ZN2at6native13reduce_kernelILi512ELi1ENS0_8ReduceOpIdNS0_9ArgMinOpsIdEEjlLi4ELi4EEEEEvT1_) ;  /* 0xfffffec8060c7950 */ /* 0x000fec0003c3ffff */
.L_x_1241:
        /* <DEDUP_REMOVED lines=11> */
.L_x_6055:


//--------------------- .text._ZN2at6native13reduce_kernelILi256ELi2ENS0_8ReduceOpIdNS0_9ArgMinOpsIdEEjlLi4ELi4EEEEEvT1_ --------------------------
	.section	.text._ZN2at6native13reduce_kernelILi256ELi2ENS0_8ReduceOpIdNS0_9ArgMinOpsIdEEjlLi4ELi4EEEEEvT1_,"ax",@progbits
	.align	128
        .global         _ZN2at6native13reduce_kernelILi256ELi2ENS0_8ReduceOpIdNS0_9ArgMinOpsIdEEjlLi4ELi4EEEEEvT1_
        .type           _ZN2at6native13reduce_kernelILi256ELi2ENS0_8ReduceOpIdNS0_9ArgMinOpsIdEEjlLi4ELi4EEEEEvT1_,@function
        .size           _ZN2at6native13reduce_kernelILi256ELi2ENS0_8ReduceOpIdNS0_9ArgMinOpsIdEEjlLi4ELi4EEEEEvT1_,(.L_x_6056 - _ZN2at6native13reduce_kernelILi256ELi2ENS0_8ReduceOpIdNS0_9ArgMinOpsIdEEjlLi4ELi4EEEEEvT1_)
        .other          _ZN2at6native13reduce_kernelILi256ELi2ENS0_8ReduceOpIdNS0_9ArgMinOpsIdEEjlLi4ELi4EEEEEvT1_,@"STO_CUDA_ENTRY STV_DEFAULT"
_ZN2at6native13reduce_kernelILi256ELi2ENS0_8ReduceOpIdNS0_9ArgMinOpsIdEEjlLi4ELi4EEEEEvT1_:
.text._ZN2at6native13reduce_kernelILi256ELi2ENS0_8ReduceOpIdNS0_9ArgMinOpsIdEEjlLi4ELi4EEEEEvT1_:
[----:B------:R-:W0:Y:S01]  /*0000*/  LDC R1, c[0x0][0x37c] ;  /* 0x0000df00ff017b82 */ /* 0x000e220000000800 */
[----:B------:R-:W1:Y:S01]  /*0010*/  S2R R22, SR_TID.X ;  /* 0x0000000000167919 */ /* 0x000e620000002100 */
[----:B------:R-:W1:Y:S06]  /*0020*/  LDCU.128 UR8, c[0x0][0x3b0] ;  /* 0x00007600ff0877ac */ /* 0x000e6c0008000c00 */
[----:B------:R-:W2:Y:S01]  /*0030*/  S2UR UR5, SR_CTAID.X ;  /* 0x00000000000579c3 */ /* 0x000ea20000002500 */
[----:B0-----:R-:W-:Y:S01]  /*0040*/  VIADD R1, R1, 0xffffffe8 ;  /* 0xffffffe801017836 */ /* 0x001fe20000000000 */
[----:B------:R-:W0:Y:S01]  /*0050*/  S2R R19, SR_TID.Y ;  /* 0x0000000000137919 */ /* 0x000e220000002200 */
[----:B------:R-:W0:Y:S01]  /*0060*/  LDCU UR6, c[0x0][0x3c0] ;  /* 0x00007800ff0677ac */ /* 0x000e220008000800 */
[----:B------:R-:W-:Y:S01]  /*0070*/  IMAD.MOV.U32 R59, RZ, RZ, RZ ;  /* 0x000000ffff3b7224 */ /* 0x000fe200078e00ff */
[----:B------:R-:W3:Y:S01]  /*0080*/  S2R R18, SR_CTAID.Y ;  /* 0x0000000000127919 */ /* 0x000ee20000002600 */
[----:B------:R-:W4:Y:S02]  /*0090*/  LDCU UR4, c[0x0][0x56c] ;  /* 0x0000ad80ff0477ac */ /* 0x000f240008000800 */
[----:B------:R-:W2:Y:S01]  /*00a0*/  LDC R3, c[0x0][0x3a8] ;  /* 0x0000ea00ff037b82 */ /* 0x000ea20000000800 */
[----:B----4-:R-:W-:Y:S01]  /*00b0*/  UISETP.NE.AND UP0, UPT, UR4, URZ, UPT ;  /* 0x000000ff0400728c */ /* 0x010fe2000bf05270 */
[----:B-1----:R-:W-:-:S02]  /*00c0*/  IMAD R0, R22, UR11, RZ ;  /* 0x0000000b16007c24 */ /* 0x002fc4000f8e02ff */
[----:B------:R-:W-:Y:S02]  /*00d0*/  IMAD R2, R22, UR8, RZ ;  /* 0x0000000816027c24 */ /* 0x000fe4000f8e02ff */
[C---:B0-----:R-:W-:Y:S02]  /*00e0*/  IMAD R0, R19.reuse, UR6, R0 ;  /* 0x0000000613007c24 */ /* 0x041fe4000f8e0200 */
[----:B------:R-:W-:Y:S02]  /*00f0*/  IMAD R51, R19, UR9, R2 ;  /* 0x0000000913337c24 */ /* 0x000fe4000f8e0202 */
[----:B--2---:R-:W-:Y:S02]  /*0100*/  IMAD R0, R3, UR5, R0 ;  /* 0x0000000503007c24 */ /* 0x004fe4000f8e0200 */
[----:B---3--:R-:W-:Y:S02]  /*0110*/  IMAD R51, R18, UR10, R51 ;  /* 0x0000000a12337c24 */ /* 0x008fe4000f8e0233 */
[----:B------:R-:W-:-:S05]  /*0120*/  IMAD.SHL.U32 R5, R0, 0x2, RZ ;  /* 0x0000000200057824 */ /* 0x000fca00078e00ff */
[----:B------:R0:W-:Y:S01]  /*0130*/  STL [R1+0x14], R5 ;  /* 0x0000140501007387 */ /* 0x0001e20000100800 */
        /* <DEDUP_REMOVED lines=23> */
[----:B------:R-:W-:-:S04]  /*02b0*/  UISETP.NE.AND UP0, UPT, UR4, 0x2, UPT ;  /* 0x000000020400788c */ /* 0x000fc8000bf05270 */
[----:B------:R-:W-:-:S04]  /*02c0*/  IMAD.MOV R2, RZ, RZ, -R5 ;  /* 0x000000ffff027224 */ /* 0x000fc800078e0a05 */
        /* <DEDUP_REMOVED lines=254> */
.L_x_1242:
[----:B------:R-:W2:Y:S01]  /*12b0*/  LDL.64 R2, [R1+0x10] ;  /* 0x0000100001027983 */ /* 0x000ea20000100a00 */
[----:B------:R-:W1:Y:S01]  /*12c0*/  LDCU UR5, c[0x0][0x39c] ;  /* 0x00007380ff0577ac */ /* 0x000e620008000800 */
[----:B------:R-:W-:Y:S01]  /*12d0*/  BSSY.RECONVERGENT B6, `(.L_x_1243) ;  /* 0x0000f40000067945 */ /* 0x000fe20003800200 */
[----:B------:R-:W-:Y:S02]  /*12e0*/  CS2R R26, SRZ ;  /* 0x00000000001a7805 */ /* 0x000fe4000001ff00 */
[----:B------:R-:W-:Y:S01]  /*12f0*/  CS2R R16, SRZ ;  /* 0x0000000000107805 */ /* 0x000fe2000001ff00 */
[----:B------:R-:W2:Y:S01]  /*1300*/  LDCU UR4, c[0x0][0x3a0] ;  /* 0x00007400ff0477ac */ /* 0x000ea20008000800 */
[----:B------:R-:W-:Y:S02]  /*1310*/  CS2R R24, SRZ ;  /* 0x0000000000187805 */ /* 0x000fe4000001ff00 */
[----:B0-----:R-:W-:Y:S01]  /*1320*/  CS2R R4, SRZ ;  /* 0x0000000000047805 */ /* 0x001fe2000001ff00 */
[----:B------:R-:W0:Y:S01]  /*1330*/  LDCU.64 UR36, c[0x0][0x358] ;  /* 0x00006b00ff2477ac */ /* 0x000e220008000a00 */
[----:B------:R-:W3:Y:S01]  /*1340*/  LDCU UR38, c[0x0][0x39c] ;  /* 0x00007380ff2677ac */ /* 0x000ee20008000800 */
[----:B-1----:R-:W-:-:S05]  /*1350*/  IMAD.U32 R54, RZ, RZ, UR5 ;  /* 0x00000005ff367e24 */ /* 0x002fca000f8e00ff */
[----:B------:R-:W-:-:S04]  /*1360*/  ISETP.GE.U32.AND P0, PT, R51, R54, PT ;  /* 0x000000363300720c */ /* 0x000fc80003f06070 */
[----:B--2---:R-:W-:-:S13]  /*1370*/  ISETP.GE.U32.OR P0, PT, R3, UR4, P0 ;  /* 0x0000000403007c0c */ /* 0x004fda0008706470 */
[----:B0--3--:R-:W-:Y:S05]  /*1380*/  @P0 BRA `(.L_x_1244) ;  /* 0x000000f000d00947 */ /* 0x009fea0003800000 */
[----:B------:R-:W0:Y:S01]  /*1390*/  LDCU.U8 UR6, c[0x0][0x3d0] ;  /* 0x00007a00ff0677ac */ /* 0x000e220008000000 */
[----:B------:R-:W1:Y:S01]  /*13a0*/  LDCU.64 UR4, c[0x0][0x768] ;  /* 0x0000ed00ff0477ac */ /* 0x000e620008000a00 */
[----:B0-----:R-:W-:Y:S01]  /*13b0*/  UISETP.NE.AND UP0, UPT, UR6, URZ, UPT ;  /* 0x000000ff0600728c */ /* 0x001fe2000bf05270 */
[----:B-1----:R-:W-:-:S04]  /*13c0*/  IADD3 R16, P0, PT, R59, UR4, RZ ;  /* 0x000000043b107c10 */ /* 0x002fc8000ff1e0ff */
[----:B------:R-:W-:-:S04]  /*13d0*/  IADD3.X R17, PT, PT, RZ, UR5, RZ, P0, !PT ;  /* 0x00000005ff117c10 */ /* 0x000fc800087fe4ff */
[----:B------:R-:W-:Y:S05]  /*13e0*/  BRA.U !UP0, `(.L_x_1245) ;  /* 0x0000001108347547 */ /* 0x000fea000b800000 */
[----:B------:R-:W-:Y:S01]  /*13f0*/  MOV R0, 0x0 ;  /* 0x0000000000007802 */ /* 0x000fe20000000f00 */
[----:B------:R-:W0:Y:S01]  /*1400*/  LDCU.64 UR6, c[0x4][0x3b8] ;  /* 0x01007700ff0677ac */ /* 0x000e220008000a00 */
[----:B------:R-:W-:Y:S02]  /*1410*/  HFMA2 R12, -RZ, RZ, 0, 5.9604644775390625e-08 ;  /* 0x00000001ff0c7431 */ /* 0x000fe400000001ff */
[----:B------:R-:W-:Y:S01]  /*1420*/  IMAD.MOV.U32 R29, RZ, RZ, R17 ;  /* 0x000000ffff1d7224 */ /* 0x000fe200078e0011 */
[----:B------:R1:W2:Y:S01]  /*1430*/  LDC.64 R2, c[0x4][R0] ;  /* 0x0100000000027b82 */ /* 0x0002a20000000a00 */
[----:B------:R-:W3:Y:S01]  /*1440*/  LDCU.64 UR8, c[0x4][0x3c0] ;  /* 0x01007800ff0877ac */ /* 0x000ee20008000a00 */
[----:B------:R-:W-:Y:S02]  /*1450*/  IMAD.MOV.U32 R28, RZ, RZ, R16 ;  /* 0x000000ffff1c7224 */ /* 0x000fe400078e0010 */
[----:B------:R-:W-:Y:S01]  /*1460*/  IMAD.MOV.U32 R8, RZ, RZ, 0x1e3 ;  /* 0x000001e3ff087424 */ /* 0x000fe200078e00ff */
[----:B------:R-:W4:Y:S01]  /*1470*/  LDCU.64 UR10, c[0x4][0x260] ;  /* 0x01004c00ff0a77ac */ /* 0x000f220008000a00 */
[----:B------:R-:W-:Y:S01]  /*1480*/  IMAD.MOV.U32 R13, RZ, RZ, RZ ;  /* 0x000000ffff0d7224 */ /* 0x000fe200078e00ff */
[----:B------:R-:W5:Y:S01]  /*1490*/  LDCU UR4, c[0x0][0x39c] ;  /* 0x00007380ff0477ac */ /* 0x000f620008000800 */
[----:B0-----:R-:W-:-:S02]  /*14a0*/  IMAD.U32 R4, RZ, RZ, UR6 ;  /* 0x00000006ff047e24 */ /* 0x001fc4000f8e00ff */
[----:B------:R-:W-:Y:S02]  /*14b0*/  IMAD.U32 R5, RZ, RZ, UR7 ;  /* 0x00000007ff057e24 */ /* 0x000fe4000f8e00ff */
[----:B---3--:R-:W-:Y:S02]  /*14c0*/  IMAD.U32 R6, RZ, RZ, UR8 ;  /* 0x00000008ff067e24 */ /* 0x008fe4000f8e00ff */
[----:B------:R-:W-:Y:S01]  /*14d0*/  IMAD.U32 R7, RZ, RZ, UR9 ;  /* 0x00000009ff077e24 */ /* 0x000fe2000f8e00ff */
[----:B----4-:R-:W-:Y:S01]  /*14e0*/  MOV R10, UR10 ;  /* 0x0000000a000a7c02 */ /* 0x010fe20008000f00 */
[----:B------:R-:W-:Y:S02]  /*14f0*/  IMAD.U32 R11, RZ, RZ, UR11 ;  /* 0x0000000bff0b7e24 */ /* 0x000fe4000f8e00ff */
[----:B-1---5:R-:W-:-:S07]  /*1500*/  IMAD.U32 R23, RZ, RZ, UR4 ;  /* 0x00000004ff177e24 */ /* 0x022fce000f8e00ff */
[----:B------:R-:W-:-:S07]  /*1510*/  LEPC R20, `(.L_x_1246) ;  /* 0x000000001014794e */ /* 0x000fce0000000000 */
[----:B--2---:R-:W-:Y:S05]  /*1520*/  CALL.ABS.NOINC R2 ;  /* 0x0000000002007343 */ /* 0x004fea0003c00000 */
.L_x_1246:
[----:B------:R-:W0:Y:S01]  /*1530*/  LDC.64 R14, c[0x0][0x388] ;  /* 0x0000e200ff0e7b82 */ /* 0x000e220000000a00 */
[----:B------:R-:W-:Y:S01]  /*1540*/  SHF.R.U32.HI R0, RZ, 0x3, R16 ;  /* 0x00000003ff007819 */ /* 0x000fe20000011610 */
[----:B------:R-:W-:Y:S01]  /*1550*/  BSSY.RECONVERGENT B0, `(.L_x_1247) ;  /* 0x0000043000007945 */ /* 0x000fe20003800200 */
[----:B------:R-:W-:Y:S02]  /*1560*/  IMAD.MOV.U32 R35, RZ, RZ, RZ ;  /* 0x000000ffff237224 */ /* 0x000fe400078e00ff */
[----:B------:R-:W-:-:S03]  /*1570*/  LOP3.LUT P0, R11, R0, 0x3, RZ, 0xc0, !PT ;  /* 0x00000003000b7812 */ /* 0x000fc6000780c0ff */
[----:B------:R-:W1:Y:S08]  /*1580*/  LDC R32, c[0x0][0x390] ;  /* 0x0000e400ff207b82 */ /* 0x000e700000000800 */
[----:B------:R-:W2:Y:S01]  /*1590*/  LDC R31, c[0x0][0x394] ;  /* 0x0000e500ff1f7b82 */ /* 0x000ea20000000800 */
[--C-:B0-----:R-:W-:Y:S01]  /*15a0*/  IMAD.MOV.U32 R2, RZ, RZ, R14.reuse ;  /* 0x000000ffff027224 */ /* 0x101fe200078e000e */
[----:B------:R-:W-:Y:S01]  /*15b0*/  MOV R3, R15 ;  /* 0x0000000f00037202 */ /* 0x000fe20000000f00 */
[----:B------:R-:W-:-:S02]  /*15c0*/  IMAD.MOV.U32 R12, RZ, RZ, R14 ;  /* 0x000000ffff0c7224 */ /* 0x000fc400078e000e */
[----:B------:R-:W-:Y:S02]  /*15d0*/  IMAD.MOV.U32 R13, RZ, RZ, R15 ;  /* 0x000000ffff0d7224 */ /* 0x000fe400078e000f */
[--C-:B-1----:R-:W-:Y:S02]  /*15e0*/  IMAD.MOV.U32 R20, RZ, RZ, R32.reuse ;  /* 0x000000ffff147224 */ /* 0x102fe400078e0020 */
[----:B------:R-:W-:Y:S01]  /*15f0*/  IMAD.MOV.U32 R21, RZ, RZ, R32 ;  /* 0x000000ffff157224 */ /* 0x000fe200078e0020 */
[----:B--2---:R-:W-:Y:S01]  /*1600*/  MOV R0, R31 ;  /* 0x0000001f00007202 */ /* 0x004fe20000000f00 */
[----:B------:R-:W-:Y:S01]  /*1610*/  IMAD.MOV.U32 R30, RZ, RZ, R31 ;  /* 0x000000ffff1e7224 */ /* 0x000fe200078e001f */
[----:B------:R-:W-:Y:S06]  /*1620*/  @!P0 BRA `(.L_x_1248) ;  /* 0x0000000000d48947 */ /* 0x000fec0003800000 */
[C---:B------:R-:W-:Y:S01]  /*1630*/  ISETP.GT.U32.AND P0, PT, R22.reuse, 0x3, PT ;  /* 0x000000031600780c */ /* 0x040fe20003f04070 */
[----:B------:R-:W-:Y:S01]  /*1640*/  IMAD.MOV R5, RZ, RZ, -R11 ;  /* 0x000000ffff057224 */ /* 0x000fe200078e0a0b */
[----:B------:R-:W-:Y:S01]  /*1650*/  BSSY.RECONVERGENT B1, `(.L_x_1249) ;  /* 0x000002d000017945 */ /* 0x000fe20003800200 */
[----:B------:R-:W-:Y:S01]  /*1660*/  IMAD.MOV.U32 R21, RZ, RZ, R32 ;  /* 0x000000ffff157224 */ /* 0x000fe200078e0020 */
[----:B------:R-:W-:Y:S01]  /*1670*/  ISETP.LT.U32.OR P0, PT, R22, R11, P0 ;  /* 0x0000000b1600720c */ /* 0x000fe20000701470 */
[----:B------:R-:W-:Y:S01]  /*1680*/  IMAD.WIDE R28, R5, 0x8, R28 ;  /* 0x00000008051c7825 */ /* 0x000fe200078e021c */
[----:B------:R-:W-:-:S03]  /*1690*/  MOV R12, R14 ;  /* 0x0000000e000c7202 */ /* 0x000fc60000000f00 */
[----:B------:R-:W-:Y:S02]  /*16a0*/  IMAD.MOV.U32 R30, RZ, RZ, R31 ;  /* 0x000000ffff1e7224 */ /* 0x000fe400078e001f */
[----:B------:R-:W-:-:S06]  /*16b0*/  IMAD.MOV.U32 R13, RZ, RZ, R15 ;  /* 0x000000ffff0d7224 */ /* 0x000fcc00078e000f */
[----:B------:R-:W-:Y:S05]  /*16c0*/  @P0 BRA `(.L_x_1250) ;  /* 0x0000000000940947 */ /* 0x000fea0003800000 */
[----:B------:R-:W0:Y:S01]  /*16d0*/  LDCU UR4, c[0x0][0x3b4] ;  /* 0x00007680ff0477ac */ /* 0x000e220008000800 */
[----:B------:R-:W-:Y:S01]  /*16e0*/  ISETP.NE.AND P1, PT, R19, RZ, PT ;  /* 0x000000ff1300720c */ /* 0x000fe20003f25270 */
[----:B------:R-:W-:Y:S01]  /*16f0*/  IMAD.MOV.U32 R21, RZ, RZ, R32 ;  /* 0x000000ffff157224 */ /* 0x000fe200078e0020 */
[----:B------:R-:W-:Y:S01]  /*1700*/  MOV R13, R15 ;  /* 0x0000000f000d7202 */ /* 0x000fe20000000f00 */
        /* <DEDUP_REMOVED lines=8> */
[----:B------:R-:W-:Y:S02]  /*1790*/  IMAD.MOV.U32 R12, RZ, RZ, R14 ;  /* 0x000000ffff0c7224 */ /* 0x000fe400078e000e */
[----:B------:R-:W-:Y:S01]  /*17a0*/  IMAD.MOV.U32 R13, RZ, RZ, R15 ;  /* 0x000000ffff0d7224 */ /* 0x000fe200078e000f */
[----:B0-----:R-:W-:-:S13]  /*17b0*/  ISETP.NE.AND P0, PT, RZ, UR4, PT ;  /* 0x00000004ff007c0c */ /* 0x001fda000bf05270 */
[----:B------:R-:W-:Y:S05]  /*17c0*/  @P0 BRA P1, `(.L_x_1250) ;  /* 0x0000000000540947 */ /* 0x000fea0000800000 */
[----:B------:R-:W-:Y:S01]  /*17d0*/  IMAD.WIDE.U32 R4, R22, 0x8, R28 ;  /* 0x0000000816047825 */ /* 0x000fe200078e001c */
[----:B------:R-:W0:Y:S05]  /*17e0*/  LDC.64 R6, c[0x0][0x388] ;  /* 0x0000e200ff067b82 */ /* 0x000e2a0000000a00 */
        /* <DEDUP_REMOVED lines=14> */
.L_x_1251:
[----:B------:R-:W0:Y:S01]  /*18d0*/  @P0 LDC R21, c[0x0][0x390] ;  /* 0x0000e400ff150b82 */ /* 0x000e220000000800 */
[----:B------:R-:W1:Y:S01]  /*18e0*/  LDCU.64 UR4, c[0x0][0x388] ;  /* 0x00007100ff0477ac */ /* 0x000e620008000a00 */
[----:B------:R-:W-:Y:S02]  /*18f0*/  SEL R30, R30, RZ, P0 ;  /* 0x000000ff1e1e7207 */ /* 0x000fe40000000000 */
[----:B-1----:R-:W-:Y:S02]  /*1900*/  FSEL R12, R4, UR4, !P0 ;  /* 0x00000004040c7c08 */ /* 0x002fe4000c000000 */
[----:B------:R-:W-:-:S07]  /*1910*/  FSEL R13, R5, UR5, !P0 ;  /* 0x00000005050d7c08 */ /* 0x000fce000c000000 */
.L_x_1250:
[----:B------:R-:W-:Y:S05]  /*1920*/  BSYNC.RECONVERGENT B1 ;  /* 0x0000000000017941 */ /* 0x000fea0003800200 */
.L_x_1249:
[----:B------:R-:W1:Y:S01]  /*1930*/  LDC R4, c[0x0][0x39c] ;  /* 0x0000e700ff047b82 */ /* 0x000e620000000800 */
[----:B------:R-:W-:Y:S02]  /*1940*/  IADD3 R28, P0, PT, R28, 0x20, RZ ;  /* 0x000000201c1c7810 */ /* 0x000fe40007f1e0ff */
[----:B------:R-:W-:-:S03]  /*1950*/  IADD3 R35, PT, PT, -R11, 0x4, RZ ;  /* 0x000000040b237810 */ /* 0x000fc60007ffe1ff */
[----:B------:R-:W-:Y:S01]  /*1960*/  IMAD.X R29, RZ, RZ, R29, P0 ;  /* 0x000000ffff1d7224 */ /* 0x000fe200000e061d */
[----:B-1----:R-:W-:-:S07]  /*1970*/  IADD3 R23, PT, PT, R11, -0x4, R4 ;  /* 0xfffffffc0b177810 */ /* 0x002fce0007ffe004 */
.L_x_1248:
[----:B------:R-:W-:Y:S05]  /*1980*/  BSYNC.RECONVERGENT B0 ;  /* 0x0000000000007941 */ /* 0x000fea0003800200 */
.L_x_1247:
[----:B------:R-:W1:Y:S01]  /*1990*/  LDCU.64 UR4, c[0x0][0x3b0] ;  /* 0x00007600ff0477ac */ /* 0x000e620008000a00 */
[----:B------:R-:W-:Y:S01]  /*19a0*/  BSSY.RECONVERGENT B0, `(.L_x_1252) ;  /* 0x000005e000007945 */ /* 0x000fe20003800200 */
[----:B------:R-:W-:Y:S01]  /*19b0*/  IMAD.MOV.U32 R34, RZ, RZ, R32 ;  /* 0x000000ffff227224 */ /* 0x000fe200078e0020 */
[----:B------:R-:W-:Y:S01]  /*19c0*/  MOV R33, R31 ;  /* 0x0000001f00217202 */ /* 0x000fe20000000f00 */
[----:B------:R-:W2:Y:S01]  /*19d0*/  LDCU UR6, c[0x0][0x3b8] ;  /* 0x00007700ff0677ac */ /* 0x000ea20008000800 */
[----:B------:R-:W-:Y:S02]  /*19e0*/  IMAD.MOV.U32 R16, RZ, RZ, R14 ;  /* 0x000000ffff107224 */ /* 0x000fe400078e000e */
        /* <DEDUP_REMOVED lines=8> */
[----:B------:R-:W-:Y:S01]  /*1a70*/  IMAD.MOV.U32 R36, RZ, RZ, R4 ;  /* 0x000000ffff247224 */ /* 0x000fe200078e0004 */
[----:B------:R-:W-:Y:S01]  /*1a80*/  MOV R33, R31 ;  /* 0x0000001f00217202 */ /* 0x000fe20000000f00 */
[----:B------:R-:W-:Y:S02]  /*1a90*/  IMAD.MOV.U32 R34, RZ, RZ, R32 ;  /* 0x000000ffff227224 */ /* 0x000fe400078e0020 */
[----:B------:R-:W-:Y:S02]  /*1aa0*/  IMAD.MOV.U32 R16, RZ, RZ, R14 ;  /* 0x000000ffff107224 */ /* 0x000fe400078e000e */
[----:B------:R-:W-:-:S07]  /*1ab0*/  IMAD.MOV.U32 R17, RZ, RZ, R15 ;  /* 0x000000ffff117224 */ /* 0x000fce00078e000f */
.L_x_1262:
[----:B------:R-:W-:-:S06]  /*1ac0*/  IMAD.WIDE.U32 R4, R37, 0x20, R28 ;  /* 0x0000002025047825 */ /* 0x000fcc00078e001c */
[----:B------:R-:W2:Y:S01]  /*1ad0*/  LDG.E.ENL2.256 R8, R4, desc[UR36][R4.64] ;  /* 0xfe0000240404797e */ /* 0x000ea20008121908 */
[----:B------:R-:W-:Y:S01]  /*1ae0*/  DSETP.NAN.AND P4, PT, R14, R14, PT ;  /* 0x0000000e0e00722a */ /* 0x000fe20003f88000 */
[----:B------:R-:W-:Y:S01]  /*1af0*/  IMAD.IADD R36, R36, 0x1, R35 ;  /* 0x0000000124247824 */ /* 0x000fe200078e0223 */
[----:B------:R-:W-:Y:S01]  /*1b00*/  DSETP.NAN.AND P6, PT, R12, R12, PT ;  /* 0x0000000c0c00722a */ /* 0x000fe20003fc8000 */
[----:B------:R-:W-:Y:S01]  /*1b10*/  BSSY.RECONVERGENT B1, `(.L_x_1254) ;  /* 0x0000014000017945 */ /* 0x000fe20003800200 */
[----:B------:R-:W-:Y:S01]  /*1b20*/  DSETP.NAN.AND P5, PT, R2, R2, PT ;  /* 0x000000020200722a */ /* 0x000fe20003fa8000 */
[C---:B------:R-:W-:Y:S01]  /*1b30*/  VIADD R39, R36.reuse, 0x1 ;  /* 0x0000000124277836 */ /* 0x040fe20000000000 */
[C---:B------:R-:W-:Y:S01]  /*1b40*/  IADD3 R43, PT, PT, R36.reuse, 0x3, RZ ;  /* 0x00000003242b7810 */ /* 0x040fe20007ffe0ff */
[----:B------:R-:W-:Y:S01]  /*1b50*/  DSETP.NAN.AND P3, PT, R16, R16, PT ;  /* 0x000000101000722a */ /* 0x000fe20003f68000 */
[----:B------:R-:W-:-:S06]  /*1b60*/  VIADD R41, R36, 0x2 ;  /* 0x0000000224297836 */ /* 0x000fcc0000000000 */
[----:B------:R-:W-:Y:S02]  /*1b70*/  @P4 ISETP.GE.U32.AND P0, PT, R34, R39, PT ;  /* 0x000000272200420c */ /* 0x000fe40003f06070 */
[----:B0-----:R-:W-:Y:S02]  /*1b80*/  @P6 ISETP.GE.U32.AND P1, PT, R21, R36, PT ;  /* 0x000000241500620c */ /* 0x001fe40003f26070 */
[----:B------:R-:W-:Y:S02]  /*1b90*/  @P4 ISETP.GE.AND.EX P0, PT, R33, RZ, PT, P0 ;  /* 0x000000ff2100420c */ /* 0x000fe40003f06300 */
[----:B------:R-:W-:Y:S02]  /*1ba0*/  @P6 ISETP.GE.AND.EX P1, PT, R30, RZ, PT, P1 ;  /* 0x000000ff1e00620c */ /* 0x000fe40003f26310 */
[----:B------:R-:W-:-:S04]  /*1bb0*/  @P5 ISETP.GE.U32.AND P2, PT, R20, R43, PT ;  /* 0x0000002b1400520c */ /* 0x000fc80003f46070 */
[----:B------:R-:W-:-:S05]  /*1bc0*/  @P5 ISETP.GE.AND.EX P2, PT, R0, RZ, PT, P2 ;  /* 0x000000ff0000520c */ /* 0x000fca0003f46320 */
[----:B--2---:R-:W-:Y:S02]  /*1bd0*/  @P4 DSETP.NUM.OR P0, PT, R6, R6, !P0 ;  /* 0x000000060600422a */ /* 0x004fe40004707400 */
[----:B------:R-:W-:Y:S01]  /*1be0*/  @P6 DSETP.NUM.OR P1, PT, R4, R4, !P1 ;  /* 0x000000040400622a */ /* 0x000fe20004f27400 */
[----:B------:R-:W-:-:S13]  /*1bf0*/  @P6 BRA `(.L_x_1255) ;  /* 0x0000000000146947 */ /* 0x000fda0003800000 */
[----:B------:R-:W-:-:S14]  /*1c00*/  DSETP.NEU.AND P6, PT, R12, R4, PT ;  /* 0x000000040c00722a */ /* 0x000fdc0003fcd000 */
[----:B------:R-:W-:-:S04]  /*1c10*/  @!P6 ISETP.GE.U32.AND P1, PT, R21, R36, PT ;  /* 0x000000241500e20c */ /* 0x000fc80003f26070 */
[----:B------:R-:W-:-:S04]  /*1c20*/  @!P6 ISETP.GE.AND.EX P1, PT, R30, RZ, PT, P1 ;  /* 0x000000ff1e00e20c */ /* 0x000fc80003f26310 */
[----:B------:R-:W-:-:S07]  /*1c30*/  @!P6 PLOP3.LUT P1, PT, P1, PT, PT, 0x8, 0x80 ;  /* 0x000000000080e81c */ /* 0x000fce0000f2e170 */
[----:B------:R-:W-:-:S14]  /*1c40*/  @P6 DSETP.LT.AND P1, PT, R12, R4, PT ;  /* 0x000000040c00622a */ /* 0x000fdc0003f21000 */
.L_x_1255:
[----:B------:R-:W-:Y:S05]  /*1c50*/  BSYNC.RECONVERGENT B1 ;  /* 0x0000000000017941 */ /* 0x000fea0003800200 */
.L_x_1254:
[----:B------:R-:W-:Y:S04]  /*1c60*/  BSSY.RECONVERGENT B1, `(.L_x_1256) ;  /* 0x0000007000017945 */ /* 0x000fe80003800200 */
[----:B------:R-:W-:Y:S05]  /*1c70*/  @P4 BRA `(.L_x_1257) ;  /* 0x0000000000144947 */ /* 0x000fea0003800000 */
[----:B------:R-:W-:-:S14]  /*1c80*/  DSETP.NEU.AND P4, PT, R14, R6, PT ;  /* 0x000000060e00722a */ /* 0x000fdc0003f8d000 */
[----:B------:R-:W-:-:S04]  /*1c90*/  @!P4 ISETP.GE.U32.AND P0, PT, R34, R39, PT ;  /* 0x000000272200c20c */ /* 0x000fc80003f06070 */
[----:B------:R-:W-:-:S03]  /*1ca0*/  @!P4 ISETP.GE.AND.EX P6, PT, R33, RZ, PT, P0 ;  /* 0x000000ff2100c20c */ /* 0x000fc60003fc6300 */
[----:B------:R-:W-:Y:S02]  /*1cb0*/  @P4 DSETP.LT.AND P0, PT, R14, R6, PT ;  /* 0x000000060e00422a */ /* 0x000fe40003f01000 */
[----:B------:R-:W-:-:S13]  /*1cc0*/  @!P4 PLOP3.LUT P0, PT, P6, PT, PT, 0x8, 0x80 ;  /* 0x000000000080c81c */ /* 0x000fda000370e170 */
.L_x_1257:
[----:B------:R-:W-:Y:S05]  /*1cd0*/  BSYNC.RECONVERGENT B1 ;  /* 0x0000000000017941 */ /* 0x000fea0003800200 */
.L_x_1256:
[----:B------:R-:W-:Y:S01]  /*1ce0*/  @P3 ISETP.GE.U32.AND P4, PT, R32, R41, PT ;  /* 0x000000292000320c */ /* 0x000fe20003f86070 */
[----:B------:R-:W-:Y:S01]  /*1cf0*/  BSSY.RECONVERGENT B1, `(.L_x_1258) ;  /* 0x0000010000017945 */ /* 0x000fe20003800200 */
[----:B------:R-:W-:Y:S01]  /*1d00*/  @P5 DSETP.NUM.OR P2, PT, R10, R10, !P2 ;  /* 0x0000000a0a00522a */ /* 0x000fe20005747400 */
[----:B------:R-:W-:Y:S02]  /*1d10*/  FSEL R12, R12, R4, P1 ;  /* 0x000000040c0c7208 */ /* 0x000fe40000800000 */
[----:B------:R-:W-:Y:S02]  /*1d20*/  @P3 ISETP.GE.AND.EX P4, PT, R31, RZ, PT, P4 ;  /* 0x000000ff1f00320c */ /* 0x000fe40003f86340 */
[----:B------:R-:W-:Y:S02]  /*1d30*/  FSEL R13, R13, R5, P1 ;  /* 0x000000050d0d7208 */ /* 0x000fe40000800000 */
[----:B------:R-:W-:Y:S02]  /*1d40*/  SEL R21, R21, R36, P1 ;  /* 0x0000002415157207 */ /* 0x000fe40000800000 */
[----:B------:R-:W-:-:S02]  /*1d50*/  FSEL R14, R14, R6, P0 ;  /* 0x000000060e0e7208 */ /* 0x000fc40000000000 */
[----:B------:R-:W-:Y:S02]  /*1d60*/  FSEL R15, R15, R7, P0 ;  /* 0x000000070f0f7208 */ /* 0x000fe40000000000 */
[----:B------:R-:W-:-:S03]  /*1d70*/  SEL R34, R34, R39, P0 ;  /* 0x0000002722227207 */ /* 0x000fc60000000000 */
[----:B------:R-:W-:Y:S01]  /*1d80*/  @P3 DSETP.NUM.OR P4, PT, R8, R8, !P4 ;  /* 0x000000080800322a */ /* 0x000fe20006787400 */
[----:B------:R-:W-:-:S13]  /*1d90*/  @P3 BRA `(.L_x_1259) ;  /* 0x0000000000143947 */ /* 0x000fda0003800000 */
[----:B------:R-:W-:-:S14]  /*1da0*/  DSETP.NEU.AND P6, PT, R16, R8, PT ;  /* 0x000000081000722a */ /* 0x000fdc0003fcd000 */
[----:B------:R-:W-:Y:S01]  /*1db0*/  @!P6 ISETP.GE.U32.AND P3, PT, R32, R41, PT ;  /* 0x000000292000e20c */ /* 0x000fe20003f66070 */
[----:B------:R-:W-:-:S03]  /*1dc0*/  @P6 DSETP.LT.AND P4, PT, R16, R8, PT ;  /* 0x000000081000622a */ /* 0x000fc60003f81000 */
[----:B------:R-:W-:-:S04]  /*1dd0*/  @!P6 ISETP.GE.AND.EX P3, PT, R31, RZ, PT, P3 ;  /* 0x000000ff1f00e20c */ /* 0x000fc80003f66330 */
[----:B------:R-:W-:-:S13]  /*1de0*/  @!P6 PLOP3.LUT P4, PT, P3, PT, PT, 0x8, 0x80 ;  /* 0x000000000080e81c */ /* 0x000fda0001f8e170 */
.L_x_1259:
[----:B------:R-:W-:Y:S05]  /*1df0*/  BSYNC.RECONVERGENT B1 ;  /* 0x0000000000017941 */ /* 0x000fea0003800200 */
.L_x_1258:
[----:B------:R-:W-:Y:S01]  /*1e00*/  BSSY.RECONVERGENT B1, `(.L_x_1260) ;  /* 0x000000d000017945 */ /* 0x000fe20003800200 */
[----:B------:R-:W-:Y:S02]  /*1e10*/  FSEL R16, R16, R8, P4 ;  /* 0x0000000810107208 */ /* 0x000fe40002000000 */
[----:B------:R-:W-:Y:S02]  /*1e20*/  FSEL R17, R17, R9, P4 ;  /* 0x0000000911117208 */ /* 0x000fe40002000000 */
[----:B------:R-:W-:Y:S02]  /*1e30*/  SEL R32, R32, R41, P4 ;  /* 0x0000002920207207 */ /* 0x000fe40002000000 */
        /* <DEDUP_REMOVED lines=9> */
.L_x_1261:
[----:B------:R-:W-:Y:S05]  /*1ed0*/  BSYNC.RECONVERGENT B1 ;  /* 0x0000000000017941 */ /* 0x000fea0003800200 */
.L_x_1260:
[----:B------:R-:W0:Y:S01]  /*1ee0*/  LDCU UR4, c[0x0][0x3a4] ;  /* 0x00007480ff0477ac */ /* 0x000e220008000800 */
[----:B------:R-:W-:Y:S02]  /*1ef0*/  FSEL R2, R2, R10, P2 ;  /* 0x0000000a02027208 */ /* 0x000fe40001000000 */
        /* <DEDUP_REMOVED lines=8> */
.L_x_1253:
[----:B------:R-:W-:Y:S05]  /*1f80*/  BSYNC.RECONVERGENT B0 ;  /* 0x0000000000007941 */ /* 0x000fea0003800200 */
.L_x_1252:
        /* <DEDUP_REMOVED lines=9> */
[----:B------:R-:W-:-:S04]  /*2020*/  LOP3.LUT R5, R23, 0xfffffffc, RZ, 0xc0, !PT ;  /* 0xfffffffc17057812 */ /* 0x000fc800078ec0ff */
[----:B------:R-:W-:-:S04]  /*2030*/  IADD3 R22, PT, PT, R5, R22, RZ ;  /* 0x0000001605167210 */ /* 0x000fc80007ffe0ff */
[----:B------:R-:W-:-:S13]  /*2040*/  ISETP.GE.U32.AND P0, PT, R22, R23, PT ;  /* 0x000000171600720c */ /* 0x000fda0003f06070 */
[----:B------:R-:W-:Y:S05]  /*2050*/  @P0 BRA `(.L_x_1264) ;  /* 0x0000000000500947 */ /* 0x000fea0003800000 */
[----:B------:R-:W-:-:S06]  /*2060*/  IMAD.WIDE R28, R22, 0x8, R28 ;  /* 0x00000008161c7825 */ /* 0x000fcc00078e021c */
[----:B------:R-:W2:Y:S01]  /*2070*/  LDG.E.64 R28, desc[UR36][R28.64] ;  /* 0x000000241c1c7981 */ /* 0x000ea2000c1e1b00 */
[----:B------:R-:W-:Y:S01]  /*2080*/  DSETP.NAN.AND P1, PT, R12, R12, PT ;  /* 0x0000000c0c00722a */ /* 0x000fe20003f28000 */
[----:B------:R-:W-:Y:S01]  /*2090*/  IMAD.IADD R22, R22, 0x1, R35 ;  /* 0x0000000116167824 */ /* 0x000fe200078e0223 */
[----:B------:R-:W-:Y:S04]  /*20a0*/  BSSY.RECONVERGENT B1, `(.L_x_1265) ;  /* 0x000000b000017945 */ /* 0x000fe80003800200 */
[----:B------:R-:W-:-:S08]  /*20b0*/  SHF.R.S32.HI R5, RZ, 0x1f, R22 ;  /* 0x0000001fff057819 */ /* 0x000fd00000011416 */
[----:B0-----:R-:W-:-:S04]  /*20c0*/  @P1 ISETP.GE.U32.AND P0, PT, R21, R22, PT ;  /* 0x000000161500120c */ /* 0x001fc80003f06070 */
        /* <DEDUP_REMOVED lines=8> */
.L_x_1266:
[----:B------:R-:W-:Y:S05]  /*2150*/  BSYNC.RECONVERGENT B1 ;  /* 0x0000000000017941 */ /* 0x000fea0003800200 */
.L_x_1265:
[----:B------:R-:W-:Y:S02]  /*2160*/  FSEL R12, R12, R28, P0 ;  /* 0x0000001c0c0c7208 */ /* 0x000fe40000000000 */
[----:B------:R-:W-:Y:S02]  /*2170*/  FSEL R13, R13, R29, P0 ;  /* 0x0000001d0d0d7208 */ /* 0x000fe40000000000 */
[----:B------:R-:W-:Y:S02]  /*2180*/  SEL R21, R21, R22, P0 ;  /* 0x0000001615157207 */ /* 0x000fe40000000000 */
[----:B------:R-:W-:-:S07]  /*2190*/  SEL R30, R30, R5, P0 ;  /* 0x000000051e1e7207 */ /* 0x000fce0000000000 */
.L_x_1264:
[----:B------:R-:W-:Y:S05]  /*21a0*/  BSYNC.RECONVERGENT B0 ;  /* 0x0000000000007941 */ /* 0x000fea0003800200 */
.L_x_1263:
[----:B------:R-:W-:Y:S01]  /*21b0*/  DSETP.NAN.AND P1, PT, R12, R12, PT ;  /* 0x0000000c0c00722a */ /* 0x000fe20003f28000 */
[----:B------:R-:W-:-:S13]  /*21c0*/  BSSY.RECONVERGENT B0, `(.L_x_1267) ;  /* 0x000000a000007945 */ /* 0x000fda0003800200 */
        /* <DEDUP_REMOVED lines=9> */
.L_x_1268:
[----:B------:R-:W-:Y:S05]  /*2260*/  BSYNC.RECONVERGENT B0 ;  /* 0x0000000000007941 */ /* 0x000fea0003800200 */
.L_x_1267:
        /* <DEDUP_REMOVED lines=15> */
.L_x_1270:
[----:B------:R-:W-:Y:S05]  /*2360*/  BSYNC.RECONVERGENT B0 ;  /* 0x0000000000007941 */ /* 0x000fea0003800200 */
.L_x_1269:
        /* <DEDUP_REMOVED lines=15> */
.L_x_1272:
[----:B------:R-:W-:Y:S05]  /*2460*/  BSYNC.RECONVERGENT B0 ;  /* 0x0000000000007941 */ /* 0x000fea0003800200 */
.L_x_1271:
[----:B------:R-:W-:Y:S02]  /*2470*/  FSEL R4, R4, R2, P0 ;  /* 0x0000000204047208 */ /* 0x000fe40000000000 */
[----:B------:R-:W-:Y:S02]  /*2480*/  FSEL R5, R5, R3, P0 ;  /* 0x0000000305057208 */ /* 0x000fe40000000000 */
[----:B------:R-:W-:Y:S02]  /*2490*/  SEL R16, R21, R20, P0 ;  /* 0x0000001415107207 */ /* 0x000fe40000000000 */
[----:B------:R-:W-:Y:S01]  /*24a0*/  SEL R17, R17, R0, P0 ;  /* 0x0000000011117207 */ /* 0x000fe20000000000 */
[----:B------:R-:W-:Y:S06]  /*24b0*/  BRA `(.L_x_1244) ;  /* 0x000000e000847947 */ /* 0x000fec0003800000 */
.L_x_1245:
[----:B------:R-:W0:Y:S08]  /*24c0*/  LDC R57, c[0x0][0x508] ;  /* 0x00014200ff397b82 */ /* 0x000e300000000800 */
[----:B------:R-:W1:Y:S01]  /*24d0*/  LDC R61, c[0x0][0x3d8] ;  /* 0x0000f600ff3d7b82 */ /* 0x000e620000000800 */
[----:B0-----:R-:W-:-:S04]  /*24e0*/  SHF.R.U32.HI R57, RZ, 0x3, R57 ;  /* 0x00000003ff397819 */ /* 0x001fc80000011639 */
[----:B------:R-:W-:-:S04]  /*24f0*/  ISETP.NE.AND P0, PT, R57, 0x1, PT ;  /* 0x000000013900780c */ /* 0x000fc80003f05270 */
[----:B-1----:R-:W-:-:S13]  /*2500*/  ISETP.NE.OR P0, PT, R61, 0x1, P0 ;  /* 0x000000013d00780c */ /* 0x002fda0000705670 */
[----:B------:R-:W-:Y:S05]  /*2510*/  @P0 BRA `(.L_x_1273) ;  /* 0x0000001c00a40947 */ /* 0x000fea0003800000 */
[----:B------:R-:W0:Y:S01]  /*2520*/  LDCU UR4, c[0x0][0x3a4] ;  /* 0x00007480ff0477ac */ /* 0x000e220008000800 */
[----:B------:R-:W1:Y:S01]  /*2530*/  LDC.64 R30, c[0x0][0x388] ;  /* 0x0000e200ff1e7b82 */ /* 0x000e620000000a00 */
[----:B------:R-:W-:Y:S07]  /*2540*/  BSSY.RECONVERGENT B0, `(.L_x_1274) ;  /* 0x00000de000007945 */ /* 0x000fee0003800200 */
[----:B------:R-:W2:Y:S08]  /*2550*/  LDC R19, c[0x0][0x390] ;  /* 0x0000e400ff137b82 */ /* 0x000eb00000000800 */
[----:B------:R-:W3:Y:S01]  /*2560*/  LDC R0, c[0x0][0x394] ;  /* 0x0000e500ff007b82 */ /* 0x000ee20000000800 */
[----:B0-----:R-:W-:-:S04]  /*2570*/  IMAD.U32 R52, RZ, RZ, UR4 ;  /* 0x00000004ff347e24 */ /* 0x001fc8000f8e00ff */
[----:B------:R-:W-:Y:S02]  /*2580*/  IMAD R3, R52, 0x3, R51 ;  /* 0x0000000334037824 */ /* 0x000fe400078e0233 */
[--C-:B-1----:R-:W-:Y:S01]  /*2590*/  IMAD.MOV.U32 R44, RZ, RZ, R30.reuse ;  /* 0x000000ffff2c7224 */ /* 0x102fe200078e001e */
[----:B------:R-:W-:Y:S01]  /*25a0*/  MOV R42, R30 ;  /* 0x0000001e002a7202 */ /* 0x000fe20000000f00 */
[--C-:B------:R-:W-:Y:S01]  /*25b0*/  IMAD.MOV.U32 R45, RZ, RZ, R31.reuse ;  /* 0x000000ffff2d7224 */ /* 0x100fe200078e001f */
[----:B------:R-:W-:Y:S01]  /*25c0*/  ISETP.GE.U32.AND P0, PT, R3, R54, PT ;  /* 0x000000360300720c */ /* 0x000fe20003f06070 */
[--C-:B------:R-:W-:Y:S01]  /*25d0*/  IMAD.MOV.U32 R43, RZ, RZ, R31.reuse ;  /* 0x000000ffff2b7224 */ /* 0x100fe200078e001f */
[----:B------:R-:W-:Y:S01]  /*25e0*/  MOV R39, R31 ;  /* 0x0000001f00277202 */ /* 0x000fe20000000f00 */
[--C-:B------:R-:W-:Y:S01]  /*25f0*/  IMAD.MOV.U32 R40, RZ, RZ, R30.reuse ;  /* 0x000000ffff287224 */ /* 0x100fe200078e001e */
[----:B------:R-:W-:Y:S01]  /*2600*/  MOV R32, R30 ;  /* 0x0000001e00207202 */ /* 0x000fe20000000f00 */
[----:B------:R-:W-:Y:S01]  /*2610*/  IMAD.MOV.U32 R41, RZ, RZ, R31 ;  /* 0x000000ffff297224 */ /* 0x000fe200078e001f */
[----:B--2---:R-:W-:Y:S01]  /*2620*/  MOV R47, R19 ;  /* 0x00000013002f7202 */ /* 0x004fe20000000f00 */
[----:B------:R-:W-:-:S02]  /*2630*/  IMAD.MOV.U32 R38, RZ, RZ, R30 ;  /* 0x000000ffff267224 */ /* 0x000fc400078e001e */
[--C-:B------:R-:W-:Y:S02]  /*2640*/  IMAD.MOV.U32 R36, RZ, RZ, R30.reuse ;  /* 0x000000ffff247224 */ /* 0x100fe400078e001e */
[--C-:B------:R-:W-:Y:S02]  /*2650*/  IMAD.MOV.U32 R37, RZ, RZ, R31.reuse ;  /* 0x000000ffff257224 */ /* 0x100fe400078e001f */
[----:B------:R-:W-:Y:S01]  /*2660*/  IMAD.MOV.U32 R34, RZ, RZ, R30 ;  /* 0x000000ffff227224 */ /* 0x000fe200078e001e */
[-C--:B---3--:R-:W-:Y:S01]  /*2670*/  MOV R7, R0.reuse ;  /* 0x0000000000077202 */ /* 0x088fe20000000f00 */
[--C-:B------:R-:W-:Y:S01]  /*2680*/  IMAD.MOV.U32 R35, RZ, RZ, R31.reuse ;  /* 0x000000ffff237224 */ /* 0x100fe200078e001f */
[----:B------:R-:W-:Y:S01]  /*2690*/  MOV R3, R0 ;  /* 0x0000000000037202 */ /* 0x000fe20000000f00 */
        /* <DEDUP_REMOVED lines=11> */
[----:B------:R-:W-:Y:S01]  /*2750*/  IMAD.MOV.U32 R2, RZ, RZ, R0 ;  /* 0x000000ffff027224 */ /* 0x000fe200078e0000 */
[----:B------:R-:W-:Y:S06]  /*2760*/  @P0 BRA `(.L_x_1275) ;  /* 0x0000000800ec0947 */ /* 0x000fec0003800000 */
[----:B------:R-:W0:Y:S01]  /*2770*/  LDC R52, c[0x0][0x3a4] ;  /* 0x0000e900ff347b82 */ /* 0x000e220000000800 */
[--C-:B------:R-:W-:Y:S01]  /*2780*/  IMAD.MOV.U32 R49, RZ, RZ, R19.reuse ;  /* 0x000000ffff317224 */ /* 0x100fe200078e0013 */
[----:B------:R-:W-:Y:S01]  /*2790*/  MOV R47, R19 ;  /* 0x00000013002f7202 */ /* 0x000fe20000000f00 */
[--C-:B------:R-:W-:Y:S01]  /*27a0*/  IMAD.MOV.U32 R48, RZ, RZ, R19.reuse ;  /* 0x000000ffff307224 */ /* 0x100fe200078e0013 */
[-C--:B------:R-:W-:Y:S01]  /*27b0*/  MOV R7, R0.reuse ;  /* 0x0000000000077202 */ /* 0x080fe20000000f00 */
[--C-:B------:R-:W-:Y:S01]  /*27c0*/  IMAD.MOV.U32 R46, RZ, RZ, R19.reuse ;  /* 0x000000ffff2e7224 */ /* 0x100fe200078e0013 */
[----:B------:R-:W-:Y:S01]  /*27d0*/  MOV R3, R0 ;  /* 0x0000000000037202 */ /* 0x000fe20000000f00 */
[--C-:B------:R-:W-:Y:S01]  /*27e0*/  IMAD.MOV.U32 R29, RZ, RZ, R19.reuse ;  /* 0x000000ffff1d7224 */ /* 0x100fe200078e0013 */
[-C--:B------:R-:W-:Y:S01]  /*27f0*/  MOV R40, R30.reuse ;  /* 0x0000001e00287202 */ /* 0x080fe20000000f00 */
[----:B------:R-:W-:Y:S01]  /*2800*/  IMAD.MOV.U32 R28, RZ, RZ, R19 ;  /* 0x000000ffff1c7224 */ /* 0x000fe200078e0013 */
[-C--:B------:R-:W-:Y:S01]  /*2810*/  MOV R36, R30.reuse ;  /* 0x0000001e00247202 */ /* 0x080fe20000000f00 */
[--C-:B------:R-:W-:Y:S01]  /*2820*/  IMAD.MOV.U32 R6, RZ, RZ, R0.reuse ;  /* 0x000000ffff067224 */ /* 0x100fe200078e0000 */
[----:B------:R-:W-:Y:S01]  /*2830*/  MOV R32, R30 ;  /* 0x0000001e00207202 */ /* 0x000fe20000000f00 */
[----:B------:R-:W-:-:S02]  /*2840*/  IMAD.MOV.U32 R5, RZ, RZ, R0 ;  /* 0x000000ffff057224 */ /* 0x000fc400078e0000 */
[--C-:B------:R-:W-:Y:S02]  /*2850*/  IMAD.MOV.U32 R4, RZ, RZ, R0.reuse ;  /* 0x000000ffff047224 */ /* 0x100fe400078e0000 */
[----:B------:R-:W-:Y:S02]  /*2860*/  IMAD.MOV.U32 R2, RZ, RZ, R0 ;  /* 0x000000ffff027224 */ /* 0x000fe400078e0000 */
[--C-:B------:R-:W-:Y:S02]  /*2870*/  IMAD.MOV.U32 R42, RZ, RZ, R30.reuse ;  /* 0x000000ffff2a7224 */ /* 0x100fe400078e001e */
[--C-:B------:R-:W-:Y:S02]  /*2880*/  IMAD.MOV.U32 R43, RZ, RZ, R31.reuse ;  /* 0x000000ffff2b7224 */ /* 0x100fe400078e001f */
[----:B------:R-:W-:Y:S02]  /*2890*/  IMAD.MOV.U32 R41, RZ, RZ, R31 ;  /* 0x000000ffff297224 */ /* 0x000fe400078e001f */
[----:B------:R-:W-:-:S02]  /*28a0*/  IMAD.MOV.U32 R38, RZ, RZ, R30 ;  /* 0x000000ffff267224 */ /* 0x000fc400078e001e */
[--C-:B------:R-:W-:Y:S02]  /*28b0*/  IMAD.MOV.U32 R39, RZ, RZ, R31.reuse ;  /* 0x000000ffff277224 */ /* 0x100fe400078e001f */
[--C-:B------:R-:W-:Y:S02]  /*28c0*/  IMAD.MOV.U32 R37, RZ, RZ, R31.reuse ;  /* 0x000000ffff257224 */ /* 0x100fe400078e001f */
[----:B------:R-:W-:Y:S02]  /*28d0*/  IMAD.MOV.U32 R34, RZ, RZ, R30 ;  /* 0x000000ffff227224 */ /* 0x000fe400078e001e */
[--C-:B------:R-:W-:Y:S02]  /*28e0*/  IMAD.MOV.U32 R35, RZ, RZ, R31.reuse ;  /* 0x000000ffff237224 */ /* 0x100fe400078e001f */
[----:B------:R-:W-:-:S07]  /*28f0*/  IMAD.MOV.U32 R33, RZ, RZ, R31 ;  /* 0x000000ffff217224 */ /* 0x000fce00078e001f */
.L_x_1292:
[----:B------:R-:W-:Y:S02]  /*2900*/  SHF.R.U32.HI R9, RZ, 0x1, R51 ;  /* 0x00000001ff097819 */ /* 0x000fe40000011633 */
[----:B0-----:R-:W-:-:S03]  /*2910*/  IADD3 R54, PT, PT, R51, R52, RZ ;  /* 0x0000003433367210 */ /* 0x001fc60007ffe0ff */
[C---:B------:R-:W-:Y:S01]  /*2920*/  IMAD.IADD R10, R9.reuse, 0x1, R52 ;  /* 0x00000001090a7824 */ /* 0x040fe200078e0234 */
[--C-:B------:R-:W-:Y:S01]  /*2930*/  SHF.R.U32.HI R13, RZ, 0x1, R54.reuse ;  /* 0x00000001ff0d7819 */ /* 0x100fe20000011636 */
[----:B------:R-:W-:Y:S02]  /*2940*/  IMAD R55, R52, 0x2, R54 ;  /* 0x0000000234377824 */ /* 0x000fe400078e0236 */
[----:B------:R-:W-:Y:S01]  /*2950*/  IMAD.SHL.U32 R11, R10, 0x10, RZ ;  /* 0x000000100a0b7824 */ /* 0x000fe200078e00ff */
[----:B------:R-:W-:Y:S01]  /*2960*/  SHF.R.U32.HI R10, RZ, 0x1c, R10 ;  /* 0x0000001cff0a7819 */ /* 0x000fe2000001160a */
[----:B------:R-:W-:Y:S01]  /*2970*/  IMAD.WIDE.U32 R8, R9, 0x10, R16 ;  /* 0x0000001009087825 */ /* 0x000fe200078e0010 */
[----:B------:R-:W-:Y:S02]  /*2980*/  SHF.R.U32.HI R21, RZ, 0x1, R55 ;  /* 0x00000001ff157819 */ /* 0x000fe40000011637 */
[----:B------:R-:W-:Y:S02]  /*2990*/  LOP3.LUT R11, R11, 0xfffffff0, RZ, 0xc0, !PT ;  /* 0xfffffff00b0b7812 */ /* 0x000fe400078ec0ff */
[----:B------:R-:W-:-:S02]  /*29a0*/  LOP3.LUT R15, R10, 0x7, RZ, 0xc0, !PT ;  /* 0x000000070a0f7812 */ /* 0x000fc400078ec0ff */
[----:B------:R-:W-:Y:S01]  /*29b0*/  IADD3 R24, P0, PT, R11, R16, RZ ;  /* 0x000000100b187210 */ /* 0x000fe20007f1e0ff */
[--C-:B------:R-:W-:Y:S01]  /*29c0*/  IMAD.WIDE.U32 R12, R13, 0x10, R16.reuse ;  /* 0x000000100d0c7825 */ /* 0x100fe200078e0010 */
[----:B------:R-:W2:Y:S03]  /*29d0*/  LDG.E.128 R8, desc[UR36][R8.64] ;  /* 0x0000002408087981 */ /* 0x000ea6000c1e1d00 */
[--C-:B------:R-:W-:Y:S02]  /*29e0*/  IMAD.X R25, R15, 0x1, R17.reuse, P0 ;  /* 0x000000010f197824 */ /* 0x100fe400000e0611 */
[----:B------:R-:W-:Y:S01]  /*29f0*/  IMAD.WIDE.U32 R20, R21, 0x10, R16 ;  /* 0x0000001015147825 */ /* 0x000fe200078e0010 */
[----:B------:R-:W5:Y:S04]  /*2a00*/  LDG.E.128 R12, desc[UR36][R12.64] ;  /* 0x000000240c0c7981 */ /* 0x000f68000c1e1d00 */
[----:B------:R-:W5:Y:S04]  /*2a10*/  LDG.E.128 R24, desc[UR36][R24.64] ;  /* 0x0000002418187981 */ /* 0x000f68000c1e1d00 */
[----:B------:R-:W5:Y:S01]  /*2a20*/  LDG.E.128 R20, desc[UR36][R20.64] ;  /* 0x0000002414147981 */ /* 0x000f62000c1e1d00 */
[----:B------:R-:W-:-:S02]  /*2a30*/  DSETP.NAN.AND P3, PT, R30, R30, PT ;  /* 0x0000001e1e00722a */ /* 0x000fc40003f68000 */
[----:B------:R-:W-:-:S12]  /*2a40*/  DSETP.NAN.AND P2, PT, R32, R32, PT ;  /* 0x000000202000722a */ /* 0x000fd80003f48000 */
[----:B------:R-:W-:-:S04]  /*2a50*/  @P3 ISETP.GE.U32.AND P0, PT, R19, R51, PT ;  /* 0x000000331300320c */ /* 0x000fc80003f06070 */
[----:B------:R-:W-:Y:S01]  /*2a60*/  @P3 ISETP.GE.AND.EX P0, PT, R0, RZ, PT, P0 ;  /* 0x000000ff0000320c */ /* 0x000fe20003f06300 */
[----:B------:R-:W-:Y:S01]  /*2a70*/  BSSY.RECONVERGENT B1, `(.L_x_1276) ;  /* 0x000000a000017945 */ /* 0x000fe20003800200 */
[----:B------:R-:W-:-:S04]  /*2a80*/  @P2 ISETP.GE.U32.AND P1, PT, R28, R51, PT ;  /* 0x000000331c00220c */ /* 0x000fc80003f26070 */
[----:B------:R-:W-:-:S07]  /*2a90*/  @P2 ISETP.GE.AND.EX P1, PT, R2, RZ, PT, P1 ;  /* 0x000000ff0200220c */ /* 0x000fce0003f26310 */
[----:B--2---:R-:W-:Y:S01]  /*2aa0*/  @P3 DSETP.NUM.OR P0, PT, R8, R8, !P0 ;  /* 0x000000080800322a */ /* 0x004fe20004707400 */
[----:B------:R-:W-:-:S13]  /*2ab0*/  @P3 BRA `(.L_x_1277) ;  /* 0x0000000000143947 */ /* 0x000fda0003800000 */
[----:B------:R-:W-:-:S14]  /*2ac0*/  DSETP.NEU.AND P3, PT, R30, R8, PT ;  /* 0x000000081e00722a */ /* 0x000fdc0003f6d000 */
[----:B------:R-:W-:-:S04]  /*2ad0*/  @!P3 ISETP.GE.U32.AND P0, PT, R19, R51, PT ;  /* 0x000000331300b20c */ /* 0x000fc80003f06070 */
[----:B------:R-:W-:-:S04]  /*2ae0*/  @!P3 ISETP.GE.AND.EX P0, PT, R0, RZ, PT, P0 ;  /* 0x000000ff0000b20c */ /* 0x000fc80003f06300 */
[----:B------:R-:W-:-:S07]  /*2af0*/  @!P3 PLOP3.LUT P0, PT, P0, PT, PT, 0x8, 0x80 ;  /* 0x000000000080b81c */ /* 0x000fce000070e170 */
[----:B------:R-:W-:-:S14]  /*2b00*/  @P3 DSETP.LT.AND P0, PT, R30, R8, PT ;  /* 0x000000081e00322a */ /* 0x000fdc0003f01000 */
.L_x_1277:
[----:B------:R-:W-:Y:S05]  /*2b10*/  BSYNC.RECONVERGENT B1 ;  /* 0x0000000000017941 */ /* 0x000fea0003800200 */
.L_x_1276:
[----:B------:R-:W-:Y:S01]  /*2b20*/  BSSY.RECONVERGENT B1, `(.L_x_1278) ;  /* 0x000000b000017945 */ /* 0x000fe20003800200 */
[----:B------:R-:W-:Y:S01]  /*2b30*/  @P2 DSETP.NUM.OR P1, PT, R10, R10, !P1 ;  /* 0x0000000a0a00222a */ /* 0x000fe20004f27400 */
[----:B------:R-:W-:Y:S02]  /*2b40*/  FSEL R31, R31, R9, P0 ;  /* 0x000000091f1f7208 */ /* 0x000fe40000000000 */
[----:B------:R-:W-:Y:S02]  /*2b50*/  FSEL R30, R30, R8, P0 ;  /* 0x000000081e1e7208 */ /* 0x000fe40000000000 */
[----:B------:R-:W-:Y:S01]  /*2b60*/  SEL R19, R19, R51, P0 ;  /* 0x0000003313137207 */ /* 0x000fe20000000000 */
[----:B------:R-:W-:Y:S08]  /*2b70*/  @P2 BRA `(.L_x_1279) ;  /* 0x0000000000142947 */ /* 0x000ff00003800000 */
[----:B------:R-:W-:-:S14]  /*2b80*/  DSETP.NEU.AND P3, PT, R32, R10, PT ;  /* 0x0000000a2000722a */ /* 0x000fdc0003f6d000 */
[----:B------:R-:W-:-:S04]  /*2b90*/  @!P3 ISETP.GE.U32.AND P1, PT, R28, R51, PT ;  /* 0x000000331c00b20c */ /* 0x000fc80003f26070 */
[----:B------:R-:W-:-:S03]  /*2ba0*/  @!P3 ISETP.GE.AND.EX P2, PT, R2, RZ, PT, P1 ;  /* 0x000000ff0200b20c */ /* 0x000fc60003f46310 */
[----:B------:R-:W-:Y:S02]  /*2bb0*/  @P3 DSETP.LT.AND P1, PT, R32, R10, PT ;  /* 0x0000000a2000322a */ /* 0x000fe40003f21000 */
[----:B------:R-:W-:-:S13]  /*2bc0*/  @!P3 PLOP3.LUT P1, PT, P2, PT, PT, 0x8, 0x80 ;  /* 0x000000000080b81c */ /* 0x000fda000172e170 */
.L_x_1279:
[----:B------:R-:W-:Y:S05]  /*2bd0*/  BSYNC.RECONVERGENT B1 ;  /* 0x0000000000017941 */ /* 0x000fea0003800200 */
.L_x_1278:
[----:B------:R-:W-:Y:S01]  /*2be0*/  DSETP.NAN.AND P5, PT, R34, R34, PT ;  /* 0x000000222200722a */ /* 0x000fe20003fa8000 */
[----:B------:R-:W-:Y:S01]  /*2bf0*/  BSSY.RECONVERGENT B1, `(.L_x_1280) ;  /* 0x0000010000017945 */ /* 0x000fe20003800200 */
[----:B------:R-:W-:Y:S01]  /*2c00*/  DSETP.NAN.AND P4, PT, R36, R36, PT ;  /* 0x000000242400722a */ /* 0x000fe20003f88000 */
[----:B------:R-:W-:Y:S02]  /*2c10*/  SEL R28, R28, R51, P1 ;  /* 0x000000331c1c7207 */ /* 0x000fe40000800000 */
[----:B------:R-:W-:Y:S02]  /*2c20*/  FSEL R33, R33, R11, P1 ;  /* 0x0000000b21217208 */ /* 0x000fe40000800000 */
[----:B------:R-:W-:-:S07]  /*2c30*/  FSEL R32, R32, R10, P1 ;  /* 0x0000000a20207208 */ /* 0x000fce0000800000 */
[-C--:B------:R-:W-:Y:S02]  /*2c40*/  @P5 ISETP.GE.U32.AND P2, PT, R29, R54.reuse, PT ;  /* 0x000000361d00520c */ /* 0x080fe40003f46070 */
[----:B------:R-:W-:Y:S02]  /*2c50*/  @P4 ISETP.GE.U32.AND P3, PT, R46, R54, PT ;  /* 0x000000362e00420c */ /* 0x000fe40003f66070 */
[----:B------:R-:W-:Y:S02]  /*2c60*/  @P5 ISETP.GE.AND.EX P2, PT, R3, RZ, PT, P2 ;  /* 0x000000ff0300520c */ /* 0x000fe40003f46320 */
[----:B------:R-:W-:-:S11]  /*2c70*/  @P4 ISETP.GE.AND.EX P3, PT, R4, RZ, PT, P3 ;  /* 0x000000ff0400420c */ /* 0x000fd60003f66330 */
[----:B-----5:R-:W-:Y:S01]  /*2c80*/  @P5 DSETP.NUM.OR P2, PT, R12, R12, !P2 ;  /* 0x0000000c0c00522a */ /* 0x020fe20005747400 */
[----:B------:R-:W-:-:S13]  /*2c90*/  @P5 BRA `(.L_x_1281) ;  /* 0x0000000000145947 */ /* 0x000fda0003800000 */
[----:B------:R-:W-:-:S14]  /*2ca0*/  DSETP.NEU.AND P5, PT, R34, R12, PT ;  /* 0x0000000c2200722a */ /* 0x000fdc0003fad000 */
[----:B------:R-:W-:-:S04]  /*2cb0*/  @!P5 ISETP.GE.U32.AND P2, PT, R29, R54, PT ;  /* 0x000000361d00d20c */ /* 0x000fc80003f46070 */
[----:B------:R-:W-:-:S03]  /*2cc0*/  @!P5 ISETP.GE.AND.EX P6, PT, R3, RZ, PT, P2 ;  /* 0x000000ff0300d20c */ /* 0x000fc60003fc6320 */
[----:B------:R-:W-:Y:S02]  /*2cd0*/  @P5 DSETP.LT.AND P2, PT, R34, R12, PT ;  /* 0x0000000c2200522a */ /* 0x000fe40003f41000 */
[----:B------:R-:W-:-:S13]  /*2ce0*/  @!P5 PLOP3.LUT P2, PT, P6, PT, PT, 0x8, 0x80 ;  /* 0x000000000080d81c */ /* 0x000fda000374e170 */
.L_x_1281:
[----:B------:R-:W-:Y:S05]  /*2cf0*/  BSYNC.RECONVERGENT B1 ;  /* 0x0000000000017941 */ /* 0x000fea0003800200 */
.L_x_1280:
[----:B------:R-:W-:Y:S01]  /*2d00*/  BSSY.RECONVERGENT B1, `(.L_x_1282) ;  /* 0x000000b000017945 */ /* 0x000fe20003800200 */
[----:B------:R-:W-:Y:S01]  /*2d10*/  DSETP.NAN.AND P5, PT, R38, R38, PT ;  /* 0x000000262600722a */ /* 0x000fe20003fa8000 */
[----:B------:R-:W-:Y:S01]  /*2d20*/  FSEL R35, R35, R13, P2 ;  /* 0x0000000d23237208 */ /* 0x000fe20001000000 */
[----:B------:R-:W-:Y:S01]  /*2d30*/  @P4 DSETP.NUM.OR P3, PT, R14, R14, !P3 ;  /* 0x0000000e0e00422a */ /* 0x000fe20005f67400 */
[----:B------:R-:W-:Y:S01]  /*2d40*/  FSEL R34, R34, R12, P2 ;  /* 0x0000000c22227208 */ /* 0x000fe20001000000 */
[----:B------:R-:W-:-:S12]  /*2d50*/  @P4 BRA `(.L_x_1283) ;  /* 0x0000000000144947 */ /* 0x000fd80003800000 */
[----:B------:R-:W-:-:S14]  /*2d60*/  DSETP.NEU.AND P4, PT, R36, R14, PT ;  /* 0x0000000e2400722a */ /* 0x000fdc0003f8d000 */
[----:B------:R-:W-:-:S04]  /*2d70*/  @!P4 ISETP.GE.U32.AND P3, PT, R46, R54, PT ;  /* 0x000000362e00c20c */ /* 0x000fc80003f66070 */
[----:B------:R-:W-:-:S03]  /*2d80*/  @!P4 ISETP.GE.AND.EX P6, PT, R4, RZ, PT, P3 ;  /* 0x000000ff0400c20c */ /* 0x000fc60003fc6330 */
[----:B------:R-:W-:Y:S02]  /*2d90*/  @P4 DSETP.LT.AND P3, PT, R36, R14, PT ;  /* 0x0000000e2400422a */ /* 0x000fe40003f61000 */
[----:B------:R-:W-:-:S13]  /*2da0*/  @!P4 PLOP3.LUT P3, PT, P6, PT, PT, 0x8, 0x80 ;  /* 0x000000000080c81c */ /* 0x000fda000376e170 */
.L_x_1283:
[----:B------:R-:W-:Y:S05]  /*2db0*/  BSYNC.RECONVERGENT B1 ;  /* 0x0000000000017941 */ /* 0x000fea0003800200 */
.L_x_1282:
[----:B------:R-:W-:Y:S01]  /*2dc0*/  @P5 IMAD.IADD R56, R54, 0x1, R52 ;  /* 0x0000000136385824 */ /* 0x000fe200078e0234 */
[----:B------:R-:W-:Y:S01]  /*2dd0*/  BSSY.RECONVERGENT B1, `(.L_x_1284) ;  /* 0x000000d000017945 */ /* 0x000fe20003800200 */
[----:B------:R-:W-:Y:S02]  /*2de0*/  FSEL R37, R37, R15, P3 ;  /* 0x0000000f25257208 */ /* 0x000fe40001800000 */
[----:B------:R-:W-:Y:S02]  /*2df0*/  FSEL R36, R36, R14, P3 ;  /* 0x0000000e24247208 */ /* 0x000fe40001800000 */
[----:B------:R-:W-:-:S04]  /*2e00*/  @P5 ISETP.GE.U32.AND P4, PT, R47, R56, PT ;  /* 0x000000382f00520c */ /* 0x000fc80003f86070 */
[----:B------:R-:W-:-:S13]  /*2e10*/  @P5 ISETP.GE.AND.EX P4, PT, R5, RZ, PT, P4 ;  /* 0x000000ff0500520c */ /* 0x000fda0003f86340 */
[----:B------:R-:W-:Y:S01]  /*2e20*/  @P5 DSETP.NUM.OR P4, PT, R24, R24, !P4 ;  /* 0x000000181800522a */ /* 0x000fe20006787400 */
[----:B------:R-:W-:-:S13]  /*2e30*/  @P5 BRA `(.L_x_1285) ;  /* 0x0000000000185947 */ /* 0x000fda0003800000 */
[----:B------:R-:W-:-:S14]  /*2e40*/  DSETP.NEU.AND P5, PT, R38, R24, PT ;  /* 0x000000182600722a */ /* 0x000fdc0003fad000 */
[----:B------:R-:W-:-:S04]  /*2e50*/  @!P5 IADD3 R56, PT, PT, R54, R52, RZ ;  /* 0x000000343638d210 */ /* 0x000fc80007ffe0ff */
[----:B------:R-:W-:-:S04]  /*2e60*/  @!P5 ISETP.GE.U32.AND P4, PT, R47, R56, PT ;  /* 0x000000382f00d20c */ /* 0x000fc80003f86070 */
[----:B------:R-:W-:-:S03]  /*2e70*/  @!P5 ISETP.GE.AND.EX P6, PT, R5, RZ, PT, P4 ;  /* 0x000000ff0500d20c */ /* 0x000fc60003fc6340 */
[----:B------:R-:W-:Y:S02]  /*2e80*/  @P5 DSETP.LT.AND P4, PT, R38, R24, PT ;  /* 0x000000182600522a */ /* 0x000fe40003f81000 */
[----:B------:R-:W-:-:S13]  /*2e90*/  @!P5 PLOP3.LUT P4, PT, P6, PT, PT, 0x8, 0x80 ;  /* 0x000000000080d81c */ /* 0x000fda000378e170 */
.L_x_1285:
[----:B------:R-:W-:Y:S05]  /*2ea0*/  BSYNC.RECONVERGENT B1 ;  /* 0x0000000000017941 */ /* 0x000fea0003800200 */
.L_x_1284:
[----:B------:R-:W-:Y:S01]  /*2eb0*/  DSETP.NAN.AND P6, PT, R40, R40, PT ;  /* 0x000000282800722a */ /* 0x000fe20003fc8000 */
[----:B------:R-:W-:Y:S01]  /*2ec0*/  IMAD.IADD R51, R54, 0x1, R52 ;  /* 0x0000000136337824 */ /* 0x000fe200078e0234 */
[----:B------:R-:W-:Y:S01]  /*2ed0*/  BSSY.RECONVERGENT B1, `(.L_x_1286) ;  /* 0x0000011000017945 */ /* 0x000fe20003800200 */
[-C--:B------:R-:W-:Y:S02]  /*2ee0*/  SEL R29, R29, R54.reuse, P2 ;  /* 0x000000361d1d7207 */ /* 0x080fe40001000000 */
[----:B------:R-:W-:Y:S02]  /*2ef0*/  SEL R46, R46, R54, P3 ;  /* 0x000000362e2e7207 */ /* 0x000fe40001800000 */
[----:B------:R-:W-:Y:S02]  /*2f00*/  FSEL R39, R39, R25, P4 ;  /* 0x0000001927277208 */ /* 0x000fe40002000000 */
[----:B------:R-:W-:-:S05]  /*2f10*/  FSEL R38, R38, R24, P4 ;  /* 0x0000001826267208 */ /* 0x000fca0002000000 */
[----:B------:R-:W-:-:S04]  /*2f20*/  @P6 ISETP.GE.U32.AND P5, PT, R48, R51, PT ;  /* 0x000000333000620c */ /* 0x000fc80003fa6070 */
[----:B------:R-:W-:-:S13]  /*2f30*/  @P6 ISETP.GE.AND.EX P5, PT, R6, RZ, PT, P5 ;  /* 0x000000ff0600620c */ /* 0x000fda0003fa6350 */
[----:B------:R-:W-:Y:S01]  /*2f40*/  @P6 DSETP.NUM.OR P5, PT, R26, R26, !P5 ;  /* 0x0000001a1a00622a */ /* 0x000fe20006fa7400 */
[----:B------:R-:W-:-:S13]  /*2f50*/  @P6 BRA `(.L_x_1287) ;  /* 0x0000000000206947 */ /* 0x000fda0003800000 */
[----:B------:R-:W-:Y:S01]  /*2f60*/  DSETP.NEU.AND P6, PT, R40, R26, PT ;  /* 0x0000001a2800722a */ /* 0x000fe20003fcd000 */
[----:B------:R-:W-:-:S04]  /*2f70*/  LOP3.LUT R53, R53, 0xfffffffd, RZ, 0xc0, !PT ;  /* 0xfffffffd35357812 */ /* 0x000fc800078ec0ff */
[----:B------:R-:W-:-:S09]  /*2f80*/  @P0 LOP3.LUT R53, R53, 0x2, RZ, 0xfc, !PT ;  /* 0x0000000235350812 */ /* 0x000fd200078efcff */
[----:B------:R-:W-:-:S04]  /*2f90*/  @!P6 ISETP.GE.U32.AND P5, PT, R48, R51, PT ;  /* 0x000000333000e20c */ /* 0x000fc80003fa6070 */
[----:B------:R-:W-:-:S03]  /*2fa0*/  @!P6 ISETP.GE.AND.EX P0, PT, R6, RZ, PT, P5 ;  /* 0x000000ff0600e20c */ /* 0x000fc60003f06350 */
[----:B------:R-:W-:Y:S02]  /*2fb0*/  @P6 DSETP.LT.AND P5, PT, R40, R26, PT ;  /* 0x0000001a2800622a */ /* 0x000fe40003fa1000 */
[----:B------:R-:W-:Y:S02]  /*2fc0*/  @!P6 PLOP3.LUT P5, PT, P0, PT, PT, 0x8, 0x80 ;  /* 0x000000000080e81c */ /* 0x000fe400007ae170 */
[----:B------:R-:W-:-:S13]  /*2fd0*/  LOP3.LUT P0, RZ, R53, 0x2, RZ, 0xc0, !PT ;  /* 0x0000000235ff7812 */ /* 0x000fda000780c0ff */
.L_x_1287:
[----:B------:R-:W-:Y:S05]  /*2fe0*/  BSYNC.RECONVERGENT B1 ;  /* 0x0000000000017941 */ /* 0x000fea0003800200 */
.L_x_1286:
[----:B------:R-:W-:Y:S01]  /*2ff0*/  DSETP.NAN.AND P6, PT, R42, R42, PT ;  /* 0x0000002a2a00722a */ /* 0x000fe20003fc8000 */
[----:B------:R-:W-:Y:S01]  /*3000*/  SEL R0, R0, RZ, P0 ;  /* 0x000000ff00007207 */ /* 0x000fe20000000000 */
[----:B------:R-:W-:-:S12]  /*3010*/  BSSY.RECONVERGENT B1, `(.L_x_1288) ;  /* 0x000000d000017945 */ /* 0x000fd80003800200 */
        /* <DEDUP_REMOVED lines=12> */
.L_x_1289:
[----:B------:R-:W-:Y:S05]  /*30e0*/  BSYNC.RECONVERGENT B1 ;  /* 0x0000000000017941 */ /* 0x000fea0003800200 */
.L_x_1288:
[----:B------:R-:W-:Y:S01]  /*30f0*/  DSETP.NAN.AND P6, PT, R44, R44, PT ;  /* 0x0000002c2c00722a */ /* 0x000fe20003fc8000 */
[----:B------:R-:W-:Y:S01]  /*3100*/  SEL R2, R2, RZ, P1 ;  /* 0x000000ff02027207 */ /* 0x000fe20000800000 */
[----:B------:R-:W-:Y:S01]  /*3110*/  BSSY.RECONVERGENT B1, `(.L_x_1290) ;  /* 0x0000016000017945 */ /* 0x000fe20003800200 */
[-C--:B------:R-:W-:Y:S02]  /*3120*/  SEL R47, R47, R51.reuse, P4 ;  /* 0x000000332f2f7207 */ /* 0x080fe40002000000 */
[----:B------:R-:W-:Y:S02]  /*3130*/  SEL R48, R48, R51, P5 ;  /* 0x0000003330307207 */ /* 0x000fe40002800000 */
[----:B------:R-:W-:Y:S02]  /*3140*/  FSEL R41, R41, R27, P5 ;  /* 0x0000001b29297208 */ /* 0x000fe40002800000 */
[----:B------:R-:W-:Y:S02]  /*3150*/  FSEL R40, R40, R26, P5 ;  /* 0x0000001a28287208 */ /* 0x000fe40002800000 */
[----:B------:R-:W-:-:S02]  /*3160*/  FSEL R43, R43, R21, P0 ;  /* 0x000000152b2b7208 */ /* 0x000fc40000000000 */
[----:B------:R-:W-:Y:S02]  /*3170*/  FSEL R42, R42, R20, P0 ;  /* 0x000000142a2a7208 */ /* 0x000fe40000000000 */
[----:B------:R-:W-:Y:S02]  /*3180*/  @P6 ISETP.GE.U32.AND P1, PT, R50, R55, PT ;  /* 0x000000373200620c */ /* 0x000fe40003f26070 */
[----:B------:R-:W-:Y:S02]  /*3190*/  SEL R3, R3, RZ, P2 ;  /* 0x000000ff03037207 */ /* 0x000fe40001000000 */
[----:B------:R-:W-:Y:S02]  /*31a0*/  @P6 ISETP.GE.AND.EX P1, PT, R18, RZ, PT, P1 ;  /* 0x000000ff1200620c */ /* 0x000fe40003f26310 */
[----:B------:R-:W-:Y:S02]  /*31b0*/  SEL R4, R4, RZ, P3 ;  /* 0x000000ff04047207 */ /* 0x000fe40001800000 */
[----:B------:R-:W-:-:S02]  /*31c0*/  SEL R5, R5, RZ, P4 ;  /* 0x000000ff05057207 */ /* 0x000fc40002000000 */
[----:B------:R-:W-:Y:S02]  /*31d0*/  SEL R6, R6, RZ, P5 ;  /* 0x000000ff06067207 */ /* 0x000fe40002800000 */
[----:B------:R-:W-:Y:S02]  /*31e0*/  SEL R49, R49, R55, P0 ;  /* 0x0000003731317207 */ /* 0x000fe40000000000 */
[----:B------:R-:W-:-:S03]  /*31f0*/  SEL R7, R7, RZ, P0 ;  /* 0x000000ff07077207 */ /* 0x000fc60000000000 */
[----:B------:R-:W-:Y:S01]  /*3200*/  @P6 DSETP.NUM.OR P1, PT, R22, R22, !P1 ;  /* 0x000000161600622a */ /* 0x000fe20004f27400 */
[----:B------:R-:W-:-:S13]  /*3210*/  @P6 BRA `(.L_x_1291) ;  /* 0x0000000000146947 */ /* 0x000fda0003800000 */
[----:B------:R-:W-:-:S14]  /*3220*/  DSETP.NEU.AND P2, PT, R44, R22, PT ;  /* 0x000000162c00722a */ /* 0x000fdc0003f4d000 */
[----:B------:R-:W-:Y:S01]  /*3230*/  @!P2 ISETP.GE.U32.AND P0, PT, R50, R55, PT ;  /* 0x000000373200a20c */ /* 0x000fe20003f06070 */
[----:B------:R-:W-:-:S03]  /*3240*/  @P2 DSETP.LT.AND P1, PT, R44, R22, PT ;  /* 0x000000162c00222a */ /* 0x000fc60003f21000 */
[----:B------:R-:W-:-:S04]  /*3250*/  @!P2 ISETP.GE.AND.EX P0, PT, R18, RZ, PT, P0 ;  /* 0x000000ff1200a20c */ /* 0x000fc80003f06300 */
[----:B------:R-:W-:-:S13]  /*3260*/  @!P2 PLOP3.LUT P1, PT, P0, PT, PT, 0x8, 0x80 ;  /* 0x000000000080a81c */ /* 0x000fda000072e170 */
.L_x_1291:
[----:B------:R-:W-:Y:S05]  /*3270*/  BSYNC.RECONVERGENT B1 ;  /* 0x0000000000017941 */ /* 0x000fea0003800200 */
.L_x_1290:
[----:B------:R-:W-:Y:S01]  /*3280*/  IMAD.IADD R51, R55, 0x1, R52 ;  /* 0x0000000137337824 */ /* 0x000fe200078e0234 */
[----:B------:R-:W-:Y:S01]  /*3290*/  SEL R50, R50, R55, P1 ;  /* 0x0000003732327207 */ /* 0x000fe20000800000 */
[----:B------:R-:W-:Y:S01]  /*32a0*/  IMAD.U32 R54, RZ, RZ, UR38 ;  /* 0x00000026ff367e24 */ /* 0x000fe2000f8e00ff */
[----:B------:R-:W-:Y:S01]  /*32b0*/  FSEL R55, R45, R23, P1 ;  /* 0x000000172d377208 */ /* 0x000fe20000800000 */
[----:B------:R-:W-:Y:S01]  /*32c0*/  IMAD R45, R52, 0x3, R51 ;  /* 0x00000003342d7824 */ /* 0x000fe200078e0233 */
[----:B------:R-:W-:Y:S02]  /*32d0*/  FSEL R44, R44, R22, P1 ;  /* 0x000000162c2c7208 */ /* 0x000fe40000800000 */
[----:B------:R-:W-:Y:S02]  /*32e0*/  SEL R18, R18, RZ, P1 ;  /* 0x000000ff12127207 */ /* 0x000fe40000800000 */
[----:B------:R-:W-:Y:S02]  /*32f0*/  ISETP.GE.U32.AND P0, PT, R45, R54, PT ;  /* 0x000000362d00720c */ /* 0x000fe40003f06070 */
[----:B------:R-:W-:-:S11]  /*3300*/  MOV R45, R55 ;  /* 0x00000037002d7202 */ /* 0x000fd60000000f00 */
[----:B------:R-:W-:Y:S05]  /*3310*/  @!P0 BRA `(.L_x_1292) ;  /* 0xfffffff400788947 */ /* 0x000fea000383ffff */
.L_x_1275:
[----:B------:R-:W-:Y:S05]  /*3320*/  BSYNC.RECONVERGENT B0 ;  /* 0x0000000000007941 */ /* 0x000fea0003800200 */
.L_x_1274:
[----:B------:R-:W-:Y:S01]  /*3330*/  ISETP.GE.U32.AND P1, PT, R51, R54, PT ;  /* 0x000000363300720c */ /* 0x000fe20003f26070 */
[----:B------:R-:W-:-:S12]  /*3340*/  BSSY.RECONVERGENT B0, `(.L_x_1293) ;  /* 0x0000019000007945 */ /* 0x000fd80003800200 */
[----:B------:R-:W-:Y:S05]  /*3350*/  @P1 BRA `(.L_x_1294) ;  /* 0x00000000005c1947 */ /* 0x000fea0003800000 */
[----:B------:R-:W0:Y:S01]  /*3360*/  LDCU.64 UR4, c[0x0][0x768] ;  /* 0x0000ed00ff0477ac */ /* 0x000e220008000a00 */
[----:B------:R-:W-:Y:S02]  /*3370*/  SHF.R.U32.HI R9, RZ, 0x1, R51 ;  /* 0x00000001ff097819 */ /* 0x000fe40000011633 */
[----:B0-----:R-:W-:-:S05]  /*3380*/  IADD3 R16, P0, PT, R59, UR4, RZ ;  /* 0x000000043b107c10 */ /* 0x001fca000ff1e0ff */
[----:B------:R-:W-:Y:S02]  /*3390*/  IMAD.X R17, RZ, RZ, UR5, P0 ;  /* 0x00000005ff117e24 */ /* 0x000fe400080e06ff */
        /* <DEDUP_REMOVED lines=11> */
[----:B------:R-:W-:Y:S02]  /*3450*/  IADD3 R27, PT, PT, R53, R52, RZ ;  /* 0x00000034351b7210 */ /* 0x000fe40007ffe0ff */
[----:B------:R-:W-:Y:S02]  /*3460*/  SHF.R.U32.HI R25, RZ, 0x1, R53 ;  /* 0x00000001ff197819 */ /* 0x000fe40000011635 */
[----:B------:R-:W-:-:S03]  /*3470*/  ISETP.GE.U32.AND P0, PT, R27, R54, PT ;  /* 0x000000361b00720c */ /* 0x000fc60003f06070 */
[----:B------:R-:W-:-:S10]  /*3480*/  IMAD.WIDE.U32 R24, R25, 0x10, R16 ;  /* 0x0000001019187825 */ /* 0x000fd400078e0010 */
[----:B------:R-:W-:-:S05]  /*3490*/  @!P0 SHF.R.U32.HI R27, RZ, 0x1, R27 ;  /* 0x00000001ff1b8819 */ /* 0x000fca000001161b */
[----:B------:R-:W-:Y:S02]  /*34a0*/  @!P0 IMAD.WIDE.U32 R16, R27, 0x10, R16 ;  /* 0x000000101b108825 */ /* 0x000fe400078e0010 */
[----:B------:R-:W5:Y:S04]  /*34b0*/  LDG.E.128 R24, desc[UR36][R24.64] ;  /* 0x0000002418187981 */ /* 0x000f68000c1e1d00 */
[----:B------:R0:W5:Y:S02]  /*34c0*/  @!P0 LDG.E.128 R20, desc[UR36][R16.64] ;  /* 0x0000002410148981 */ /* 0x000164000c1e1d00 */
.L_x_1294:
[----:B------:R-:W-:Y:S05]  /*34d0*/  BSYNC.RECONVERGENT B0 ;  /* 0x0000000000007941 */ /* 0x000fea0003800200 */
.L_x_1293:
[----:B------:R-:W-:Y:S04]  /*34e0*/  BSSY.RECONVERGENT B0, `(.L_x_1295) ;  /* 0x000008b000007945 */ /* 0x000fe80003800200 */
[----:B------:R-:W-:Y:S05]  /*34f0*/  @P1 BRA `(.L_x_1296) ;  /* 0x0000000800241947 */ /* 0x000fea0003800000 */
[----:B------:R-:W-:Y:S01]  /*3500*/  DSETP.NAN.AND P4, PT, R30, R30, PT ;  /* 0x0000001e1e00722a */ /* 0x000fe20003f88000 */
[----:B0-----:R-:W-:Y:S01]  /*3510*/  IMAD.IADD R17, R51, 0x1, R52 ;  /* 0x0000000133117824 */ /* 0x001fe200078e0234 */
[----:B------:R-:W-:Y:S01]  /*3520*/  DSETP.NAN.AND P2, PT, R32, R32, PT ;  /* 0x000000202000722a */ /* 0x000fe20003f48000 */
[----:B------:R-:W-:Y:S03]  /*3530*/  BSSY.RECONVERGENT B1, `(.L_x_1297) ;  /* 0x000000d000017945 */ /* 0x000fe60003800200 */
[----:B------:R-:W-:-:S08]  /*3540*/  ISETP.GE.U32.AND P3, PT, R17, R54, PT ;  /* 0x000000361100720c */ /* 0x000fd00003f66070 */
        /* <DEDUP_REMOVED lines=8> */
[----:B------:R-:W-:-:S04]  /*35d0*/  @!P4 ISETP.GE.AND.EX P1, PT, R0, RZ, PT, P1 ;  /* 0x000000ff0000c20c */ /* 0x000fc80003f26310 */
[----:B------:R-:W-:-:S07]  /*35e0*/  @!P4 PLOP3.LUT P1, PT, P1, PT, PT, 0x8, 0x80 ;  /* 0x000000000080c81c */ /* 0x000fce0000f2e170 */
[----:B------:R-:W-:-:S14]  /*35f0*/  @P4 DSETP.LT.AND P1, PT, R30, R8, PT ;  /* 0x000000081e00422a */ /* 0x000fdc0003f21000 */
.L_x_1298:
[----:B------:R-:W-:Y:S05]  /*3600*/  BSYNC.RECONVERGENT B1 ;  /* 0x0000000000017941 */ /* 0x000fea0003800200 */
.L_x_1297:
[----:B------:R-:W-:Y:S01]  /*3610*/  BSSY.RECONVERGENT B1, `(.L_x_1299) ;  /* 0x000000a000017945 */ /* 0x000fe20003800200 */
[----:B------:R-:W-:Y:S01]  /*3620*/  @P2 DSETP.NUM.OR P0, PT, R10, R10, !P0 ;  /* 0x0000000a0a00222a */ /* 0x000fe20004707400 */
[----:B------:R-:W-:Y:S02]  /*3630*/  FSEL R30, R30, R8, P1 ;  /* 0x000000081e1e7208 */ /* 0x000fe40000800000 */
[----:B------:R-:W-:Y:S01]  /*3640*/  FSEL R31, R31, R9, P1 ;  /* 0x000000091f1f7208 */ /* 0x000fe20000800000 */
[----:B------:R-:W-:Y:S10]  /*3650*/  @P2 BRA `(.L_x_1300) ;  /* 0x0000000000142947 */ /* 0x000ff40003800000 */
[----:B------:R-:W-:-:S14]  /*3660*/  DSETP.NEU.AND P4, PT, R32, R10, PT ;  /* 0x0000000a2000722a */ /* 0x000fdc0003f8d000 */
[----:B------:R-:W-:-:S04]  /*3670*/  @!P4 ISETP.GE.U32.AND P0, PT, R28, R51, PT ;  /* 0x000000331c00c20c */ /* 0x000fc80003f06070 */
[----:B------:R-:W-:-:S03]  /*3680*/  @!P4 ISETP.GE.AND.EX P2, PT, R2, RZ, PT, P0 ;  /* 0x000000ff0200c20c */ /* 0x000fc60003f46300 */
[----:B------:R-:W-:Y:S02]  /*3690*/  @P4 DSETP.LT.AND P0, PT, R32, R10, PT ;  /* 0x0000000a2000422a */ /* 0x000fe40003f01000 */
[----:B------:R-:W-:-:S13]  /*36a0*/  @!P4 PLOP3.LUT P0, PT, P2, PT, PT, 0x8, 0x80 ;  /* 0x000000000080c81c */ /* 0x000fda000170e170 */
.L_x_1300:
[----:B------:R-:W-:Y:S05]  /*36b0*/  BSYNC.RECONVERGENT B1 ;  /* 0x0000000000017941 */ /* 0x000fea0003800200 */
.L_x_1299:
[----:B------:R-:W-:Y:S02]  /*36c0*/  FSEL R32, R32, R10, P0 ;  /* 0x0000000a20207208 */ /* 0x000fe40000000000 */
[----:B------:R-:W-:Y:S02]  /*36d0*/  FSEL R33, R33, R11, P0 ;  /* 0x0000000b21217208 */ /* 0x000fe40000000000 */
[-C--:B------:R-:W-:Y:S02]  /*36e0*/  SEL R19, R19, R51.reuse, P1 ;  /* 0x0000003313137207 */ /* 0x080fe40000800000 */
[----:B------:R-:W-:Y:S02]  /*36f0*/  SEL R28, R28, R51, P0 ;  /* 0x000000331c1c7207 */ /* 0x000fe40000000000 */
[----:B------:R-:W-:Y:S02]  /*3700*/  SEL R0, R0, RZ, P1 ;  /* 0x000000ff00007207 */ /* 0x000fe40000800000 */
[----:B------:R-:W-:Y:S01]  /*3710*/  SEL R2, R2, RZ, P0 ;  /* 0x000000ff02027207 */ /* 0x000fe20000000000 */
[----:B------:R-:W-:Y:S06]  /*3720*/  @P3 BRA `(.L_x_1296) ;  /* 0x0000000400983947 */ /* 0x000fec0003800000 */
[----:B------:R-:W-:Y:S01]  /*3730*/  DSETP.NAN.AND P4, PT, R34, R34, PT ;  /* 0x000000222200722a */ /* 0x000fe20003f88000 */
[----:B------:R-:W-:Y:S01]  /*3740*/  IMAD.IADD R9, R17, 0x1, R52 ;  /* 0x0000000111097824 */ /* 0x000fe200078e0234 */
[----:B------:R-:W-:Y:S01]  /*3750*/  DSETP.NAN.AND P2, PT, R36, R36, PT ;  /* 0x000000242400722a */ /* 0x000fe20003f48000 */
[----:B------:R-:W-:Y:S03]  /*3760*/  BSSY.RECONVERGENT B1, `(.L_x_1301) ;  /* 0x000000d000017945 */ /* 0x000fe60003800200 */
[----:B------:R-:W-:-:S08]  /*3770*/  ISETP.GE.U32.AND P3, PT, R9, R54, PT ;  /* 0x000000360900720c */ /* 0x000fd00003f66070 */
[-C--:B------:R-:W-:Y:S02]  /*3780*/  @P4 ISETP.GE.U32.AND P1, PT, R29, R17.reuse, PT ;  /* 0x000000111d00420c */ /* 0x080fe40003f26070 */
[----:B------:R-:W-:Y:S02]  /*3790*/  @P2 ISETP.GE.U32.AND P0, PT, R46, R17, PT ;  /* 0x000000112e00220c */ /* 0x000fe40003f06070 */
[----:B------:R-:W-:Y:S02]  /*37a0*/  @P4 ISETP.GE.AND.EX P1, PT, R3, RZ, PT, P1 ;  /* 0x000000ff0300420c */ /* 0x000fe40003f26310 */
[----:B------:R-:W-:-:S11]  /*37b0*/  @P2 ISETP.GE.AND.EX P0, PT, R4, RZ, PT, P0 ;  /* 0x000000ff0400220c */ /* 0x000fd60003f06300 */
[----:B------:R-:W-:Y:S01]  /*37c0*/  @P4 DSETP.NUM.OR P1, PT, R12, R12, !P1 ;  /* 0x0000000c0c00422a */ /* 0x000fe20004f27400 */
[----:B------:R-:W-:-:S13]  /*37d0*/  @P4 BRA `(.L_x_1302) ;  /* 0x0000000000144947 */ /* 0x000fda0003800000 */
[----:B------:R-:W-:-:S14]  /*37e0*/  DSETP.NEU.AND P5, PT, R34, R12, PT ;  /* 0x0000000c2200722a */ /* 0x000fdc0003fad000 */
[----:B------:R-:W-:-:S04]  /*37f0*/  @!P5 ISETP.GE.U32.AND P1, PT, R29, R17, PT ;  /* 0x000000111d00d20c */ /* 0x000fc80003f26070 */
[----:B------:R-:W-:-:S03]  /*3800*/  @!P5 ISETP.GE.AND.EX P4, PT, R3, RZ, PT, P1 ;  /* 0x000000ff0300d20c */ /* 0x000fc60003f86310 */
[----:B------:R-:W-:Y:S02]  /*3810*/  @P5 DSETP.LT.AND P1, PT, R34, R12, PT ;  /* 0x0000000c2200522a */ /* 0x000fe40003f21000 */
[----:B------:R-:W-:-:S13]  /*3820*/  @!P5 PLOP3.LUT P1, PT, P4, PT, PT, 0x8, 0x80 ;  /* 0x000000000080d81c */ /* 0x000fda000272e170 */
.L_x_1302:
[----:B------:R-:W-:Y:S05]  /*3830*/  BSYNC.RECONVERGENT B1 ;  /* 0x0000000000017941 */ /* 0x000fea0003800200 */
.L_x_1301:
        /* <DEDUP_REMOVED lines=10> */
.L_x_1304:
[----:B------:R-:W-:Y:S05]  /*38e0*/  BSYNC.RECONVERGENT B1 ;  /* 0x0000000000017941 */ /* 0x000fea0003800200 */
.L_x_1303:
        /* <DEDUP_REMOVED lines=23> */
.L_x_1306:
[----:B------:R-:W-:Y:S05]  /*3a60*/  BSYNC.RECONVERGENT B1 ;  /* 0x0000000000017941 */ /* 0x000fea0003800200 */
.L_x_1305:
        /* <DEDUP_REMOVED lines=10> */
.L_x_1308:
[----:B------:R-:W-:Y:S05]  /*3b10*/  BSYNC.RECONVERGENT B1 ;  /* 0x0000000000017941 */ /* 0x000fea0003800200 */
.L_x_1307:
        /* <DEDUP_REMOVED lines=8> */
[----:B------:R-:W-:Y:S01]  /*3ba0*/  BSSY.RECONVERGENT B1, `(.L_x_1309) ;  /* 0x000000d000017945 */ /* 0x000fe20003800200 */
[----:B------:R-:W-:-:S12]  /*3bb0*/  DSETP.NAN.AND P2, PT, R44, R44, PT ;  /* 0x0000002c2c00722a */ /* 0x000fd80003f48000 */
        /* <DEDUP_REMOVED lines=11> */
.L_x_1310:
[----:B------:R-:W-:Y:S05]  /*3c70*/  BSYNC.RECONVERGENT B1 ;  /* 0x0000000000017941 */ /* 0x000fea0003800200 */
.L_x_1309:
        /* <DEDUP_REMOVED lines=10> */
.L_x_1312:
[----:B------:R-:W-:Y:S05]  /*3d20*/  BSYNC.RECONVERGENT B1 ;  /* 0x0000000000017941 */ /* 0x000fea0003800200 */
.L_x_1311:
[----:B------:R-:W-:Y:S02]  /*3d30*/  FSEL R44, R44, R22, P1 ;  /* 0x000000162c2c7208 */ /* 0x000fe40000800000 */
[----:B------:R-:W-:Y:S02]  /*3d40*/  FSEL R45, R45, R23, P1 ;  /* 0x000000172d2d7208 */ /* 0x000fe40000800000 */
[-C--:B------:R-:W-:Y:S02]  /*3d50*/  SEL R49, R49, R11.reuse, P0 ;  /* 0x0000000b31317207 */ /* 0x080fe40000000000 */
[----:B------:R-:W-:Y:S02]  /*3d60*/  SEL R50, R50, R11, P1 ;  /* 0x0000000b32327207 */ /* 0x000fe40000800000 */
[----:B------:R-:W-:Y:S02]  /*3d70*/  SEL R7, R7, RZ, P0 ;  /* 0x000000ff07077207 */ /* 0x000fe40000000000 */
[----:B------:R-:W-:-:S07]  /*3d80*/  SEL R18, R18, RZ, P1 ;  /* 0x000000ff12127207 */ /* 0x000fce0000800000 */
.L_x_1296:
[----:B------:R-:W-:Y:S05]  /*3d90*/  BSYNC.RECONVERGENT B0 ;  /* 0x0000000000007941 */ /* 0x000fea0003800200 */
.L_x_1295:
[----:B------:R-:W-:Y:S01]  /*3da0*/  DSETP.NAN.AND P3, PT, R30, R30, PT ;  /* 0x0000001e1e00722a */ /* 0x000fe20003f68000 */
[----:B------:R-:W-:Y:S01]  /*3db0*/  BSSY.RECONVERGENT B0, `(.L_x_1313) ;  /* 0x000000d000007945 */ /* 0x000fe20003800200 */
[----:B------:R-:W-:-:S12]  /*3dc0*/  DSETP.NAN.AND P2, PT, R32, R32, PT ;  /* 0x000000202000722a */ /* 0x000fd80003f48000 */
[----:B------:R-:W-:Y:S02]  /*3dd0*/  @P3 ISETP.GE.U32.AND P1, PT, R19, R29, PT ;  /* 0x0000001d1300320c */ /* 0x000fe40003f26070 */
[----:B------:R-:W-:Y:S02]  /*3de0*/  @P2 ISETP.GE.U32.AND P0, PT, R28, R46, PT ;  /* 0x0000002e1c00220c */ /* 0x000fe40003f06070 */
[----:B------:R-:W-:Y:S02]  /*3df0*/  @P3 ISETP.GE.AND.EX P1, PT, R0, R3, PT, P1 ;  /* 0x000000030000320c */ /* 0x000fe40003f26310 */
[----:B------:R-:W-:-:S11]  /*3e00*/  @P2 ISETP.GE.AND.EX P0, PT, R2, R4, PT, P0 ;  /* 0x000000040200220c */ /* 0x000fd60003f06300 */
[----:B------:R-:W-:Y:S01]  /*3e10*/  @P3 DSETP.NUM.OR P1, PT, R34, R34, !P1 ;  /* 0x000000222200322a */ /* 0x000fe20004f27400 */
[----:B------:R-:W-:-:S13]  /*3e20*/  @P3 BRA `(.L_x_1314) ;  /* 0x0000000000143947 */ /* 0x000fda0003800000 */
[----:B------:R-:W-:-:S14]  /*3e30*/  DSETP.NEU.AND P3, PT, R30, R34, PT ;  /* 0x000000221e00722a */ /* 0x000fdc0003f6d000 */
[----:B------:R-:W-:-:S04]  /*3e40*/  @!P3 ISETP.GE.U32.AND P1, PT, R19, R29, PT ;  /* 0x0000001d1300b20c */ /* 0x000fc80003f26070 */
[----:B------:R-:W-:-:S04]  /*3e50*/  @!P3 ISETP.GE.AND.EX P1, PT, R0, R3, PT, P1 ;  /* 0x000000030000b20c */ /* 0x000fc80003f26310 */
[----:B------:R-:W-:-:S07]  /*3e60*/  @!P3 PLOP3.LUT P1, PT, P1, PT, PT, 0x8, 0x80 ;  /* 0x000000000080b81c */ /* 0x000fce0000f2e170 */
[----:B------:R-:W-:-:S14]  /*3e70*/  @P3 DSETP.LT.AND P1, PT, R30, R34, PT ;  /* 0x000000221e00322a */ /* 0x000fdc0003f21000 */
.L_x_1314:
[----:B------:R-:W-:Y:S05]  /*3e80*/  BSYNC.RECONVERGENT B0 ;  /* 0x0000000000007941 */ /* 0x000fea0003800200 */
.L_x_1313:
[----:B------:R-:W-:Y:S01]  /*3e90*/  BSSY.RECONVERGENT B0, `(.L_x_1315) ;  /* 0x000000a000007945 */ /* 0x000fe20003800200 */
[----:B------:R-:W-:Y:S01]  /*3ea0*/  @P2 DSETP.NUM.OR P0, PT, R36, R36, !P0 ;  /* 0x000000242400222a */ /* 0x000fe20004707400 */
[----:B-----5:R-:W-:Y:S02]  /*3eb0*/  FSEL R8, R30, R34, P1 ;  /* 0x000000221e087208 */ /* 0x020fe40000800000 */
[----:B------:R-:W-:Y:S01]  /*3ec0*/  FSEL R9, R31, R35, P1 ;  /* 0x000000231f097208 */ /* 0x000fe20000800000 */
[----:B------:R-:W-:Y:S10]  /*3ed0*/  @P2 BRA `(.L_x_1316) ;  /* 0x0000000000142947 */ /* 0x000ff40003800000 */
[----:B------:R-:W-:-:S14]  /*3ee0*/  DSETP.NEU.AND P3, PT, R32, R36, PT ;  /* 0x000000242000722a */ /* 0x000fdc0003f6d000 */
[----:B------:R-:W-:-:S04]  /*3ef0*/  @!P3 ISETP.GE.U32.AND P0, PT, R28, R46, PT ;  /* 0x0000002e1c00b20c */ /* 0x000fc80003f06070 */
[----:B------:R-:W-:-:S03]  /*3f00*/  @!P3 ISETP.GE.AND.EX P2, PT, R2, R4, PT, P0 ;  /* 0x000000040200b20c */ /* 0x000fc60003f46300 */
[----:B------:R-:W-:Y:S02]  /*3f10*/  @P3 DSETP.LT.AND P0, PT, R32, R36, PT ;  /* 0x000000242000322a */ /* 0x000fe40003f01000 */
[----:B------:R-:W-:-:S13]  /*3f20*/  @!P3 PLOP3.LUT P0, PT, P2, PT, PT, 0x8, 0x80 ;  /* 0x000000000080b81c */ /* 0x000fda000170e170 */
.L_x_1316:
[----:B------:R-:W-:Y:S05]  /*3f30*/  BSYNC.RECONVERGENT B0 ;  /* 0x0000000000007941 */ /* 0x000fea0003800200 */
.L_x_1315:
[----:B------:R-:W-:Y:S01]  /*3f40*/  DSETP.NAN.AND P4, PT, R8, R8, PT ;  /* 0x000000080800722a */ /* 0x000fe20003f88000 */
[----:B------:R-:W-:Y:S01]  /*3f50*/  FSEL R10, R32, R36, P0 ;  /* 0x00000024200a7208 */ /* 0x000fe20000000000 */
[----:B------:R-:W-:Y:S01]  /*3f60*/  BSSY.RECONVERGENT B0, `(.L_x_1317) ;  /* 0x0000012000007945 */ /* 0x000fe20003800200 */
[----:B------:R-:W-:Y:S02]  /*3f70*/  FSEL R11, R33, R37, P0 ;  /* 0x00000025210b7208 */ /* 0x000fe40000000000 */
[----:B------:R-:W-:Y:S02]  /*3f80*/  SEL R12, R19, R29, P1 ;  /* 0x0000001d130c7207 */ /* 0x000fe40000800000 */
[----:B------:R-:W-:Y:S02]  /*3f90*/  SEL R0, R0, R3, P1 ;  /* 0x0000000300007207 */ /* 0x000fe40000800000 */
[----:B------:R-:W-:Y:S01]  /*3fa0*/  DSETP.NAN.AND P3, PT, R10, R10, PT ;  /* 0x0000000a0a00722a */ /* 0x000fe20003f68000 */
[----:B------:R-:W-:-:S02]  /*3fb0*/  SEL R13, R28, R46, P0 ;  /* 0x0000002e1c0d7207 */ /* 0x000fc40000000000 */
[----:B------:R-:W-:Y:S02]  /*3fc0*/  SEL R15, R2, R4, P0 ;  /* 0x00000004020f7207 */ /* 0x000fe40000000000 */
[----:B------:R-:W-:-:S04]  /*3fd0*/  @P4 ISETP.GE.U32.AND P2, PT, R12, R47, PT ;  /* 0x0000002f0c00420c */ /* 0x000fc80003f46070 */
[----:B------:R-:W-:-:S05]  /*3fe0*/  @P4 ISETP.GE.AND.EX P2, PT, R0, R5, PT, P2 ;  /* 0x000000050000420c */ /* 0x000fca0003f46320 */
[----:B------:R-:W-:-:S04]  /*3ff0*/  @P3 ISETP.GE.U32.AND P1, PT, R13, R48, PT ;  /* 0x000000300d00320c */ /* 0x000fc80003f26070 */
[----:B------:R-:W-:-:S04]  /*4000*/  @P3 ISETP.GE.AND.EX P1, PT, R15, R6, PT, P1 ;  /* 0x000000060f00320c */ /* 0x000fc80003f26310 */
[----:B------:R-:W-:Y:S01]  /*4010*/  @P4 DSETP.NUM.OR P0, PT, R38, R38, !P2 ;  /* 0x000000262600422a */ /* 0x000fe20005707400 */
[----:B------:R-:W-:-:S13]  /*4020*/  @P4 BRA `(.L_x_1318) ;  /* 0x0000000000144947 */ /* 0x000fda0003800000 */
[----:B------:R-:W-:-:S14]  /*4030*/  DSETP.NEU.AND P4, PT, R8, R38, PT ;  /* 0x000000260800722a */ /* 0x000fdc0003f8d000 */
[----:B------:R-:W-:-:S04]  /*4040*/  @!P4 ISETP.GE.U32.AND P0, PT, R12, R47, PT ;  /* 0x0000002f0c00c20c */ /* 0x000fc80003f06070 */
[----:B------:R-:W-:-:S03]  /*4050*/  @!P4 ISETP.GE.AND.EX P2, PT, R0, R5, PT, P0 ;  /* 0x000000050000c20c */ /* 0x000fc60003f46300 */
[----:B------:R-:W-:Y:S02]  /*4060*/  @P4 DSETP.LT.AND P0, PT, R8, R38, PT ;  /* 0x000000260800422a */ /* 0x000fe40003f01000 */
[----:B------:R-:W-:-:S13]  /*4070*/  @!P4 PLOP3.LUT P0, PT, P2, PT, PT, 0x8, 0x80 ;  /* 0x000000000080c81c */ /* 0x000fda000170e170 */
.L_x_1318:
[----:B------:R-:W-:Y:S05]  /*4080*/  BSYNC.RECONVERGENT B0 ;  /* 0x0000000000007941 */ /* 0x000fea0003800200 */
.L_x_1317:
[----:B------:R-:W-:Y:S01]  /*4090*/  BSSY.RECONVERGENT B0, `(.L_x_1319) ;  /* 0x000000a000007945 */ /* 0x000fe20003800200 */
[----:B------:R-:W-:Y:S01]  /*40a0*/  @P3 DSETP.NUM.OR P1, PT, R40, R40, !P1 ;  /* 0x000000282800322a */ /* 0x000fe20004f27400 */
[----:B------:R-:W-:Y:S02]  /*40b0*/  FSEL R2, R8, R38, P0 ;  /* 0x0000002608027208 */ /* 0x000fe40000000000 */
[----:B------:R-:W-:Y:S01]  /*40c0*/  FSEL R3, R9, R39, P0 ;  /* 0x0000002709037208 */ /* 0x000fe20000000000 */
[----:B------:R-:W-:Y:S10]  /*40d0*/  @P3 BRA `(.L_x_1320) ;  /* 0x0000000000143947 */ /* 0x000ff40003800000 */
[----:B------:R-:W-:-:S14]  /*40e0*/  DSETP.NEU.AND P3, PT, R10, R40, PT ;  /* 0x000000280a00722a */ /* 0x000fdc0003f6d000 */
[----:B------:R-:W-:-:S04]  /*40f0*/  @!P3 ISETP.GE.U32.AND P1, PT, R13, R48, PT ;  /* 0x000000300d00b20c */ /* 0x000fc80003f26070 */
[----:B------:R-:W-:-:S03]  /*4100*/  @!P3 ISETP.GE.AND.EX P2, PT, R15, R6, PT, P1 ;  /* 0x000000060f00b20c */ /* 0x000fc60003f46310 */
[----:B------:R-:W-:Y:S02]  /*4110*/  @P3 DSETP.LT.AND P1, PT, R10, R40, PT ;  /* 0x000000280a00322a */ /* 0x000fe40003f21000 */
[----:B------:R-:W-:-:S13]  /*4120*/  @!P3 PLOP3.LUT P1, PT, P2, PT, PT, 0x8, 0x80 ;  /* 0x000000000080b81c */ /* 0x000fda000172e170 */
.L_x_1320:
[----:B------:R-:W-:Y:S05]  /*4130*/  BSYNC.RECONVERGENT B0 ;  /* 0x0000000000007941 */ /* 0x000fea0003800200 */
.L_x_1319:
        /* <DEDUP_REMOVED lines=20> */
.L_x_1322:
[----:B------:R-:W-:Y:S05]  /*4280*/  BSYNC.RECONVERGENT B0 ;  /* 0x0000000000007941 */ /* 0x000fea0003800200 */
.L_x_1321:
[----:B------:R-:W-:Y:S01]  /*4290*/  BSSY.RECONVERGENT B0, `(.L_x_1323) ;  /* 0x000000b000007945 */ /* 0x000fe20003800200 */
[----:B------:R-:W-:Y:S01]  /*42a0*/  @P2 DSETP.NUM.OR P1, PT, R44, R44, !P1 ;  /* 0x0000002c2c00222a */ /* 0x000fe20004f27400 */
[----:B------:R-:W-:Y:S02]  /*42b0*/  FSEL R4, R2, R42, P0 ;  /* 0x0000002a02047208 */ /* 0x000fe40000000000 */
[----:B------:R-:W-:Y:S02]  /*42c0*/  FSEL R5, R3, R43, P0 ;  /* 0x0000002b03057208 */ /* 0x000fe40000000000 */
[----:B0-----:R-:W-:Y:S01]  /*42d0*/  SEL R16, R12, R49, P0 ;  /* 0x000000310c107207 */ /* 0x001fe20000000000 */
[----:B------:R-:W-:Y:S08]  /*42e0*/  @P2 BRA `(.L_x_1324) ;  /* 0x0000000000142947 */ /* 0x000ff00003800000 */
[----:B------:R-:W-:-:S14]  /*42f0*/  DSETP.NEU.AND P3, PT, R8, R44, PT ;  /* 0x0000002c0800722a */ /* 0x000fdc0003f6d000 */
[----:B------:R-:W-:-:S04]  /*4300*/  @!P3 ISETP.GE.U32.AND P1, PT, R13, R50, PT ;  /* 0x000000320d00b20c */ /* 0x000fc80003f26070 */
[----:B------:R-:W-:-:S03]  /*4310*/  @!P3 ISETP.GE.AND.EX P2, PT, R15, R18, PT, P1 ;  /* 0x000000120f00b20c */ /* 0x000fc60003f46310 */
[----:B------:R-:W-:Y:S02]  /*4320*/  @P3 DSETP.LT.AND P1, PT, R8, R44, PT ;  /* 0x0000002c0800322a */ /* 0x000fe40003f21000 */
[----:B------:R-:W-:-:S13]  /*4330*/  @!P3 PLOP3.LUT P1, PT, P2, PT, PT, 0x8, 0x80 ;  /* 0x000000000080b81c */ /* 0x000fda000172e170 */
.L_x_1324:
[----:B------:R-:W-:Y:S05]  /*4340*/  BSYNC.RECONVERGENT B0 ;  /* 0x0000000000007941 */ /* 0x000fea0003800200 */
.L_x_1323:
[----:B------:R-:W-:Y:S02]  /*4350*/  FSEL R24, R8, R44, P1 ;  /* 0x0000002c08187208 */ /* 0x000fe40000800000 */
[----:B------:R-:W-:Y:S02]  /*4360*/  FSEL R25, R9, R45, P1 ;  /* 0x0000002d09197208 */ /* 0x000fe40000800000 */
[----:B------:R-:W-:Y:S02]  /*4370*/  SEL R17, R0, R7, P0 ;  /* 0x0000000700117207 */ /* 0x000fe40000000000 */
[----:B------:R-:W-:Y:S02]  /*4380*/  SEL R26, R13, R50, P1 ;  /* 0x000000320d1a7207 */ /* 0x000fe40000800000 */
[----:B------:R-:W-:Y:S01]  /*4390*/  SEL R27, R15, R18, P1 ;  /* 0x000000120f1b7207 */ /* 0x000fe20000800000 */
[----:B------:R-:W-:Y:S06]  /*43a0*/  BRA `(.L_x_1244) ;  /* 0x000000c000c87947 */ /* 0x000fec0003800000 */
.L_x_1273:
[----:B------:R-:W-:-:S13]  /*43b0*/  ISETP.NE.AND P0, PT, R61, 0x1, PT ;  /* 0x000000013d00780c */ /* 0x000fda0003f05270 */
[----:B------:R-:W-:Y:S05]  /*43c0*/  @P0 BRA `(.L_x_1325) ;  /* 0x0000001c00b80947 */ /* 0x000fea0003800000 */
[----:B------:R-:W0:Y:S01]  /*43d0*/  LDCU UR4, c[0x0][0x3a4] ;  /* 0x00007480ff0477ac */ /* 0x000e220008000800 */
[----:B------:R-:W1:Y:S01]  /*43e0*/  LDC.64 R30, c[0x0][0x388] ;  /* 0x0000e200ff1e7b82 */ /* 0x000e620000000a00 */
[----:B------:R-:W-:Y:S07]  /*43f0*/  BSSY.RECONVERGENT B0, `(.L_x_1326) ;  /* 0x00000dd000007945 */ /* 0x000fee0003800200 */
[----:B------:R-:W2:Y:S08]  /*4400*/  LDC R9, c[0x0][0x390] ;  /* 0x0000e400ff097b82 */ /* 0x000eb00000000800 */
[----:B------:R-:W3:Y:S01]  /*4410*/  LDC R0, c[0x0][0x394] ;  /* 0x0000e500ff007b82 */ /* 0x000ee20000000800 */
[----:B0-----:R-:W-:-:S05]  /*4420*/  MOV R52, UR4 ;  /* 0x0000000400347c02 */ /* 0x001fca0008000f00 */
[----:B------:R-:W-:Y:S02]  /*4430*/  IMAD R3, R52, 0x3, R51 ;  /* 0x0000000334037824 */ /* 0x000fe400078e0233 */
[--C-:B-1----:R-:W-:Y:S01]  /*4440*/  IMAD.MOV.U32 R44, RZ, RZ, R30.reuse ;  /* 0x000000ffff2c7224 */ /* 0x102fe200078e001e */
[-C--:B------:R-:W-:Y:S01]  /*4450*/  MOV R43, R31.reuse ;  /* 0x0000001f002b7202 */ /* 0x080fe20000000f00 */
[--C-:B------:R-:W-:Y:S01]  /*4460*/  IMAD.MOV.U32 R45, RZ, RZ, R31.reuse ;  /* 0x000000ffff2d7224 */ /* 0x100fe200078e001f */
[----:B------:R-:W-:Y:S01]  /*4470*/  ISETP.GE.U32.AND P0, PT, R3, R54, PT ;  /* 0x000000360300720c */ /* 0x000fe20003f06070 */
[--C-:B------:R-:W-:Y:S01]  /*4480*/  IMAD.MOV.U32 R42, RZ, RZ, R30.reuse ;  /* 0x000000ffff2a7224 */ /* 0x100fe200078e001e */
[-C--:B------:R-:W-:Y:S01]  /*4490*/  MOV R39, R31.reuse ;  /* 0x0000001f00277202 */ /* 0x080fe20000000f00 */
[--C-:B------:R-:W-:Y:S01]  /*44a0*/  IMAD.MOV.U32 R40, RZ, RZ, R30.reuse ;  /* 0x000000ffff287224 */ /* 0x100fe200078e001e */
[----:B------:R-:W-:Y:S01]  /*44b0*/  MOV R35, R31 ;  /* 0x0000001f00237202 */ /* 0x000fe20000000f00 */
[----:B------:R-:W-:Y:S01]  /*44c0*/  IMAD.MOV.U32 R41, RZ, RZ, R31 ;  /* 0x000000ffff297224 */ /* 0x000fe200078e001f */
[-C--:B--2---:R-:W-:Y:S01]  /*44d0*/  MOV R49, R9.reuse ;  /* 0x0000000900317202 */ /* 0x084fe20000000f00 */
[--C-:B------:R-:W-:Y:S01]  /*44e0*/  IMAD.MOV.U32 R38, RZ, RZ, R30.reuse ;  /* 0x000000ffff267224 */ /* 0x100fe200078e001e */
[----:B------:R-:W-:Y:S01]  /*44f0*/  MOV R11, R9 ;  /* 0x00000009000b7202 */ /* 0x000fe20000000f00 */
[----:B------:R-:W-:-:S02]  /*4500*/  IMAD.MOV.U32 R36, RZ, RZ, R30 ;  /* 0x000000ffff247224 */ /* 0x000fc400078e001e */
[--C-:B------:R-:W-:Y:S02]  /*4510*/  IMAD.MOV.U32 R37, RZ, RZ, R31.reuse ;  /* 0x000000ffff257224 */ /* 0x100fe400078e001f */
[--C-:B------:R-:W-:Y:S01]  /*4520*/  IMAD.MOV.U32 R34, RZ, RZ, R30.reuse ;  /* 0x000000ffff227224 */ /* 0x100fe200078e001e */
[-C--:B---3--:R-:W-:Y:S01]  /*4530*/  MOV R6, R0.reuse ;  /* 0x0000000000067202 */ /* 0x088fe20000000f00 */
[----:B------:R-:W-:Y:S01]  /*4540*/  IMAD.MOV.U32 R32, RZ, RZ, R30 ;  /* 0x000000ffff207224 */ /* 0x000fe200078e001e */
[----:B------:R-:W-:Y:S01]  /*4550*/  MOV R2, R0 ;  /* 0x0000000000027202 */ /* 0x000fe20000000f00 */
[----:B------:R-:W-:Y:S02]  /*4560*/  IMAD.MOV.U32 R33, RZ, RZ, R31 ;  /* 0x000000ffff217224 */ /* 0x000fe400078e001f */
        /* <DEDUP_REMOVED lines=28> */
[----:B------:R-:W-:Y:S02]  /*4730*/  IMAD.MOV.U32 R43, RZ, RZ, R31 ;  /* 0x000000ffff2b7224 */ /* 0x000fe400078e001f */
[--C-:B------:R-:W-:Y:S02]  /*4740*/  IMAD.MOV.U32 R40, RZ, RZ, R30.reuse ;  /* 0x000000ffff287224 */ /* 0x100fe400078e001e */
[----:B------:R-:W-:-:S02]  /*4750*/  IMAD.MOV.U32 R38, RZ, RZ, R30 ;  /* 0x000000ffff267224 */ /* 0x000fc400078e001e */
[--C-:B------:R-:W-:Y:S02]  /*4760*/  IMAD.MOV.U32 R39, RZ, RZ, R31.reuse ;  /* 0x000000ffff277224 */ /* 0x100fe400078e001f */
[--C-:B------:R-:W-:Y:S02]  /*4770*/  IMAD.MOV.U32 R36, RZ, RZ, R30.reuse ;  /* 0x000000ffff247224 */ /* 0x100fe400078e001e */
[--C-:B------:R-:W-:Y:S02]  /*4780*/  IMAD.MOV.U32 R34, RZ, RZ, R30.reuse ;  /* 0x000000ffff227224 */ /* 0x100fe400078e001e */
[----:B------:R-:W-:Y:S02]  /*4790*/  IMAD.MOV.U32 R35, RZ, RZ, R31 ;  /* 0x000000ffff237224 */ /* 0x000fe400078e001f */
[----:B------:R-:W-:Y:S02]  /*47a0*/  IMAD.MOV.U32 R32, RZ, RZ, R30 ;  /* 0x000000ffff207224 */ /* 0x000fe400078e001e */
[----:B------:R-:W-:-:S02]  /*47b0*/  IMAD.MOV.U32 R46, RZ, RZ, R16 ;  /* 0x000000ffff2e7224 */ /* 0x000fc400078e0010 */
[----:B------:R-:W-:-:S07]  /*47c0*/  IMAD.MOV.U32 R47, RZ, RZ, R17 ;  /* 0x000000ffff2f7224 */ /* 0x000fce00078e0011 */
.L_x_1344:
[----:B0-----:R-:W-:Y:S02]  /*47d0*/  IMAD.IADD R54, R51, 0x1, R52 ;  /* 0x0000000133367824 */ /* 0x001fe400078e0234 */
[C---:B------:R-:W-:Y:S02]  /*47e0*/  IMAD R12, R57.reuse, R51, RZ ;  /* 0x00000033390c7224 */ /* 0x040fe400078e02ff */
[----:B------:R-:W-:Y:S01]  /*47f0*/  IMAD R14, R57, R54, RZ ;  /* 0x00000036390e7224 */ /* 0x000fe200078e02ff */
[----:B------:R-:W-:Y:S02]  /*4800*/  IADD3 R55, PT, PT, R54, R52, RZ ;  /* 0x0000003436377210 */ /* 0x000fe40007ffe0ff */
[----:B------:R-:W-:Y:S02]  /*4810*/  SHF.R.U32.HI R13, RZ, 0x1, R12 ;  /* 0x00000001ff0d7819 */ /* 0x000fe4000001160c */
[----:B------:R-:W-:Y:S01]  /*4820*/  SHF.R.U32.HI R17, RZ, 0x1, R14 ;  /* 0x00000001ff117819 */ /* 0x000fe2000001160e */
[----:B------:R-:W-:-:S02]  /*4830*/  IMAD.IADD R56, R55, 0x1, R52 ;  /* 0x0000000137387824 */ /* 0x000fc400078e0234 */
[C---:B------:R-:W-:Y:S02]  /*4840*/  IMAD R15, R57.reuse, R55, RZ ;  /* 0x00000037390f7224 */ /* 0x040fe400078e02ff */
[----:B------:R-:W-:Y:S02]  /*4850*/  IMAD R16, R57, R56, RZ ;  /* 0x0000003839107224 */ /* 0x000fe400078e02ff */
[----:B------:R-:W-:Y:S01]  /*4860*/  IMAD.WIDE.U32 R12, R13, 0x10, R46 ;  /* 0x000000100d0c7825 */ /* 0x000fe200078e002e */
[----:B------:R-:W-:Y:S02]  /*4870*/  SHF.R.U32.HI R21, RZ, 0x1, R15 ;  /* 0x00000001ff157819 */ /* 0x000fe4000001160f */
[----:B------:R-:W-:Y:S01]  /*4880*/  SHF.R.U32.HI R25, RZ, 0x1, R16 ;  /* 0x00000001ff197819 */ /* 0x000fe20000011610 */
[--C-:B------:R-:W-:Y:S02]  /*4890*/  IMAD.WIDE.U32 R16, R17, 0x10, R46.reuse ;  /* 0x0000001011107825 */ /* 0x100fe400078e002e */
[----:B------:R-:W2:Y:S02]  /*48a0*/  LDG.E.128 R12, desc[UR36][R12.64] ;  /* 0x000000240c0c7981 */ /* 0x000ea4000c1e1d00 */
[----:B------:R-:W-:-:S02]  /*48b0*/  IMAD.WIDE.U32 R20, R21, 0x10, R46 ;  /* 0x0000001015147825 */ /* 0x000fc400078e002e */
[----:B------:R-:W5:Y:S02]  /*48c0*/  LDG.E.128 R16, desc[UR36][R16.64] ;  /* 0x0000002410107981 */ /* 0x000f64000c1e1d00 */
[----:B------:R-:W-:Y:S02]  /*48d0*/  IMAD.WIDE.U32 R24, R25, 0x10, R46 ;  /* 0x0000001019187825 */ /* 0x000fe400078e002e */
[----:B------:R-:W5:Y:S04]  /*48e0*/  LDG.E.128 R20, desc[UR36][R20.64] ;  /* 0x0000002414147981 */ /* 0x000f68000c1e1d00 */
[----:B------:R-:W5:Y:S01]  /*48f0*/  LDG.E.128 R24, desc[UR36][R24.64] ;  /* 0x0000002418187981 */ /* 0x000f62000c1e1d00 */
[----:B------:R-:W-:Y:S02]  /*4900*/  DSETP.NAN.AND P3, PT, R30, R30, PT ;  /* 0x0000001e1e00722a */ /* 0x000fe40003f68000 */
        /* <DEDUP_REMOVED lines=13> */
.L_x_1329:
[----:B------:R-:W-:Y:S05]  /*49e0*/  BSYNC.RECONVERGENT B1 ;  /* 0x0000000000017941 */ /* 0x000fea0003800200 */
.L_x_1328:
        /* <DEDUP_REMOVED lines=11> */
.L_x_1331:
[----:B------:R-:W-:Y:S05]  /*4aa0*/  BSYNC.RECONVERGENT B1 ;  /* 0x0000000000017941 */ /* 0x000fea0003800200 */
.L_x_1330:
        /* <DEDUP_REMOVED lines=17> */
.L_x_1333:
[----:B------:R-:W-:Y:S05]  /*4bc0*/  BSYNC.RECONVERGENT B1 ;  /* 0x0000000000017941 */ /* 0x000fea0003800200 */
.L_x_1332:
        /* <DEDUP_REMOVED lines=11> */
.L_x_1335:
[----:B------:R-:W-:Y:S05]  /*4c80*/  BSYNC.RECONVERGENT B1 ;  /* 0x0000000000017941 */ /* 0x000fea0003800200 */
.L_x_1334:
[----:B------:R-:W-:Y:S01]  /*4c90*/  @P5 ISETP.GE.U32.AND P4, PT, R29, R55, PT ;  /* 0x000000371d00520c */ /* 0x000fe20003f86070 */
[----:B------:R-:W-:Y:S03]  /*4ca0*/  BSSY.RECONVERGENT B1, `(.L_x_1336) ;  /* 0x0000009000017945 */ /* 0x000fe60003800200 */
        /* <DEDUP_REMOVED lines=8> */
.L_x_1337:
[----:B------:R-:W-:Y:S05]  /*4d30*/  BSYNC.RECONVERGENT B1 ;  /* 0x0000000000017941 */ /* 0x000fea0003800200 */
.L_x_1336:
[----:B------:R-:W-:Y:S01]  /*4d40*/  DSETP.NAN.AND P6, PT, R40, R40, PT ;  /* 0x000000282800722a */ /* 0x000fe20003fc8000 */
[----:B------:R-:W-:-:S13]  /*4d50*/  BSSY.RECONVERGENT B1, `(.L_x_1338) ;  /* 0x000000d000017945 */ /* 0x000fda0003800200 */
        /* <DEDUP_REMOVED lines=12> */
.L_x_1339:
[----:B------:R-:W-:Y:S05]  /*4e20*/  BSYNC.RECONVERGENT B1 ;  /* 0x0000000000017941 */ /* 0x000fea0003800200 */
.L_x_1338:
        /* <DEDUP_REMOVED lines=15> */
.L_x_1341:
[----:B------:R-:W-:Y:S05]  /*4f20*/  BSYNC.RECONVERGENT B1 ;  /* 0x0000000000017941 */ /* 0x000fea0003800200 */
.L_x_1340:
        /* <DEDUP_REMOVED lines=10> */
[-C--:B------:R-:W-:Y:S02]  /*4fd0*/  SEL R29, R29, R55.reuse, P4 ;  /* 0x000000371d1d7207 */ /* 0x080fe40002000000 */
[----:B------:R-:W-:Y:S02]  /*4fe0*/  @P6 ISETP.GE.AND.EX P1, PT, R8, RZ, PT, P1 ;  /* 0x000000ff0800620c */ /* 0x000fe40003f26310 */
[----:B------:R-:W-:Y:S02]  /*4ff0*/  SEL R48, R48, R55, P5 ;  /* 0x0000003730307207 */ /* 0x000fe40002800000 */
[----:B------:R-:W-:-:S02]  /*5000*/  FSEL R41, R41, R23, P5 ;  /* 0x0000001729297208 */ /* 0x000fc40002800000 */
[----:B------:R-:W-:Y:S02]  /*5010*/  FSEL R40, R40, R22, P5 ;  /* 0x0000001628287208 */ /* 0x000fe40002800000 */
[----:B------:R-:W-:Y:S02]  /*5020*/  FSEL R43, R43, R25, P0 ;  /* 0x000000192b2b7208 */ /* 0x000fe40000000000 */
[----:B------:R-:W-:Y:S02]  /*5030*/  FSEL R42, R42, R24, P0 ;  /* 0x000000182a2a7208 */ /* 0x000fe40000000000 */
[----:B------:R-:W-:Y:S01]  /*5040*/  SEL R3, R3, RZ, P2 ;  /* 0x000000ff03037207 */ /* 0x000fe20001000000 */
[----:B------:R-:W-:Y:S01]  /*5050*/  @P6 DSETP.NUM.OR P1, PT, R26, R26, !P1 ;  /* 0x0000001a1a00622a */ /* 0x000fe20004f27400 */
[----:B------:R-:W-:Y:S02]  /*5060*/  SEL R4, R4, RZ, P3 ;  /* 0x000000ff04047207 */ /* 0x000fe40001800000 */
[----:B------:R-:W-:-:S02]  /*5070*/  SEL R5, R5, RZ, P4 ;  /* 0x000000ff05057207 */ /* 0x000fc40002000000 */
[----:B------:R-:W-:Y:S02]  /*5080*/  SEL R6, R6, RZ, P5 ;  /* 0x000000ff06067207 */ /* 0x000fe40002800000 */
[----:B------:R-:W-:Y:S02]  /*5090*/  SEL R49, R49, R56, P0 ;  /* 0x0000003831317207 */ /* 0x000fe40000000000 */
[----:B------:R-:W-:Y:S01]  /*50a0*/  SEL R7, R7, RZ, P0 ;  /* 0x000000ff07077207 */ /* 0x000fe20000000000 */
[----:B------:R-:W-:Y:S06]  /*50b0*/  @P6 BRA `(.L_x_1343) ;  /* 0x0000000000146947 */ /* 0x000fec0003800000 */
[----:B------:R-:W-:-:S14]  /*50c0*/  DSETP.NEU.AND P2, PT, R44, R26, PT ;  /* 0x0000001a2c00722a */ /* 0x000fdc0003f4d000 */
[----:B------:R-:W-:Y:S01]  /*50d0*/  @!P2 ISETP.GE.U32.AND P0, PT, R50, R56, PT ;  /* 0x000000383200a20c */ /* 0x000fe20003f06070 */
[----:B------:R-:W-:-:S03]  /*50e0*/  @P2 DSETP.LT.AND P1, PT, R44, R26, PT ;  /* 0x0000001a2c00222a */ /* 0x000fc60003f21000 */
[----:B------:R-:W-:-:S04]  /*50f0*/  @!P2 ISETP.GE.AND.EX P0, PT, R8, RZ, PT, P0 ;  /* 0x000000ff0800a20c */ /* 0x000fc80003f06300 */
[----:B------:R-:W-:-:S13]  /*5100*/  @!P2 PLOP3.LUT P1, PT, P0, PT, PT, 0x8, 0x80 ;  /* 0x000000000080a81c */ /* 0x000fda000072e170 */
.L_x_1343:
[----:B------:R-:W-:Y:S05]  /*5110*/  BSYNC.RECONVERGENT B1 ;  /* 0x0000000000017941 */ /* 0x000fea0003800200 */
.L_x_1342:
[----:B------:R-:W0:Y:S01]  /*5120*/  LDCU UR4, c[0x0][0x39c] ;  /* 0x00007380ff0477ac */ /* 0x000e220008000800 */
[----:B------:R-:W-:Y:S01]  /*5130*/  IMAD.IADD R51, R56, 0x1, R52 ;  /* 0x0000000138337824 */ /* 0x000fe200078e0234 */
[----:B------:R-:W-:Y:S02]  /*5140*/  SEL R50, R50, R56, P1 ;  /* 0x0000003832327207 */ /* 0x000fe40000800000 */
[----:B------:R-:W-:Y:S01]  /*5150*/  FSEL R45, R45, R27, P1 ;  /* 0x0000001b2d2d7208 */ /* 0x000fe20000800000 */
[----:B------:R-:W-:Y:S01]  /*5160*/  IMAD R55, R52, 0x3, R51 ;  /* 0x0000000334377824 */ /* 0x000fe200078e0233 */
[----:B------:R-:W-:Y:S02]  /*5170*/  FSEL R44, R44, R26, P1 ;  /* 0x0000001a2c2c7208 */ /* 0x000fe40000800000 */
[----:B------:R-:W-:Y:S01]  /*5180*/  SEL R8, R8, RZ, P1 ;  /* 0x000000ff08087207 */ /* 0x000fe20000800000 */
[----:B0-----:R-:W-:-:S05]  /*5190*/  IMAD.U32 R54, RZ, RZ, UR4 ;  /* 0x00000004ff367e24 */ /* 0x001fca000f8e00ff */
[----:B------:R-:W-:-:S13]  /*51a0*/  ISETP.GE.U32.AND P0, PT, R55, R54, PT ;  /* 0x000000363700720c */ /* 0x000fda0003f06070 */
[----:B------:R-:W-:Y:S05]  /*51b0*/  @!P0 BRA `(.L_x_1344) ;  /* 0xfffffff400848947 */ /* 0x000fea000383ffff */
.L_x_1327:
[----:B------:R-:W-:Y:S05]  /*51c0*/  BSYNC.RECONVERGENT B0 ;  /* 0x0000000000007941 */ /* 0x000fea0003800200 */
.L_x_1326:
[----:B------:R-:W-:Y:S01]  /*51d0*/  ISETP.GE.U32.AND P1, PT, R51, R54, PT ;  /* 0x000000363300720c */ /* 0x000fe20003f26070 */
[----:B------:R-:W-:-:S12]  /*51e0*/  BSSY.RECONVERGENT B0, `(.L_x_1345) ;  /* 0x000001f000007945 */ /* 0x000fd80003800200 */
[----:B------:R-:W-:Y:S05]  /*51f0*/  @P1 BRA `(.L_x_1346) ;  /* 0x0000000000741947 */ /* 0x000fea0003800000 */
[----:B------:R-:W0:Y:S01]  /*5200*/  LDC R56, c[0x0][0x508] ;  /* 0x00014200ff387b82 */ /* 0x000e220000000800 */
[----:B------:R-:W1:Y:S02]  /*5210*/  LDCU.64 UR4, c[0x0][0x768] ;  /* 0x0000ed00ff0477ac */ /* 0x000e640008000a00 */
[----:B-1----:R-:W-:-:S04]  /*5220*/  IADD3 R46, P0, PT, R59, UR4, RZ ;  /* 0x000000043b2e7c10 */ /* 0x002fc8000ff1e0ff */
[----:B------:R-:W-:Y:S02]  /*5230*/  IADD3.X R47, PT, PT, RZ, UR5, RZ, P0, !PT ;  /* 0x00000005ff2f7c10 */ /* 0x000fe400087fe4ff */
[----:B0-----:R-:W-:-:S05]  /*5240*/  SHF.R.U32.HI R56, RZ, 0x3, R56 ;  /* 0x00000003ff387819 */ /* 0x001fca0000011638 */
        /* <DEDUP_REMOVED lines=24> */
.L_x_1346:
[----:B------:R-:W-:Y:S05]  /*53d0*/  BSYNC.RECONVERGENT B0 ;  /* 0x0000000000007941 */ /* 0x000fea0003800200 */
.L_x_1345:
[----:B------:R-:W-:Y:S04]  /*53e0*/  BSSY.RECONVERGENT B0, `(.L_x_1347) ;  /* 0x000008b000007945 */ /* 0x000fe80003800200 */
[----:B------:R-:W-:Y:S05]  /*53f0*/  @P1 BRA `(.L_x_1348) ;  /* 0x0000000800241947 */ /* 0x000fea0003800000 */
[----:B------:R-:W-:Y:S01]  /*5400*/  DSETP.NAN.AND P4, PT, R30, R30, PT ;  /* 0x0000001e1e00722a */ /* 0x000fe20003f88000 */
[----:B0-----:R-:W-:Y:S01]  /*5410*/  IADD3 R47, PT, PT, R51, R52, RZ ;  /* 0x00000034332f7210 */ /* 0x001fe20007ffe0ff */
[----:B------:R-:W-:Y:S01]  /*5420*/  DSETP.NAN.AND P2, PT, R32, R32, PT ;  /* 0x000000202000722a */ /* 0x000fe20003f48000 */
[----:B------:R-:W-:Y:S02]  /*5430*/  BSSY.RECONVERGENT B1, `(.L_x_1349) ;  /* 0x000000d000017945 */ /* 0x000fe40003800200 */
[----:B------:R-:W-:-:S09]  /*5440*/  ISETP.GE.U32.AND P3, PT, R47, R54, PT ;  /* 0x000000362f00720c */ /* 0x000fd20003f66070 */
        /* <DEDUP_REMOVED lines=11> */
.L_x_1350:
[----:B------:R-:W-:Y:S05]  /*5500*/  BSYNC.RECONVERGENT B1 ;  /* 0x0000000000017941 */ /* 0x000fea0003800200 */
.L_x_1349:
        /* <DEDUP_REMOVED lines=10> */
.L_x_1352:
[----:B------:R-:W-:Y:S05]  /*55b0*/  BSYNC.RECONVERGENT B1 ;  /* 0x0000000000017941 */ /* 0x000fea0003800200 */
.L_x_1351:
        /* <DEDUP_REMOVED lines=23> */
.L_x_1354:
[----:B------:R-:W-:Y:S05]  /*5730*/  BSYNC.RECONVERGENT B1 ;  /* 0x0000000000017941 */ /* 0x000fea0003800200 */
.L_x_1353:
        /* <DEDUP_REMOVED lines=10> */
.L_x_1356:
[----:B------:R-:W-:Y:S05]  /*57e0*/  BSYNC.RECONVERGENT B1 ;  /* 0x0000000000017941 */ /* 0x000fea0003800200 */
.L_x_1355:
        /* <DEDUP_REMOVED lines=23> */
.L_x_1358:
[----:B------:R-:W-:Y:S05]  /*5960*/  BSYNC.RECONVERGENT B1 ;  /* 0x0000000000017941 */ /* 0x000fea0003800200 */
.L_x_1357:
        /* <DEDUP_REMOVED lines=10> */
.L_x_1360:
[----:B------:R-:W-:Y:S05]  /*5a10*/  BSYNC.RECONVERGENT B1 ;  /* 0x0000000000017941 */ /* 0x000fea0003800200 */
.L_x_1359:
        /* <DEDUP_REMOVED lines=21> */
.L_x_1362:
[----:B------:R-:W-:Y:S05]  /*5b70*/  BSYNC.RECONVERGENT B1 ;  /* 0x0000000000017941 */ /* 0x000fea0003800200 */
.L_x_1361:
        /* <DEDUP_REMOVED lines=10> */
.L_x_1364:
[----:B------:R-:W-:Y:S05]  /*5c20*/  BSYNC.RECONVERGENT B1 ;  /* 0x0000000000017941 */ /* 0x000fea0003800200 */
.L_x_1363:
[----:B------:R-:W-:Y:S02]  /*5c30*/  FSEL R44, R44, R26, P1 ;  /* 0x0000001a2c2c7208 */ /* 0x000fe40000800000 */
[----:B------:R-:W-:Y:S02]  /*5c40*/  FSEL R45, R45, R27, P1 ;  /* 0x0000001b2d2d7208 */ /* 0x000fe40000800000 */
[-C--:B------:R-:W-:Y:S02]  /*5c50*/  SEL R49, R49, R15.reuse, P0 ;  /* 0x0000000f31317207 */ /* 0x080fe40000000000 */
[----:B------:R-:W-:Y:S02]  /*5c60*/  SEL R50, R50, R15, P1 ;  /* 0x0000000f32327207 */ /* 0x000fe40000800000 */
[----:B------:R-:W-:Y:S02]  /*5c70*/  SEL R7, R7, RZ, P0 ;  /* 0x000000ff07077207 */ /* 0x000fe40000000000 */
[----:B------:R-:W-:-:S07]  /*5c80*/  SEL R8, R8, RZ, P1 ;  /* 0x000000ff08087207 */ /* 0x000fce0000800000 */
.L_x_1348:
[----:B------:R-:W-:Y:S05]  /*5c90*/  BSYNC.RECONVERGENT B0 ;  /* 0x0000000000007941 */ /* 0x000fea0003800200 */
.L_x_1347:
        /* <DEDUP_REMOVED lines=14> */
.L_x_1366:
[----:B------:R-:W-:Y:S05]  /*5d80*/  BSYNC.RECONVERGENT B0 ;  /* 0x0000000000007941 */ /* 0x000fea0003800200 */
.L_x_1365:
        /* <DEDUP_REMOVED lines=10> */
.L_x_1368:
[----:B------:R-:W-:Y:S05]  /*5e30*/  BSYNC.RECONVERGENT B0 ;  /* 0x0000000000007941 */ /* 0x000fea0003800200 */
.L_x_1367:
        /* <DEDUP_REMOVED lines=20> */
.L_x_1370:
[----:B------:R-:W-:Y:S05]  /*5f80*/  BSYNC.RECONVERGENT B0 ;  /* 0x0000000000007941 */ /* 0x000fea0003800200 */
.L_x_1369:
        /* <DEDUP_REMOVED lines=10> */
.L_x_1372:
[----:B------:R-:W-:Y:S05]  /*6030*/  BSYNC.RECONVERGENT B0 ;  /* 0x0000000000007941 */ /* 0x000fea0003800200 */
.L_x_1371:
        /* <DEDUP_REMOVED lines=20> */
.L_x_1374:
[----:B------:R-:W-:Y:S05]  /*6180*/  BSYNC.RECONVERGENT B0 ;  /* 0x0000000000007941 */ /* 0x000fea0003800200 */
.L_x_1373:
        /* <DEDUP_REMOVED lines=8> */
[----:B------:R-:W-:-:S03]  /*6210*/  @!P3 ISETP.GE.AND.EX P2, PT, R27, R8, PT, P1 ;  /* 0x000000081b00b20c */ /* 0x000fc60003f46310 */
[----:B------:R-:W-:Y:S02]  /*6220*/  @P3 DSETP.LT.AND P1, PT, R10, R44, PT ;  /* 0x0000002c0a00322a */ /* 0x000fe40003f21000 */
[----:B------:R-:W-:-:S13]  /*6230*/  @!P3 PLOP3.LUT P1, PT, P2, PT, PT, 0x8, 0x80 ;  /* 0x000000000080b81c */ /* 0x000fda000172e170 */
.L_x_1376:
[----:B------:R-:W-:Y:S05]  /*6240*/  BSYNC.RECONVERGENT B0 ;  /* 0x0000000000007941 */ /* 0x000fea0003800200 */
.L_x_1375:
[----:B------:R-:W-:Y:S02]  /*6250*/  FSEL R24, R10, R44, P1 ;  /* 0x0000002c0a187208 */ /* 0x000fe40000800000 */
[----:B------:R-:W-:Y:S02]  /*6260*/  FSEL R25, R11, R45, P1 ;  /* 0x0000002d0b197208 */ /* 0x000fe40000800000 */
[----:B------:R-:W-:Y:S02]  /*6270*/  SEL R17, R0, R7, P0 ;  /* 0x0000000700117207 */ /* 0x000fe40000000000 */
[----:B------:R-:W-:Y:S02]  /*6280*/  SEL R26, R9, R50, P1 ;  /* 0x00000032091a7207 */ /* 0x000fe40000800000 */
[----:B------:R-:W-:Y:S01]  /*6290*/  SEL R27, R27, R8, P1 ;  /* 0x000000081b1b7207 */ /* 0x000fe20000800000 */
[----:B------:R-:W-:Y:S06]  /*62a0*/  BRA `(.L_x_1244) ;  /* 0x000000a400087947 */ /* 0x000fec0003800000 */
.L_x_1325:
[----:B------:R-:W0:Y:S01]  /*62b0*/  LDCU UR4, c[0x0][0x3a4] ;  /* 0x00007480ff0477ac */ /* 0x000e220008000800 */
[----:B------:R-:W1:Y:S01]  /*62c0*/  LDC.64 R34, c[0x0][0x388] ;  /* 0x0000e200ff227b82 */ /* 0x000e620000000a00 */
[----:B------:R-:W-:Y:S01]  /*62d0*/  BSSY.RECONVERGENT B0, `(.L_x_1377) ;  /* 0x00004d6000007945 */ /* 0x000fe20003800200 */
[----:B------:R-:W-:-:S06]  /*62e0*/  MOV R0, R51 ;  /* 0x0000003300007202 */ /* 0x000fcc0000000f00 */
[----:B------:R-:W2:Y:S08]  /*62f0*/  LDC R2, c[0x0][0x390] ;  /* 0x0000e400ff027b82 */ /* 0x000eb00000000800 */
[----:B------:R-:W3:Y:S01]  /*6300*/  LDC R32, c[0x0][0x394] ;  /* 0x0000e500ff207b82 */ /* 0x000ee20000000800 */
[----:B0-----:R-:W-:-:S04]  /*6310*/  IMAD.U32 R50, RZ, RZ, UR4 ;  /* 0x00000004ff327e24 */ /* 0x001fc8000f8e00ff */
        /* <DEDUP_REMOVED lines=31> */
[----:B------:R-:W-:-:S13]  /*6510*/  ISETP.NE.AND P0, PT, R61, RZ, PT ;  /* 0x000000ff3d00720c */ /* 0x000fda0003f05270 */
[----:B------:R-:W-:Y:S02]  /*6520*/  @!P0 IMAD.MOV.U32 R8, RZ, RZ, R16 ;  /* 0x000000ffff088224 */ /* 0x000fe400078e0010 */
[----:B------:R-:W-:-:S06]  /*6530*/  @!P0 IMAD.MOV.U32 R9, RZ, RZ, R17 ;  /* 0x000000ffff098224 */ /* 0x000fcc00078e0011 */
[----:B------:R-:W5:Y:S01]  /*6540*/  @!P0 LDG.E.128 R8, desc[UR36][R8.64] ;  /* 0x0000002408088981 */ /* 0x000f62000c1e1d00 */
[----:B------:R-:W-:Y:S01]  /*6550*/  VIADD R12, R61, 0xffffffff ;  /* 0xffffffff3d0c7836 */ /* 0x000fe20000000000 */
[-C--:B------:R-:W-:Y:S01]  /*6560*/  MOV R3, R2.reuse ;  /* 0x0000000200037202 */ /* 0x080fe20000000f00 */
[--C-:B------:R-:W-:Y:S01]  /*6570*/  IMAD.MOV.U32 R4, RZ, RZ, R2.reuse ;  /* 0x000000ffff047224 */ /* 0x100fe200078e0002 */
[----:B------:R-:W-:Y:S01]  /*6580*/  MOV R7, R2 ;  /* 0x0000000200077202 */ /* 0x000fe20000000f00 */
[--C-:B------:R-:W-:Y:S01]  /*6590*/  IMAD.MOV.U32 R5, RZ, RZ, R2.reuse ;  /* 0x000000ffff057224 */ /* 0x100fe200078e0002 */
[----:B------:R-:W-:Y:S01]  /*65a0*/  VIMNMX.U32 R12, PT, PT, R12, 0x18, PT ;  /* 0x000000180c0c7848 */ /* 0x000fe20003fe0000 */
[--C-:B------:R-:W-:Y:S01]  /*65b0*/  IMAD.MOV.U32 R6, RZ, RZ, R2.reuse ;  /* 0x000000ffff067224 */ /* 0x100fe200078e0002 */
[-C--:B------:R-:W-:Y:S01]  /*65c0*/  MOV R52, R32.reuse ;  /* 0x0000002000347202 */ /* 0x080fe20000000f00 */
[--C-:B------:R-:W-:Y:S01]  /*65d0*/  IMAD.MOV.U32 R18, RZ, RZ, R2.reuse ;  /* 0x000000ffff127224 */ /* 0x100fe200078e0002 */
[----:B------:R-:W-:Y:S01]  /*65e0*/  MOV R57, R32 ;  /* 0x0000002000397202 */ /* 0x000fe20000000f00 */
[----:B------:R-:W-:Y:S01]  /*65f0*/  IMAD.MOV.U32 R19, RZ, RZ, R2 ;  /* 0x000000ffff137224 */ /* 0x000fe200078e0002 */
[-C--:B------:R-:W-:Y:S01]  /*6600*/  MOV R46, R34.reuse ;  /* 0x00000022002e7202 */ /* 0x080fe20000000f00 */
[--C-:B------:R-:W-:Y:S01]  /*6610*/  IMAD.MOV.U32 R51, RZ, RZ, R32.reuse ;  /* 0x000000ffff337224 */ /* 0x100fe200078e0020 */
[-C--:B------:R-:W-:Y:S01]  /*6620*/  MOV R42, R34.reuse ;  /* 0x00000022002a7202 */ /* 0x080fe20000000f00 */
[--C-:B------:R-:W-:Y:S01]  /*6630*/  IMAD.MOV.U32 R53, RZ, RZ, R32.reuse ;  /* 0x000000ffff357224 */ /* 0x100fe200078e0020 */
[----:B------:R-:W-:Y:S01]  /*6640*/  MOV R38, R34 ;  /* 0x0000002200267202 */ /* 0x000fe20000000f00 */
[--C-:B------:R-:W-:Y:S01]  /*6650*/  IMAD.MOV.U32 R55, RZ, RZ, R32.reuse ;  /* 0x000000ffff377224 */ /* 0x100fe200078e0020 */
[----:B------:R-:W-:Y:S01]  /*6660*/  IADD3 R33, PT, PT, R12, 0x1, RZ ;  /* 0x000000010c217810 */ /* 0x000fe20007ffe0ff */
[----:B------:R-:W-:-:S02]  /*6670*/  IMAD.MOV.U32 R56, RZ, RZ, R32 ;  /* 0x000000ffff387224 */ /* 0x000fc400078e0020 */
[----:B------:R-:W-:Y:S02]  /*6680*/  IMAD.MOV.U32 R58, RZ, RZ, R32 ;  /* 0x000000ffff3a7224 */ /* 0x000fe400078e0020 */
        /* <DEDUP_REMOVED lines=10> */
[----:B------:R-:W-:-:S07]  /*6730*/  IMAD.MOV.U32 R37, RZ, RZ, R35 ;  /* 0x000000ffff257224 */ /* 0x000fce00078e0023 */
.L_x_1400:
[----:B------:R-:W-:-:S13]  /*6740*/  ISETP.NE.AND P0, PT, R61, RZ, PT ;  /* 0x000000ff3d00720c */ /* 0x000fda0003f05270 */
[----:B-----5:R-:W-:Y:S01]  /*6750*/  @!P0 IMAD.MOV.U32 R12, RZ, RZ, R8 ;  /* 0x000000ffff0c8224 */ /* 0x020fe200078e0008 */
[----:B------:R-:W-:Y:S01]  /*6760*/  @!P0 MOV R15, R11 ;  /* 0x0000000b000f8202 */ /* 0x000fe20000000f00 */
[----:B------:R-:W-:Y:S01]  /*6770*/  @!P0 IMAD.MOV.U32 R13, RZ, RZ, R9 ;  /* 0x000000ffff0d8224 */ /* 0x000fe200078e0009 */
[-C--:B------:R-:W-:Y:S01]  /*6780*/  @!P0 MOV R21, R9.reuse ;  /* 0x0000000900158202 */ /* 0x080fe20000000f00 */
[--C-:B------:R-:W-:Y:S01]  /*6790*/  @!P0 IMAD.MOV.U32 R14, RZ, RZ, R10.reuse ;  /* 0x000000ffff0e8224 */ /* 0x100fe200078e000a */
[-C--:B------:R-:W-:Y:S01]  /*67a0*/  @!P0 MOV R25, R9.reuse ;  /* 0x0000000900198202 */ /* 0x080fe20000000f00 */
[----:B------:R-:W-:Y:S01]  /*67b0*/  @!P0 IMAD.MOV.U32 R22, RZ, RZ, R10 ;  /* 0x000000ffff168224 */ /* 0x000fe200078e000a */
[----:B------:R-:W-:Y:S01]  /*67c0*/  @!P0 MOV R29, R9 ;  /* 0x00000009001d8202 */ /* 0x000fe20000000f00 */
[----:B------:R-:W-:Y:S02]  /*67d0*/  @!P0 IMAD.MOV.U32 R23, RZ, RZ, R11 ;  /* 0x000000ffff178224 */ /* 0x000fe400078e000b */
[----:B------:R-:W-:-:S02]  /*67e0*/  @!P0 IMAD.MOV.U32 R20, RZ, RZ, R8 ;  /* 0x000000ffff148224 */ /* 0x000fc400078e0008 */
[----:B------:R-:W-:Y:S02]  /*67f0*/  @!P0 IMAD.MOV.U32 R26, RZ, RZ, R10 ;  /* 0x000000ffff1a8224 */ /* 0x000fe400078e000a */
[--C-:B------:R-:W-:Y:S02]  /*6800*/  @!P0 IMAD.MOV.U32 R27, RZ, RZ, R11.reuse ;  /* 0x000000ffff1b8224 */ /* 0x100fe400078e000b */
[----:B------:R-:W-:Y:S02]  /*6810*/  @!P0 IMAD.MOV.U32 R24, RZ, RZ, R8 ;  /* 0x000000ffff188224 */ /* 0x000fe400078e0008 */
[----:B------:R-:W-:Y:S02]  /*6820*/  @!P0 IMAD.MOV.U32 R30, RZ, RZ, R10 ;  /* 0x000000ffff1e8224 */ /* 0x000fe400078e000a */
        /* <DEDUP_REMOVED lines=299> */
.L_x_1380:
[----:B------:R-:W-:Y:S01]  /*7ae0*/  LOP3.LUT R29, R20, 0xfffffff0, RZ, 0xc0, !PT ;  /* 0xfffffff0141d7812 */ /* 0x000fe200078ec0ff */
[----:B------:R-:W1:Y:S03]  /*7af0*/  LDC R50, c[0x0][0x3a4] ;  /* 0x0000e900ff327b82 */ /* 0x000e660000000800 */
[----:B------:R-:W-:-:S05]  /*7b00*/  IADD3 R28, P0, PT, R29, R16, RZ ;  /* 0x000000101d1c7210 */ /* 0x000fca0007f1e0ff */
[----:B------:R-:W-:-:S06]  /*7b10*/  IMAD.X R29, RZ, RZ, R17, P0 ;  /* 0x000000ffff1d7224 */ /* 0x000fcc00000e0611 */
[----:B------:R-:W5:Y:S01]  /*7b20*/  LDG.E.128 R28, desc[UR36][R28.64] ;  /* 0x000000241c1c7981 */ /* 0x000f62000c1e1d00 */
[----:B------:R-:W-:Y:S01]  /*7b30*/  IMAD.MOV.U32 R12, RZ, RZ, RZ ;  /* 0x000000ffff0c7224 */ /* 0x000fe200078e00ff */
[----:B-1----:R-:W-:-:S05]  /*7b40*/  IADD3 R13, PT, PT, R0, R50, RZ ;  /* 0x00000032000d7210 */ /* 0x002fca0007ffe0ff */
        /* <DEDUP_REMOVED lines=235> */
.L_x_1381:
[----:B------:R-:W-:-:S04]  /*8a00*/  LOP3.LUT R25, R22, 0xfffffff0, RZ, 0xc0, !PT ;  /* 0xfffffff016197812 */ /* 0x000fc800078ec0ff */
[----:B------:R-:W-:-:S05]  /*8a10*/  IADD3 R24, P0, PT, R25, R16, RZ ;  /* 0x0000001019187210 */ /* 0x000fca0007f1e0ff */
[----:B------:R-:W-:-:S06]  /*8a20*/  IMAD.X R25, RZ, RZ, R17, P0 ;  /* 0x000000ffff197224 */ /* 0x000fcc00000e0611 */
[----:B------:R-:W5:Y:S01]  /*8a30*/  LDG.E.128 R24, desc[UR36][R24.64] ;  /* 0x0000002418187981 */ /* 0x000f62000c1e1d00 */
[----:B------:R-:W-:Y:S01]  /*8a40*/  MOV R14, RZ ;  /* 0x000000ff000e7202 */ /* 0x000fe20000000f00 */
[----:B------:R-:W-:-:S04]  /*8a50*/  IMAD.IADD R15, R13, 0x1, R50 ;  /* 0x000000010d0f7824 */ /* 0x000fc800078e0232 */
        /* <DEDUP_REMOVED lines=209> */
[----:B------:R-:W-:Y:S02]  /*9770*/  IMAD.MOV.U32 R15, RZ, RZ, R20 ;  /* 0x000000ffff0f7224 */ /* 0x000fe400078e0014 */
[----:B0-----:R-:W-:-:S08]  /*9780*/  IMAD.HI.U32 R21, R20, UR55, R14 ;  /* 0x0000003714157c27 */ /* 0x001fd0000f8e000e */
[----:B------:R-:W0:Y:S01]  /*9790*/  @P0 LDC.64 R14, c[0x0][0x500] ;  /* 0x00014000ff0e0b82 */ /* 0x000e220000000a00 */
[----:B------:R-:W-:-:S05]  /*97a0*/  SHF.R.U32.HI R21, RZ, UR25, R21 ;  /* 0x00000019ff157c19 */ /* 0x000fca0008011615 */
[----:B------:R-:W-:-:S04]  /*97b0*/  IMAD.MOV R23, RZ, RZ, -R21 ;  /* 0x000000ffff177224 */ /* 0x000fc800078e0a15 */
[----:B------:R-:W-:Y:S01]  /*97c0*/  IMAD R23, R23, UR54, R20 ;  /* 0x0000003617177c24 */ /* 0x000fe2000f8e0214 */
[----:B------:R-:W-:-:S03]  /*97d0*/  @P0 MOV R20, RZ ;  /* 0x000000ff00140202 */ /* 0x000fc60000000f00 */
[----:B------:R-:W-:Y:S02]  /*97e0*/  IMAD R22, R23, UR26, R22 ;  /* 0x0000001a17167c24 */ /* 0x000fe4000f8e0216 */
[----:B------:R-:W1:Y:S01]  /*97f0*/  @P0 LDC R23, c[0x0][0x568] ;  /* 0x00015a00ff170b82 */ /* 0x000e620000000800 */
[----:B0-----:R-:W-:-:S07]  /*9800*/  @P0 IMAD.HI.U32 R14, R21, R14, R20 ;  /* 0x0000000e150e0227 */ /* 0x001fce00078e0014 */
[----:B------:R-:W0:Y:S01]  /*9810*/  @P0 LDC R20, c[0x0][0x4fc] ;  /* 0x00013f00ff140b82 */ /* 0x000e220000000800 */
[----:B------:R-:W-:-:S05]  /*9820*/  @P0 SHF.R.U32.HI R14, RZ, R15, R14 ;  /* 0x0000000fff0e0219 */ /* 0x000fca000001160e */
[----:B------:R-:W-:-:S04]  /*9830*/  @P0 IMAD.MOV R15, RZ, RZ, -R14 ;  /* 0x000000ffff0f0224 */ /* 0x000fc800078e0a0e */
[----:B0-----:R-:W-:-:S04]  /*9840*/  @P0 IMAD R20, R20, R15, R21 ;  /* 0x0000000f14140224 */ /* 0x001fc800078e0215 */
[----:B-1----:R-:W-:-:S07]  /*9850*/  @P0 IMAD R22, R20, R23, R22 ;  /* 0x0000001714160224 */ /* 0x002fce00078e0216 */
.L_x_1382:
[----:B------:R-:W-:-:S04]  /*9860*/  LOP3.LUT R21, R22, 0xfffffff0, RZ, 0xc0, !PT ;  /* 0xfffffff016157812 */ /* 0x000fc800078ec0ff */
[----:B------:R-:W-:-:S05]  /*9870*/  IADD3 R20, P0, PT, R21, R16, RZ ;  /* 0x0000001015147210 */ /* 0x000fca0007f1e0ff */
[----:B------:R-:W-:-:S06]  /*9880*/  IMAD.X R21, RZ, RZ, R17, P0 ;  /* 0x000000ffff157224 */ /* 0x000fcc00000e0611 */
[----:B------:R-:W5:Y:S01]  /*9890*/  LDG.E.128 R20, desc[UR36][R20.64] ;  /* 0x0000002414147981 */ /* 0x000f62000c1e1d00 */
[----:B------:R-:W-:Y:S01]  /*98a0*/  MOV R12, RZ ;  /* 0x000000ff000c7202 */ /* 0x000fe20000000f00 */
[----:B------:R-:W-:-:S04]  /*98b0*/  IMAD R13, R50, 0x2, R13 ;  /* 0x00000002320d7824 */ /* 0x000fc800078e020d */
        /* <DEDUP_REMOVED lines=224> */
.L_x_1383:
[----:B------:R-:W-:-:S04]  /*a6c0*/  LOP3.LUT R13, R50, 0xfffffff0, RZ, 0xc0, !PT ;  /* 0xfffffff0320d7812 */ /* 0x000fc800078ec0ff */
[----:B------:R-:W-:-:S05]  /*a6d0*/  IADD3 R12, P0, PT, R13, R16, RZ ;  /* 0x000000100d0c7210 */ /* 0x000fca0007f1e0ff */
[----:B------:R-:W-:-:S06]  /*a6e0*/  IMAD.X R13, RZ, RZ, R17, P0 ;  /* 0x000000ffff0d7224 */ /* 0x000fcc00000e0611 */
[----:B------:R-:W5:Y:S02]  /*a6f0*/  LDG.E.128 R12, desc[UR36][R12.64] ;  /* 0x000000240c0c7981 */ /* 0x000f64000c1e1d00 */
.L_x_1379:
[----:B------:R-:W-:Y:S01]  /*a700*/  DSETP.NAN.AND P0, PT, R34, R34, PT ;  /* 0x000000222200722a */ /* 0x000fe20003f08000 */
[----:B------:R-:W-:-:S13]  /*a710*/  BSSY.RECONVERGENT B1, `(.L_x_1384) ;  /* 0x000000a000017945 */ /* 0x000fda0003800200 */
[----:B------:R-:W-:-:S04]  /*a720*/  @P0 ISETP.GE.U32.AND P5, PT, R19, R0, PT ;  /* 0x000000001300020c */ /* 0x000fc80003fa6070 */
[----:B------:R-:W-:-:S13]  /*a730*/  @P0 ISETP.GE.AND.EX P5, PT, R58, RZ, PT, P5 ;  /* 0x000000ff3a00020c */ /* 0x000fda0003fa6350 */
[----:B-----5:R-:W-:Y:S01]  /*a740*/  @P0 DSETP.NUM.OR P5, PT, R28, R28, !P5 ;  /* 0x0000001c1c00022a */ /* 0x020fe20006fa7400 */
[----:B------:R-:W-:-:S13]  /*a750*/  @P0 BRA `(.L_x_1385) ;  /* 0x0000000000140947 */ /* 0x000fda0003800000 */
[----:B------:R-:W-:-:S14]  /*a760*/  DSETP.NEU.AND P1, PT, R34, R28, PT ;  /* 0x0000001c2200722a */ /* 0x000fdc0003f2d000 */
[----:B------:R-:W-:-:S04]  /*a770*/  @!P1 ISETP.GE.U32.AND P0, PT, R19, R0, PT ;  /* 0x000000001300920c */ /* 0x000fc80003f06070 */
[----:B------:R-:W-:-:S04]  /*a780*/  @!P1 ISETP.GE.AND.EX P0, PT, R58, RZ, PT, P0 ;  /* 0x000000ff3a00920c */ /* 0x000fc80003f06300 */
[----:B------:R-:W-:-:S07]  /*a790*/  @!P1 PLOP3.LUT P5, PT, P0, PT, PT, 0x8, 0x80 ;  /* 0x000000000080981c */ /* 0x000fce00007ae170 */
[----:B------:R-:W-:-:S14]  /*a7a0*/  @P1 DSETP.LT.AND P5, PT, R34, R28, PT ;  /* 0x0000001c2200122a */ /* 0x000fdc0003fa1000 */
.L_x_1385:
[----:B0-----:R-:W-:Y:S05]  /*a7b0*/  BSYNC.RECONVERGENT B1 ;  /* 0x0000000000017941 */ /* 0x001fea0003800200 */
.L_x_1384:
[----:B------:R-:W-:Y:S01]  /*a7c0*/  DSETP.NAN.AND P0, PT, R38, R38, PT ;  /* 0x000000262600722a */ /* 0x000fe20003f08000 */
[----:B------:R-:W-:Y:S01]  /*a7d0*/  BSSY.RECONVERGENT B1, `(.L_x_1386) ;  /* 0x0000011000017945 */ /* 0x000fe20003800200 */
[----:B------:R-:W-:Y:S01]  /*a7e0*/  DSETP.NAN.AND P1, PT, R36, R36, PT ;  /* 0x000000242400722a */ /* 0x000fe20003f28000 */
[----:B------:R-:W-:Y:S02]  /*a7f0*/  FSEL R35, R35, R29, P5 ;  /* 0x0000001d23237208 */ /* 0x000fe40002800000 */
[----:B------:R-:W-:-:S09]  /*a800*/  FSEL R34, R34, R28, P5 ;  /* 0x0000001c22227208 */ /* 0x000fd20002800000 */
[----:B------:R-:W0:Y:S02]  /*a810*/  @P0 LDC R50, c[0x0][0x3a4] ;  /* 0x0000e900ff320b82 */ /* 0x000e240000000800 */
[----:B------:R-:W-:-:S04]  /*a820*/  @P1 ISETP.GE.U32.AND P4, PT, R18, R0, PT ;  /* 0x000000001200120c */ /* 0x000fc80003f86070 */
[----:B------:R-:W-:-:S13]  /*a830*/  @P1 ISETP.GE.AND.EX P4, PT, R57, RZ, PT, P4 ;  /* 0x000000ff3900120c */ /* 0x000fda0003f86340 */
[----:B------:R-:W-:Y:S01]  /*a840*/  @P1 DSETP.NUM.OR P4, PT, R30, R30, !P4 ;  /* 0x0000001e1e00122a */ /* 0x000fe20006787400 */
[----:B0-----:R-:W-:-:S05]  /*a850*/  @P0 IMAD.IADD R50, R0, 0x1, R50 ;  /* 0x0000000100320824 */ /* 0x001fca00078e0232 */
[----:B------:R-:W-:-:S04]  /*a860*/  @P0 ISETP.GE.U32.AND P3, PT, R7, R50, PT ;  /* 0x000000320700020c */ /* 0x000fc80003f66070 */
[----:B------:R-:W-:Y:S01]  /*a870*/  @P0 ISETP.GE.AND.EX P3, PT, R56, RZ, PT, P3 ;  /* 0x000000ff3800020c */ /* 0x000fe20003f66330 */
[----:B------:R-:W-:-:S12]  /*a880*/  @P1 BRA `(.L_x_1387) ;  /* 0x0000000000141947 */ /* 0x000fd80003800000 */
[----:B------:R-:W-:-:S14]  /*a890*/  DSETP.NEU.AND P2, PT, R36, R30, PT ;  /* 0x0000001e2400722a */ /* 0x000fdc0003f4d000 */
[----:B------:R-:W-:Y:S01]  /*a8a0*/  @!P2 ISETP.GE.U32.AND P1, PT, R18, R0, PT ;  /* 0x000000001200a20c */ /* 0x000fe20003f26070 */
[----:B------:R-:W-:-:S03]  /*a8b0*/  @P2 DSETP.LT.AND P4, PT, R36, R30, PT ;  /* 0x0000001e2400222a */ /* 0x000fc60003f81000 */
[----:B------:R-:W-:-:S04]  /*a8c0*/  @!P2 ISETP.GE.AND.EX P1, PT, R57, RZ, PT, P1 ;  /* 0x000000ff3900a20c */ /* 0x000fc80003f26310 */
[----:B------:R-:W-:-:S13]  /*a8d0*/  @!P2 PLOP3.LUT P4, PT, P1, PT, PT, 0x8, 0x80 ;  /* 0x000000000080a81c */ /* 0x000fda0000f8e170 */
.L_x_1387:
[----:B------:R-:W-:Y:S05]  /*a8e0*/  BSYNC.RECONVERGENT B1 ;  /* 0x0000000000017941 */ /* 0x000fea0003800200 */
.L_x_1386:
[----:B------:R-:W-:Y:S01]  /*a8f0*/  BSSY.RECONVERGENT B1, `(.L_x_1388) ;  /* 0x000000c000017945 */ /* 0x000fe20003800200 */
[----:B------:R-:W-:Y:S01]  /*a900*/  @P0 DSETP.NUM.OR P3, PT, R24, R24, !P3 ;  /* 0x000000181800022a */ /* 0x000fe20005f67400 */
[----:B------:R-:W-:Y:S02]  /*a910*/  FSEL R37, R37, R31, P4 ;  /* 0x0000001f25257208 */ /* 0x000fe40002000000 */
[----:B------:R-:W-:Y:S01]  /*a920*/  FSEL R36, R36, R30, P4 ;  /* 0x0000001e24247208 */ /* 0x000fe20002000000 */
[----:B------:R-:W-:Y:S10]  /*a930*/  @P0 BRA `(.L_x_1389) ;  /* 0x00000000001c0947 */ /* 0x000ff40003800000 */
[----:B------:R-:W-:-:S14]  /*a940*/  DSETP.NEU.AND P1, PT, R38, R24, PT ;  /* 0x000000182600722a */ /* 0x000fdc0003f2d000 */
[----:B------:R-:W0:Y:S01]  /*a950*/  @!P1 LDC R50, c[0x0][0x3a4] ;  /* 0x0000e900ff329b82 */ /* 0x000e220000000800 */
[----:B------:R-:W-:Y:S01]  /*a960*/  @P1 DSETP.LT.AND P3, PT, R38, R24, PT ;  /* 0x000000182600122a */ /* 0x000fe20003f61000 */
[----:B0-----:R-:W-:-:S04]  /*a970*/  @!P1 IADD3 R50, PT, PT, R0, R50, RZ ;  /* 0x0000003200329210 */ /* 0x001fc80007ffe0ff */
[----:B------:R-:W-:-:S04]  /*a980*/  @!P1 ISETP.GE.U32.AND P0, PT, R7, R50, PT ;  /* 0x000000320700920c */ /* 0x000fc80003f06070 */
[----:B------:R-:W-:-:S04]  /*a990*/  @!P1 ISETP.GE.AND.EX P0, PT, R56, RZ, PT, P0 ;  /* 0x000000ff3800920c */ /* 0x000fc80003f06300 */
[----:B------:R-:W-:-:S13]  /*a9a0*/  @!P1 PLOP3.LUT P3, PT, P0, PT, PT, 0x8, 0x80 ;  /* 0x000000000080981c */ /* 0x000fda000076e170 */
.L_x_1389:
[----:B------:R-:W-:Y:S05]  /*a9b0*/  BSYNC.RECONVERGENT B1 ;  /* 0x0000000000017941 */ /* 0x000fea0003800200 */
.L_x_1388:
[----:B------:R-:W0:Y:S01]  /*a9c0*/  LDCU UR4, c[0x0][0x3a4] ;  /* 0x00007480ff0477ac */ /* 0x000e220008000800 */
[----:B------:R-:W-:Y:S01]  /*a9d0*/  DSETP.NAN.AND P0, PT, R40, R40, PT ;  /* 0x000000282800722a */ /* 0x000fe20003f08000 */
[-C--:B------:R-:W-:Y:S01]  /*a9e0*/  SEL R19, R19, R0.reuse, P5 ;  /* 0x0000000013137207 */ /* 0x080fe20002800000 */
[----:B------:R-:W-:Y:S01]  /*a9f0*/  BSSY.RECONVERGENT B1, `(.L_x_1390) ;  /* 0x000000f000017945 */ /* 0x000fe20003800200 */
[----:B------:R-:W-:Y:S02]  /*aa00*/  SEL R18, R18, R0, P4 ;  /* 0x0000000012127207 */ /* 0x000fe40002000000 */
[----:B------:R-:W-:Y:S02]  /*aa10*/  FSEL R39, R39, R25, P3 ;  /* 0x0000001927277208 */ /* 0x000fe40001800000 */
[----:B------:R-:W-:Y:S01]  /*aa20*/  FSEL R38, R38, R24, P3 ;  /* 0x0000001826267208 */ /* 0x000fe20001800000 */
[----:B0-----:R-:W-:-:S04]  /*aa30*/  IMAD.U32 R50, RZ, RZ, UR4 ;  /* 0x00000004ff327e24 */ /* 0x001fc8000f8e00ff */
[----:B------:R-:W-:-:S05]  /*aa40*/  IMAD.IADD R0, R0, 0x1, R50 ;  /* 0x0000000100007824 */ /* 0x000fca00078e0232 */
[----:B------:R-:W-:-:S04]  /*aa50*/  @P0 ISETP.GE.U32.AND P2, PT, R6, R0, PT ;  /* 0x000000000600020c */ /* 0x000fc80003f46070 */
[----:B------:R-:W-:-:S13]  /*aa60*/  @P0 ISETP.GE.AND.EX P2, PT, R55, RZ, PT, P2 ;  /* 0x000000ff3700020c */ /* 0x000fda0003f46320 */
[----:B------:R-:W-:Y:S01]  /*aa70*/  @P0 DSETP.NUM.OR P2, PT, R26, R26, !P2 ;  /* 0x0000001a1a00022a */ /* 0x000fe20005747400 */
[----:B------:R-:W-:-:S13]  /*aa80*/  @P0 BRA `(.L_x_1391) ;  /* 0x0000000000140947 */ /* 0x000fda0003800000 */
[----:B------:R-:W-:-:S14]  /*aa90*/  DSETP.NEU.AND P1, PT, R40, R26, PT ;  /* 0x0000001a2800722a */ /* 0x000fdc0003f2d000 */
[----:B------:R-:W-:Y:S01]  /*aaa0*/  @!P1 ISETP.GE.U32.AND P0, PT, R6, R0, PT ;  /* 0x000000000600920c */ /* 0x000fe20003f06070 */
[----:B------:R-:W-:-:S03]  /*aab0*/  @P1 DSETP.LT.AND P2, PT, R40, R26, PT ;  /* 0x0000001a2800122a */ /* 0x000fc60003f41000 */
[----:B------:R-:W-:-:S04]  /*aac0*/  @!P1 ISETP.GE.AND.EX P0, PT, R55, RZ, PT, P0 ;  /* 0x000000ff3700920c */ /* 0x000fc80003f06300 */
[----:B------:R-:W-:-:S13]  /*aad0*/  @!P1 PLOP3.LUT P2, PT, P0, PT, PT, 0x8, 0x80 ;  /* 0x000000000080981c */ /* 0x000fda000074e170 */
.L_x_1391:
[----:B------:R-:W-:Y:S05]  /*aae0*/  BSYNC.RECONVERGENT B1 ;  /* 0x0000000000017941 */ /* 0x000fea0003800200 */
.L_x_1390:
[----:B------:R-:W-:Y:S01]  /*aaf0*/  DSETP.NAN.AND P0, PT, R42, R42, PT ;  /* 0x0000002a2a00722a */ /* 0x000fe20003f08000 */
[----:B------:R-:W-:Y:S01]  /*ab00*/  BSSY.RECONVERGENT B1, `(.L_x_1392) ;  /* 0x000000e000017945 */ /* 0x000fe20003800200 */
[----:B------:R-:W-:Y:S02]  /*ab10*/  FSEL R41, R41, R27, P2 ;  /* 0x0000001b29297208 */ /* 0x000fe40001000000 */
[----:B------:R-:W-:-:S10]  /*ab20*/  FSEL R40, R40, R26, P2 ;  /* 0x0000001a28287208 */ /* 0x000fd40001000000 */
[----:B------:R-:W-:-:S05]  /*ab30*/  @P0 IMAD.IADD R54, R50, 0x1, R0 ;  /* 0x0000000132360824 */ /* 0x000fca00078e0200 */
[----:B------:R-:W-:-:S04]  /*ab40*/  @P0 ISETP.GE.U32.AND P1, PT, R5, R54, PT ;  /* 0x000000360500020c */ /* 0x000fc80003f26070 */
[----:B------:R-:W-:-:S13]  /*ab50*/  @P0 ISETP.GE.AND.EX P1, PT, R53, RZ, PT, P1 ;  /* 0x000000ff3500020c */ /* 0x000fda0003f26310 */
[----:B------:R-:W-:Y:S01]  /*ab60*/  @P0 DSETP.NUM.OR P1, PT, R20, R20, !P1 ;  /* 0x000000141400022a */ /* 0x000fe20004f27400 */
[----:B------:R-:W-:-:S13]  /*ab70*/  @P0 BRA `(.L_x_1393) ;  /* 0x0000000000180947 */ /* 0x000fda0003800000 */
[----:B------:R-:W-:-:S14]  /*ab80*/  DSETP.NEU.AND P6, PT, R42, R20, PT ;  /* 0x000000142a00722a */ /* 0x000fdc0003fcd000 */
[----:B------:R-:W-:Y:S01]  /*ab90*/  @!P6 IADD3 R54, PT, PT, R50, R0, RZ ;  /* 0x000000003236e210 */ /* 0x000fe20007ffe0ff */
[----:B------:R-:W-:-:S03]  /*aba0*/  @P6 DSETP.LT.AND P1, PT, R42, R20, PT ;  /* 0x000000142a00622a */ /* 0x000fc60003f21000 */
[----:B------:R-:W-:-:S04]  /*abb0*/  @!P6 ISETP.GE.U32.AND P0, PT, R5, R54, PT ;  /* 0x000000360500e20c */ /* 0x000fc80003f06070 */
[----:B------:R-:W-:-:S04]  /*abc0*/  @!P6 ISETP.GE.AND.EX P0, PT, R53, RZ, PT, P0 ;  /* 0x000000ff3500e20c */ /* 0x000fc80003f06300 */
[----:B------:R-:W-:-:S13]  /*abd0*/  @!P6 PLOP3.LUT P1, PT, P0, PT, PT, 0x8, 0x80 ;  /* 0x000000000080e81c */ /* 0x000fda000072e170 */
.L_x_1393:
[----:B------:R-:W-:Y:S05]  /*abe0*/  BSYNC.RECONVERGENT B1 ;  /* 0x0000000000017941 */ /* 0x000fea0003800200 */
.L_x_1392:
[----:B------:R-:W-:Y:S01]  /*abf0*/  DSETP.NAN.AND P0, PT, R44, R44, PT ;  /* 0x0000002c2c00722a */ /* 0x000fe20003f08000 */
[-C--:B------:R-:W-:Y:S01]  /*ac00*/  SEL R7, R7, R0.reuse, P3 ;  /* 0x0000000007077207 */ /* 0x080fe20001800000 */
[----:B------:R-:W-:Y:S01]  /*ac10*/  BSSY.RECONVERGENT B1, `(.L_x_1394) ;  /* 0x000000f000017945 */ /* 0x000fe20003800200 */
[----:B------:R-:W-:Y:S01]  /*ac20*/  SEL R6, R6, R0, P2 ;  /* 0x0000000006067207 */ /* 0x000fe20001000000 */
[----:B------:R-:W-:Y:S01]  /*ac30*/  IMAD.IADD R0, R50, 0x1, R0 ;  /* 0x0000000132007824 */ /* 0x000fe200078e0200 */
[----:B------:R-:W-:Y:S02]  /*ac40*/  SEL R58, R58, RZ, P5 ;  /* 0x000000ff3a3a7207 */ /* 0x000fe40002800000 */
[----:B------:R-:W-:Y:S02]  /*ac50*/  FSEL R43, R43, R21, P1 ;  /* 0x000000152b2b7208 */ /* 0x000fe40000800000 */
[----:B------:R-:W-:-:S05]  /*ac60*/  FSEL R42, R42, R20, P1 ;  /* 0x000000142a2a7208 */ /* 0x000fca0000800000 */
        /* <DEDUP_REMOVED lines=9> */
.L_x_1395:
[----:B------:R-:W-:Y:S05]  /*ad00*/  BSYNC.RECONVERGENT B1 ;  /* 0x0000000000017941 */ /* 0x000fea0003800200 */
.L_x_1394:
[----:B------:R-:W-:Y:S01]  /*ad10*/  DSETP.NAN.AND P0, PT, R46, R46, PT ;  /* 0x0000002e2e00722a */ /* 0x000fe20003f08000 */
[----:B------:R-:W-:Y:S01]  /*ad20*/  SEL R57, R57, RZ, P4 ;  /* 0x000000ff39397207 */ /* 0x000fe20002000000 */
[----:B------:R-:W-:Y:S01]  /*ad30*/  BSSY.RECONVERGENT B1, `(.L_x_1396) ;  /* 0x000000e000017945 */ /* 0x000fe20003800200 */
[----:B------:R-:W-:Y:S02]  /*ad40*/  FSEL R45, R45, R23, P5 ;  /* 0x000000172d2d7208 */ /* 0x000fe40002800000 */
[----:B------:R-:W-:-:S09]  /*ad50*/  FSEL R44, R44, R22, P5 ;  /* 0x000000162c2c7208 */ /* 0x000fd20002800000 */
[----:B------:R-:W-:-:S05]  /*ad60*/  @P0 IMAD.IADD R54, R0, 0x1, R50 ;  /* 0x0000000100360824 */ /* 0x000fca00078e0232 */
[----:B------:R-:W-:-:S04]  /*ad70*/  @P0 ISETP.GE.U32.AND P4, PT, R3, R54, PT ;  /* 0x000000360300020c */ /* 0x000fc80003f86070 */
[----:B------:R-:W-:-:S13]  /*ad80*/  @P0 ISETP.GE.AND.EX P4, PT, R51, RZ, PT, P4 ;  /* 0x000000ff3300020c */ /* 0x000fda0003f86340 */
[----:B------:R-:W-:Y:S01]  /*ad90*/  @P0 DSETP.NUM.OR P4, PT, R12, R12, !P4 ;  /* 0x0000000c0c00022a */ /* 0x000fe20006787400 */
[----:B------:R-:W-:-:S13]  /*ada0*/  @P0 BRA `(.L_x_1397) ;  /* 0x0000000000180947 */ /* 0x000fda0003800000 */
[----:B------:R-:W-:-:S14]  /*adb0*/  DSETP.NEU.AND P6, PT, R46, R12, PT ;  /* 0x0000000c2e00722a */ /* 0x000fdc0003fcd000 */
[----:B------:R-:W-:Y:S01]  /*adc0*/  @!P6 IMAD.IADD R54, R0, 0x1, R50 ;  /* 0x000000010036e824 */ /* 0x000fe200078e0232 */
[----:B------:R-:W-:-:S04]  /*add0*/  @P6 DSETP.LT.AND P4, PT, R46, R12, PT ;  /* 0x0000000c2e00622a */ /* 0x000fc80003f81000 */
[----:B------:R-:W-:-:S04]  /*ade0*/  @!P6 ISETP.GE.U32.AND P0, PT, R3, R54, PT ;  /* 0x000000360300e20c */ /* 0x000fc80003f06070 */
[----:B------:R-:W-:-:S04]  /*adf0*/  @!P6 ISETP.GE.AND.EX P0, PT, R51, RZ, PT, P0 ;  /* 0x000000ff3300e20c */ /* 0x000fc80003f06300 */
[----:B------:R-:W-:-:S13]  /*ae00*/  @!P6 PLOP3.LUT P4, PT, P0, PT, PT, 0x8, 0x80 ;  /* 0x000000000080e81c */ /* 0x000fda000078e170 */
.L_x_1397:
[----:B------:R-:W-:Y:S05]  /*ae10*/  BSYNC.RECONVERGENT B1 ;  /* 0x0000000000017941 */ /* 0x000fea0003800200 */
.L_x_1396:
[----:B------:R-:W-:Y:S01]  /*ae20*/  DSETP.NAN.AND P0, PT, R48, R48, PT ;  /* 0x000000303000722a */ /* 0x000fe20003f08000 */
[-C--:B------:R-:W-:Y:S01]  /*ae30*/  SEL R5, R5, R0.reuse, P1 ;  /* 0x0000000005057207 */ /* 0x080fe20000800000 */
[----:B------:R-:W-:Y:S01]  /*ae40*/  BSSY.RECONVERGENT B1, `(.L_x_1398) ;  /* 0x0000014000017945 */ /* 0x000fe20003800200 */
[----:B------:R-:W-:Y:S02]  /*ae50*/  SEL R4, R4, R0, P5 ;  /* 0x0000000004047207 */ /* 0x000fe40002800000 */
[----:B------:R-:W-:Y:S02]  /*ae60*/  IADD3 R0, PT, PT, R0, R50, RZ ;  /* 0x0000003200007210 */ /* 0x000fe40007ffe0ff */
[----:B------:R-:W-:Y:S02]  /*ae70*/  SEL R56, R56, RZ, P3 ;  /* 0x000000ff38387207 */ /* 0x000fe40001800000 */
[----:B------:R-:W-:Y:S02]  /*ae80*/  FSEL R47, R47, R13, P4 ;  /* 0x0000000d2f2f7208 */ /* 0x000fe40002000000 */
[----:B------:R-:W-:-:S02]  /*ae90*/  FSEL R46, R46, R12, P4 ;  /* 0x0000000c2e2e7208 */ /* 0x000fc40002000000 */
[----:B------:R-:W-:Y:S02]  /*aea0*/  SEL R55, R55, RZ, P2 ;  /* 0x000000ff37377207 */ /* 0x000fe40001000000 */
[-C--:B------:R-:W-:Y:S02]  /*aeb0*/  @P0 ISETP.GE.U32.AND P3, PT, R2, R0.reuse, PT ;  /* 0x000000000200020c */ /* 0x080fe40003f66070 */
[----:B------:R-:W-:Y:S02]  /*aec0*/  SEL R53, R53, RZ, P1 ;  /* 0x000000ff35357207 */ /* 0x000fe40000800000 */
[----:B------:R-:W-:Y:S02]  /*aed0*/  @P0 ISETP.GE.AND.EX P3, PT, R32, RZ, PT, P3 ;  /* 0x000000ff2000020c */ /* 0x000fe40003f66330 */
[----:B------:R-:W-:Y:S02]  /*aee0*/  SEL R52, R52, RZ, P5 ;  /* 0x000000ff34347207 */ /* 0x000fe40002800000 */
[----:B------:R-:W-:-:S02]  /*aef0*/  SEL R3, R3, R0, P4 ;  /* 0x0000000003037207 */ /* 0x000fc40002000000 */
[----:B------:R-:W-:-:S07]  /*af00*/  SEL R51, R51, RZ, P4 ;  /* 0x000000ff33337207 */ /* 0x000fce0002000000 */
[----:B------:R-:W-:Y:S01]  /*af10*/  @P0 DSETP.NUM.OR P3, PT, R14, R14, !P3 ;  /* 0x0000000e0e00022a */ /* 0x000fe20005f67400 */
[----:B------:R-:W-:-:S13]  /*af20*/  @P0 BRA `(.L_x_1399) ;  /* 0x0000000000140947 */ /* 0x000fda0003800000 */
[----:B------:R-:W-:-:S14]  /*af30*/  DSETP.NEU.AND P1, PT, R48, R14, PT ;  /* 0x0000000e3000722a */ /* 0x000fdc0003f2d000 */
[----:B------:R-:W-:Y:S01]  /*af40*/  @!P1 ISETP.GE.U32.AND P0, PT, R2, R0, PT ;  /* 0x000000000200920c */ /* 0x000fe20003f06070 */
[----:B------:R-:W-:-:S03]  /*af50*/  @P1 DSETP.LT.AND P3, PT, R48, R14, PT ;  /* 0x0000000e3000122a */ /* 0x000fc60003f61000 */
[----:B------:R-:W-:-:S04]  /*af60*/  @!P1 ISETP.GE.AND.EX P0, PT, R32, RZ, PT, P0 ;  /* 0x000000ff2000920c */ /* 0x000fc80003f06300 */
[----:B------:R-:W-:-:S13]  /*af70*/  @!P1 PLOP3.LUT P3, PT, P0, PT, PT, 0x8, 0x80 ;  /* 0x000000000080981c */ /* 0x000fda000076e170 */
.L_x_1399:
[----:B------:R-:W-:Y:S05]  /*af80*/  BSYNC.RECONVERGENT B1 ;  /* 0x0000000000017941 */ /* 0x000fea0003800200 */
.L_x_1398:
[----:B------:R-:W0:Y:S01]  /*af90*/  LDCU UR4, c[0x0][0x39c] ;  /* 0x00007380ff0477ac */ /* 0x000e220008000800 */
[----:B------:R-:W-:Y:S01]  /*afa0*/  SEL R2, R2, R0, P3 ;  /* 0x0000000002027207 */ /* 0x000fe20001800000 */
[----:B------:R-:W-:Y:S01]  /*afb0*/  IMAD.IADD R0, R0, 0x1, R50 ;  /* 0x0000000100007824 */ /* 0x000fe200078e0232 */
[----:B------:R-:W-:Y:S02]  /*afc0*/  FSEL R49, R49, R15, P3 ;  /* 0x0000000f31317208 */ /* 0x000fe40001800000 */
[----:B------:R-:W-:Y:S01]  /*afd0*/  FSEL R48, R48, R14, P3 ;  /* 0x0000000e30307208 */ /* 0x000fe20001800000 */
[----:B------:R-:W-:Y:S01]  /*afe0*/  IMAD R60, R50, 0x3, R0 ;  /* 0x00000003323c7824 */ /* 0x000fe200078e0200 */
[----:B------:R-:W-:Y:S01]  /*aff0*/  SEL R32, R32, RZ, P3 ;  /* 0x000000ff20207207 */ /* 0x000fe20001800000 */
[----:B0-----:R-:W-:-:S05]  /*b000*/  IMAD.U32 R54, RZ, RZ, UR4 ;  /* 0x00000004ff367e24 */ /* 0x001fca000f8e00ff */
[----:B------:R-:W-:-:S13]  /*b010*/  ISETP.GE.U32.AND P0, PT, R60, R54, PT ;  /* 0x000000363c00720c */ /* 0x000fda0003f06070 */
[----:B------:R-:W-:Y:S05]  /*b020*/  @!P0 BRA `(.L_x_1400) ;  /* 0xffffffb400c48947 */ /* 0x000fea000383ffff */
.L_x_1378:
[----:B------:R-:W-:Y:S05]  /*b030*/  BSYNC.RECONVERGENT B0 ;  /* 0x0000000000007941 */ /* 0x000fea0003800200 */
.L_x_1377:
[----:B------:R0:W-:Y:S01]  /*b040*/  STL.64 [R1], R12 ;  /* 0x0000000c01007387 */ /* 0x0001e20000100a00 */
[----:B------:R-:W-:Y:S01]  /*b050*/  ISETP.GE.U32.AND P0, PT, R0, R54, PT ;  /* 0x000000360000720c */ /* 0x000fe20003f06070 */
[----:B------:R-:W-:Y:S02]  /*b060*/  BSSY.RECONVERGENT B0, `(.L_x_1401) ;  /* 0x0000477000007945 */ /* 0x000fe40003800200 */
[----:B------:R0:W-:Y:S10]  /*b070*/  STL.64 [R1+0x8], R14 ;  /* 0x0000080e01007387 */ /* 0x0001f40000100a00 */
[----:B------:R-:W-:Y:S05]  /*b080*/  @P0 BRA `(.L_x_1402) ;  /* 0x0000004400d00947 */ /* 0x000fea0003800000 */
[----:B------:R-:W1:Y:S01]  /*b090*/  LDC R17, c[0x0][0x3d8] ;  /* 0x0000f600ff117b82 */ /* 0x000e620000000800 */
[----:B------:R-:W-:Y:S01]  /*b0a0*/  IMAD.MOV.U32 R8, RZ, RZ, -0x1 ;  /* 0xffffffffff087424 */ /* 0x000fe200078e00ff */
[----:B------:R-:W-:Y:S02]  /*b0b0*/  CS2R R10, SRZ ;  /* 0x00000000000a7805 */ /* 0x000fe4000001ff00 */
[C---:B-1----:R-:W-:Y:S02]  /*b0c0*/  ISETP.NE.AND P0, PT, R17.reuse, RZ, PT ;  /* 0x000000ff1100720c */ /* 0x042fe40003f05270 */
[----:B------:R-:W-:-:S04]  /*b0d0*/  VIADDMNMX.U32 R8, R17, R8, 0x18, PT ;  /* 0x0000001811087446 */ /* 0x000fc80003800008 */
[----:B------:R-:W-:-:S07]  /*b0e0*/  IADD3 R8, PT, PT, R8, 0x1, RZ ;  /* 0x0000000108087810 */ /* 0x000fce0007ffe0ff */
[----:B------:R-:W-:Y:S05]  /*b0f0*/  @!P0 BRA `(.L_x_1403) ;  /* 0x0000001000508947 */ /* 0x000fea0003800000 */
[----:B------:R-:W0:Y:S01]  /*b100*/  LDCU.64 UR4, c[0x0][0x3e0] ;  /* 0x00007c00ff0477ac */ /* 0x000e220008000a00 */
[----:B------:R-:W-:Y:S01]  /*b110*/  IMAD.MOV.U32 R10, RZ, RZ, RZ ;  /* 0x000000ffff0a7224 */ /* 0x000fe200078e00ff */
[----:B------:R-:W-:Y:S01]  /*b120*/  ISETP.NE.AND P1, PT, R17, 0x1, PT ;  /* 0x000000011100780c */ /* 0x000fe20003f25270 */
[----:B------:R-:W-:Y:S01]  /*b130*/  IMAD.MOV.U32 R11, RZ, RZ, R0 ;  /* 0x000000ffff0b7224 */ /* 0x000fe200078e0000 */
        /* <DEDUP_REMOVED lines=270> */
.L_x_1404:
[----:B------:R-:W-:Y:S02]  /*c220*/  SHF.R.U32.HI R10, RZ, 0x4, R9 ;  /* 0x00000004ff0a7819 */ /* 0x000fe40000011609 */
[----:B------:R-:W-:-:S07]  /*c230*/  MOV R11, RZ ;  /* 0x000000ff000b7202 */ /* 0x000fce0000000f00 */
.L_x_1403:
[----:B------:R-:W1:Y:S02]  /*c240*/  LDCU.64 UR4, c[0x0][0x768] ;  /* 0x0000ed00ff0477ac */ /* 0x000e640008000a00 */
[----:B-1----:R-:W-:-:S05]  /*c250*/  IADD3 R59, P1, PT, R59, UR4, RZ ;  /* 0x000000043b3b7c10 */ /* 0x002fca000ff3e0ff */
[----:B------:R-:W-:Y:S01]  /*c260*/  IMAD.X R16, RZ, RZ, UR5, P1 ;  /* 0x00000005ff107e24 */ /* 0x000fe200088e06ff */
[----:B------:R-:W-:-:S04]  /*c270*/  LEA R28, P1, R10, R59, 0x4 ;  /* 0x0000003b0a1c7211 */ /* 0x000fc800078220ff */
[----:B------:R-:W-:-:S06]  /*c280*/  LEA.HI.X R29, R10, R16, R11, 0x4, P1 ;  /* 0x000000100a1d7211 */ /* 0x000fcc00008f240b */
[----:B------:R-:W5:Y:S01]  /*c290*/  LDG.E.128 R28, desc[UR36][R28.64] ;  /* 0x000000241c1c7981 */ /* 0x000f62000c1e1d00 */
[----:B0-----:R-:W-:-:S05]  /*c2a0*/  IMAD.IADD R15, R0, 0x1, R50 ;  /* 0x00000001000f7824 */ /* 0x001fca00078e0232 */
[----:B------:R-:W-:-:S13]  /*c2b0*/  ISETP.GE.U32.AND P1, PT, R15, R54, PT ;  /* 0x000000360f00720c */ /* 0x000fda0003f26070 */
[----:B------:R-:W-:Y:S05]  /*c2c0*/  @P1 BRA `(.L_x_1402) ;  /* 0x0000003400401947 */ /* 0x000fea0003800000 */
[----:B------:R-:W-:Y:S01]  /*c2d0*/  CS2R R10, SRZ ;  /* 0x00000000000a7805 */ /* 0x000fe2000001ff00 */
        /* <DEDUP_REMOVED lines=274> */
.L_x_1406:
[----:B------:R-:W-:Y:S01]  /*d400*/  SHF.R.U32.HI R10, RZ, 0x4, R9 ;  /* 0x00000004ff0a7819 */ /* 0x000fe20000011609 */
[----:B------:R-:W-:-:S07]  /*d410*/  IMAD.MOV.U32 R11, RZ, RZ, RZ ;  /* 0x000000ffff0b7224 */ /* 0x000fce00078e00ff */
.L_x_1405:
        /* <DEDUP_REMOVED lines=281> */
.L_x_1408:
[----:B------:R-:W-:Y:S01]  /*e5b0*/  SHF.R.U32.HI R10, RZ, 0x4, R9 ;  /* 0x00000004ff0a7819 */ /* 0x000fe20000011609 */
[----:B------:R-:W-:-:S07]  /*e5c0*/  IMAD.MOV.U32 R11, RZ, RZ, RZ ;  /* 0x000000ffff0b7224 */ /* 0x000fce00078e00ff */
.L_x_1407:
        /* <DEDUP_REMOVED lines=274> */
[----:B------:R-:W1:Y:S01]  /*f6f0*/  LDCU UR6, c[0x0][0x4fc] ;  /* 0x00009f80ff0677ac */ /* 0x000e620008000800 */
[----:B------:R-:W2:Y:S02]  /*f700*/  LDCU UR7, c[0x0][0x568] ;  /* 0x0000ad00ff0777ac */ /* 0x000ea40008000800 */
[----:B0-----:R-:W-:-:S05]  /*f710*/  IMAD.HI.U32 R8, R11, UR4, R10 ;  /* 0x000000040b087c27 */ /* 0x001fca000f8e000a */
[----:B------:R-:W-:-:S04]  /*f720*/  SHF.R.U32.HI R8, RZ, UR5, R8 ;  /* 0x00000005ff087c19 */ /* 0x000fc80008011608 */
[----:B------:R-:W-:-:S05]  /*f730*/  IADD3 R10, PT, PT, -R8, RZ, RZ ;  /* 0x000000ff080a7210 */ /* 0x000fca0007ffe1ff */
[----:B-1----:R-:W-:-:S04]  /*f740*/  IMAD R10, R10, UR6, R11 ;  /* 0x000000060a0a7c24 */ /* 0x002fc8000f8e020b */
[----:B--2---:R-:W-:-:S07]  /*f750*/  IMAD R9, R10, UR7, R9 ;  /* 0x000000070a097c24 */ /* 0x004fce000f8e0209 */
.L_x_1410:
[----:B------:R-:W-:Y:S01]  /*f760*/  SHF.R.U32.HI R12, RZ, 0x4, R9 ;  /* 0x00000004ff0c7819 */ /* 0x000fe20000011609 */
[----:B------:R-:W-:-:S07]  /*f770*/  IMAD.MOV.U32 R13, RZ, RZ, RZ ;  /* 0x000000ffff0d7224 */ /* 0x000fce00078e00ff */
.L_x_1409:
[----:B------:R-:W-:-:S04]  /*f780*/  LEA R8, P0, R12, R59, 0x4 ;  /* 0x0000003b0c087211 */ /* 0x000fc800078020ff */
[----:B------:R-:W-:-:S06]  /*f790*/  LEA.HI.X R9, R12, R16, R13, 0x4, P0 ;  /* 0x000000100c097211 */ /* 0x000fcc00000f240d */
[----:B------:R-:W2:Y:S04]  /*f7a0*/  LDG.E.128 R8, desc[UR36][R8.64] ;  /* 0x0000002408087981 */ /* 0x000ea8000c1e1d00 */
[----:B--2---:R1:W-:Y:S04]  /*f7b0*/  STL.64 [R1], R8 ;  /* 0x0000000801007387 */ /* 0x0043e80000100a00 */
[----:B------:R1:W-:Y:S02]  /*f7c0*/  STL.64 [R1+0x8], R10 ;  /* 0x0000080a01007387 */ /* 0x0003e40000100a00 */
.L_x_1402:
[----:B------:R-:W-:Y:S05]  /*f7d0*/  BSYNC.RECONVERGENT B0 ;  /* 0x0000000000007941 */ /* 0x000fea0003800200 */
.L_x_1401:
[----:B------:R-:W-:Y:S01]  /*f7e0*/  ISETP.GE.U32.AND P0, PT, R0, R54, PT ;  /* 0x000000360000720c */ /* 0x000fe20003f06070 */
[----:B------:R-:W-:-:S12]  /*f7f0*/  BSSY.RECONVERGENT B0, `(.L_x_1411) ;  /* 0x000008d000007945 */ /* 0x000fd80003800200 */
[----:B------:R-:W-:Y:S05]  /*f800*/  @P0 BRA `(.L_x_1412) ;  /* 0x00000008002c0947 */ /* 0x000fea0003800000 */
[----:B------:R-:W-:Y:S01]  /*f810*/  DSETP.NAN.AND P4, PT, R34, R34, PT ;  /* 0x000000222200722a */ /* 0x000fe20003f88000 */
[----:B-1----:R-:W-:Y:S01]  /*f820*/  IMAD.IADD R9, R0, 0x1, R50 ;  /* 0x0000000100097824 */ /* 0x002fe200078e0232 */
        /* <DEDUP_REMOVED lines=14> */
.L_x_1414:
[----:B------:R-:W-:Y:S05]  /*f910*/  BSYNC.RECONVERGENT B1 ;  /* 0x0000000000017941 */ /* 0x000fea0003800200 */
.L_x_1413:
        /* <DEDUP_REMOVED lines=10> */
.L_x_1416:
[----:B------:R-:W-:Y:S05]  /*f9c0*/  BSYNC.RECONVERGENT B1 ;  /* 0x0000000000017941 */ /* 0x000fea0003800200 */
.L_x_1415:
        /* <DEDUP_REMOVED lines=23> */
.L_x_1418:
[----:B------:R-:W-:Y:S05]  /*fb40*/  BSYNC.RECONVERGENT B1 ;  /* 0x0000000000017941 */ /* 0x000fea0003800200 */
.L_x_1417:
        /* <DEDUP_REMOVED lines=10> */
.L_x_1420:
[----:B------:R-:W-:Y:S05]  /*fbf0*/  BSYNC.RECONVERGENT B1 ;  /* 0x0000000000017941 */ /* 0x000fea0003800200 */
.L_x_1419:
        /* <DEDUP_REMOVED lines=8> */
[----:B------:R-:W-:Y:S01]  /*fc80*/  IADD3 R9, PT, PT, R11, R50, RZ ;  /* 0x000000320b097210 */ /* 0x000fe20007ffe0ff */
[----:B------:R-:W-:Y:S01]  /*fc90*/  DSETP.NAN.AND P2, PT, R44, R44, PT ;  /* 0x0000002c2c00722a */ /* 0x000fe20003f48000 */
[----:B------:R-:W-:Y:S02]  /*fca0*/  BSSY.RECONVERGENT B1, `(.L_x_1421) ;  /* 0x000000d000017945 */ /* 0x000fe40003800200 */
[----:B------:R-:W-:-:S09]  /*fcb0*/  ISETP.GE.U32.AND P3, PT, R9, R54, PT ;  /* 0x000000360900720c */ /* 0x000fd20003f66070 */
        /* <DEDUP_REMOVED lines=11> */
.L_x_1422:
[----:B------:R-:W-:Y:S05]  /*fd70*/  BSYNC.RECONVERGENT B1 ;  /* 0x0000000000017941 */ /* 0x000fea0003800200 */
.L_x_1421:
        /* <DEDUP_REMOVED lines=10> */
.L_x_1424:
[----:B------:R-:W-:Y:S05]  /*fe20*/  BSYNC.RECONVERGENT B1 ;  /* 0x0000000000017941 */ /* 0x000fea0003800200 */
.L_x_1423:
[----:B------:R-:W-:Y:S02]  /*fe30*/  FSEL R44, R44, R22, P0 ;  /* 0x000000162c2c7208 */ /* 0x000fe40000000000 */
[----:B------:R-:W-:Y:S02]  /*fe40*/  FSEL R45, R45, R23, P0 ;  /* 0x000000172d2d7208 */ /* 0x000fe40000000000 */
[-C--:B------:R-:W-:Y:S02]  /*fe50*/  SEL R5, R5, R11.reuse, P1 ;  /* 0x0000000b05057207 */ /* 0x080fe40000800000 */
[----:B------:R-:W-:Y:S02]  /*fe60*/  SEL R4, R4, R11, P0 ;  /* 0x0000000b04047207 */ /* 0x000fe40000000000 */
[----:B------:R-:W-:Y:S02]  /*fe70*/  SEL R53, R53, RZ, P1 ;  /* 0x000000ff35357207 */ /* 0x000fe40000800000 */
[----:B------:R-:W-:Y:S01]  /*fe80*/  SEL R52, R52, RZ, P0 ;  /* 0x000000ff34347207 */ /* 0x000fe20000000000 */
[----:B------:R-:W-:Y:S06]  /*fe90*/  @P3 BRA `(.L_x_1412) ;  /* 0x0000000000883947 */ /* 0x000fec0003800000 */
[----:B0-----:R-:W2:Y:S01]  /*fea0*/  LDL.64 R12, [R1] ;  /* 0x00000000010c7983 */ /* 0x001ea20000100a00 */
[----:B------:R-:W-:Y:S01]  /*feb0*/  DSETP.NAN.AND P3, PT, R46, R46, PT ;  /* 0x0000002e2e00722a */ /* 0x000fe20003f68000 */
[----:B------:R-:W-:Y:S01]  /*fec0*/  BSSY.RECONVERGENT B1, `(.L_x_1425) ;  /* 0x000000d000017945 */ /* 0x000fe20003800200 */
[----:B------:R-:W-:-:S12]  /*fed0*/  DSETP.NAN.AND P2, PT, R48, R48, PT ;  /* 0x000000303000722a */ /* 0x000fd80003f48000 */
[-C--:B------:R-:W-:Y:S02]  /*fee0*/  @P3 ISETP.GE.U32.AND P0, PT, R3, R9.reuse, PT ;  /* 0x000000090300320c */ /* 0x080fe40003f06070 */
[----:B------:R-:W-:Y:S02]  /*fef0*/  @P2 ISETP.GE.U32.AND P1, PT, R2, R9, PT ;  /* 0x000000090200220c */ /* 0x000fe40003f26070 */
[----:B------:R-:W-:Y:S02]  /*ff00*/  @P3 ISETP.GE.AND.EX P0, PT, R51, RZ, PT, P0 ;  /* 0x000000ff3300320c */ /* 0x000fe40003f06300 */
[----:B------:R-:W-:-:S11]  /*ff10*/  @P2 ISETP.GE.AND.EX P1, PT, R32, RZ, PT, P1 ;  /* 0x000000ff2000220c */ /* 0x000fd60003f26310 */
[----:B--2---:R-:W-:Y:S01]  /*ff20*/  @P3 DSETP.NUM.OR P0, PT, R12, R12, !P0 ;  /* 0x0000000c0c00322a */ /* 0x004fe20004707400 */
[----:B------:R-:W-:-:S13]  /*ff30*/  @P3 BRA `(.L_x_1426) ;  /* 0x0000000000143947 */ /* 0x000fda0003800000 */
[----:B------:R-:W-:-:S14]  /*ff40*/  DSETP.NEU.AND P4, PT, R46, R12, PT ;  /* 0x0000000c2e00722a */ /* 0x000fdc0003f8d000 */
[----:B------:R-:W-:-:S04]  /*ff50*/  @!P4 ISETP.GE.U32.AND P0, PT, R3, R9, PT ;  /* 0x000000090300c20c */ /* 0x000fc80003f06070 */
[----:B------:R-:W-:-:S03]  /*ff60*/  @!P4 ISETP.GE.AND.EX P3, PT, R51, RZ, PT, P0 ;  /* 0x000000ff3300c20c */ /* 0x000fc60003f66300 */
[----:B------:R-:W-:Y:S02]  /*ff70*/  @P4 DSETP.LT.AND P0, PT, R46, R12, PT ;  /* 0x0000000c2e00422a */ /* 0x000fe40003f01000 */
[----:B------:R-:W-:-:S13]  /*ff80*/  @!P4 PLOP3.LUT P0, PT, P3, PT, PT, 0x8, 0x80 ;  /* 0x000000000080c81c */ /* 0x000fda0001f0e170 */
.L_x_1426:
[----:B------:R-:W-:Y:S05]  /*ff90*/  BSYNC.RECONVERGENT B1 ;  /* 0x0000000000017941 */ /* 0x000fea0003800200 */
.L_x_1425:
[----:B------:R-:W2:Y:S01]  /*ffa0*/  LDL.64 R10, [R1+0x8] ;  /* 0x00000800010a7983 */ /* 0x000ea20000100a00 */
[----:B------:R-:W-:Y:S01]  /*ffb0*/  BSSY.RECONVERGENT B1, `(.L_x_1427) ;  /* 0x000000a000017945 */ /* 0x000fe20003800200 */
[----:B------:R-:W-:Y:S02]  /*ffc0*/  FSEL R46, R46, R12, P0 ;  /* 0x0000000c2e2e7208 */ /* 0x000fe40000000000 */
[----:B------:R-:W-:Y:S01]  /*ffd0*/  FSEL R47, R47, R13, P0 ;  /* 0x0000000d2f2f7208 */ /* 0x000fe20000000000 */
[----:B--2---:R-:W-:Y:S01]  /*ffe0*/  @P2 DSETP.NUM.OR P1, PT, R10, R10, !P1 ;  /* 0x0000000a0a00222a */ /* 0x004fe20004f27400 */
[----:B------:R-:W-:-:S13]  /*fff0*/  @P2 BRA `(.L_x_1428) ;  /* 0x0000000000142947 */ /* 0x000fda0003800000 */
[----:B------:R-:W-:-:S14]  /*10000*/  DSETP.NEU.AND P3, PT, R48, R10, PT ;  /* 0x0000000a3000722a */ /* 0x000fdc0003f6d000 */
[----:B------:R-:W-:-:S04]  /*10010*/  @!P3 ISETP.GE.U32.AND P1, PT, R2, R9, PT ;  /* 0x000000090200b20c */ /* 0x000fc80003f26070 */
[----:B------:R-:W-:-:S03]  /*10020*/  @!P3 ISETP.GE.AND.EX P2, PT, R32, RZ, PT, P1 ;  /* 0x000000ff2000b20c */ /* 0x000fc60003f46310 */
[----:B------:R-:W-:Y:S02]  /*10030*/  @P3 DSETP.LT.AND P1, PT, R48, R10, PT ;  /* 0x0000000a3000322a */ /* 0x000fe40003f21000 */
[----:B------:R-:W-:-:S13]  /*10040*/  @!P3 PLOP3.LUT P1, PT, P2, PT, PT, 0x8, 0x80 ;  /* 0x000000000080b81c */ /* 0x000fda000172e170 */
.L_x_1428:
[----:B------:R-:W-:Y:S05]  /*10050*/  BSYNC.RECONVERGENT B1 ;  /* 0x0000000000017941 */ /* 0x000fea0003800200 */
.L_x_1427:
[----:B------:R-:W-:Y:S02]  /*10060*/  FSEL R48, R48, R10, P1 ;  /* 0x0000000a30307208 */ /* 0x000fe40000800000 */
[----:B------:R-:W-:Y:S02]  /*10070*/  FSEL R49, R49, R11, P1 ;  /* 0x0000000b31317208 */ /* 0x000fe40000800000 */
[-C--:B------:R-:W-:Y:S02]  /*10080*/  SEL R3, R3, R9.reuse, P0 ;  /* 0x0000000903037207 */ /* 0x080fe40000000000 */
[----:B------:R-:W-:Y:S02]  /*10090*/  SEL R2, R2, R9, P1 ;  /* 0x0000000902027207 */ /* 0x000fe40000800000 */
[----:B------:R-:W-:Y:S02]  /*100a0*/  SEL R51, R51, RZ, P0 ;  /* 0x000000ff33337207 */ /* 0x000fe40000000000 */
[----:B------:R-:W-:-:S07]  /*100b0*/  SEL R32, R32, RZ, P1 ;  /* 0x000000ff20207207 */ /* 0x000fce0000800000 */
.L_x_1412:
[----:B------:R-:W-:Y:S05]  /*100c0*/  BSYNC.RECONVERGENT B0 ;  /* 0x0000000000007941 */ /* 0x000fea0003800200 */
.L_x_1411:
        /* <DEDUP_REMOVED lines=14> */
.L_x_1430:
[----:B------:R-:W-:Y:S05]  /*101b0*/  BSYNC.RECONVERGENT B0 ;  /* 0x0000000000007941 */ /* 0x000fea0003800200 */
.L_x_1429:
[----:B------:R-:W-:Y:S01]  /*101c0*/  BSSY.RECONVERGENT B0, `(.L_x_1431) ;  /* 0x000000a000007945 */ /* 0x000fe20003800200 */
[----:B------:R-:W-:Y:S01]  /*101d0*/  @P2 DSETP.NUM.OR P0, PT, R40, R40, !P0 ;  /* 0x000000282800222a */ /* 0x000fe20004707400 */
[----:B-1----:R-:W-:Y:S02]  /*101e0*/  FSEL R8, R34, R38, P1 ;  /* 0x0000002622087208 */ /* 0x002fe40000800000 */
[----:B------:R-:W-:Y:S01]  /*101f0*/  FSEL R9, R35, R39, P1 ;  /* 0x0000002723097208 */ /* 0x000fe20000800000 */
[----:B------:R-:W-:Y:S10]  /*10200*/  @P2 BRA `(.L_x_1432) ;  /* 0x0000000000142947 */ /* 0x000ff40003800000 */
[----:B------:R-:W-:-:S14]  /*10210*/  DSETP.NEU.AND P3, PT, R36, R40, PT ;  /* 0x000000282400722a */ /* 0x000fdc0003f6d000 */
[----:B------:R-:W-:-:S04]  /*10220*/  @!P3 ISETP.GE.U32.AND P0, PT, R18, R6, PT ;  /* 0x000000061200b20c */ /* 0x000fc80003f06070 */
[----:B------:R-:W-:-:S03]  /*10230*/  @!P3 ISETP.GE.AND.EX P2, PT, R57, R55, PT, P0 ;  /* 0x000000373900b20c */ /* 0x000fc60003f46300 */
[----:B------:R-:W-:Y:S02]  /*10240*/  @P3 DSETP.LT.AND P0, PT, R36, R40, PT ;  /* 0x000000282400322a */ /* 0x000fe40003f01000 */
[----:B------:R-:W-:-:S13]  /*10250*/  @!P3 PLOP3.LUT P0, PT, P2, PT, PT, 0x8, 0x80 ;  /* 0x000000000080b81c */ /* 0x000fda000170e170 */
.L_x_1432:
[----:B------:R-:W-:Y:S05]  /*10260*/  BSYNC.RECONVERGENT B0 ;  /* 0x0000000000007941 */ /* 0x000fea0003800200 */
.L_x_1431:
[----:B------:R-:W-:Y:S01]  /*10270*/  DSETP.NAN.AND P4, PT, R8, R8, PT ;  /* 0x000000080800722a */ /* 0x000fe20003f88000 */
[----:B------:R-:W-:Y:S01]  /*10280*/  FSEL R10, R36, R40, P0 ;  /* 0x00000028240a7208 */ /* 0x000fe20000000000 */
[----:B------:R-:W-:Y:S01]  /*10290*/  BSSY.RECONVERGENT B0, `(.L_x_1433) ;  /* 0x0000012000007945 */ /* 0x000fe20003800200 */
[----:B------:R-:W-:Y:S02]  /*102a0*/  FSEL R11, R37, R41, P0 ;  /* 0x00000029250b7208 */ /* 0x000fe40000000000 */
[----:B------:R-:W-:Y:S02]  /*102b0*/  SEL R0, R19, R7, P1 ;  /* 0x0000000713007207 */ /* 0x000fe40000800000 */
[----:B------:R-:W-:Y:S02]  /*102c0*/  SEL R56, R58, R56, P1 ;  /* 0x000000383a387207 */ /* 0x000fe40000800000 */
[----:B------:R-:W-:Y:S01]  /*102d0*/  DSETP.NAN.AND P3, PT, R10, R10, PT ;  /* 0x0000000a0a00722a */ /* 0x000fe20003f68000 */
[----:B0-----:R-:W-:-:S02]  /*102e0*/  SEL R13, R18, R6, P0 ;  /* 0x00000006120d7207 */ /* 0x001fc40000000000 */
        /* <DEDUP_REMOVED lines=12> */
.L_x_1434:
[----:B------:R-:W-:Y:S05]  /*103b0*/  BSYNC.RECONVERGENT B0 ;  /* 0x0000000000007941 */ /* 0x000fea0003800200 */
.L_x_1433:
        /* <DEDUP_REMOVED lines=10> */
.L_x_1436:
[----:B------:R-:W-:Y:S05]  /*10460*/  BSYNC.RECONVERGENT B0 ;  /* 0x0000000000007941 */ /* 0x000fea0003800200 */
.L_x_1435:
        /* <DEDUP_REMOVED lines=8> */
[----:B-----5:R-:W-:Y:S02]  /*104f0*/  SEL R27, R55, R52, P1 ;  /* 0x00000034371b7207 */ /* 0x020fe40000800000 */
        /* <DEDUP_REMOVED lines=11> */
.L_x_1438:
[----:B------:R-:W-:Y:S05]  /*105b0*/  BSYNC.RECONVERGENT B0 ;  /* 0x0000000000007941 */ /* 0x000fea0003800200 */
.L_x_1437:
[----:B------:R-:W-:Y:S01]  /*105c0*/  BSSY.RECONVERGENT B0, `(.L_x_1439) ;  /* 0x000000c000007945 */ /* 0x000fe20003800200 */
[----:B------:R-:W-:Y:S01]  /*105d0*/  @P3 DSETP.NUM.OR P0, PT, R48, R48, !P0 ;  /* 0x000000303000322a */ /* 0x000fe20004707400 */
[----:B------:R-:W-:Y:S02]  /*105e0*/  FSEL R4, R6, R46, P1 ;  /* 0x0000002e06047208 */ /* 0x000fe40000800000 */
[----:B------:R-:W-:Y:S02]  /*105f0*/  FSEL R5, R7, R47, P1 ;  /* 0x0000002f07057208 */ /* 0x000fe40000800000 */
[----:B------:R-:W-:Y:S02]  /*10600*/  SEL R16, R0, R3, P1 ;  /* 0x0000000300107207 */ /* 0x000fe40000800000 */
[----:B------:R-:W-:Y:S01]  /*10610*/  SEL R17, R56, R51, P1 ;  /* 0x0000003338117207 */ /* 0x000fe20000800000 */
[----:B------:R-:W-:Y:S06]  /*10620*/  @P3 BRA `(.L_x_1440) ;  /* 0x0000000000143947 */ /* 0x000fec0003800000 */
[----:B------:R-:W-:-:S14]  /*10630*/  DSETP.NEU.AND P2, PT, R8, R48, PT ;  /* 0x000000300800722a */ /* 0x000fdc0003f4d000 */
[----:B------:R-:W-:-:S04]  /*10640*/  @!P2 ISETP.GE.U32.AND P0, PT, R13, R2, PT ;  /* 0x000000020d00a20c */ /* 0x000fc80003f06070 */
[----:B------:R-:W-:-:S03]  /*10650*/  @!P2 ISETP.GE.AND.EX P1, PT, R27, R32, PT, P0 ;  /* 0x000000201b00a20c */ /* 0x000fc60003f26300 */
[----:B------:R-:W-:Y:S02]  /*10660*/  @P2 DSETP.LT.AND P0, PT, R8, R48, PT ;  /* 0x000000300800222a */ /* 0x000fe40003f01000 */
[----:B------:R-:W-:-:S13]  /*10670*/  @!P2 PLOP3.LUT P0, PT, P1, PT, PT, 0x8, 0x80 ;  /* 0x000000000080a81c */ /* 0x000fda0000f0e170 */
.L_x_1440:
[----:B------:R-:W-:Y:S05]  /*10680*/  BSYNC.RECONVERGENT B0 ;  /* 0x0000000000007941 */ /* 0x000fea0003800200 */
.L_x_1439:
[----:B------:R-:W-:Y:S02]  /*10690*/  FSEL R24, R8, R48, P0 ;  /* 0x0000003008187208 */ /* 0x000fe40000000000 */
[----:B------:R-:W-:Y:S02]  /*106a0*/  FSEL R25, R9, R49, P0 ;  /* 0x0000003109197208 */ /* 0x000fe40000000000 */
[----:B------:R-:W-:Y:S02]  /*106b0*/  SEL R26, R13, R2, P0 ;  /* 0x000000020d1a7207 */ /* 0x000fe40000000000 */
[----:B------:R-:W-:-:S07]  /*106c0*/  SEL R27, R27, R32, P0 ;  /* 0x000000201b1b7207 */ /* 0x000fce0000000000 */
.L_x_1244:
[----:B------:R-:W-:Y:S05]  /*106d0*/  BSYNC.RECONVERGENT B6 ;  /* 0x0000000000067941 */ /* 0x000fea0003800200 */
.L_x_1243:
[----:B------:R-:W1:Y:S01]  /*106e0*/  LDCU UR4, c[0x0][0x3b4] ;  /* 0x00007680ff0477ac */ /* 0x000e620008000800 */
[----:B------:R-:W2:Y:S01]  /*106f0*/  S2R R0, SR_TID.X ;  /* 0x0000000000007919 */ /* 0x000ea20000002100 */
[----:B------:R-:W3:Y:S01]  /*10700*/  S2R R13, SR_TID.Y ;  /* 0x00000000000d7919 */ /* 0x000ee20000002200 */
[----:B-1----:R-:W-:-:S09]  /*10710*/  UISETP.NE.AND UP0, UPT, UR4, URZ, UPT ;  /* 0x000000ff0400728c */ /* 0x002fd2000bf05270 */
[----:B------:R-:W-:Y:S05]  /*10720*/  BRA.U !UP0, `(.L_x_1441) ;  /* 0x00000005080c7547 */ /* 0x000fea000b800000 */
[----:B------:R-:W1:Y:S01]  /*10730*/  S2R R6, SR_CgaCtaId ;  /* 0x0000000000067919 */ /* 0x000e620000008800 */
[----:B------:R-:W2:Y:S01]  /*10740*/  LDC R19, c[0x0][0x360] ;  /* 0x0000d800ff137b82 */ /* 0x000ea20000000800 */
[----:B------:R-:W-:Y:S02]  /*10750*/  MOV R2, 0x400 ;  /* 0x0000040000027802 */ /* 0x000fe40000000f00 */
[----:B------:R-:W-:-:S03]  /*10760*/  MOV R7, R17 ;  /* 0x0000001100077202 */ /* 0x000fc60000000f00 */
[----:B------:R-:W-:Y:S02]  /*10770*/  VIADD R3, R2, 0x10 ;  /* 0x0000001002037836 */ /* 0x000fe40000000000 */
[----:B------:R-:W4:Y:S01]  /*10780*/  LDC R12, c[0x0][0x364] ;  /* 0x0000d900ff0c7b82 */ /* 0x000f220000000800 */
[----:B--23--:R-:W-:Y:S02]  /*10790*/  IMAD R2, R13, R19, R0 ;  /* 0x000000130d027224 */ /* 0x00cfe400078e0200 */
[----:B-1----:R-:W-:Y:S01]  /*107a0*/  LEA R3, R6, R3, 0x18 ;  /* 0x0000000306037211 */ /* 0x002fe200078ec0ff */
[----:B------:R-:W-:Y:S01]  /*107b0*/  IMAD.MOV.U32 R6, RZ, RZ, R16 ;  /* 0x000000ffff067224 */ /* 0x000fe200078e0010 */
[----:B----4-:R-:W-:-:S03]  /*107c0*/  ISETP.GE.U32.AND P0, PT, R12, 0x2, PT ;  /* 0x000000020c00780c */ /* 0x010fc60003f06070 */
[----:B------:R-:W-:-:S05]  /*107d0*/  IMAD R15, R2, 0x20, R3 ;  /* 0x00000020020f7824 */ /* 0x000fca00078e0203 */
[----:B------:R1:W-:Y:S04]  /*107e0*/  STS.128 [R15], R4 ;  /* 0x000000040f007388 */ /* 0x0003e80000000c00 */
[----:B------:R1:W-:Y:S01]  /*107f0*/  STS.128 [R15+0x10], R24 ;  /* 0x000010180f007388 */ /* 0x0003e20000000c00 */
[----:B------:R-:W-:Y:S05]  /*10800*/  @!P0 BRA `(.L_x_1441) ;  /* 0x0000000000d48947 */ /* 0x000fea0003800000 */
[----:B------:R-:W-:-:S07]  /*10810*/  IMAD.MOV.U32 R2, RZ, RZ, R12 ;  /* 0x000000ffff027224 */ /* 0x000fce00078e000c */
.L_x_1448:
[----:B------:R-:W-:Y:S01]  /*10820*/  SHF.R.U32.HI R14, RZ, 0x1, R2 ;  /* 0x00000001ff0e7819 */ /* 0x000fe20000011602 */
[----:B------:R-:W-:Y:S05]  /*10830*/  WARPSYNC.ALL ;  /* 0x0000000000007948 */ /* 0x000fea0003800000 */
[----:B-1----:R-:W-:Y:S01]  /*10840*/  IMAD.IADD R7, R14, 0x1, R13 ;  /* 0x000000010e077824 */ /* 0x002fe200078e020d */
[----:B------:R-:W-:Y:S04]  /*10850*/  BAR.SYNC.DEFER_BLOCKING 0x0 ;  /* 0x0000000000007b1d */ /* 0x000fe80000010000 */
[----:B------:R-:W-:-:S02]  /*10860*/  ISETP.GE.U32.AND P0, PT, R7, R12, PT ;  /* 0x0000000c0700720c */ /* 0x000fc40003f06070 */
[----:B------:R-:W-:Y:S02]  /*10870*/  BSSY.RECONVERGENT B0, `(.L_x_1442) ;  /* 0x000002b000007945 */ /* 0x000fe40003800200 */
[----:B------:R-:W-:-:S13]  /*10880*/  ISETP.GE.U32.OR P0, PT, R13, R14, P0 ;  /* 0x0000000e0d00720c */ /* 0x000fda0000706470 */
[----:B------:R-:W-:Y:S05]  /*10890*/  @P0 BRA `(.L_x_1443) ;  /* 0x0000000000a00947 */ /* 0x000fea0003800000 */
[----:B------:R-:W-:Y:S01]  /*108a0*/  IMAD R6, R7, R19, R0 ;  /* 0x0000001307067224 */ /* 0x000fe200078e0200 */
[----:B------:R-:W-:Y:S01]  /*108b0*/  DSETP.NAN.AND P3, PT, R4, R4, PT ;  /* 0x000000040400722a */ /* 0x000fe20003f68000 */
[----:B------:R-:W-:Y:S01]  /*108c0*/  BSSY.RECONVERGENT B1, `(.L_x_1444) ;  /* 0x0000010000017945 */ /* 0x000fe20003800200 */
[----:B------:R-:W-:Y:S01]  /*108d0*/  DSETP.NAN.AND P2, PT, R24, R24, PT ;  /* 0x000000181800722a */ /* 0x000fe20003f48000 */
[----:B------:R-:W-:-:S05]  /*108e0*/  IMAD R6, R6, 0x20, R3 ;  /* 0x0000002006067824 */ /* 0x000fca00078e0203 */
[----:B------:R-:W1:Y:S04]  /*108f0*/  LDS.128 R8, [R6] ;  /* 0x0000000006087984 */ /* 0x000e680000000c00 */
[----:B------:R-:W2:Y:S02]  /*10900*/  LDS.128 R20, [R6+0x10] ;  /* 0x0000100006147984 */ /* 0x000ea40000000c00 */
[----:B-1----:R-:W-:-:S04]  /*10910*/  @P3 ISETP.GE.U32.AND P1, PT, R16, R10, PT ;  /* 0x0000000a1000320c */ /* 0x002fc80003f26070 */
[----:B------:R-:W-:Y:S02]  /*10920*/  @P3 ISETP.GE.AND.EX P1, PT, R17, R11, PT, P1 ;  /* 0x0000000b1100320c */ /* 0x000fe40003f26310 */
[----:B--2---:R-:W-:-:S04]  /*10930*/  @P2 ISETP.GE.U32.AND P0, PT, R26, R22, PT ;  /* 0x000000161a00220c */ /* 0x004fc80003f06070 */
[----:B------:R-:W-:-:S07]  /*10940*/  @P2 ISETP.GE.AND.EX P0, PT, R27, R23, PT, P0 ;  /* 0x000000171b00220c */ /* 0x000fce0003f06300 */
[----:B------:R-:W-:Y:S01]  /*10950*/  @P3 DSETP.NUM.OR P1, PT, R8, R8, !P1 ;  /* 0x000000080800322a */ /* 0x000fe20004f27400 */
[----:B------:R-:W-:-:S13]  /*10960*/  @P3 BRA `(.L_x_1445) ;  /* 0x0000000000143947 */ /* 0x000fda0003800000 */
[----:B------:R-:W-:-:S14]  /*10970*/  DSETP.NEU.AND P3, PT, R4, R8, PT ;  /* 0x000000080400722a */ /* 0x000fdc0003f6d000 */
[----:B------:R-:W-:-:S04]  /*10980*/  @!P3 ISETP.GE.U32.AND P1, PT, R16, R10, PT ;  /* 0x0000000a1000b20c */ /* 0x000fc80003f26070 */
[----:B------:R-:W-:-:S04]  /*10990*/  @!P3 ISETP.GE.AND.EX P1, PT, R17, R11, PT, P1 ;  /* 0x0000000b1100b20c */ /* 0x000fc80003f26310 */
[----:B------:R-:W-:-:S07]  /*109a0*/  @!P3 PLOP3.LUT P1, PT, P1, PT, PT, 0x8, 0x80 ;  /* 0x000000000080b81c */ /* 0x000fce0000f2e170 */
[----:B------:R-:W-:-:S14]  /*109b0*/  @P3 DSETP.LT.AND P1, PT, R4, R8, PT ;  /* 0x000000080400322a */ /* 0x000fdc0003f21000 */
.L_x_1445:
[----:B------:R-:W-:Y:S05]  /*109c0*/  BSYNC.RECONVERGENT B1 ;  /* 0x0000000000017941 */ /* 0x000fea0003800200 */
.L_x_1444:
        /* <DEDUP_REMOVED lines=12> */
.L_x_1447:
[----:B------:R-:W-:Y:S05]  /*10a90*/  BSYNC.RECONVERGENT B1 ;  /* 0x0000000000017941 */ /* 0x000fea0003800200 */
.L_x_1446:
[----:B------:R-:W-:Y:S01]  /*10aa0*/  FSEL R24, R24, R20, P0 ;  /* 0x0000001418187208 */ /* 0x000fe20000000000 */
[----:B------:R-:W-:Y:S01]  /*10ab0*/  IMAD.MOV.U32 R7, RZ, RZ, R17 ;  /* 0x000000ffff077224 */ /* 0x000fe200078e0011 */
[----:B------:R-:W-:Y:S02]  /*10ac0*/  FSEL R25, R25, R21, P0 ;  /* 0x0000001519197208 */ /* 0x000fe40000000000 */
[----:B------:R-:W-:Y:S02]  /*10ad0*/  SEL R26, R26, R22, P0 ;  /* 0x000000161a1a7207 */ /* 0x000fe40000000000 */
[----:B------:R-:W-:Y:S02]  /*10ae0*/  SEL R27, R27, R23, P0 ;  /* 0x000000171b1b7207 */ /* 0x000fe40000000000 */
[----:B------:R-:W-:-:S03]  /*10af0*/  MOV R6, R16 ;  /* 0x0000001000067202 */ /* 0x000fc60000000f00 */
[----:B------:R1:W-:Y:S04]  /*10b00*/  STS.128 [R15+0x10], R24 ;  /* 0x000010180f007388 */ /* 0x0003e80000000c00 */
[----:B------:R1:W-:Y:S02]  /*10b10*/  STS.128 [R15], R4 ;  /* 0x000000040f007388 */ /* 0x0003e40000000c00 */
.L_x_1443:
[----:B------:R-:W-:Y:S05]  /*10b20*/  BSYNC.RECONVERGENT B0 ;  /* 0x0000000000007941 */ /* 0x000fea0003800200 */
.L_x_1442:
[----:B------:R-:W-:Y:S01]  /*10b30*/  ISETP.GT.U32.AND P0, PT, R2, 0x3, PT ;  /* 0x000000030200780c */ /* 0x000fe20003f04070 */
[----:B------:R-:W-:-:S12]  /*10b40*/  IMAD.MOV.U32 R2, RZ, RZ, R14 ;  /* 0x000000ffff027224 */ /* 0x000fd800078e000e */
[----:B------:R-:W-:Y:S05]  /*10b50*/  @P0 BRA `(.L_x_1448) ;  /* 0xfffffffc00300947 */ /* 0x000fea000383ffff */
.L_x_1441:
[----:B------:R-:W4:Y:S02]  /*10b60*/  LDCU UR4, c[0x0][0x3b0] ;  /* 0x00007600ff0477ac */ /* 0x000f240008000800 */
[----:B----4-:R-:W-:-:S09]  /*10b70*/  UISETP.NE.AND UP0, UPT, UR4, URZ, UPT ;  /* 0x000000ff0400728c */ /* 0x010fd2000bf05270 */
[----:B------:R-:W-:Y:S05]  /*10b80*/  BRA.U !UP0, `(.L_x_1449) ;  /* 0x0000000508d47547 */ /* 0x000fea000b800000 */
[----:B-1----:R-:W1:Y:S02]  /*10b90*/  LDC R15, c[0x0][0x360] ;  /* 0x0000d800ff0f7b82 */ /* 0x002e640000000800 */
[----:B-1----:R-:W-:Y:S01]  /*10ba0*/  ISETP.GE.U32.AND P0, PT, R15, 0x21, PT ;  /* 0x000000210f00780c */ /* 0x002fe20003f06070 */
[----:B------:R-:W-:-:S12]  /*10bb0*/  IMAD.MOV.U32 R12, RZ, RZ, R15 ;  /* 0x000000ffff0c7224 */ /* 0x000fd800078e000f */
[----:B------:R-:W-:Y:S05]  /*10bc0*/  @!P0 BRA `(.L_x_1450) ;  /* 0x0000000400048947 */ /* 0x000fea0003800000 */
[----:B------:R-:W1:Y:S01]  /*10bd0*/  S2UR UR5, SR_CgaCtaId ;  /* 0x00000000000579c3 */ /* 0x000e620000008800 */
[----:B------:R-:W-:Y:S01]  /*10be0*/  UMOV UR4, 0x400 ;  /* 0x0000040000047882 */ /* 0x000fe20000000000 */
[----:B--23--:R-:W-:Y:S01]  /*10bf0*/  IMAD R2, R13, R15, R0 ;  /* 0x0000000f0d027224 */ /* 0x00cfe200078e0200 */
[----:B------:R-:W-:Y:S01]  /*10c00*/  UIADD3 UR4, UPT, UPT, UR4, 0x10, URZ ;  /* 0x0000001004047890 */ /* 0x000fe2000fffe0ff */
[----:B------:R-:W-:Y:S01]  /*10c10*/  MOV R6, R16 ;  /* 0x0000001000067202 */ /* 0x000fe20000000f00 */
[----:B------:R-:W-:Y:S01]  /*10c20*/  IMAD.MOV.U32 R7, RZ, RZ, R17 ;  /* 0x000000ffff077224 */ /* 0x000fe200078e0011 */
[----:B------:R-:W-:Y:S01]  /*10c30*/  ISETP.GE.U32.AND P0, PT, R15, 0x40, PT ;  /* 0x000000400f00780c */ /* 0x000fe20003f06070 */
[----:B------:R-:W-:Y:S01]  /*10c40*/  IMAD.MOV.U32 R12, RZ, RZ, 0x20 ;  /* 0x00000020ff0c7424 */ /* 0x000fe200078e00ff */
[----:B-1----:R-:W-:-:S06]  /*10c50*/  ULEA UR4, UR5, UR4, 0x18 ;  /* 0x0000000405047291 */ /* 0x002fcc000f8ec0ff */
[----:B------:R-:W-:-:S05]  /*10c60*/  LEA R3, R2, UR4, 0x5 ;  /* 0x0000000402037c11 */ /* 0x000fca000f8e28ff */
[----:B------:R1:W-:Y:S04]  /*10c70*/  STS.128 [R3], R4 ;  /* 0x0000000403007388 */ /* 0x0003e80000000c00 */
[----:B------:R1:W-:Y:S01]  /*10c80*/  STS.128 [R3+0x10], R24 ;  /* 0x0000101803007388 */ /* 0x0003e20000000c00 */
[----:B------:R-:W-:Y:S05]  /*10c90*/  @!P0 BRA `(.L_x_1450) ;  /* 0x0000000000d08947 */ /* 0x000fea0003800000 */
[----:B------:R-:W-:-:S07]  /*10ca0*/  IMAD.MOV.U32 R2, RZ, RZ, R15 ;  /* 0x000000ffff027224 */ /* 0x000fce00078e000f */
.L_x_1457:
[----:B------:R-:W-:Y:S01]  /*10cb0*/  SHF.R.U32.HI R19, RZ, 0x1, R2 ;  /* 0x00000001ff137819 */ /* 0x000fe20000011602 */
[----:B------:R-:W-:Y:S05]  /*10cc0*/  WARPSYNC.ALL ;  /* 0x0000000000007948 */ /* 0x000fea0003800000 */
[----:B-1----:R-:W-:Y:S01]  /*10cd0*/  IADD3 R6, PT, PT, R19, R0, RZ ;  /* 0x0000000013067210 */ /* 0x002fe20007ffe0ff */
[----:B------:R-:W-:Y:S03]  /*10ce0*/  BAR.SYNC.DEFER_BLOCKING 0x0 ;  /* 0x0000000000007b1d */ /* 0x000fe60000010000 */
[----:B------:R-:W-:-:S03]  /*10cf0*/  ISETP.GE.U32.AND P0, PT, R6, R15, PT ;  /* 0x0000000f0600720c */ /* 0x000fc60003f06070 */
[----:B------:R-:W-:Y:S01]  /*10d00*/  BSSY.RECONVERGENT B0, `(.L_x_1451) ;  /* 0x000002a000007945 */ /* 0x000fe20003800200 */
[----:B------:R-:W-:-:S13]  /*10d10*/  ISETP.GE.U32.OR P0, PT, R0, R19, P0 ;  /* 0x000000130000720c */ /* 0x000fda0000706470 */
[----:B------:R-:W-:Y:S05]  /*10d20*/  @P0 BRA `(.L_x_1452) ;  /* 0x00000000009c0947 */ /* 0x000fea0003800000 */
[----:B------:R-:W-:Y:S01]  /*10d30*/  IMAD R6, R19, 0x20, R3 ;  /* 0x0000002013067824 */ /* 0x000fe200078e0203 */
[----:B------:R-:W-:Y:S01]  /*10d40*/  DSETP.NAN.AND P3, PT, R4, R4, PT ;  /* 0x000000040400722a */ /* 0x000fe20003f68000 */
[----:B------:R-:W-:Y:S01]  /*10d50*/  BSSY.RECONVERGENT B1, `(.L_x_1453) ;  /* 0x000000f000017945 */ /* 0x000fe20003800200 */
[----:B------:R-:W-:Y:S02]  /*10d60*/  DSETP.NAN.AND P2, PT, R24, R24, PT ;  /* 0x000000181800722a */ /* 0x000fe40003f48000 */
[----:B------:R-:W1:Y:S04]  /*10d70*/  LDS.128 R8, [R6] ;  /* 0x0000000006087984 */ /* 0x000e680000000c00 */
[----:B------:R-:W2:Y:S06]  /*10d80*/  LDS.128 R20, [R6+0x10] ;  /* 0x0000100006147984 */ /* 0x000eac0000000c00 */
        /* <DEDUP_REMOVED lines=11> */
.L_x_1454:
[----:B------:R-:W-:Y:S05]  /*10e40*/  BSYNC.RECONVERGENT B1 ;  /* 0x0000000000017941 */ /* 0x000fea0003800200 */
.L_x_1453:
        /* <DEDUP_REMOVED lines=12> */
.L_x_1456:
[----:B------:R-:W-:Y:S05]  /*10f10*/  BSYNC.RECONVERGENT B1 ;  /* 0x0000000000017941 */ /* 0x000fea0003800200 */
.L_x_1455:
[----:B------:R-:W-:Y:S01]  /*10f20*/  FSEL R24, R24, R20, P0 ;  /* 0x0000001418187208 */ /* 0x000fe20000000000 */
[----:B------:R-:W-:Y:S01]  /*10f30*/  IMAD.MOV.U32 R6, RZ, RZ, R16 ;  /* 0x000000ffff067224 */ /* 0x000fe200078e0010 */
[----:B------:R-:W-:Y:S01]  /*10f40*/  FSEL R25, R25, R21, P0 ;  /* 0x0000001519197208 */ /* 0x000fe20000000000 */
[----:B------:R-:W-:Y:S01]  /*10f50*/  IMAD.MOV.U32 R7, RZ, RZ, R17 ;  /* 0x000000ffff077224 */ /* 0x000fe200078e0011 */
[----:B------:R-:W-:Y:S02]  /*10f60*/  SEL R26, R26, R22, P0 ;  /* 0x000000161a1a7207 */ /* 0x000fe40000000000 */
[----:B------:R-:W-:Y:S02]  /*10f70*/  SEL R27, R27, R23, P0 ;  /* 0x000000171b1b7207 */ /* 0x000fe40000000000 */
[----:B------:R1:W-:Y:S04]  /*10f80*/  STS.128 [R3], R4 ;  /* 0x0000000403007388 */ /* 0x0003e80000000c00 */
[----:B------:R1:W-:Y:S02]  /*10f90*/  STS.128 [R3+0x10], R24 ;  /* 0x0000101803007388 */ /* 0x0003e40000000c00 */
.L_x_1452:
[----:B------:R-:W-:Y:S05]  /*10fa0*/  BSYNC.RECONVERGENT B0 ;  /* 0x0000000000007941 */ /* 0x000fea0003800200 */
.L_x_1451:
[----:B------:R-:W-:Y:S02]  /*10fb0*/  ISETP.GT.U32.AND P0, PT, R2, 0x7f, PT ;  /* 0x0000007f0200780c */ /* 0x000fe40003f04070 */
[----:B------:R-:W-:-:S11]  /*10fc0*/  MOV R2, R19 ;  /* 0x0000001300027202 */ /* 0x000fd60000000f00 */
[----:B------:R-:W-:Y:S05]  /*10fd0*/  @P0 BRA `(.L_x_1457) ;  /* 0xfffffffc00340947 */ /* 0x000fea000383ffff */
.L_x_1450:
[----:B------:R-:W-:Y:S01]  /*10fe0*/  ISETP.GE.U32.AND P0, PT, R12, 0x2, PT ;  /* 0x000000020c00780c */ /* 0x000fe20003f06070 */
[----:B------:R-:W-:Y:S05]  /*10ff0*/  WARPSYNC.ALL ;  /* 0x0000000000007948 */ /* 0x000fea0003800000 */
[----:B------:R-:W-:Y:S07]  /*11000*/  BAR.SYNC.DEFER_BLOCKING 0x0 ;  /* 0x0000000000007b1d */ /* 0x000fee0000010000 */
[----:B------:R-:W-:Y:S05]  /*11010*/  @!P0 BRA `(.L_x_1449) ;  /* 0x0000000000b08947 */ /* 0x000fea0003800000 */
[----:B------:R-:W-:-:S07]  /*11020*/  IMAD.MOV.U32 R9, RZ, RZ, 0x1 ;  /* 0x00000001ff097424 */ /* 0x000fce00078e00ff */
.L_x_1462:
[----:B------:R-:W4:Y:S01]  /*11030*/  SHFL.DOWN PT, R11, R16, R9, 0x1f ;  /* 0x08001f09100b7589 */ /* 0x000f2200000e0000 */
[----:B------:R-:W-:Y:S01]  /*11040*/  DSETP.NAN.AND P1, PT, R4, R4, PT ;  /* 0x000000040400722a */ /* 0x000fe20003f28000 */
[----:B------:R-:W-:Y:S02]  /*11050*/  BSSY.RECONVERGENT B0, `(.L_x_1458) ;  /* 0x000000d000007945 */ /* 0x000fe40003800200 */
[----:B------:R-:W5:Y:S04]  /*11060*/  SHFL.DOWN PT, R8, R17, R9, 0x1f ;  /* 0x08001f0911087589 */ /* 0x000f6800000e0000 */
[----:B-1----:R-:W-:Y:S04]  /*11070*/  SHFL.DOWN PT, R3, R5, R9, 0x1f ;  /* 0x08001f0905037589 */ /* 0x002fe800000e0000 */
[----:B------:R-:W1:Y:S03]  /*11080*/  SHFL.DOWN PT, R2, R4, R9, 0x1f ;  /* 0x08001f0904027589 */ /* 0x000e6600000e0000 */
[----:B----4-:R-:W-:-:S04]  /*11090*/  @P1 ISETP.GE.U32.AND P0, PT, R16, R11, PT ;  /* 0x0000000b1000120c */ /* 0x010fc80003f06070 */
[----:B-----5:R-:W-:-:S13]  /*110a0*/  @P1 ISETP.GE.AND.EX P0, PT, R17, R8, PT, P0 ;  /* 0x000000081100120c */ /* 0x020fda0003f06300 */
[----:B-1----:R-:W-:Y:S01]  /*110b0*/  @P1 DSETP.NUM.OR P0, PT, R2, R2, !P0 ;  /* 0x000000020200122a */ /* 0x002fe20004707400 */
[----:B------:R-:W-:-:S13]  /*110c0*/  @P1 BRA `(.L_x_1459) ;  /* 0x0000000000141947 */ /* 0x000fda0003800000 */
[----:B------:R-:W-:-:S14]  /*110d0*/  DSETP.NEU.AND P1, PT, R4, R2, PT ;  /* 0x000000020400722a */ /* 0x000fdc0003f2d000 */
[----:B------:R-:W-:-:S04]  /*110e0*/  @!P1 ISETP.GE.U32.AND P0, PT, R16, R11, PT ;  /* 0x0000000b1000920c */ /* 0x000fc80003f06070 */
[----:B------:R-:W-:-:S04]  /*110f0*/  @!P1 ISETP.GE.AND.EX P0, PT, R17, R8, PT, P0 ;  /* 0x000000081100920c */ /* 0x000fc80003f06300 */
[----:B------:R-:W-:-:S07]  /*11100*/  @!P1 PLOP3.LUT P0, PT, P0, PT, PT, 0x8, 0x80 ;  /* 0x000000000080981c */ /* 0x000fce000070e170 */
[----:B------:R-:W-:-:S14]  /*11110*/  @P1 DSETP.LT.AND P0, PT, R4, R2, PT ;  /* 0x000000020400122a */ /* 0x000fdc0003f01000 */
.L_x_1459:
[----:B------:R-:W-:Y:S05]  /*11120*/  BSYNC.RECONVERGENT B0 ;  /* 0x0000000000007941 */ /* 0x000fea0003800200 */
.L_x_1458:
[----:B------:R-:W1:Y:S01]  /*11130*/  SHFL.DOWN PT, R15, R26, R9, 0x1f ;  /* 0x08001f091a0f7589 */ /* 0x000e6200000e0000 */
[----:B------:R-:W-:Y:S01]  /*11140*/  DSETP.NAN.AND P2, PT, R24, R24, PT ;  /* 0x000000181800722a */ /* 0x000fe20003f48000 */
[----:B------:R-:W-:Y:S01]  /*11150*/  BSSY.RECONVERGENT B0, `(.L_x_1460) ;  /* 0x0000011000007945 */ /* 0x000fe20003800200 */
[----:B------:R-:W-:Y:S01]  /*11160*/  FSEL R4, R4, R2, P0 ;  /* 0x0000000204047208 */ /* 0x000fe20000000000 */
[----:B------:R-:W4:Y:S01]  /*11170*/  SHFL.DOWN PT, R10, R27, R9, 0x1f ;  /* 0x08001f091b0a7589 */ /* 0x000f2200000e0000 */
[----:B------:R-:W-:Y:S02]  /*11180*/  FSEL R5, R5, R3, P0 ;  /* 0x0000000305057208 */ /* 0x000fe40000000000 */
[----:B------:R-:W-:Y:S01]  /*11190*/  SEL R16, R16, R11, P0 ;  /* 0x0000000b10107207 */ /* 0x000fe20000000000 */
[----:B------:R-:W-:Y:S01]  /*111a0*/  SHFL.DOWN PT, R7, R25, R9, 0x1f ;  /* 0x08001f0919077589 */ /* 0x000fe200000e0000 */
[----:B------:R-:W-:-:S03]  /*111b0*/  SEL R17, R17, R8, P0 ;  /* 0x0000000811117207 */ /* 0x000fc60000000000 */
[----:B------:R-:W5:Y:S03]  /*111c0*/  SHFL.DOWN PT, R6, R24, R9, 0x1f ;  /* 0x08001f0918067589 */ /* 0x000f6600000e0000 */
[----:B-1----:R-:W-:-:S04]  /*111d0*/  @P2 ISETP.GE.U32.AND P1, PT, R26, R15, PT ;  /* 0x0000000f1a00220c */ /* 0x002fc80003f26070 */
[----:B----4-:R-:W-:-:S13]  /*111e0*/  @P2 ISETP.GE.AND.EX P1, PT, R27, R10, PT, P1 ;  /* 0x0000000a1b00220c */ /* 0x010fda0003f26310 */
[----:B-----5:R-:W-:Y:S01]  /*111f0*/  @P2 DSETP.NUM.OR P1, PT, R6, R6, !P1 ;  /* 0x000000060600222a */ /* 0x020fe20004f27400 */
[----:B------:R-:W-:-:S13]  /*11200*/  @P2 BRA `(.L_x_1461) ;  /* 0x0000000000142947 */ /* 0x000fda0003800000 */
[----:B------:R-:W-:-:S14]  /*11210*/  DSETP.NEU.AND P2, PT, R24, R6, PT ;  /* 0x000000061800722a */ /* 0x000fdc0003f4d000 */
[----:B------:R-:W-:Y:S01]  /*11220*/  @!P2 ISETP.GE.U32.AND P0, PT, R26, R15, PT ;  /* 0x0000000f1a00a20c */ /* 0x000fe20003f06070 */
[----:B------:R-:W-:-:S03]  /*11230*/  @P2 DSETP.LT.AND P1, PT, R24, R6, PT ;  /* 0x000000061800222a */ /* 0x000fc60003f21000 */
[----:B------:R-:W-:-:S04]  /*11240*/  @!P2 ISETP.GE.AND.EX P0, PT, R27, R10, PT, P0 ;  /* 0x0000000a1b00a20c */ /* 0x000fc80003f06300 */
[----:B------:R-:W-:-:S13]  /*11250*/  @!P2 PLOP3.LUT P1, PT, P0, PT, PT, 0x8, 0x80 ;  /* 0x000000000080a81c */ /* 0x000fda000072e170 */
.L_x_1461:
[----:B------:R-:W-:Y:S05]  /*11260*/  BSYNC.RECONVERGENT B0 ;  /* 0x0000000000007941 */ /* 0x000fea0003800200 */
.L_x_1460:
[----:B------:R-:W-:Y:S01]  /*11270*/  IMAD.SHL.U32 R9, R9, 0x2, RZ ;  /* 0x0000000209097824 */ /* 0x000fe200078e00ff */
[----:B------:R-:W-:Y:S02]  /*11280*/  FSEL R24, R24, R6, P1 ;  /* 0x0000000618187208 */ /* 0x000fe40000800000 */
[----:B------:R-:W-:Y:S02]  /*11290*/  FSEL R25, R25, R7, P1 ;  /* 0x0000000719197208 */ /* 0x000fe40000800000 */
[----:B------:R-:W-:Y:S02]  /*112a0*/  ISETP.GE.AND P0, PT, R9, R12, PT ;  /* 0x0000000c0900720c */ /* 0x000fe40003f06270 */
[----:B------:R-:W-:Y:S02]  /*112b0*/  SEL R26, R26, R15, P1 ;  /* 0x0000000f1a1a7207 */ /* 0x000fe40000800000 */
[----:B------:R-:W-:-:S09]  /*112c0*/  SEL R27, R27, R10, P1 ;  /* 0x0000000a1b1b7207 */ /* 0x000fd20000800000 */
[----:B------:R-:W-:Y:S05]  /*112d0*/  @!P0 BRA `(.L_x_1462) ;  /* 0xfffffffc00548947 */ /* 0x000fea000383ffff */
.L_x_1449:
[----:B------:R-:W4:Y:S01]  /*112e0*/  LDC R2, c[0x0][0x56c] ;  /* 0x00015b00ff027b82 */ /* 0x000f220000000800 */
[----:B------:R-:W-:Y:S02]  /*112f0*/  MOV R19, RZ ;  /* 0x000000ff00137202 */ /* 0x000fe40000000f00 */
[C---:B----4-:R-:W-:Y:S01]  /*11300*/  ISETP.NE.AND P0, PT, R2.reuse, RZ, PT ;  /* 0x000000ff0200720c */ /* 0x050fe20003f05270 */
[----:B------:R-:W-:-:S05]  /*11310*/  VIADD R12, R2, 0xffffffff ;  /* 0xffffffff020c7836 */ /* 0x000fca0000000000 */
[----:B-1----:R-:W-:-:S05]  /*11320*/  VIMNMX.U32 R6, PT, PT, R12, 0x18, PT ;  /* 0x000000180c067848 */ /* 0x002fca0003fe0000 */
[----:B------:R-:W-:Y:S02]  /*11330*/  VIADD R6, R6, 0x1 ;  /* 0x0000000106067836 */ /* 0x000fe40000000000 */
[----:B------:R-:W-:Y:S05]  /*11340*/  @!P0 BRA `(.L_x_1463) ;  /* 0x00000010004c8947 */ /* 0x000fea0003800000 */
[----:B------:R-:W4:Y:S01]  /*11350*/  LDL.64 R10, [R1+0x10] ;  /* 0x00001000010a7983 */ /* 0x000f220000100a00 */
[----:B------:R-:W1:Y:S01]  /*11360*/  LDCU.64 UR6, c[0x0][0x570] ;  /* 0x0000ae00ff0677ac */ /* 0x000e620008000a00 */
[----:B------:R-:W-:Y:S01]  /*11370*/  IMAD.MOV.U32 R2, RZ, RZ, RZ ;  /* 0x000000ffff027224 */ /* 0x000fe200078e00ff */
[----:B------:R-:W-:Y:S01]  /*11380*/  ISETP.NE.AND P1, PT, R12, RZ, PT ;  /* 0x000000ff0c00720c */ /* 0x000fe20003f25270 */
[----:B------:R-:W5:Y:S01]  /*11390*/  LDCU UR5, c[0x0][0x578] ;  /* 0x0000af00ff0577ac */ /* 0x000f620008000800 */
[----:B------:R-:W0:Y:S01]  /*113a0*/  LDCU UR4, c[0x0][0x69c] ;  /* 0x0000d380ff0477ac */ /* 0x000e220008000800 */
[----:B----4-:R-:W-:Y:S02]  /*113b0*/  IMAD.MOV.U32 R3, RZ, RZ, R11 ;  /* 0x000000ffff037224 */ /* 0x010fe400078e000b */
[----:B-1----:R-:W-:-:S05]  /*113c0*/  IMAD.HI.U32 R2, R11, UR7, R2 ;  /* 0x000000070b027c27 */ /* 0x002fca000f8e0002 */
[----:B-----5:R-:W-:-:S04]  /*113d0*/  SHF.R.U32.HI R3, RZ, UR5, R2 ;  /* 0x00000005ff037c19 */ /* 0x020fc80008011602 */
[----:B------:R-:W-:-:S05]  /*113e0*/  IADD3 R7, PT, PT, -R3, RZ, RZ ;  /* 0x000000ff03077210 */ /* 0x000fca0007ffe1ff */
[----:B------:R-:W-:-:S04]  /*113f0*/  IMAD R7, R7, UR6, R11 ;  /* 0x0000000607077c24 */ /* 0x000fc8000f8e020b */
[----:B0-----:R-:W-:Y:S01]  /*11400*/  IMAD R19, R7, UR4, RZ ;  /* 0x0000000407137c24 */ /* 0x001fe2000f8e02ff */
[----:B------:R-:W-:Y:S06]  /*11410*/  @!P1 BRA `(.L_x_1463) ;  /* 0x0000001000189947 */ /* 0x000fec0003800000 */
[----:B------:R-:W0:Y:S01]  /*11420*/  LDCU.64 UR6, c[0x0][0x580] ;  /* 0x0000b000ff0677ac */ /* 0x000e220008000a00 */
[----:B------:R-:W-:Y:S01]  /*11430*/  IMAD.MOV.U32 R2, RZ, RZ, RZ ;  /* 0x000000ffff027224 */ /* 0x000fe200078e00ff */
[----:B------:R-:W-:Y:S01]  /*11440*/  ISETP.NE.AND P1, PT, R6, 0x2, PT ;  /* 0x000000020600780c */ /* 0x000fe20003f25270 */
[----:B------:R-:W1:Y:S01]  /*11450*/  LDCU UR5, c[0x0][0x57c] ;  /* 0x0000af80ff0577ac */ /* 0x000e620008000800 */
[----:B------:R-:W4:Y:S01]  /*11460*/  LDCU UR4, c[0x0][0x6a4] ;  /* 0x0000d480ff0477ac */ /* 0x000f220008000800 */
[----:B0-----:R-:W-:-:S05]  /*11470*/  IMAD.HI.U32 R8, R3, UR6, R2 ;  /* 0x0000000603087c27 */ /* 0x001fca000f8e0002 */
[----:B------:R-:W-:-:S05]  /*11480*/  SHF.R.U32.HI R9, RZ, UR7, R8 ;  /* 0x00000007ff097c19 */ /* 0x000fca0008011608 */
[----:B------:R-:W-:-:S04]  /*11490*/  IMAD.MOV R2, RZ, RZ, -R9 ;  /* 0x000000ffff027224 */ /* 0x000fc800078e0a09 */
[----:B-1----:R-:W-:-:S04]  /*114a0*/  IMAD R2, R2, UR5, R3 ;  /* 0x0000000502027c24 */ /* 0x002fc8000f8e0203 */
[----:B----4-:R-:W-:Y:S01]  /*114b0*/  IMAD R19, R2, UR4, R19 ;  /* 0x0000000402137c24 */ /* 0x010fe2000f8e0213 */
[----:B------:R-:W-:Y:S06]  /*114c0*/  @!P1 BRA `(.L_x_1463) ;  /* 0x0000000c00ec9947 */ /* 0x000fec0003800000 */
[----:B------:R-:W0:Y:S01]  /*114d0*/  LDCU.64 UR6, c[0x0][0x588] ;  /* 0x0000b100ff0677ac */ /* 0x000e220008000a00 */
[----:B------:R-:W-:Y:S01]  /*114e0*/  IMAD.MOV.U32 R8, RZ, RZ, RZ ;  /* 0x000000ffff087224 */ /* 0x000fe200078e00ff */
[----:B------:R-:W-:Y:S01]  /*114f0*/  ISETP.NE.AND P1, PT, R6, 0x3, PT ;  /* 0x000000030600780c */ /* 0x000fe20003f25270 */
[----:B------:R-:W1:Y:S01]  /*11500*/  LDCU UR5, c[0x0][0x590] ;  /* 0x0000b200ff0577ac */ /* 0x000e620008000800 */
[----:B------:R-:W4:Y:S01]  /*11510*/  LDCU UR4, c[0x0][0x6ac] ;  /* 0x0000d580ff0477ac */ /* 0x000f220008000800 */
[----:B0-----:R-:W-:-:S05]  /*11520*/  IMAD.HI.U32 R2, R9, UR7, R8 ;  /* 0x0000000709027c27 */ /* 0x001fca000f8e0008 */
[----:B-1----:R-:W-:-:S04]  /*11530*/  SHF.R.U32.HI R3, RZ, UR5, R2 ;  /* 0x00000005ff037c19 */ /* 0x002fc80008011602 */
[----:B------:R-:W-:-:S05]  /*11540*/  IADD3 R7, PT, PT, -R3, RZ, RZ ;  /* 0x000000ff03077210 */ /* 0x000fca0007ffe1ff */
[----:B------:R-:W-:-:S04]  /*11550*/  IMAD R8, R7, UR6, R9 ;  /* 0x0000000607087c24 */ /* 0x000fc8000f8e0209 */
        /* <DEDUP_REMOVED lines=235> */
[----:B------:R-:W1:Y:S01]  /*12410*/  LDCU UR5, c[0x0][0x698] ;  /* 0x0000d300ff0577ac */ /* 0x000e620008000800 */
[----:B------:R-:W4:Y:S02]  /*12420*/  LDCU UR4, c[0x0][0x75c] ;  /* 0x0000eb80ff0477ac */ /* 0x000f240008000800 */
[----:B0-----:R-:W-:-:S05]  /*12430*/  IMAD.HI.U32 R2, R9, UR7, R8 ;  /* 0x0000000709027c27 */ /* 0x001fca000f8e0008 */
[----:B-1----:R-:W-:-:S04]  /*12440*/  SHF.R.U32.HI R2, RZ, UR5, R2 ;  /* 0x00000005ff027c19 */ /* 0x002fc80008011602 */
[----:B------:R-:W-:-:S05]  /*12450*/  IADD3 R3, PT, PT, -R2, RZ, RZ ;  /* 0x000000ff02037210 */ /* 0x000fca0007ffe1ff */
[----:B------:R-:W-:-:S04]  /*12460*/  IMAD R8, R3, UR6, R9 ;  /* 0x0000000603087c24 */ /* 0x000fc8000f8e0209 */
[----:B----4-:R-:W-:-:S07]  /*12470*/  IMAD R19, R8, UR4, R19 ;  /* 0x0000000408137c24 */ /* 0x010fce000f8e0213 */
.L_x_1463:
[----:B------:R-:W-:Y:S01]  /*12480*/  IMAD.MOV.U32 R22, RZ, RZ, RZ ;  /* 0x000000ffff167224 */ /* 0x000fe200078e00ff */
[----:B------:R-:W-:Y:S06]  /*12490*/  @!P0 BRA `(.L_x_1464) ;  /* 0x00000010004c8947 */ /* 0x000fec0003800000 */
[----:B------:R-:W4:Y:S01]  /*124a0*/  LDL.64 R8, [R1+0x10] ;  /* 0x0000100001087983 */ /* 0x000f220000100a00 */
[----:B------:R-:W1:Y:S01]  /*124b0*/  LDCU.64 UR6, c[0x0][0x570] ;  /* 0x0000ae00ff0677ac */ /* 0x000e620008000a00 */
[----:B------:R-:W-:Y:S01]  /*124c0*/  IMAD.MOV.U32 R2, RZ, RZ, RZ ;  /* 0x000000ffff027224 */ /* 0x000fe200078e00ff */
[----:B------:R-:W-:Y:S01]  /*124d0*/  ISETP.NE.AND P0, PT, R12, RZ, PT ;  /* 0x000000ff0c00720c */ /* 0x000fe20003f05270 */
[----:B------:R-:W5:Y:S01]  /*124e0*/  LDCU UR4, c[0x0][0x578] ;  /* 0x0000af00ff0477ac */ /* 0x000f620008000800 */
[----:B------:R-:W0:Y:S01]  /*124f0*/  LDCU UR5, c[0x0][0x69c] ;  /* 0x0000d380ff0577ac */ /* 0x000e220008000800 */
[----:B----4-:R-:W-:-:S04]  /*12500*/  VIADD R3, R9, 0x1 ;  /* 0x0000000109037836 */ /* 0x010fc80000000000 */
        /* <DEDUP_REMOVED lines=268> */
.L_x_1464:
        /* <DEDUP_REMOVED lines=9> */
.L_x_1467:
[----:B------:R-:W1:Y:S08]  /*13660*/  I2F.U32.RP R8, R7 ;  /* 0x0000000700087306 */ /* 0x000e700000209000 */
[----:B-1----:R-:W1:Y:S02]  /*13670*/  MUFU.RCP R8, R8 ;  /* 0x0000000800087308 */ /* 0x002e640000001000 */
[----:B-1----:R-:W-:-:S06]  /*13680*/  VIADD R2, R8, 0xffffffe ;  /* 0x0ffffffe08027836 */ /* 0x002fcc0000000000 */
[----:B------:R1:W4:Y:S02]  /*13690*/  F2I.FTZ.U32.TRUNC.NTZ R3, R2 ;  /* 0x0000000200037305 */ /* 0x000324000021f000 */
[----:B-1----:R-:W-:Y:S01]  /*136a0*/  IMAD.MOV.U32 R2, RZ, RZ, RZ ;  /* 0x000000ffff027224 */ /* 0x002fe200078e00ff */
[----:B----4-:R-:W-:-:S05]  /*136b0*/  IADD3 R14, PT, PT, RZ, -R3, RZ ;  /* 0x80000003ff0e7210 */ /* 0x010fca0007ffe0ff */
        /* <DEDUP_REMOVED lines=11> */
[----:B------:R-:W-:-:S04]  /*13770*/  @P1 IADD3 R10, PT, PT, R10, -R7, RZ ;  /* 0x800000070a0a1210 */ /* 0x000fc80007ffe0ff */
[----:B------:R-:W-:Y:S01]  /*13780*/  SEL R7, R9, R10, !P0 ;  /* 0x0000000a09077207 */ /* 0x000fe20004000000 */
[----:B------:R-:W-:-:S03]  /*13790*/  IMAD.MOV.U32 R10, RZ, RZ, R14 ;  /* 0x000000ffff0a7224 */ /* 0x000fc600078e000e */
[----:B------:R-:W-:-:S13]  /*137a0*/  ISETP.NE.AND P1, PT, R7, RZ, PT ;  /* 0x000000ff0700720c */ /* 0x000fda0003f25270 */
[----:B------:R-:W-:Y:S05]  /*137b0*/  @P1 BRA `(.L_x_1467) ;  /* 0xfffffffc00a81947 */ /* 0x000fea000383ffff */
[----:B------:R-:W-:Y:S05]  /*137c0*/  BSYNC.RECONVERGENT B0 ;  /* 0x0000000000007941 */ /* 0x000fea0003800200 */
.L_x_1466:
        /* <DEDUP_REMOVED lines=15> */
[----:B------:R-:W-:-:S04]  /*138c0*/  @P2 IADD3 R2, PT, PT, R2, 0x1, RZ ;  /* 0x0000000102022810 */ /* 0x000fc80007ffe0ff */
[----:B------:R-:W-:Y:S02]  /*138d0*/  SEL R2, R9, R2, !P0 ;  /* 0x0000000209027207 */ /* 0x000fe40004000000 */
[----:B------:R-:W-:-:S03]  /*138e0*/  @P1 VIADD R8, R8, 0x1 ;  /* 0x0000000108081836 */ /* 0x000fc60000000000 */
[----:B------:R-:W-:Y:S02]  /*138f0*/  IMAD.WIDE.U32 R2, R2, R19, RZ ;  /* 0x0000001302027225 */ /* 0x000fe400078e00ff */
[----:B------:R-:W-:-:S03]  /*13900*/  SEL R7, R9, R8, !P0 ;  /* 0x0000000809077207 */ /* 0x000fc60004000000 */
[----:B------:R-:W-:-:S13]  /*13910*/  LOP3.LUT P2, RZ, R3, 0x1f, RZ, 0xc0, !PT ;  /* 0x0000001f03ff7812 */ /* 0x000fda000784c0ff */
[----:B------:R-:W-:Y:S05]  /*13920*/  @P2 BRA `(.L_x_1469) ;  /* 0x0000000000542947 */ /* 0x000fea0003800000 */
[----:B------:R-:W1:Y:S01]  /*13930*/  I2F.U32.RP R3, R7 ;  /* 0x0000000700037306 */ /* 0x000e620000209000 */
[----:B------:R-:W-:Y:S02]  /*13940*/  IADD3 R11, PT, PT, RZ, -R7, RZ ;  /* 0x80000007ff0b7210 */ /* 0x000fe40007ffe0ff */
[----:B------:R-:W-:-:S05]  /*13950*/  ISETP.NE.U32.AND P2, PT, R7, RZ, PT ;  /* 0x000000ff0700720c */ /* 0x000fca0003f45070 */
[----:B-1----:R-:W1:Y:S02]  /*13960*/  MUFU.RCP R3, R3 ;  /* 0x0000000300037308 */ /* 0x002e640000001000 */
[----:B-1----:R-:W-:Y:S02]  /*13970*/  VIADD R8, R3, 0xffffffe ;  /* 0x0ffffffe03087836 */ /* 0x002fe40000000000 */
[----:B------:R-:W-:-:S04]  /*13980*/  IMAD.MOV.U32 R3, RZ, RZ, RZ ;  /* 0x000000ffff037224 */ /* 0x000fc800078e00ff */
[----:B------:R1:W4:Y:S02]  /*13990*/  F2I.FTZ.U32.TRUNC.NTZ R9, R8 ;  /* 0x0000000800097305 */ /* 0x000324000021f000 */
[----:B-1----:R-:W-:Y:S02]  /*139a0*/  IMAD.MOV.U32 R8, RZ, RZ, RZ ;  /* 0x000000ffff087224 */ /* 0x002fe400078e00ff */
[----:B----4-:R-:W-:-:S04]  /*139b0*/  IMAD R11, R11, R9, RZ ;  /* 0x000000090b0b7224 */ /* 0x010fc800078e02ff */
[----:B------:R-:W-:-:S06]  /*139c0*/  IMAD.HI.U32 R9, R9, R11, R8 ;  /* 0x0000000b09097227 */ /* 0x000fcc00078e0008 */
[----:B------:R-:W-:-:S04]  /*139d0*/  IMAD.HI.U32 R9, R9, R2, RZ ;  /* 0x0000000209097227 */ /* 0x000fc800078e00ff */
[----:B------:R-:W-:-:S04]  /*139e0*/  IMAD.MOV R10, RZ, RZ, -R9 ;  /* 0x000000ffff0a7224 */ /* 0x000fc800078e0a09 */
[----:B------:R-:W-:-:S05]  /*139f0*/  IMAD R2, R7, R10, R2 ;  /* 0x0000000a07027224 */ /* 0x000fca00078e0202 */
[----:B------:R-:W-:-:S13]  /*13a00*/  ISETP.GE.U32.AND P0, PT, R2, R7, PT ;  /* 0x000000070200720c */ /* 0x000fda0003f06070 */
[----:B------:R-:W-:Y:S01]  /*13a10*/  @P0 IMAD.IADD R2, R2, 0x1, -R7 ;  /* 0x0000000102020824 */ /* 0x000fe200078e0a07 */
[----:B------:R-:W-:-:S04]  /*13a20*/  @P0 IADD3 R9, PT, PT, R9, 0x1, RZ ;  /* 0x0000000109090810 */ /* 0x000fc80007ffe0ff */
[----:B------:R-:W-:-:S13]  /*13a30*/  ISETP.GE.U32.AND P1, PT, R2, R7, PT ;  /* 0x000000070200720c */ /* 0x000fda0003f26070 */
[----:B------:R-:W-:Y:S01]  /*13a40*/  @P1 VIADD R9, R9, 0x1 ;  /* 0x0000000109091836 */ /* 0x000fe20000000000 */
[----:B------:R-:W-:-:S05]  /*13a50*/  @!P2 LOP3.LUT R9, RZ, R7, RZ, 0x33, !PT ;  /* 0x00000007ff09a212 */ /* 0x000fca00078e33ff */
[----:B------:R-:W-:Y:S01]  /*13a60*/  IMAD.MOV.U32 R2, RZ, RZ, R9 ;  /* 0x000000ffff027224 */ /* 0x000fe200078e0009 */
[----:B------:R-:W-:Y:S06]  /*13a70*/  BRA `(.L_x_1470) ;  /* 0x0000000000087947 */ /* 0x000fec0003800000 */
.L_x_1469:
[----:B------:R-:W-:-:S07]  /*13a80*/  MOV R8, 0x13aa0 ;  /* 0x00013aa000087802 */ /* 0x000fce0000000f00 */
[----:B0-23--:R-:W-:Y:S05]  /*13a90*/  CALL.REL.NOINC `($__internal_4_$__cuda_sm20_div_u64) ;  /* 0x0000005400a87944 */ /* 0x00dfea0003c00000 */
.L_x_1470:
[----:B------:R-:W-:Y:S05]  /*13aa0*/  BSYNC.RECONVERGENT B0 ;  /* 0x0000000000007941 */ /* 0x000fea0003800200 */
.L_x_1468:
[----:B------:R-:W1:Y:S02]  /*13ab0*/  LDCU.64 UR4, c[0x0][0x780] ;  /* 0x0000f000ff0477ac */ /* 0x000e640008000a00 */
[----:B-1----:R-:W-:Y:S02]  /*13ac0*/  UISETP.NE.U32.AND UP0, UPT, UR4, URZ, UPT ;  /* 0x000000ff0400728c */ /* 0x002fe4000bf05070 */
[----:B------:R-:W-:Y:S02]  /*13ad0*/  IADD3 R2, P0, PT, R2, UR4, RZ ;  /* 0x0000000402027c10 */ /* 0x000fe4000ff1e0ff */
[----:B------:R-:W-:Y:S02]  /*13ae0*/  UISETP.NE.AND.EX UP0, UPT, UR5, URZ, UPT, UP0 ;  /* 0x000000ff0500728c */ /* 0x000fe4000bf05300 */
[----:B------:R-:W-:-:S04]  /*13af0*/  IADD3.X R3, PT, PT, R3, UR5, RZ, P0, !PT ;  /* 0x0000000503037c10 */ /* 0x000fc800087fe4ff */
[----:B------:R-:W-:-:S04]  /*13b00*/  PLOP3.LUT P1, PT, PT, PT, UP0, 0x80, 0x8 ;  /* 0x000000000008781c */ /* 0x000fc80003f2f008 */
[----:B------:R-:W-:-:S13]  /*13b10*/  PLOP3.LUT P1, PT, P1, PT, PT, 0x8, 0x80 ;  /* 0x000000000080781c */ /* 0x000fda0000f2e170 */
.L_x_1465:
[----:B------:R-:W1:Y:S02]  /*13b20*/  LDCU UR4, c[0x0][0x3b8] ;  /* 0x00007700ff0477ac */ /* 0x000e640008000800 */
[----:B-1----:R-:W-:-:S09]  /*13b30*/  UISETP.NE.AND UP0, UPT, UR4, URZ, UPT ;  /* 0x000000ff0400728c */ /* 0x002fd2000bf05270 */
[----:B------:R-:W-:Y:S05]  /*13b40*/  BRA.U !UP0, `(.L_x_1471) ;  /* 0x0000004908207547 */ /* 0x000fea000b800000 */
[----:B------:R-:W1:Y:S01]  /*13b50*/  S2R R7, SR_CTAID.X ;  /* 0x0000000000077919 */ /* 0x000e620000002500 */
[----:B------:R-:W2:Y:S01]  /*13b60*/  LDCU UR4, c[0x0][0x3bc] ;  /* 0x00007780ff0477ac */ /* 0x000ea20008000800 */
[----:B------:R-:W-:Y:S01]  /*13b70*/  HFMA2 R19, -RZ, RZ, 0, 0 ;  /* 0x00000000ff137431 */ /* 0x000fe200000001ff */
[----:B------:R-:W4:Y:S01]  /*13b80*/  LDCU UR7, c[0x0][0x56c] ;  /* 0x0000ad80ff0777ac */ /* 0x000f220008000800 */
[----:B------:R-:W3:Y:S01]  /*13b90*/  LDCU UR5, c[0x0][0x3c0] ;  /* 0x00007800ff0577ac */ /* 0x000ee20008000800 */
[----:B------:R-:W1:Y:S01]  /*13ba0*/  LDCU UR6, c[0x0][0x3a8] ;  /* 0x00007500ff0677ac */ /* 0x000e620008000800 */
[----:B--2---:R-:W-:Y:S01]  /*13bb0*/  IMAD R8, R0, UR4, RZ ;  /* 0x0000000400087c24 */ /* 0x004fe2000f8e02ff */
[----:B----4-:R-:W-:-:S03]  /*13bc0*/  UISETP.NE.AND UP0, UPT, UR7, URZ, UPT ;  /* 0x000000ff0700728c */ /* 0x010fc6000bf05270 */
[----:B---3--:R-:W-:-:S04]  /*13bd0*/  IMAD R8, R13, UR5, R8 ;  /* 0x000000050d087c24 */ /* 0x008fc8000f8e0208 */
[----:B-1----:R-:W-:-:S04]  /*13be0*/  IMAD R8, R7, UR6, R8 ;  /* 0x0000000607087c24 */ /* 0x002fc8000f8e0208 */
        /* <DEDUP_REMOVED lines=14> */
[----:B------:R-:W-:Y:S02]  /*13cd0*/  MOV R10, RZ ;  /* 0x000000ff000a7202 */ /* 0x000fe40000000f00 */
        /* <DEDUP_REMOVED lines=260> */
.L_x_1472:
[----:B------:R-:W-:Y:S01]  /*14d20*/  MOV R22, RZ ;  /* 0x000000ff00167202 */ /* 0x000fe20000000f00 */
        /* <DEDUP_REMOVED lines=275> */
.L_x_1473:
        /* <DEDUP_REMOVED lines=13> */
[----:B------:R-:W1:Y:S01]  /*15f30*/  S2R R6, SR_CTAID.Y ;  /* 0x0000000000067919 */ /* 0x000e620000002600 */
[----:B------:R-:W1:Y:S01]  /*15f40*/  LDCU UR4, c[0x0][0x374] ;  /* 0x00006e80ff0477ac */ /* 0x000e620008000800 */
[----:B------:R-:W2:Y:S01]  /*15f50*/  LDC.64 R8, c[0x0][0x788] ;  /* 0x0001e200ff087b82 */ /* 0x000ea20000000a00 */
[----:B------:R-:W-:Y:S01]  /*15f60*/  ISETP.NE.AND P0, PT, R10, RZ, PT ;  /* 0x000000ff0a00720c */ /* 0x000fe20003f05270 */
[----:B------:R-:W3:Y:S01]  /*15f70*/  LDCU UR5, c[0x0][0x360] ;  /* 0x00006c00ff0577ac */ /* 0x000ee20008000800 */
[----:B-1----:R-:W-:-:S11]  /*15f80*/  IMAD R11, R7, UR4, R6 ;  /* 0x00000004070b7c24 */ /* 0x002fd6000f8e0206 */
[----:B---3--:R-:W-:Y:S01]  /*15f90*/  @!P0 IMAD R11, R11, UR5, R0 ;  /* 0x000000050b0b8c24 */ /* 0x008fe2000f8e0200 */
[----:B------:R-:W-:-:S03]  /*15fa0*/  PLOP3.LUT P0, PT, PT, PT, PT, 0x80, 0x8 ;  /* 0x000000000008781c */ /* 0x000fc60003f0f070 */
[----:B--2---:R-:W-:-:S05]  /*15fb0*/  IMAD.WIDE.U32 R8, R11, 0x20, R8 ;  /* 0x000000200b087825 */ /* 0x004fca00078e0008 */
[----:B------:R1:W-:Y:S04]  /*15fc0*/  STG.E.64 desc[UR36][R8.64], R4 ;  /* 0x0000000408007986 */ /* 0x0003e8000c101b24 */
[----:B------:R1:W-:Y:S04]  /*15fd0*/  STG.E.64 desc[UR36][R8.64+0x8], R16 ;  /* 0x0000081008007986 */ /* 0x0003e8000c101b24 */
[----:B------:R1:W-:Y:S04]  /*15fe0*/  STG.E.64 desc[UR36][R8.64+0x10], R24 ;  /* 0x0000101808007986 */ /* 0x0003e8000c101b24 */
[----:B------:R1:W-:Y:S02]  /*15ff0*/  STG.E.64 desc[UR36][R8.64+0x18], R26 ;  /* 0x0000181a08007986 */ /* 0x0003e4000c101b24 */
.L_x_1475:
[----:B------:R-:W-:Y:S05]  /*16000*/  BSYNC.RECONVERGENT B0 ;  /* 0x0000000000007941 */ /* 0x000fea0003800200 */
.L_x_1474:
        /* <DEDUP_REMOVED lines=14> */
[----:B------:R-:W2:Y:S01]  /*160f0*/  S2R R11, SR_LANEID ;  /* 0x00000000000b7919 */ /* 0x000ea20000000000 */
[----:B------:R-:W-:Y:S01]  /*16100*/  VOTEU.ANY UR5, UPT, PT ;  /* 0x0000000000057886 */ /* 0x000fe200038e0100 */
[----:B-1----:R-:W1:Y:S01]  /*16110*/  LDC.64 R4, c[0x0][0x790] ;  /* 0x0001e400ff047b82 */ /* 0x002e620000000a00 */
[----:B------:R-:W2:Y:S08]  /*16120*/  FLO.U32 R8, UR5 ;  /* 0x0000000500087d00 */ /* 0x000eb000080e0000 */
[----:B------:R-:W3:Y:S01]  /*16130*/  POPC R9, UR5 ;  /* 0x0000000500097d09 */ /* 0x000ee20008000000 */
[----:B-1----:R-:W-:Y:S01]  /*16140*/  IMAD.WIDE.U32 R4, R7, 0x4, R4 ;  /* 0x0000000407047825 */ /* 0x002fe200078e0004 */
[----:B--2---:R-:W-:-:S13]  /*16150*/  ISETP.EQ.U32.AND P2, PT, R8, R11, PT ;  /* 0x0000000b0800720c */ /* 0x004fda0003f42070 */
        /* <DEDUP_REMOVED lines=10> */
[----:B-1----:R-:W-:-:S04]  /*16200*/  IADD3 R6, PT, PT, R6, R11, RZ ;  /* 0x0000000b06067210 */ /* 0x002fc80007ffe0ff */
[----:B------:R-:W-:-:S04]  /*16210*/  ISETP.NE.AND P2, PT, R6, UR4, PT ;  /* 0x0000000406007c0c */ /* 0x000fc8000bf45270 */
[----:B------:R-:W-:-:S05]  /*16220*/  SEL R4, RZ, 0x1, P2 ;  /* 0x00000001ff047807 */ /* 0x000fca0001000000 */
[----:B------:R2:W-:Y:S04]  /*16230*/  STS.U8 [UR5], R4 ;  /* 0x00000004ff007988 */ /* 0x0005e80008000005 */
.L_x_1477:
[----:B------:R-:W-:Y:S05]  /*16240*/  BSYNC.RECONVERGENT B0 ;  /* 0x0000000000007941 */ /* 0x000fea0003800200 */
.L_x_1476:
[----:B------:R-:W3:Y:S08]  /*16250*/  S2UR UR5, SR_CgaCtaId ;  /* 0x00000000000579c3 */ /* 0x000ef00000008800 */
[----:B------:R-:W-:Y:S06]  /*16260*/  BAR.SYNC.DEFER_BLOCKING 0x0 ;  /* 0x0000000000007b1d */ /* 0x000fec0000010000 */
[----:B------:R-:W-:-:S02]  /*16270*/  UMOV UR4, 0x400 ;  /* 0x0000040000047882 */ /* 0x000fc40000000000 */
[----:B---3--:R-:W-:-:S09]  /*16280*/  ULEA UR4, UR5, UR4, 0x18 ;  /* 0x0000000405047291 */ /* 0x008fd2000f8ec0ff */
[----:B-12---:R-:W1:Y:S02]  /*16290*/  LDS.U8 R4, [UR4] ;  /* 0x00000004ff047984 */ /* 0x006e640008000000 */
        /* <DEDUP_REMOVED lines=14> */
[----:B------:R-:W3:Y:S01]  /*16380*/  LDCU.64 UR8, c[0x0][0x388] ;  /* 0x00007100ff0877ac */ /* 0x000ee20008000a00 */
[----:B-1----:R-:W-:Y:S01]  /*16390*/  UISETP.NE.AND UP0, UPT, UR4, URZ, UPT ;  /* 0x000000ff0400728c */ /* 0x002fe2000bf05270 */
[----:B--2---:R-:W-:-:S02]  /*163a0*/  IMAD.U32 R16, RZ, RZ, UR6 ;  /* 0x00000006ff107e24 */ /* 0x004fc4000f8e00ff */
[----:B------:R-:W-:Y:S02]  /*163b0*/  IMAD.U32 R17, RZ, RZ, UR7 ;  /* 0x00000007ff117e24 */ /* 0x000fe4000f8e00ff */
[----:B---3--:R-:W-:Y:S01]  /*163c0*/  IMAD.U32 R4, RZ, RZ, UR8 ;  /* 0x00000008ff047e24 */ /* 0x008fe2000f8e00ff */
[----:B------:R-:W-:-:S03]  /*163d0*/  MOV R5, UR9 ;  /* 0x0000000900057c02 */ /* 0x000fc60008000f00 */
[----:B------:R-:W-:Y:S05]  /*163e0*/  BRA.U !UP0, `(.L_x_1479) ;  /* 0x0000000508007547 */ /* 0x000fea000b800000 */
[----:B------:R-:W1:Y:S01]  /*163f0*/  LDCU UR4, c[0x0][0x360] ;  /* 0x00006c00ff0477ac */ /* 0x000e620008000800 */
[----:B------:R-:W-:Y:S01]  /*16400*/  IMAD.U32 R8, RZ, RZ, UR8 ;  /* 0x00000008ff087e24 */ /* 0x000fe2000f8e00ff */
[----:B------:R-:W-:Y:S01]  /*16410*/  MOV R9, UR9 ;  /* 0x0000000900097c02 */ /* 0x000fe20008000f00 */
[----:B------:R-:W-:Y:S01]  /*16420*/  IMAD.U32 R10, RZ, RZ, UR6 ;  /* 0x00000006ff0a7e24 */ /* 0x000fe2000f8e00ff */
[----:B------:R-:W2:Y:S01]  /*16430*/  LDCU UR5, c[0x0][0x3ac] ;  /* 0x00007580ff0577ac */ /* 0x000ea20008000800 */
[----:B------:R-:W-:Y:S01]  /*16440*/  IMAD.U32 R11, RZ, RZ, UR7 ;  /* 0x00000007ff0b7e24 */ /* 0x000fe2000f8e00ff */
[----:B------:R-:W3:Y:S01]  /*16450*/  LDCU UR10, c[0x0][0x3ac] ;  /* 0x00007580ff0a77ac */ /* 0x000ee20008000800 */
[----:B-1----:R-:W-:-:S05]  /*16460*/  IMAD R6, R13, UR4, R0 ;  /* 0x000000040d067c24 */ /* 0x002fca000f8e0200 */
[----:B--2---:R-:W-:-:S13]  /*16470*/  ISETP.GE.U32.AND P2, PT, R6, UR5, PT ;  /* 0x0000000506007c0c */ /* 0x004fda000bf46070 */
[----:B---3--:R-:W-:Y:S05]  /*16480*/  @P2 BRA `(.L_x_1480) ;  /* 0x0000000400c82947 */ /* 0x008fea0003800000 */
[----:B------:R-:W1:Y:S01]  /*16490*/  LDCU UR5, c[0x0][0x374] ;  /* 0x00006e80ff0577ac */ /* 0x000e620008000800 */
[----:B------:R-:W2:Y:S01]  /*164a0*/  LDC R31, c[0x0][0x364] ;  /* 0x0000d900ff1f7b82 */ /* 0x000ea20000000800 */
[----:B------:R-:W-:Y:S01]  /*164b0*/  BSSY.RECONVERGENT B0, `(.L_x_1481) ;  /* 0x0000032000007945 */ /* 0x000fe20003800200 */
[----:B------:R-:W-:Y:S01]  /*164c0*/  IMAD.MOV.U32 R12, RZ, RZ, R6 ;  /* 0x000000ffff0c7224 */ /* 0x000fe200078e0006 */
[----:B------:R-:W-:Y:S01]  /*164d0*/  MOV R8, UR8 ;  /* 0x0000000800087c02 */ /* 0x000fe20008000f00 */
[----:B------:R-:W-:Y:S02]  /*164e0*/  IMAD.U32 R10, RZ, RZ, UR6 ;  /* 0x00000006ff0a7e24 */ /* 0x000fe4000f8e00ff */
[----:B------:R-:W-:Y:S02]  /*164f0*/  IMAD.U32 R11, RZ, RZ, UR7 ;  /* 0x00000007ff0b7e24 */ /* 0x000fe4000f8e00ff */
[----:B------:R-:W3:Y:S01]  /*16500*/  LDC.64 R28, c[0x0][0x788] ;  /* 0x0001e200ff1c7b82 */ /* 0x000ee20000000a00 */
[----:B------:R-:W-:-:S02]  /*16510*/  IMAD.U32 R9, RZ, RZ, UR9 ;  /* 0x00000009ff097e24 */ /* 0x000fc4000f8e00ff */
[----:B-1----:R-:W-:Y:S02]  /*16520*/  IMAD R23, R7, UR5, RZ ;  /* 0x0000000507177c24 */ /* 0x002fe4000f8e02ff */
[----:B--2---:R-:W-:-:S07]  /*16530*/  IMAD R31, R31, UR4, RZ ;  /* 0x000000041f1f7c24 */ /* 0x004fce000f8e02ff */
.L_x_1486:
[----:B------:R-:W-:-:S04]  /*16540*/  IMAD.IADD R7, R23, 0x1, R12 ;  /* 0x0000000117077824 */ /* 0x000fc800078e020c */
[----:B---3--:R-:W-:-:S05]  /*16550*/  IMAD.WIDE.U32 R6, R7, 0x20, R28 ;  /* 0x0000002007067825 */ /* 0x008fca00078e001c */
[----:B------:R-:W2:Y:S04]  /*16560*/  LDG.E.64 R26, desc[UR36][R6.64+0x18] ;  /* 0x00001824061a7981 */ /* 0x000ea8000c1e1b00 */
[----:B------:R-:W3:Y:S04]  /*16570*/  LDG.E.64 R20, desc[UR36][R6.64+0x8] ;  /* 0x0000082406147981 */ /* 0x000ee8000c1e1b00 */
[----:B------:R-:W4:Y:S04]  /*16580*/  LDG.E.64 R24, desc[UR36][R6.64+0x10] ;  /* 0x0000102406187981 */ /* 0x000f28000c1e1b00 */
[----:B------:R-:W5:Y:S01]  /*16590*/  LDG.E.64 R14, desc[UR36][R6.64] ;  /* 0x00000024060e7981 */ /* 0x000f62000c1e1b00 */
[----:B------:R-:W-:Y:S01]  /*165a0*/  DSETP.NAN.AND P5, PT, R8, R8, PT ;  /* 0x000000080800722a */ /* 0x000fe20003fa8000 */
[----:B------:R-:W-:Y:S01]  /*165b0*/  IMAD.IADD R12, R31, 0x1, R12 ;  /* 0x000000011f0c7824 */ /* 0x000fe200078e020c */
[----:B------:R-:W-:Y:S01]  /*165c0*/  DSETP.NAN.AND P6, PT, R4, R4, PT ;  /* 0x000000040400722a */ /* 0x000fe20003fc8000 */
[----:B------:R-:W-:Y:S03]  /*165d0*/  BSSY.RECONVERGENT B2, `(.L_x_1482) ;  /* 0x000000e000027945 */ /* 0x000fe60003800200 */
[----:B------:R-:W-:-:S08]  /*165e0*/  ISETP.GE.U32.AND P4, PT, R12, UR10, PT ;  /* 0x0000000a0c007c0c */ /* 0x000fd0000bf86070 */
[----:B--2---:R-:W-:Y:S02]  /*165f0*/  @P5 ISETP.GE.U32.AND P2, PT, R10, R26, PT ;  /* 0x0000001a0a00520c */ /* 0x004fe40003f46070 */
[----:B---3--:R-:W-:Y:S02]  /*16600*/  @P6 ISETP.GE.U32.AND P3, PT, R16, R20, PT ;  /* 0x000000141000620c */ /* 0x008fe40003f66070 */
[----:B------:R-:W-:Y:S02]  /*16610*/  @P5 ISETP.GE.AND.EX P2, PT, R11, R27, PT, P2 ;  /* 0x0000001b0b00520c */ /* 0x000fe40003f46320 */
[----:B------:R-:W-:-:S11]  /*16620*/  @P6 ISETP.GE.AND.EX P3, PT, R17, R21, PT, P3 ;  /* 0x000000151100620c */ /* 0x000fd60003f66330 */
[----:B----4-:R-:W-:Y:S02]  /*16630*/  @P5 DSETP.NUM.OR P2, PT, R24, R24, !P2 ;  /* 0x000000181800522a */ /* 0x010fe40005747400 */
[----:B-----5:R-:W-:Y:S01]  /*16640*/  @P6 DSETP.NUM.OR P3, PT, R14, R14, !P3 ;  /* 0x0000000e0e00622a */ /* 0x020fe20005f67400 */
[----:B------:R-:W-:-:S13]  /*16650*/  @P6 BRA `(.L_x_1483) ;  /* 0x0000000000146947 */ /* 0x000fda0003800000 */
[----:B------:R-:W-:-:S14]  /*16660*/  DSETP.NEU.AND P6, PT, R4, R14, PT ;  /* 0x0000000e0400722a */ /* 0x000fdc0003fcd000 */
[----:B------:R-:W-:-:S04]  /*16670*/  @!P6 ISETP.GE.U32.AND P3, PT, R16, R20, PT ;  /* 0x000000141000e20c */ /* 0x000fc80003f66070 */
[----:B------:R-:W-:-:S04]  /*16680*/  @!P6 ISETP.GE.AND.EX P3, PT, R17, R21, PT, P3 ;  /* 0x000000151100e20c */ /* 0x000fc80003f66330 */
[----:B------:R-:W-:-:S07]  /*16690*/  @!P6 PLOP3.LUT P3, PT, P3, PT, PT, 0x8, 0x80 ;  /* 0x000000000080e81c */ /* 0x000fce0001f6e170 */
[----:B------:R-:W-:-:S14]  /*166a0*/  @P6 DSETP.LT.AND P3, PT, R4, R14, PT ;  /* 0x0000000e0400622a */ /* 0x000fdc0003f61000 */
.L_x_1483:
[----:B------:R-:W-:Y:S05]  /*166b0*/  BSYNC.RECONVERGENT B2 ;  /* 0x0000000000027941 */ /* 0x000fea0003800200 */
.L_x_1482:
[----:B------:R-:W-:Y:S01]  /*166c0*/  BSSY.RECONVERGENT B2, `(.L_x_1484) ;  /* 0x000000b000027945 */ /* 0x000fe20003800200 */
        /* <DEDUP_REMOVED lines=10> */
.L_x_1485:
[----:B------:R-:W-:Y:S05]  /*16770*/  BSYNC.RECONVERGENT B2 ;  /* 0x0000000000027941 */ /* 0x000fea0003800200 */
.L_x_1484:
[----:B------:R-:W-:Y:S02]  /*16780*/  FSEL R8, R8, R24, P2 ;  /* 0x0000001808087208 */ /* 0x000fe40001000000 */
[----:B------:R-:W-:Y:S02]  /*16790*/  FSEL R9, R9, R25, P2 ;  /* 0x0000001909097208 */ /* 0x000fe40001000000 */
[----:B------:R-:W-:Y:S02]  /*167a0*/  SEL R10, R10, R26, P2 ;  /* 0x0000001a0a0a7207 */ /* 0x000fe40001000000 */
[----:B------:R-:W-:Y:S01]  /*167b0*/  SEL R11, R11, R27, P2 ;  /* 0x0000001b0b0b7207 */ /* 0x000fe20001000000 */
[----:B------:R-:W-:Y:S06]  /*167c0*/  @!P4 BRA `(.L_x_1486) ;  /* 0xfffffffc005cc947 */ /* 0x000fec000383ffff */
[----:B------:R-:W-:Y:S05]  /*167d0*/  BSYNC.RECONVERGENT B0 ;  /* 0x0000000000007941 */ /* 0x000fea0003800200 */
.L_x_1481:
[----:B------:R-:W-:Y:S05]  /*167e0*/  BRA `(.L_x_1480) ;  /* 0x0000000000f07947 */ /* 0x000fea0003800000 */
.L_x_1479:
[----:B------:R-:W1:Y:S01]  /*167f0*/  LDCU UR4, c[0x0][0x3ac] ;  /* 0x00007580ff0477ac */ /* 0x000e620008000800 */
[----:B------:R-:W-:Y:S01]  /*16800*/  IMAD.U32 R8, RZ, RZ, UR8 ;  /* 0x00000008ff087e24 */ /* 0x000fe2000f8e00ff */
[----:B------:R-:W-:Y:S01]  /*16810*/  MOV R10, UR6 ;  /* 0x00000006000a7c02 */ /* 0x000fe20008000f00 */
[----:B------:R-:W-:Y:S01]  /*16820*/  IMAD.U32 R9, RZ, RZ, UR9 ;  /* 0x00000009ff097e24 */ /* 0x000fe2000f8e00ff */
[----:B------:R-:W2:Y:S01]  /*16830*/  LDCU UR5, c[0x0][0x3ac] ;  /* 0x00007580ff0577ac */ /* 0x000ea20008000800 */
[----:B------:R-:W-:Y:S01]  /*16840*/  IMAD.U32 R11, RZ, RZ, UR7 ;  /* 0x00000007ff0b7e24 */ /* 0x000fe2000f8e00ff */
[----:B-1----:R-:W-:-:S13]  /*16850*/  ISETP.GE.U32.AND P2, PT, R13, UR4, PT ;  /* 0x000000040d007c0c */ /* 0x002fda000bf46070 */
[----:B--2---:R-:W-:Y:S05]  /*16860*/  @P2 BRA `(.L_x_1480) ;  /* 0x0000000000d02947 */ /* 0x004fea0003800000 */
[----:B------:R-:W1:Y:S01]  /*16870*/  LDCU UR4, c[0x0][0x374] ;  /* 0x00006e80ff0477ac */ /* 0x000e620008000800 */
[----:B------:R-:W2:Y:S01]  /*16880*/  LDC R18, c[0x0][0x360] ;  /* 0x0000d800ff127b82 */ /* 0x000ea20000000800 */
[----:B------:R-:W-:Y:S01]  /*16890*/  MOV R10, UR6 ;  /* 0x00000006000a7c02 */ /* 0x000fe20008000f00 */
[----:B------:R-:W-:Y:S01]  /*168a0*/  IMAD.U32 R11, RZ, RZ, UR7 ;  /* 0x00000007ff0b7e24 */ /* 0x000fe2000f8e00ff */
[----:B------:R-:W-:Y:S01]  /*168b0*/  MOV R9, UR9 ;  /* 0x0000000900097c02 */ /* 0x000fe20008000f00 */
[----:B------:R-:W-:Y:S02]  /*168c0*/  IMAD.MOV.U32 R23, RZ, RZ, R13 ;  /* 0x000000ffff177224 */ /* 0x000fe400078e000d */
[----:B------:R-:W-:Y:S02]  /*168d0*/  IMAD.U32 R8, RZ, RZ, UR8 ;  /* 0x00000008ff087e24 */ /* 0x000fe4000f8e00ff */
[----:B------:R-:W3:Y:S08]  /*168e0*/  LDC.64 R28, c[0x0][0x788] ;  /* 0x0001e200ff1c7b82 */ /* 0x000ef00000000a00 */
[----:B------:R-:W4:Y:S01]  /*168f0*/  LDC R30, c[0x0][0x364] ;  /* 0x0000d900ff1e7b82 */ /* 0x000f220000000800 */
[----:B-1----:R-:W-:-:S07]  /*16900*/  IMAD R12, R7, UR4, RZ ;  /* 0x00000004070c7c24 */ /* 0x002fce000f8e02ff */
.L_x_1491:
[----:B------:R-:W-:-:S04]  /*16910*/  IMAD.IADD R7, R12, 0x1, R23 ;  /* 0x000000010c077824 */ /* 0x000fc800078e0217 */
[----:B--2---:R-:W-:-:S04]  /*16920*/  IMAD R7, R7, R18, R0 ;  /* 0x0000001207077224 */ /* 0x004fc800078e0200 */
[----:B---3--:R-:W-:-:S05]  /*16930*/  IMAD.WIDE.U32 R6, R7, 0x20, R28 ;  /* 0x0000002007067825 */ /* 0x008fca00078e001c */
[----:B------:R-:W2:Y:S04]  /*16940*/  LDG.E.64 R26, desc[UR36][R6.64+0x18] ;  /* 0x00001824061a7981 */ /* 0x000ea8000c1e1b00 */
[----:B------:R-:W3:Y:S04]  /*16950*/  LDG.E.64 R20, desc[UR36][R6.64+0x8] ;  /* 0x0000082406147981 */ /* 0x000ee8000c1e1b00 */
[----:B------:R-:W5:Y:S04]  /*16960*/  LDG.E.64 R24, desc[UR36][R6.64+0x10] ;  /* 0x0000102406187981 */ /* 0x000f68000c1e1b00 */
[----:B------:R-:W5:Y:S01]  /*16970*/  LDG.E.64 R14, desc[UR36][R6.64] ;  /* 0x00000024060e7981 */ /* 0x000f62000c1e1b00 */
[----:B------:R-:W-:Y:S01]  /*16980*/  DSETP.NAN.AND P5, PT, R8, R8, PT ;  /* 0x000000080800722a */ /* 0x000fe20003fa8000 */
[----:B----4-:R-:W-:Y:S01]  /*16990*/  IMAD.IADD R23, R30, 0x1, R23 ;  /* 0x000000011e177824 */ /* 0x010fe200078e0217 */
[----:B------:R-:W-:Y:S01]  /*169a0*/  DSETP.NAN.AND P6, PT, R4, R4, PT ;  /* 0x000000040400722a */ /* 0x000fe20003fc8000 */
[----:B------:R-:W-:Y:S03]  /*169b0*/  BSSY.RECONVERGENT B0, `(.L_x_1487) ;  /* 0x000000e000007945 */ /* 0x000fe60003800200 */
[----:B------:R-:W-:-:S08]  /*169c0*/  ISETP.GE.U32.AND P4, PT, R23, UR5, PT ;  /* 0x0000000517007c0c */ /* 0x000fd0000bf86070 */
[----:B--2---:R-:W-:Y:S02]  /*169d0*/  @P5 ISETP.GE.U32.AND P2, PT, R10, R26, PT ;  /* 0x0000001a0a00520c */ /* 0x004fe40003f46070 */
[----:B---3--:R-:W-:Y:S02]  /*169e0*/  @P6 ISETP.GE.U32.AND P3, PT, R16, R20, PT ;  /* 0x000000141000620c */ /* 0x008fe40003f66070 */
[----:B------:R-:W-:Y:S02]  /*169f0*/  @P5 ISETP.GE.AND.EX P2, PT, R11, R27, PT, P2 ;  /* 0x0000001b0b00520c */ /* 0x000fe40003f46320 */
[----:B------:R-:W-:-:S11]  /*16a00*/  @P6 ISETP.GE.AND.EX P3, PT, R17, R21, PT, P3 ;  /* 0x000000151100620c */ /* 0x000fd60003f66330 */
[----:B-----5:R-:W-:Y:S02]  /*16a10*/  @P5 DSETP.NUM.OR P2, PT, R24, R24, !P2 ;  /* 0x000000181800522a */ /* 0x020fe40005747400 */
[----:B------:R-:W-:Y:S01]  /*16a20*/  @P6 DSETP.NUM.OR P3, PT, R14, R14, !P3 ;  /* 0x0000000e0e00622a */ /* 0x000fe20005f67400 */
[----:B------:R-:W-:-:S13]  /*16a30*/  @P6 BRA `(.L_x_1488) ;  /* 0x0000000000146947 */ /* 0x000fda0003800000 */
[----:B------:R-:W-:-:S14]  /*16a40*/  DSETP.NEU.AND P6, PT, R4, R14, PT ;  /* 0x0000000e0400722a */ /* 0x000fdc0003fcd000 */
[----:B------:R-:W-:-:S04]  /*16a50*/  @!P6 ISETP.GE.U32.AND P3, PT, R16, R20, PT ;  /* 0x000000141000e20c */ /* 0x000fc80003f66070 */
[----:B------:R-:W-:-:S04]  /*16a60*/  @!P6 ISETP.GE.AND.EX P3, PT, R17, R21, PT, P3 ;  /* 0x000000151100e20c */ /* 0x000fc80003f66330 */
[----:B------:R-:W-:-:S07]  /*16a70*/  @!P6 PLOP3.LUT P3, PT, P3, PT, PT, 0x8, 0x80 ;  /* 0x000000000080e81c */ /* 0x000fce0001f6e170 */
[----:B------:R-:W-:-:S14]  /*16a80*/  @P6 DSETP.LT.AND P3, PT, R4, R14, PT ;  /* 0x0000000e0400622a */ /* 0x000fdc0003f61000 */
.L_x_1488:
[----:B------:R-:W-:Y:S05]  /*16a90*/  BSYNC.RECONVERGENT B0 ;  /* 0x0000000000007941 */ /* 0x000fea0003800200 */
.L_x_1487:
        /* <DEDUP_REMOVED lines=11> */
.L_x_1490:
[----:B------:R-:W-:Y:S05]  /*16b50*/  BSYNC.RECONVERGENT B0 ;  /* 0x0000000000007941 */ /* 0x000fea0003800200 */
.L_x_1489:
[----:B------:R-:W-:Y:S02]  /*16b60*/  FSEL R8, R8, R24, P2 ;  /* 0x0000001808087208 */ /* 0x000fe40001000000 */
[----:B------:R-:W-:Y:S02]  /*16b70*/  FSEL R9, R9, R25, P2 ;  /* 0x0000001909097208 */ /* 0x000fe40001000000 */
[----:B------:R-:W-:Y:S02]  /*16b80*/  SEL R10, R10, R26, P2 ;  /* 0x0000001a0a0a7207 */ /* 0x000fe40001000000 */
[----:B------:R-:W-:Y:S01]  /*16b90*/  SEL R11, R11, R27, P2 ;  /* 0x0000001b0b0b7207 */ /* 0x000fe20001000000 */
[----:B------:R-:W-:Y:S06]  /*16ba0*/  @!P4 BRA `(.L_x_1491) ;  /* 0xfffffffc0058c947 */ /* 0x000fec000383ffff */
.L_x_1480:
[----:B------:R-:W-:Y:S05]  /*16bb0*/  BSYNC.RECONVERGENT B1 ;  /* 0x0000000000017941 */ /* 0x000fea0003800200 */
.L_x_1478:
[----:B------:R-:W1:Y:S01]  /*16bc0*/  S2UR UR6, SR_CgaCtaId ;  /* 0x00000000000679c3 */ /* 0x000e620000008800 */
[----:B------:R-:W2:Y:S01]  /*16bd0*/  LDCU UR5, c[0x0][0x360] ;  /* 0x00006c00ff0577ac */ /* 0x000ea20008000800 */
[----:B------:R-:W-:Y:S01]  /*16be0*/  IMAD.MOV.U32 R6, RZ, RZ, R16 ;  /* 0x000000ffff067224 */ /* 0x000fe200078e0010 */
[----:B------:R-:W-:Y:S01]  /*16bf0*/  MOV R7, R17 ;  /* 0x0000001100077202 */ /* 0x000fe20000000f00 */
[----:B------:R-:W-:Y:S02]  /*16c00*/  UMOV UR4, 0x400 ;  /* 0x0000040000047882 */ /* 0x000fe40000000000 */
[----:B------:R-:W-:Y:S01]  /*16c10*/  UIADD3 UR4, UPT, UPT, UR4, 0x10, URZ ;  /* 0x0000001004047890 */ /* 0x000fe2000fffe0ff */
[----:B--2---:R-:W-:-:S03]  /*16c20*/  IMAD R15, R13, UR5, R0 ;  /* 0x000000050d0f7c24 */ /* 0x004fc6000f8e0200 */
[----:B-1----:R-:W-:Y:S01]  /*16c30*/  ULEA UR8, UR6, UR4, 0x18 ;  /* 0x0000000406087291 */ /* 0x002fe2000f8ec0ff */
[----:B------:R-:W1:Y:S05]  /*16c40*/  LDCU UR6, c[0x0][0x364] ;  /* 0x00006c80ff0677ac */ /* 0x000e6a0008000800 */
[----:B------:R-:W-:-:S05]  /*16c50*/  LEA R15, R15, UR8, 0x5 ;  /* 0x000000080f0f7c11 */ /* 0x000fca000f8e28ff */
[----:B------:R2:W-:Y:S04]  /*16c60*/  STS.128 [R15], R4 ;  /* 0x000000040f007388 */ /* 0x0005e80000000c00 */
[----:B------:R2:W-:Y:S01]  /*16c70*/  STS.128 [R15+0x10], R8 ;  /* 0x000010080f007388 */ /* 0x0005e20000000c00 */
[----:B-1----:R-:W-:-:S09]  /*16c80*/  UISETP.GE.U32.AND UP0, UPT, UR6, 0x2, UPT ;  /* 0x000000020600788c */ /* 0x002fd2000bf06070 */
[----:B------:R-:W-:Y:S05]  /*16c90*/  BRA.U !UP0, `(.L_x_1492) ;  /* 0x0000000108d07547 */ /* 0x000fea000b800000 */
[----:B------:R-:W-:-:S05]  /*16ca0*/  UMOV UR4, UR6 ;  /* 0x0000000600047c82 */ /* 0x000fca0008000000 */
.L_x_1499:
[----:B------:R-:W-:Y:S01]  /*16cb0*/  USHF.R.U32.HI UR7, URZ, 0x1, UR4 ;  /* 0x00000001ff077899 */ /* 0x000fe20008011604 */
[----:B------:R-:W-:Y:S05]  /*16cc0*/  BAR.SYNC.DEFER_BLOCKING 0x0 ;  /* 0x0000000000007b1d */ /* 0x000fea0000010000 */
[----:B-12---:R-:W-:Y:S01]  /*16cd0*/  VIADD R7, R13, UR7 ;  /* 0x000000070d077c36 */ /* 0x006fe20008000000 */
[----:B------:R-:W-:Y:S04]  /*16ce0*/  BSSY.RECONVERGENT B0, `(.L_x_1493) ;  /* 0x000002c000007945 */ /* 0x000fe80003800200 */
[----:B------:R-:W-:-:S04]  /*16cf0*/  ISETP.GE.U32.AND P2, PT, R7, UR6, PT ;  /* 0x0000000607007c0c */ /* 0x000fc8000bf46070 */
[----:B------:R-:W-:-:S13]  /*16d00*/  ISETP.GE.U32.OR P2, PT, R13, UR7, P2 ;  /* 0x000000070d007c0c */ /* 0x000fda0009746470 */
[----:B------:R-:W-:Y:S05]  /*16d10*/  @P2 BRA `(.L_x_1494) ;  /* 0x0000000000a02947 */ /* 0x000fea0003800000 */
[----:B------:R-:W-:Y:S01]  /*16d20*/  IMAD R6, R7, UR5, R0 ;  /* 0x0000000507067c24 */ /* 0x000fe2000f8e0200 */
[----:B------:R-:W-:Y:S01]  /*16d30*/  DSETP.NAN.AND P5, PT, R4, R4, PT ;  /* 0x000000040400722a */ /* 0x000fe20003fa8000 */
[----:B------:R-:W-:Y:S01]  /*16d40*/  BSSY.RECONVERGENT B1, `(.L_x_1495) ;  /* 0x0000010000017945 */ /* 0x000fe20003800200 */
[----:B------:R-:W-:Y:S02]  /*16d50*/  DSETP.NAN.AND P4, PT, R8, R8, PT ;  /* 0x000000080800722a */ /* 0x000fe40003f88000 */
[----:B------:R-:W-:-:S05]  /*16d60*/  LEA R6, R6, UR8, 0x5 ;  /* 0x0000000806067c11 */ /* 0x000fca000f8e28ff */
[----:B------:R-:W1:Y:S04]  /*16d70*/  LDS.128 R24, [R6] ;  /* 0x0000000006187984 */ /* 0x000e680000000c00 */
[----:B------:R-:W2:Y:S01]  /*16d80*/  LDS.128 R28, [R6+0x10] ;  /* 0x00001000061c7984 */ /* 0x000ea20000000c00 */
        /* <DEDUP_REMOVED lines=11> */
.L_x_1496:
[----:B------:R-:W-:Y:S05]  /*16e40*/  BSYNC.RECONVERGENT B1 ;  /* 0x0000000000017941 */ /* 0x000fea0003800200 */
.L_x_1495:
        /* <DEDUP_REMOVED lines=12> */
.L_x_1498:
[----:B------:R-:W-:Y:S05]  /*16f10*/  BSYNC.RECONVERGENT B1 ;  /* 0x0000000000017941 */ /* 0x000fea0003800200 */
.L_x_1497:
        /* <DEDUP_REMOVED lines=8> */
.L_x_1494:
[----:B------:R-:W-:Y:S05]  /*16fa0*/  BSYNC.RECONVERGENT B0 ;  /* 0x0000000000007941 */ /* 0x000fea0003800200 */
.L_x_1493:
[----:B------:R-:W-:-:S03]  /*16fb0*/  UISETP.GT.U32.AND UP0, UPT, UR4, 0x3, UPT ;  /* 0x000000030400788c */ /* 0x000fc6000bf04070 */
[----:B------:R-:W-:-:S06]  /*16fc0*/  UMOV UR4, UR7 ;  /* 0x0000000700047c82 */ /* 0x000fcc0008000000 */
[----:B------:R-:W-:Y:S05]  /*16fd0*/  BRA.U UP0, `(.L_x_1499) ;  /* 0xfffffffd00347547 */ /* 0x000fea000b83ffff */
.L_x_1492:
[----:B------:R-:W3:Y:S02]  /*16fe0*/  LDCU UR4, c[0x0][0x3b0] ;  /* 0x00007600ff0477ac */ /* 0x000ee40008000800 */
[----:B---3--:R-:W-:-:S09]  /*16ff0*/  UISETP.NE.AND UP0, UPT, UR4, URZ, UPT ;  /* 0x000000ff0400728c */ /* 0x008fd2000bf05270 */
[----:B------:R-:W-:Y:S05]  /*17000*/  BRA.U !UP0, `(.L_x_1500) ;  /* 0x0000000508b07547 */ /* 0x000fea000b800000 */
[----:B------:R-:W-:Y:S02]  /*17010*/  UISETP.GE.U32.AND UP0, UPT, UR5, 0x21, UPT ;  /* 0x000000210500788c */ /* 0x000fe4000bf06070 */
[----:B------:R-:W-:-:S07]  /*17020*/  UMOV UR4, UR5 ;  /* 0x0000000500047c82 */ /* 0x000fce0008000000 */
[----:B------:R-:W-:Y:S05]  /*17030*/  BRA.U !UP0, `(.L_x_1501) ;  /* 0x0000000108e87547 */ /* 0x000fea000b800000 */
[----:B-12---:R-:W-:Y:S01]  /*17040*/  MOV R6, R16 ;  /* 0x0000001000067202 */ /* 0x006fe20000000f00 */
[----:B------:R-:W-:Y:S01]  /*17050*/  IMAD.MOV.U32 R7, RZ, RZ, R17 ;  /* 0x000000ffff077224 */ /* 0x000fe200078e0011 */
[----:B------:R3:W-:Y:S01]  /*17060*/  STS.128 [R15+0x10], R8 ;  /* 0x000010080f007388 */ /* 0x0007e20000000c00 */
[----:B------:R-:W-:Y:S01]  /*17070*/  UISETP.GE.U32.AND UP0, UPT, UR5, 0x40, UPT ;  /* 0x000000400500788c */ /* 0x000fe2000bf06070 */
[----:B------:R-:W-:Y:S02]  /*17080*/  UMOV UR4, 0x20 ;  /* 0x0000002000047882 */ /* 0x000fe40000000000 */
[----:B------:R3:W-:Y:S06]  /*17090*/  STS.128 [R15], R4 ;  /* 0x000000040f007388 */ /* 0x0007ec0000000c00 */
[----:B------:R-:W-:Y:S05]  /*170a0*/  BRA.U !UP0, `(.L_x_1501) ;  /* 0x0000000108cc7547 */ /* 0x000fea000b800000 */
[----:B------:R-:W-:-:S07]  /*170b0*/  IMAD.U32 R12, RZ, RZ, UR5 ;  /* 0x00000005ff0c7e24 */ /* 0x000fce000f8e00ff */
.L_x_1508:
[----:B------:R-:W-:Y:S01]  /*170c0*/  SHF.R.U32.HI R13, RZ, 0x1, R12 ;  /* 0x00000001ff0d7819 */ /* 0x000fe2000001160c */
[----:B------:R-:W-:Y:S04]  /*170d0*/  BAR.SYNC.DEFER_BLOCKING 0x0 ;  /* 0x0000000000007b1d */ /* 0x000fe80000010000 */
[----:B-1-3--:R-:W-:Y:S02]  /*170e0*/  IMAD.IADD R6, R13, 0x1, R0 ;  /* 0x000000010d067824 */ /* 0x00afe400078e0200 */
[----:B------:R-:W-:Y:S03]  /*170f0*/  BSSY.RECONVERGENT B0, `(.L_x_1502) ;  /* 0x000002b000007945 */ /* 0x000fe60003800200 */
[----:B------:R-:W-:-:S04]  /*17100*/  ISETP.GE.U32.AND P2, PT, R6, UR5, PT ;  /* 0x0000000506007c0c */ /* 0x000fc8000bf46070 */
[----:B------:R-:W-:-:S13]  /*17110*/  ISETP.GE.U32.OR P2, PT, R0, R13, P2 ;  /* 0x0000000d0000720c */ /* 0x000fda0001746470 */
[----:B------:R-:W-:Y:S05]  /*17120*/  @P2 BRA `(.L_x_1503) ;  /* 0x00000000009c2947 */ /* 0x000fea0003800000 */
[----:B------:R-:W-:Y:S01]  /*17130*/  LEA R6, R13, R15, 0x5 ;  /* 0x0000000f0d067211 */ /* 0x000fe200078e28ff */
        /* <DEDUP_REMOVED lines=16> */
.L_x_1505:
[----:B------:R-:W-:Y:S05]  /*17240*/  BSYNC.RECONVERGENT B1 ;  /* 0x0000000000017941 */ /* 0x000fea0003800200 */
.L_x_1504:
        /* <DEDUP_REMOVED lines=12> */
.L_x_1507:
[----:B------:R-:W-:Y:S05]  /*17310*/  BSYNC.RECONVERGENT B1 ;  /* 0x0000000000017941 */ /* 0x000fea0003800200 */
.L_x_1506:
        /* <DEDUP_REMOVED lines=8> */
.L_x_1503:
[----:B------:R-:W-:Y:S05]  /*173a0*/  BSYNC.RECONVERGENT B0 ;  /* 0x0000000000007941 */ /* 0x000fea0003800200 */
.L_x_1502:
[----:B------:R-:W-:Y:S01]  /*173b0*/  ISETP.GT.U32.AND P2, PT, R12, 0x7f, PT ;  /* 0x0000007f0c00780c */ /* 0x000fe20003f44070 */
[----:B------:R-:W-:-:S12]  /*173c0*/  IMAD.MOV.U32 R12, RZ, RZ, R13 ;  /* 0x000000ffff0c7224 */ /* 0x000fd800078e000d */
[----:B------:R-:W-:Y:S05]  /*173d0*/  @P2 BRA `(.L_x_1508) ;  /* 0xfffffffc00382947 */ /* 0x000fea000383ffff */
.L_x_1501:
[----:B------:R-:W-:Y:S01]  /*173e0*/  BAR.SYNC.DEFER_BLOCKING 0x0 ;  /* 0x0000000000007b1d */ /* 0x000fe20000010000 */
[----:B------:R-:W-:-:S09]  /*173f0*/  UISETP.GE.U32.AND UP0, UPT, UR4, 0x2, UPT ;  /* 0x000000020400788c */ /* 0x000fd2000bf06070 */
[----:B------:R-:W-:Y:S05]  /*17400*/  BRA.U !UP0, `(.L_x_1500) ;  /* 0x0000000108b07547 */ /* 0x000fea000b800000 */
[----:B-123--:R-:W-:-:S07]  /*17410*/  MOV R15, 0x1 ;  /* 0x00000001000f7802 */ /* 0x00efce0000000f00 */
.L_x_1513:
[----:B------:R-:W1:Y:S01]  /*17420*/  SHFL.DOWN PT, R21, R16, R15, 0x1f ;  /* 0x08001f0f10157589 */ /* 0x000e6200000e0000 */
[----:B------:R-:W-:Y:S01]  /*17430*/  DSETP.NAN.AND P3, PT, R4, R4, PT ;  /* 0x000000040400722a */ /* 0x000fe20003f68000 */
[----:B------:R-:W-:Y:S02]  /*17440*/  BSSY.RECONVERGENT B0, `(.L_x_1509) ;  /* 0x000000d000007945 */ /* 0x000fe40003800200 */
[----:B------:R-:W2:Y:S04]  /*17450*/  SHFL.DOWN PT, R0, R17, R15, 0x1f ;  /* 0x08001f0f11007589 */ /* 0x000ea800000e0000 */
[----:B------:R-:W-:Y:S04]  /*17460*/  SHFL.DOWN PT, R7, R5, R15, 0x1f ;  /* 0x08001f0f05077589 */ /* 0x000fe800000e0000 */
[----:B------:R-:W3:Y:S03]  /*17470*/  SHFL.DOWN PT, R6, R4, R15, 0x1f ;  /* 0x08001f0f04067589 */ /* 0x000ee600000e0000 */
[----:B-1----:R-:W-:-:S04]  /*17480*/  @P3 ISETP.GE.U32.AND P2, PT, R16, R21, PT ;  /* 0x000000151000320c */ /* 0x002fc80003f46070 */
[----:B--2---:R-:W-:-:S13]  /*17490*/  @P3 ISETP.GE.AND.EX P2, PT, R17, R0, PT, P2 ;  /* 0x000000001100320c */ /* 0x004fda0003f46320 */
[----:B---3--:R-:W-:Y:S01]  /*174a0*/  @P3 DSETP.NUM.OR P2, PT, R6, R6, !P2 ;  /* 0x000000060600322a */ /* 0x008fe20005747400 */
[----:B------:R-:W-:-:S13]  /*174b0*/  @P3 BRA `(.L_x_1510) ;  /* 0x0000000000143947 */ /* 0x000fda0003800000 */
[----:B------:R-:W-:-:S14]  /*174c0*/  DSETP.NEU.AND P3, PT, R4, R6, PT ;  /* 0x000000060400722a */ /* 0x000fdc0003f6d000 */
[----:B------:R-:W-:-:S04]  /*174d0*/  @!P3 ISETP.GE.U32.AND P2, PT, R16, R21, PT ;  /* 0x000000151000b20c */ /* 0x000fc80003f46070 */
[----:B------:R-:W-:-:S04]  /*174e0*/  @!P3 ISETP.GE.AND.EX P2, PT, R17, R0, PT, P2 ;  /* 0x000000001100b20c */ /* 0x000fc80003f46320 */
[----:B------:R-:W-:-:S07]  /*174f0*/  @!P3 PLOP3.LUT P2, PT, P2, PT, PT, 0x8, 0x80 ;  /* 0x000000000080b81c */ /* 0x000fce000174e170 */
[----:B------:R-:W-:-:S14]  /*17500*/  @P3 DSETP.LT.AND P2, PT, R4, R6, PT ;  /* 0x000000060400322a */ /* 0x000fdc0003f41000 */
.L_x_1510:
[----:B------:R-:W-:Y:S05]  /*17510*/  BSYNC.RECONVERGENT B0 ;  /* 0x0000000000007941 */ /* 0x000fea0003800200 */
.L_x_1509:
[----:B------:R-:W1:Y:S01]  /*17520*/  SHFL.DOWN PT, R23, R10, R15, 0x1f ;  /* 0x08001f0f0a177589 */ /* 0x000e6200000e0000 */
[----:B------:R-:W-:Y:S01]  /*17530*/  DSETP.NAN.AND P4, PT, R8, R8, PT ;  /* 0x000000080800722a */ /* 0x000fe20003f88000 */
[----:B------:R-:W-:Y:S01]  /*17540*/  BSSY.RECONVERGENT B0, `(.L_x_1511) ;  /* 0x0000011000007945 */ /* 0x000fe20003800200 */
[----:B------:R-:W-:Y:S01]  /*17550*/  FSEL R4, R4, R6, P2 ;  /* 0x0000000604047208 */ /* 0x000fe20001000000 */
[----:B------:R-:W2:Y:S01]  /*17560*/  SHFL.DOWN PT, R14, R11, R15, 0x1f ;  /* 0x08001f0f0b0e7589 */ /* 0x000ea200000e0000 */
[----:B------:R-:W-:Y:S02]  /*17570*/  FSEL R5, R5, R7, P2 ;  /* 0x0000000705057208 */ /* 0x000fe40001000000 */
[----:B------:R-:W-:Y:S01]  /*17580*/  SEL R16, R16, R21, P2 ;  /* 0x0000001510107207 */ /* 0x000fe20001000000 */
[----:B------:R-:W-:Y:S01]  /*17590*/  SHFL.DOWN PT, R13, R9, R15, 0x1f ;  /* 0x08001f0f090d7589 */ /* 0x000fe200000e0000 */
[----:B------:R-:W-:-:S03]  /*175a0*/  SEL R17, R17, R0, P2 ;  /* 0x0000000011117207 */ /* 0x000fc60001000000 */
[----:B------:R-:W3:Y:S03]  /*175b0*/  SHFL.DOWN PT, R12, R8, R15, 0x1f ;  /* 0x08001f0f080c7589 */ /* 0x000ee600000e0000 */
[----:B-1----:R-:W-:-:S04]  /*175c0*/  @P4 ISETP.GE.U32.AND P3, PT, R10, R23, PT ;  /* 0x000000170a00420c */ /* 0x002fc80003f66070 */
[----:B--2---:R-:W-:-:S13]  /*175d0*/  @P4 ISETP.GE.AND.EX P3, PT, R11, R14, PT, P3 ;  /* 0x0000000e0b00420c */ /* 0x004fda0003f66330 */
[----:B---3--:R-:W-:Y:S01]  /*175e0*/  @P4 DSETP.NUM.OR P3, PT, R12, R12, !P3 ;  /* 0x0000000c0c00422a */ /* 0x008fe20005f67400 */
[----:B------:R-:W-:-:S13]  /*175f0*/  @P4 BRA `(.L_x_1512) ;  /* 0x0000000000144947 */ /* 0x000fda0003800000 */
[----:B------:R-:W-:-:S14]  /*17600*/  DSETP.NEU.AND P4, PT, R8, R12, PT ;  /* 0x0000000c0800722a */ /* 0x000fdc0003f8d000 */
[----:B------:R-:W-:Y:S01]  /*17610*/  @!P4 ISETP.GE.U32.AND P2, PT, R10, R23, PT ;  /* 0x000000170a00c20c */ /* 0x000fe20003f46070 */
[----:B------:R-:W-:-:S03]  /*17620*/  @P4 DSETP.LT.AND P3, PT, R8, R12, PT ;  /* 0x0000000c0800422a */ /* 0x000fc60003f61000 */
[----:B------:R-:W-:-:S04]  /*17630*/  @!P4 ISETP.GE.AND.EX P2, PT, R11, R14, PT, P2 ;  /* 0x0000000e0b00c20c */ /* 0x000fc80003f46320 */
[----:B------:R-:W-:-:S13]  /*17640*/  @!P4 PLOP3.LUT P3, PT, P2, PT, PT, 0x8, 0x80 ;  /* 0x000000000080c81c */ /* 0x000fda000176e170 */
.L_x_1512:
[----:B------:R-:W-:Y:S05]  /*17650*/  BSYNC.RECONVERGENT B0 ;  /* 0x0000000000007941 */ /* 0x000fea0003800200 */
.L_x_1511:
[----:B------:R-:W-:Y:S01]  /*17660*/  IMAD.SHL.U32 R15, R15, 0x2, RZ ;  /* 0x000000020f0f7824 */ /* 0x000fe200078e00ff */
[----:B------:R-:W-:Y:S02]  /*17670*/  FSEL R8, R8, R12, P3 ;  /* 0x0000000c08087208 */ /* 0x000fe40001800000 */
[----:B------:R-:W-:Y:S02]  /*17680*/  FSEL R9, R9, R13, P3 ;  /* 0x0000000d09097208 */ /* 0x000fe40001800000 */
[----:B------:R-:W-:Y:S02]  /*17690*/  ISETP.GE.AND P2, PT, R15, UR4, PT ;  /* 0x000000040f007c0c */ /* 0x000fe4000bf46270 */
[----:B------:R-:W-:Y:S02]  /*176a0*/  SEL R10, R10, R23, P3 ;  /* 0x000000170a0a7207 */ /* 0x000fe40001800000 */
[----:B------:R-:W-:-:S09]  /*176b0*/  SEL R11, R11, R14, P3 ;  /* 0x0000000e0b0b7207 */ /* 0x000fd20001800000 */
[----:B------:R-:W-:Y:S05]  /*176c0*/  @!P2 BRA `(.L_x_1513) ;  /* 0xfffffffc0054a947 */ /* 0x000fea000383ffff */
.L_x_1500:
[----:B------:R-:W-:Y:S05]  /*176d0*/  @!P0 EXIT ;  /* 0x000000000000894d */ /* 0x000fea0003800000 */
[----:B------:R-:W4:Y:S02]  /*176e0*/  LDCU.U8 UR4, c[0x0][0x7a0] ;  /* 0x0000f400ff0477ac */ /* 0x000f240008000000 */
[----:B----4-:R-:W-:-:S13]  /*176f0*/  ISETP.NE.AND P0, PT, RZ, UR4, PT ;  /* 0x00000004ff007c0c */ /* 0x010fda000bf05270 */
[----:B-123--:R-:W1:Y:S02]  /*17700*/  @P0 LDC.64 R6, c[0x0][0x798] ;  /* 0x0001e600ff060b82 */ /* 0x00ee640000000a00 */
[-C--:B-1----:R-:W-:Y:S02]  /*17710*/  @P0 IADD3 R16, P2, PT, R16, R6.reuse, RZ ;  /* 0x0000000610100210 */ /* 0x082fe40007f5e0ff */
[----:B------:R-:W-:-:S03]  /*17720*/  @P0 IADD3 R10, P3, PT, R10, R6, RZ ;  /* 0x000000060a0a0210 */ /* 0x000fc60007f7e0ff */
[--C-:B------:R-:W-:Y:S02]  /*17730*/  @P0 IMAD.X R17, R17, 0x1, R7.reuse, P2 ;  /* 0x0000000111110824 */ /* 0x100fe400010e0607 */
[----:B------:R-:W-:Y:S01]  /*17740*/  @P0 IMAD.X R11, R11, 0x1, R7, P3 ;  /* 0x000000010b0b0824 */ /* 0x000fe200018e0607 */
[----:B------:R-:W-:Y:S07]  /*17750*/  @!P1 BRA `(.L_x_1514) ;  /* 0x0000000400a09947 */ /* 0x000fee0003800000 */
[----:B------:R-:W-:Y:S05]  /*17760*/  @!P0 BRA `(.L_x_1515) ;  /* 0x0000000000488947 */ /* 0x000fea0003800000 */
[----:B------:R-:W-:Y:S01]  /*17770*/  MOV R0, 0x0 ;  /* 0x0000000000007802 */ /* 0x000fe20000000f00 */
[----:B------:R-:W1:Y:S01]  /*17780*/  LDCU.64 UR4, c[0x4][0x3c8] ;  /* 0x01007900ff0477ac */ /* 0x000e620008000a00 */
[----:B------:R-:W-:Y:S02]  /*17790*/  HFMA2 R13, -RZ, RZ, 0, 0 ;  /* 0x00000000ff0d7431 */ /* 0x000fe400000001ff */
[----:B------:R-:W-:Y:S01]  /*177a0*/  IMAD.MOV.U32 R8, RZ, RZ, 0x2dd ;  /* 0x000002ddff087424 */ /* 0x000fe200078e00ff */
[----:B------:R2:W3:Y:S01]  /*177b0*/  LDC.64 R2, c[0x4][R0] ;  /* 0x0100000000027b82 */ /* 0x0004e20000000a00 */
[----:B------:R-:W4:Y:S01]  /*177c0*/  LDCU.64 UR8, c[0x4][0x3c0] ;  /* 0x01007800ff0877ac */ /* 0x000f220008000a00 */
[----:B------:R-:W-:Y:S01]  /*177d0*/  IMAD.MOV.U32 R12, RZ, RZ, 0x1 ;  /* 0x00000001ff0c7424 */ /* 0x000fe200078e00ff */
[----:B------:R-:W5:Y:S01]  /*177e0*/  LDCU.64 UR6, c[0x4][0x268] ;  /* 0x01004d00ff0677ac */ /* 0x000f620008000a00 */
[----:B-1----:R-:W-:Y:S01]  /*177f0*/  MOV R4, UR4 ;  /* 0x0000000400047c02 */ /* 0x002fe20008000f00 */
[----:B------:R-:W-:-:S02]  /*17800*/  IMAD.U32 R5, RZ, RZ, UR5 ;  /* 0x00000005ff057e24 */ /* 0x000fc4000f8e00ff */
[----:B----4-:R-:W-:Y:S02]  /*17810*/  IMAD.U32 R6, RZ, RZ, UR8 ;  /* 0x00000008ff067e24 */ /* 0x010fe4000f8e00ff */
[----:B------:R-:W-:Y:S01]  /*17820*/  IMAD.U32 R7, RZ, RZ, UR9 ;  /* 0x00000009ff077e24 */ /* 0x000fe2000f8e00ff */
[----:B-----5:R-:W-:Y:S01]  /*17830*/  MOV R10, UR6 ;  /* 0x00000006000a7c02 */ /* 0x020fe20008000f00 */
[----:B--2---:R-:W-:-:S07]  /*17840*/  IMAD.U32 R11, RZ, RZ, UR7 ;  /* 0x00000007ff0b7e24 */ /* 0x004fce000f8e00ff */
[----:B------:R-:W-:-:S07]  /*17850*/  LEPC R20, `(.L_x_1516) ;  /* 0x000000001014794e */ /* 0x000fce0000000000 */
[----:B0--3--:R-:W-:Y:S05]  /*17860*/  CALL.ABS.NOINC R2 ;  /* 0x0000000002007343 */ /* 0x009fea0003c00000 */
.L_x_1516:
[----:B------:R-:W-:Y:S02]  /*17870*/  CS2R R16, SRZ ;  /* 0x0000000000107805 */ /* 0x000fe4000001ff00 */
[----:B------:R-:W-:-:S07]  /*17880*/  CS2R R10, SRZ ;  /* 0x00000000000a7805 */ /* 0x000fce000001ff00 */
.L_x_1515:
[----:B------:R-:W1:Y:S01]  /*17890*/  LDCU.U8 UR4, c[0x0][0x7a1] ;  /* 0x0000f420ff0477ac */ /* 0x000e620008000000 */
        /* <DEDUP_REMOVED lines=15> */
[----:B-1----:R-:W-:Y:S01]  /*17990*/  IMAD.U32 R4, RZ, RZ, UR4 ;  /* 0x00000004ff047e24 */ /* 0x002fe2000f8e00ff */
[----:B------:R-:W-:Y:S01]  /*179a0*/  MOV R5, UR5 ;  /* 0x0000000500057c02 */ /* 0x000fe20008000f00 */
[----:B----4-:R-:W-:-:S02]  /*179b0*/  IMAD.U32 R6, RZ, RZ, UR8 ;  /* 0x00000008ff067e24 */ /* 0x010fc4000f8e00ff */
[----:B------:R-:W-:Y:S02]  /*179c0*/  IMAD.U32 R7, RZ, RZ, UR9 ;  /* 0x00000009ff077e24 */ /* 0x000fe4000f8e00ff */
[----:B-----5:R-:W-:Y:S01]  /*179d0*/  IMAD.U32 R10, RZ, RZ, UR6 ;  /* 0x00000006ff0a7e24 */ /* 0x020fe2000f8e00ff */
[----:B--2---:R-:W-:-:S07]  /*179e0*/  MOV R11, UR7 ;  /* 0x00000007000b7c02 */ /* 0x004fce0008000f00 */
[----:B------:R-:W-:-:S07]  /*179f0*/  LEPC R20, `(.L_x_1519) ;  /* 0x000000001014794e */ /* 0x000fce0000000000 */
[----:B0--3--:R-:W-:Y:S05]  /*17a00*/  CALL.ABS.NOINC R2 ;  /* 0x0000000002007343 */ /* 0x009fea0003c00000 */
.L_x_1519:
[----:B------:R-:W0:Y:S01]  /*17a10*/  LDCU.64 UR4, c[0x0][0x770] ;  /* 0x0000ee00ff0477ac */ /* 0x000e220008000a00 */
[----:B------:R-:W-:Y:S02]  /*17a20*/  HFMA2 R12, -RZ, RZ, 0, 5.9604644775390625e-08 ;  /* 0x00000001ff0c7431 */ /* 0x000fe400000001ff */
[----:B------:R-:W-:Y:S01]  /*17a30*/  IMAD.MOV.U32 R8, RZ, RZ, 0x2ef ;  /* 0x000002efff087424 */ /* 0x000fe200078e00ff */
[----:B------:R-:W1:Y:S01]  /*17a40*/  LDCU.64 UR6, c[0x4][0x3d8] ;  /* 0x01007b00ff0677ac */ /* 0x000e620008000a00 */
[----:B------:R-:W-:Y:S01]  /*17a50*/  IMAD.MOV.U32 R13, RZ, RZ, RZ ;  /* 0x000000ffff0d7224 */ /* 0x000fe200078e00ff */
[----:B------:R-:W2:Y:S01]  /*17a60*/  LDCU.64 UR8, c[0x4][0x3c0] ;  /* 0x01007800ff0877ac */ /* 0x000ea20008000a00 */
[----:B0-----:R-:W-:Y:S02]  /*17a70*/  IADD3 R2, P0, PT, R19, UR4, RZ ;  /* 0x0000000413027c10 */ /* 0x001fe4000ff1e0ff */
[----:B------:R-:W0:Y:S02]  /*17a80*/  LDC.64 R18, c[0x4][R18] ;  /* 0x0100000012127b82 */ /* 0x000e240000000a00 */
[----:B------:R-:W-:Y:S01]  /*17a90*/  IADD3.X R3, PT, PT, RZ, UR5, RZ, P0, !PT ;  /* 0x00000005ff037c10 */ /* 0x000fe200087fe4ff */
[----:B------:R-:W3:Y:S01]  /*17aa0*/  LDCU.64 UR4, c[0x4][0x250] ;  /* 0x01004a00ff0477ac */ /* 0x000ee20008000a00 */
[----:B-1----:R-:W-:-:S02]  /*17ab0*/  IMAD.U32 R4, RZ, RZ, UR6 ;  /* 0x00000006ff047e24 */ /* 0x002fc4000f8e00ff */
[----:B------:R-:W-:Y:S01]  /*17ac0*/  IMAD.U32 R5, RZ, RZ, UR7 ;  /* 0x00000007ff057e24 */ /* 0x000fe2000f8e00ff */
[----:B------:R1:W-:Y:S01]  /*17ad0*/  STG.E.64 desc[UR36][R2.64], R16 ;  /* 0x0000001002007986 */ /* 0x0003e2000c101b24 */
[----:B--2---:R-:W-:Y:S01]  /*17ae0*/  IMAD.U32 R6, RZ, RZ, UR8 ;  /* 0x00000008ff067e24 */ /* 0x004fe2000f8e00ff */
[----:B------:R-:W-:Y:S01]  /*17af0*/  MOV R7, UR9 ;  /* 0x0000000900077c02 */ /* 0x000fe20008000f00 */
[----:B---3--:R-:W-:Y:S02]  /*17b00*/  IMAD.U32 R10, RZ, RZ, UR4 ;  /* 0x00000004ff0a7e24 */ /* 0x008fe4000f8e00ff */
[----:B-1----:R-:W-:-:S07]  /*17b10*/  IMAD.U32 R11, RZ, RZ, UR5 ;  /* 0x00000005ff0b7e24 */ /* 0x002fce000f8e00ff */
[----:B------:R-:W-:-:S07]  /*17b20*/  LEPC R20, `(.L_x_1520) ;  /* 0x000000001014794e */ /* 0x000fce0000000000 */
[----:B0-----:R-:W-:Y:S05]  /*17b30*/  CALL.ABS.NOINC R18 ;  /* 0x0000000012007343 */ /* 0x001fea0003c00000 */
.L_x_1520:
[----:B------:R-:W-:Y:S05]  /*17b40*/  BRA `(.L_x_1521) ;  /* 0x0000000000107947 */ /* 0x000fea0003800000 */
.L_x_1518:
[----:B------:R-:W1:Y:S02]  /*17b50*/  LDCU.64 UR4, c[0x0][0x770] ;  /* 0x0000ee00ff0477ac */ /* 0x000e640008000a00 */
[----:B-1----:R-:W-:-:S05]  /*17b60*/  IADD3 R2, P0, PT, R19, UR4, RZ ;  /* 0x0000000413027c10 */ /* 0x002fca000ff1e0ff */
[----:B------:R-:W-:-:S05]  /*17b70*/  IMAD.X R3, RZ, RZ, UR5, P0 ;  /* 0x00000005ff037e24 */ /* 0x000fca00080e06ff */
[----:B------:R1:W-:Y:S03]  /*17b80*/  STG.E.64 desc[UR36][R2.64], R16 ;  /* 0x0000001002007986 */ /* 0x0003e6000c101b24 */
.L_x_1521:
[----:B------:R-:W2:Y:S02]  /*17b90*/  LDCU.64 UR4, c[0x0][0x770] ;  /* 0x0000ee00ff0477ac */ /* 0x000ea40008000a00 */
[----:B--2---:R-:W-:-:S05]  /*17ba0*/  IADD3 R22, P0, PT, R22, UR4, RZ ;  /* 0x0000000416167c10 */ /* 0x004fca000ff1e0ff */
[----:B------:R-:W-:-:S05]  /*17bb0*/  IMAD.X R23, RZ, RZ, UR5, P0 ;  /* 0x00000005ff177e24 */ /* 0x000fca00080e06ff */
[----:B------:R-:W-:Y:S01]  /*17bc0*/  STG.E.64 desc[UR36][R22.64], R24 ;  /* 0x0000001816007986 */ /* 0x000fe2000c101b24 */
[----:B------:R-:W-:Y:S05]  /*17bd0*/  EXIT ;  /* 0x000000000000794d */ /* 0x000fea0003800000 */
.L_x_1517:
        /* <DEDUP_REMOVED lines=16> */
.L_x_1522:
[----:B------:R-:W0:Y:S01]  /*17ce0*/  LDC.64 R2, c[0x4][R2] ;  /* 0x0100000002027b82 */ /* 0x000e220000000a00 */
[----:B------:R-:W1:Y:S01]  /*17cf0*/  LDCU.64 UR4, c[0x4][0x3c8] ;  /* 0x01007900ff0477ac */ /* 0x000e620008000a00 */
[----:B------:R-:W-:Y:S02]  /*17d00*/  HFMA2 R12, -RZ, RZ, 0, 5.9604644775390625e-08 ;  /* 0x00000001ff0c7431 */ /* 0x000fe400000001ff */
[----:B------:R-:W-:Y:S01]  /*17d10*/  IMAD.MOV.U32 R8, RZ, RZ, 0x2e9 ;  /* 0x000002e9ff087424 */ /* 0x000fe200078e00ff */
[----:B------:R-:W2:Y:S01]  /*17d20*/  LDCU.64 UR6, c[0x4][0x3c0] ;  /* 0x01007800ff0677ac */ /* 0x000ea20008000a00 */
[----:B------:R-:W-:Y:S01]  /*17d30*/  IMAD.MOV.U32 R13, RZ, RZ, RZ ;  /* 0x000000ffff0d7224 */ /* 0x000fe200078e00ff */
[----:B------:R-:W3:Y:S01]  /*17d40*/  LDCU.64 UR8, c[0x4][0x258] ;  /* 0x01004b00ff0877ac */ /* 0x000ee20008000a00 */
[----:B-1----:R-:W-:Y:S02]  /*17d50*/  IMAD.U32 R4, RZ, RZ, UR4 ;  /* 0x00000004ff047e24 */ /* 0x002fe4000f8e00ff */
[----:B------:R-:W-:-:S02]  /*17d60*/  IMAD.U32 R5, RZ, RZ, UR5 ;  /* 0x00000005ff057e24 */ /* 0x000fc4000f8e00ff */
[----:B--2---:R-:W-:Y:S01]  /*17d70*/  IMAD.U32 R6, RZ, RZ, UR6 ;  /* 0x00000006ff067e24 */ /* 0x004fe2000f8e00ff */
[----:B------:R-:W-:Y:S01]  /*17d80*/  MOV R7, UR7 ;  /* 0x0000000700077c02 */ /* 0x000fe20008000f00 */
[----:B---3--:R-:W-:Y:S02]  /*17d90*/  IMAD.U32 R10, RZ, RZ, UR8 ;  /* 0x00000008ff0a7e24 */ /* 0x008fe4000f8e00ff */
[----:B------:R-:W-:-:S07]  /*17da0*/  IMAD.U32 R11, RZ, RZ, UR9 ;  /* 0x00000009ff0b7e24 */ /* 0x000fce000f8e00ff */
[----:B------:R-:W-:-:S07]  /*17db0*/  LEPC R20, `(.L_x_1523) ;  /* 0x000000001014794e */ /* 0x000fce0000000000 */
[----:B0-----:R-:W-:Y:S05]  /*17dc0*/  CALL.ABS.NOINC R2 ;  /* 0x0000000002007343 */ /* 0x001fea0003c00000 */
.L_x_1523:
[----:B------:R-:W-:Y:S05]  /*17dd0*/  EXIT ;  /* 0x000000000000794d */ /* 0x000fea0003800000 */
.L_x_1514:
[----:B------:R-:W-:Y:S05]  /*17de0*/  @!P0 BRA `(.L_x_1524) ;  /* 0x0000000000908947 */ /* 0x000fea0003800000 */
[----:B------:R-:W2:Y:S04]  /*17df0*/  LDG.E.64 R6, desc[UR36][R2.64] ;  /* 0x0000002402067981 */ /* 0x000ea8000c1e1b00 */
[----:B------:R-:W3:Y:S04]  /*17e00*/  LDG.E.64 R12, desc[UR36][R2.64+0x8] ;  /* 0x00000824020c7981 */ /* 0x000ee8000c1e1b00 */
[----:B------:R-:W4:Y:S04]  /*17e10*/  LDG.E.64 R14, desc[UR36][R2.64+0x10] ;  /* 0x00001024020e7981 */ /* 0x000f28000c1e1b00 */
[----:B------:R-:W5:Y:S01]  /*17e20*/  LDG.E.64 R20, desc[UR36][R2.64+0x18] ;  /* 0x0000182402147981 */ /* 0x000f62000c1e1b00 */
[----:B------:R-:W-:Y:S01]  /*17e30*/  BSSY.RECONVERGENT B0, `(.L_x_1525) ;  /* 0x000000e000007945 */ /* 0x000fe20003800200 */
[----:B--2---:R-:W-:-:S02]  /*17e40*/  DSETP.NAN.AND P3, PT, R6, R6, PT ;  /* 0x000000060600722a */ /* 0x004fc40003f68000 */
[----:B----4-:R-:W-:-:S12]  /*17e50*/  DSETP.NAN.AND P2, PT, R14, R14, PT ;  /* 0x0000000e0e00722a */ /* 0x010fd80003f48000 */
[----:B---3--:R-:W-:-:S04]  /*17e60*/  @P3 ISETP.GE.U32.AND P1, PT, R12, R16, PT ;  /* 0x000000100c00320c */ /* 0x008fc80003f26070 */
[----:B------:R-:W-:Y:S02]  /*17e70*/  @P3 ISETP.GE.AND.EX P1, PT, R13, R17, PT, P1 ;  /* 0x000000110d00320c */ /* 0x000fe40003f26310 */
[----:B-----5:R-:W-:-:S04]  /*17e80*/  @P2 ISETP.GE.U32.AND P0, PT, R20, R10, PT ;  /* 0x0000000a1400220c */ /* 0x020fc80003f06070 */
        /* <DEDUP_REMOVED lines=8> */
.L_x_1526:
[----:B------:R-:W-:Y:S05]  /*17f10*/  BSYNC.RECONVERGENT B0 ;  /* 0x0000000000007941 */ /* 0x000fea0003800200 */
.L_x_1525:
        /* <DEDUP_REMOVED lines=12> */
.L_x_1528:
[----:B------:R-:W-:Y:S05]  /*17fe0*/  BSYNC.RECONVERGENT B0 ;  /* 0x0000000000007941 */ /* 0x000fea0003800200 */
.L_x_1527:
[----:B------:R-:W-:Y:S02]  /*17ff0*/  FSEL R8, R14, R8, P0 ;  /* 0x000000080e087208 */ /* 0x000fe40000000000 */
[----:B------:R-:W-:Y:S02]  /*18000*/  FSEL R9, R15, R9, P0 ;  /* 0x000000090f097208 */ /* 0x000fe40000000000 */
[----:B------:R-:W-:Y:S02]  /*18010*/  SEL R10, R20, R10, P0 ;  /* 0x0000000a140a7207 */ /* 0x000fe40000000000 */
[----:B------:R-:W-:-:S07]  /*18020*/  SEL R11, R21, R11, P0 ;  /* 0x0000000b150b7207 */ /* 0x000fce0000000000 */
.L_x_1524:
        /* <DEDUP_REMOVED lines=24> */
.L_x_1531:
[----:B------:R-:W0:Y:S01]  /*181b0*/  LDCU.64 UR4, c[0x0][0x770] ;  /* 0x0000ee00ff0477ac */ /* 0x000e220008000a00 */
[----:B------:R-:W1:Y:S01]  /*181c0*/  LDC.64 R2, c[0x4][R2] ;  /* 0x0100000002027b82 */ /* 0x000e620000000a00 */
[----:B------:R-:W-:Y:S02]  /*181d0*/  HFMA2 R8, -RZ, RZ, 0, 4.4763088226318359375e-05 ;  /* 0x000002efff087431 */ /* 0x000fe400000001ff */
[----:B------:R-:W-:Y:S01]  /*181e0*/  IMAD.MOV.U32 R12, RZ, RZ, 0x1 ;  /* 0x00000001ff0c7424 */ /* 0x000fe200078e00ff */
[----:B------:R-:W2:Y:S01]  /*181f0*/  LDCU.64 UR6, c[0x4][0x3d8] ;  /* 0x01007b00ff0677ac */ /* 0x000ea20008000a00 */
[----:B------:R-:W-:Y:S01]  /*18200*/  IMAD.MOV.U32 R13, RZ, RZ, RZ ;  /* 0x000000ffff0d7224 */ /* 0x000fe200078e00ff */
[----:B------:R-:W3:Y:S01]  /*18210*/  LDCU.64 UR8, c[0x4][0x3c0] ;  /* 0x01007800ff0877ac */ /* 0x000ee20008000a00 */
[----:B0-----:R-:W-:Y:S01]  /*18220*/  IADD3 R14, P0, PT, R19, UR4, RZ ;  /* 0x00000004130e7c10 */ /* 0x001fe2000ff1e0ff */
[----:B--2---:R-:W-:-:S04]  /*18230*/  IMAD.U32 R4, RZ, RZ, UR6 ;  /* 0x00000006ff047e24 */ /* 0x004fc8000f8e00ff */
[----:B------:R-:W-:Y:S01]  /*18240*/  IMAD.X R15, RZ, RZ, UR5, P0 ;  /* 0x00000005ff0f7e24 */ /* 0x000fe200080e06ff */
[----:B------:R-:W0:Y:S01]  /*18250*/  LDCU.64 UR4, c[0x4][0x250] ;  /* 0x01004a00ff0477ac */ /* 0x000e220008000a00 */
[----:B------:R-:W-:Y:S01]  /*18260*/  IMAD.U32 R5, RZ, RZ, UR7 ;  /* 0x00000007ff057e24 */ /* 0x000fe2000f8e00ff */
[----:B---3--:R-:W-:Y:S01]  /*18270*/  MOV R6, UR8 ;  /* 0x0000000800067c02 */ /* 0x008fe20008000f00 */
[----:B------:R-:W-:Y:S01]  /*18280*/  IMAD.U32 R7, RZ, RZ, UR9 ;  /* 0x00000009ff077e24 */ /* 0x000fe2000f8e00ff */
[----:B------:R2:W-:Y:S01]  /*18290*/  STG.E.64 desc[UR36][R14.64], R16 ;  /* 0x000000100e007986 */ /* 0x0005e2000c101b24 */
[----:B0-----:R-:W-:Y:S02]  /*182a0*/  IMAD.U32 R10, RZ, RZ, UR4 ;  /* 0x00000004ff0a7e24 */ /* 0x001fe4000f8e00ff */
[----:B--2---:R-:W-:-:S07]  /*182b0*/  IMAD.U32 R11, RZ, RZ, UR5 ;  /* 0x00000005ff0b7e24 */ /* 0x004fce000f8e00ff */
[----:B------:R-:W-:-:S07]  /*182c0*/  LEPC R20, `(.L_x_1532) ;  /* 0x000000001014794e */ /* 0x000fce0000000000 */
[----:B-1----:R-:W-:Y:S05]  /*182d0*/  CALL.ABS.NOINC R2 ;  /* 0x0000000002007343 */ /* 0x002fea0003c00000 */
.L_x_1532:
[----:B------:R-:W-:Y:S05]  /*182e0*/  BRA `(.L_x_1533) ;  /* 0x0000000000107947 */ /* 0x000fea0003800000 */
.L_x_1530:
[----:B------:R-:W1:Y:S02]  /*182f0*/  LDCU.64 UR4, c[0x0][0x770] ;  /* 0x0000ee00ff0477ac */ /* 0x000e640008000a00 */
[----:B-1----:R-:W-:-:S05]  /*18300*/  IADD3 R2, P0, PT, R19, UR4, RZ ;  /* 0x0000000413027c10 */ /* 0x002fca000ff1e0ff */
[----:B------:R-:W-:-:S05]  /*18310*/  IMAD.X R3, RZ, RZ, UR5, P0 ;  /* 0x00000005ff037e24 */ /* 0x000fca00080e06ff */
[----:B------:R1:W-:Y:S03]  /*18320*/  STG.E.64 desc[UR36][R2.64], R16 ;  /* 0x0000001002007986 */ /* 0x0003e6000c101b24 */
.L_x_1533:
[----:B------:R-:W2:Y:S02]  /*18330*/  LDCU.64 UR4, c[0x0][0x770] ;  /* 0x0000ee00ff0477ac */ /* 0x000ea40008000a00 */
[----:B--2---:R-:W-:-:S04]  /*18340*/  IADD3 R22, P0, PT, R22, UR4, RZ ;  /* 0x0000000416167c10 */ /* 0x004fc8000ff1e0ff */
[----:B------:R-:W-:-:S05]  /*18350*/  IADD3.X R23, PT, PT, RZ, UR5, RZ, P0, !PT ;  /* 0x00000005ff177c10 */ /* 0x000fca00087fe4ff */
[----:B------:R-:W-:Y:S01]  /*18360*/  STG.E.64 desc[UR36][R22.64], R24 ;  /* 0x0000001816007986 */ /* 0x000fe2000c101b24 */
[----:B------:R-:W-:Y:S05]  /*18370*/  EXIT ;  /* 0x000000000000794d */ /* 0x000fea0003800000 */
.L_x_1529:
[----:B------:R-:W-:Y:S04]  /*18380*/  STG.E.64 desc[UR36][R2.64], R4 ;  /* 0x0000000402007986 */ /* 0x000fe8000c101b24 */
[----:B------:R-:W-:Y:S04]  /*18390*/  STG.E.64 desc[UR36][R2.64+0x8], R16 ;  /* 0x0000081002007986 */ /* 0x000fe8000c101b24 */
[----:B------:R-:W-:Y:S04]  /*183a0*/  STG.E.64 desc[UR36][R2.64+0x10], R8 ;  /* 0x0000100802007986 */ /* 0x000fe8000c101b24 */
[----:B------:R-:W-:Y:S01]  /*183b0*/  STG.E.64 desc[UR36][R2.64+0x18], R24 ;  /* 0x0000181802007986 */ /* 0x000fe2000c101b24 */
[----:B------:R-:W-:Y:S05]  /*183c0*/  EXIT ;  /* 0x000000000000794d */ /* 0x000fea0003800000 */
.L_x_1471:
[----:B------:R-:W4:Y:S01]  /*183d0*/  LDL.LU.64 R6, [R1+0x10] ;  /* 0x0000100001067983 */ /* 0x000f220000300a00 */
[----:B------:R-:W4:Y:S02]  /*183e0*/  LDCU UR4, c[0x0][0x3a0] ;  /* 0x00007400ff0477ac */ /* 0x000f240008000800 */
[----:B----4-:R-:W-:-:S13]  /*183f0*/  ISETP.GE.AND P0, PT, R7, UR4, PT ;  /* 0x0000000407007c0c */ /* 0x010fda000bf06270 */
[----:B------:R-:W-:Y:S05]  /*18400*/  @P0 EXIT ;  /* 0x000000000000094d */ /* 0x000fea0003800000 */
[----:B------:R-:W1:Y:S01]  /*18410*/  LDCU UR4, c[0x0][0x3b0] ;  /* 0x00007600ff0477ac */ /* 0x000e620008000800 */
[----:B--2---:R-:W-:Y:S02]  /*18420*/  ISETP.NE.AND P2, PT, R0, RZ, PT ;  /* 0x000000ff0000720c */ /* 0x004fe40003f45270 */
[----:B-1----:R-:W-:-:S13]  /*18430*/  ISETP.NE.AND P0, PT, RZ, UR4, PT ;  /* 0x00000004ff007c0c */ /* 0x002fda000bf05270 */
[----:B------:R-:W-:Y:S05]  /*18440*/  @P0 EXIT P2 ;  /* 0x000000000000094d */ /* 0x000fea0001000000 */
[----:B------:R-:W1:Y:S01]  /*18450*/  LDCU UR4, c[0x0][0x3b4] ;  /* 0x00007680ff0477ac */ /* 0x000e620008000800 */
[----:B---3--:R-:W-:Y:S02]  /*18460*/  ISETP.NE.AND P2, PT, R13, RZ, PT ;  /* 0x000000ff0d00720c */ /* 0x008fe40003f45270 */
[----:B-1----:R-:W-:-:S13]  /*18470*/  ISETP.NE.AND P0, PT, RZ, UR4, PT ;  /* 0x00000004ff007c0c */ /* 0x002fda000bf05270 */
[----:B------:R-:W-:Y:S05]  /*18480*/  @P0 EXIT P2 ;  /* 0x000000000000094d */ /* 0x000fea0001000000 */
[----:B------:R-:W1:Y:S02]  /*18490*/  LDCU.U8 UR4, c[0x0][0x7a0] ;  /* 0x0000f400ff0477ac */ /* 0x000e640008000000 */
[----:B-1----:R-:W-:-:S13]  /*184a0*/  ISETP.NE.AND P3, PT, RZ, UR4, PT ;  /* 0x00000004ff007c0c */ /* 0x002fda000bf65270 */
[----:B------:R-:W1:Y:S02]  /*184b0*/  @P3 LDC.64 R6, c[0x0][0x798] ;  /* 0x0001e600ff063b82 */ /* 0x000e640000000a00 */
        /* <DEDUP_REMOVED lines=22> */
.L_x_1536:
[----:B------:R-:W-:Y:S02]  /*18620*/  CS2R R26, SRZ ;  /* 0x00000000001a7805 */ /* 0x000fe4000001ff00 */
[----:B------:R-:W-:-:S07]  /*18630*/  CS2R R16, SRZ ;  /* 0x0000000000107805 */ /* 0x000fce000001ff00 */
.L_x_1535:
[----:B------:R-:W1:Y:S02]  /*18640*/  LDCU.U8 UR4, c[0x0][0x7a1] ;  /* 0x0000f420ff0477ac */ /* 0x000e640008000000 */
        /* <DEDUP_REMOVED lines=21> */
.L_x_1539:
[----:B------:R-:W0:Y:S01]  /*187a0*/  LDCU.64 UR4, c[0x0][0x770] ;  /* 0x0000ee00ff0477ac */ /* 0x000e220008000a00 */
[----:B------:R-:W-:Y:S02]  /*187b0*/  HFMA2 R8, -RZ, RZ, 0, 4.4763088226318359375e-05 ;  /* 0x000002efff087431 */ /* 0x000fe400000001ff */
        /* <DEDUP_REMOVED lines=9> */
[----:B------:R-:W-:Y:S01]  /*18850*/  IMAD.U32 R5, RZ, RZ, UR7 ;  /* 0x00000007ff057e24 */ /* 0x000fe2000f8e00ff */
[----:B--2---:R-:W-:Y:S01]  /*18860*/  MOV R6, UR8 ;  /* 0x0000000800067c02 */ /* 0x004fe20008000f00 */
[----:B------:R-:W-:Y:S01]  /*18870*/  IMAD.U32 R7, RZ, RZ, UR9 ;  /* 0x00000009ff077e24 */ /* 0x000fe2000f8e00ff */
[----:B------:R2:W-:Y:S01]  /*18880*/  STG.E.64 desc[UR36][R2.64], R16 ;  /* 0x0000001002007986 */ /* 0x0005e2000c101b24 */
[----:B-1----:R-:W-:Y:S02]  /*18890*/  IMAD.U32 R10, RZ, RZ, UR4 ;  /* 0x00000004ff0a7e24 */ /* 0x002fe4000f8e00ff */
[----:B--2---:R-:W-:-:S07]  /*188a0*/  IMAD.U32 R11, RZ, RZ, UR5 ;  /* 0x00000005ff0b7e24 */ /* 0x004fce000f8e00ff */
[----:B------:R-:W-:-:S07]  /*188b0*/  LEPC R20, `(.L_x_1540) ;  /* 0x000000001014794e */ /* 0x000fce0000000000 */
[----:B0-----:R-:W-:Y:S05]  /*188c0*/  CALL.ABS.NOINC R18 ;  /* 0x0000000012007343 */ /* 0x001fea0003c00000 */
.L_x_1540:
[----:B------:R-:W-:Y:S05]  /*188d0*/  BRA `(.L_x_1541) ;  /* 0x0000000000107947 */ /* 0x000fea0003800000 */
.L_x_1538:
[----:B------:R-:W1:Y:S02]  /*188e0*/  LDCU.64 UR4, c[0x0][0x770] ;  /* 0x0000ee00ff0477ac */ /* 0x000e640008000a00 */
[----:B-1----:R-:W-:-:S05]  /*188f0*/  IADD3 R2, P0, PT, R19, UR4, RZ ;  /* 0x0000000413027c10 */ /* 0x002fca000ff1e0ff */
[----:B------:R-:W-:-:S05]  /*18900*/  IMAD.X R3, RZ, RZ, UR5, P0 ;  /* 0x00000005ff037e24 */ /* 0x000fca00080e06ff */
[----:B------:R1:W-:Y:S03]  /*18910*/  STG.E.64 desc[UR36][R2.64], R16 ;  /* 0x0000001002007986 */ /* 0x0003e6000c101b24 */
.L_x_1541:
[----:B------:R-:W2:Y:S02]  /*18920*/  LDCU.64 UR4, c[0x0][0x770] ;  /* 0x0000ee00ff0477ac */ /* 0x000ea40008000a00 */
[----:B--2---:R-:W-:-:S04]  /*18930*/  IADD3 R22, P0, PT, R22, UR4, RZ ;  /* 0x0000000416167c10 */ /* 0x004fc8000ff1e0ff */
[----:B------:R-:W-:-:S05]  /*18940*/  IADD3.X R23, PT, PT, RZ, UR5, RZ, P0, !PT ;  /* 0x00000005ff177c10 */ /* 0x000fca00087fe4ff */
[----:B------:R-:W-:Y:S01]  /*18950*/  STG.E.64 desc[UR36][R22.64], R26 ;  /* 0x0000001a16007986 */ /* 0x000fe2000c101b24 */
[----:B------:R-:W-:Y:S05]  /*18960*/  EXIT ;  /* 0x000000000000794d */ /* 0x000fea0003800000 */
.L_x_1537:
[----:B------:R-:W-:Y:S01]  /*18970*/  MOV R2, 0x0 ;  /* 0x0000000000027802 */ /* 0x000fe20000000f00 */
[----:B------:R-:W1:Y:S01]  /*18980*/  LDCU.64 UR4, c[0x4][0x3c8] ;  /* 0x01007900ff0477ac */ /* 0x000e620008000a00 */
[----:B------:R-:W-:Y:S02]  /*18990*/  HFMA2 R12, -RZ, RZ, 0, 5.9604644775390625e-08 ;  /* 0x00000001ff0c7431 */ /* 0x000fe400000001ff */
[----:B------:R-:W-:Y:S01]  /*189a0*/  IMAD.MOV.U32 R8, RZ, RZ, 0x2e9 ;  /* 0x000002e9ff087424 */ /* 0x000fe200078e00ff */
[----:B------:R2:W3:Y:S01]  /*189b0*/  LDC.64 R14, c[0x4][R2] ;  /* 0x01000000020e7b82 */ /* 0x0004e20000000a00 */
[----:B------:R-:W4:Y:S01]  /*189c0*/  LDCU.64 UR6, c[0x4][0x3c0] ;  /* 0x01007800ff0677ac */ /* 0x000f220008000a00 */
[----:B------:R-:W-:Y:S01]  /*189d0*/  IMAD.MOV.U32 R13, RZ, RZ, RZ ;  /* 0x000000ffff0d7224 */ /* 0x000fe200078e00ff */
[----:B------:R-:W5:Y:S01]  /*189e0*/  LDCU.64 UR8, c[0x4][0x258] ;  /* 0x01004b00ff0877ac */ /* 0x000f620008000a00 */
[----:B-1----:R-:W-:Y:S02]  /*189f0*/  IMAD.U32 R4, RZ, RZ, UR4 ;  /* 0x00000004ff047e24 */ /* 0x002fe4000f8e00ff */
[----:B------:R-:W-:-:S02]  /*18a00*/  IMAD.U32 R5, RZ, RZ, UR5 ;  /* 0x00000005ff057e24 */ /* 0x000fc4000f8e00ff */
[----:B----4-:R-:W-:Y:S01]  /*18a10*/  IMAD.U32 R6, RZ, RZ, UR6 ;  /* 0x00000006ff067e24 */ /* 0x010fe2000f8e00ff */
[----:B------:R-:W-:Y:S01]  /*18a20*/  MOV R7, UR7 ;  /* 0x0000000700077c02 */ /* 0x000fe20008000f00 */
[----:B-----5:R-:W-:Y:S02]  /*18a30*/  IMAD.U32 R10, RZ, RZ, UR8 ;  /* 0x00000008ff0a7e24 */ /* 0x020fe4000f8e00ff */
[----:B--2---:R-:W-:-:S07]  /*18a40*/  IMAD.U32 R11, RZ, RZ, UR9 ;  /* 0x00000009ff0b7e24 */ /* 0x004fce000f8e00ff */
[----:B------:R-:W-:-:S07]  /*18a50*/  LEPC R20, `(.L_x_1542) ;  /* 0x000000001014794e */ /* 0x000fce0000000000 */
[----:B0--3--:R-:W-:Y:S05]  /*18a60*/  CALL.ABS.NOINC R14 ;  /* 0x000000000e007343 */ /* 0x009fea0003c00000 */
.L_x_1542:
[----:B------:R-:W0:Y:S01]  /*18a70*/  LDC.64 R2, c[0x4][R2] ;  /* 0x0100000002027b82 */ /* 0x000e220000000a00 */
[----:B------:R-:W1:Y:S01]  /*18a80*/  LDCU.64 UR4, c[0x4][0x3c8] ;  /* 0x01007900ff0477ac */ /* 0x000e620008000a00 */
[----:B------:R-:W-:Y:S02]  /*18a90*/  HFMA2 R8, -RZ, RZ, 0, 4.4405460357666015625e-05 ;  /* 0x000002e9ff087431 */ /* 0x000fe400000001ff */
[----:B------:R-:W-:Y:S01]  /*18aa0*/  IMAD.MOV.U32 R12, RZ, RZ, 0x1 ;  /* 0x00000001ff0c7424 */ /* 0x000fe200078e00ff */
[----:B------:R-:W2:Y:S01]  /*18ab0*/  LDCU.64 UR6, c[0x4][0x3c0] ;  /* 0x01007800ff0677ac */ /* 0x000ea20008000a00 */
[----:B------:R-:W-:Y:S01]  /*18ac0*/  IMAD.MOV.U32 R13, RZ, RZ, RZ ;  /* 0x000000ffff0d7224 */ /* 0x000fe200078e00ff */
[----:B------:R-:W3:Y:S01]  /*18ad0*/  LDCU.64 UR8, c[0x4][0x258] ;  /* 0x01004b00ff0877ac */ /* 0x000ee20008000a00 */
[----:B-1----:R-:W-:Y:S02]  /*18ae0*/  IMAD.U32 R4, RZ, RZ, UR4 ;  /* 0x00000004ff047e24 */ /* 0x002fe4000f8e00ff */
[----:B------:R-:W-:Y:S01]  /*18af0*/  IMAD.U32 R5, RZ, RZ, UR5 ;  /* 0x00000005ff057e24 */ /* 0x000fe2000f8e00ff */
[----:B--2---:R-:W-:Y:S01]  /*18b00*/  MOV R6, UR6 ;  /* 0x0000000600067c02 */ /* 0x004fe20008000f00 */
[----:B------:R-:W-:-:S02]  /*18b10*/  IMAD.U32 R7, RZ, RZ, UR7 ;  /* 0x00000007ff077e24 */ /* 0x000fc4000f8e00ff */
[----:B---3--:R-:W-:Y:S02]  /*18b20*/  IMAD.U32 R10, RZ, RZ, UR8 ;  /* 0x00000008ff0a7e24 */ /* 0x008fe4000f8e00ff */
[----:B------:R-:W-:-:S07]  /*18b30*/  IMAD.U32 R11, RZ, RZ, UR9 ;  /* 0x00000009ff0b7e24 */ /* 0x000fce000f8e00ff */
[----:B------:R-:W-:-:S07]  /*18b40*/  LEPC R20, `(.L_x_1543) ;  /* 0x000000001014794e */ /* 0x000fce0000000000 */
[----:B0-----:R-:W-:Y:S05]  /*18b50*/  CALL.ABS.NOINC R2 ;  /* 0x0000000002007343 */ /* 0x001fea0003c00000 */
.L_x_1543:
[----:B------:R-:W-:Y:S05]  /*18b60*/  EXIT ;  /* 0x000000000000794d */ /* 0x000fea0003800000 */
.L_x_1534:
        /* <DEDUP_REMOVED lines=19> */
.L_x_1546:
[----:B------:R-:W-:Y:S05]  /*18ca0*/  BSYNC.RECONVERGENT B0 ;  /* 0x0000000000007941 */ /* 0x000fea0003800200 */
.L_x_1545:
        /* <DEDUP_REMOVED lines=12> */
.L_x_1548:
[----:B------:R-:W-:Y:S05]  /*18d70*/  BSYNC.RECONVERGENT B0 ;  /* 0x0000000000007941 */ /* 0x000fea0003800200 */
.L_x_1547:
[----:B------:R-:W-:Y:S02]  /*18d80*/  FSEL R24, R10, R24, P0 ;  /* 0x000000180a187208 */ /* 0x000fe40000000000 */
[----:B------:R-:W-:Y:S02]  /*18d90*/  FSEL R25, R11, R25, P0 ;  /* 0x000000190b197208 */ /* 0x000fe40000000000 */
[----:B------:R-:W-:Y:S02]  /*18da0*/  SEL R26, R12, R26, P0 ;  /* 0x0000001a0c1a7207 */ /* 0x000fe40000000000 */
[----:B------:R-:W-:-:S07]  /*18db0*/  SEL R27, R13, R27, P0 ;  /* 0x0000001b0d1b7207 */ /* 0x000fce0000000000 */
.L_x_1544:
        /* <DEDUP_REMOVED lines=22> */
.L_x_1551:
[----:B------:R-:W0:Y:S01]  /*18f20*/  LDCU.64 UR4, c[0x0][0x770] ;  /* 0x0000ee00ff0477ac */ /* 0x000e220008000a00 */
[----:B------:R-:W1:Y:S01]  /*18f30*/  LDC.64 R2, c[0x4][R2] ;  /* 0x0100000002027b82 */ /* 0x000e620000000a00 */
[----:B------:R-:W-:Y:S02]  /*18f40*/  HFMA2 R12, -RZ, RZ, 0, 5.9604644775390625e-08 ;  /* 0x00000001ff0c7431 */ /* 0x000fe400000001ff */
        /* <DEDUP_REMOVED lines=10> */
[----:B---3--:R-:W-:Y:S01]  /*18ff0*/  IMAD.U32 R6, RZ, RZ, UR8 ;  /* 0x00000008ff067e24 */ /* 0x008fe2000f8e00ff */
[----:B------:R-:W-:Y:S01]  /*19000*/  MOV R7, UR9 ;  /* 0x0000000900077c02 */ /* 0x000fe20008000f00 */
[----:B0-----:R-:W-:Y:S02]  /*19010*/  IMAD.U32 R10, RZ, RZ, UR4 ;  /* 0x00000004ff0a7e24 */ /* 0x001fe4000f8e00ff */
[----:B--2---:R-:W-:-:S07]  /*19020*/  IMAD.U32 R11, RZ, RZ, UR5 ;  /* 0x00000005ff0b7e24 */ /* 0x004fce000f8e00ff */
[----:B------:R-:W-:-:S07]  /*19030*/  LEPC R20, `(.L_x_1552) ;  /* 0x000000001014794e */ /* 0x000fce0000000000 */
[----:B-1----:R-:W-:Y:S05]  /*19040*/  CALL.ABS.NOINC R2 ;  /* 0x0000000002007343 */ /* 0x002fea0003c00000 */
.L_x_1552:
[----:B------:R-:W-:Y:S05]  /*19050*/  BRA `(.L_x_1553) ;  /* 0x0000000000107947 */ /* 0x000fea0003800000 */
.L_x_1550:
[----:B------:R-:W1:Y:S02]  /*19060*/  LDCU.64 UR4, c[0x0][0x770] ;  /* 0x0000ee00ff0477ac */ /* 0x000e640008000a00 */
[----:B-1----:R-:W-:-:S05]  /*19070*/  IADD3 R2, P0, PT, R19, UR4, RZ ;  /* 0x0000000413027c10 */ /* 0x002fca000ff1e0ff */
[----:B------:R-:W-:-:S05]  /*19080*/  IMAD.X R3, RZ, RZ, UR5, P0 ;  /* 0x00000005ff037e24 */ /* 0x000fca00080e06ff */
[----:B------:R1:W-:Y:S03]  /*19090*/  STG.E.64 desc[UR36][R2.64], R16 ;  /* 0x0000001002007986 */ /* 0x0003e6000c101b24 */
.L_x_1553:
[----:B------:R-:W2:Y:S02]  /*190a0*/  LDCU.64 UR4, c[0x0][0x770] ;  /* 0x0000ee00ff0477ac */ /* 0x000ea40008000a00 */
[----:B--2---:R-:W-:-:S05]  /*190b0*/  IADD3 R22, P0, PT, R22, UR4, RZ ;  /* 0x0000000416167c10 */ /* 0x004fca000ff1e0ff */
[----:B------:R-:W-:-:S05]  /*190c0*/  IMAD.X R23, RZ, RZ, UR5, P0 ;  /* 0x00000005ff177e24 */ /* 0x000fca00080e06ff */
[----:B------:R-:W-:Y:S01]  /*190d0*/  STG.E.64 desc[UR36][R22.64], R26 ;  /* 0x0000001a16007986 */ /* 0x000fe2000c101b24 */
[----:B------:R-:W-:Y:S05]  /*190e0*/  EXIT ;  /* 0x000000000000794d */ /* 0x000fea0003800000 */
.L_x_1549:
[----:B------:R-:W-:Y:S04]  /*190f0*/  STG.E.64 desc[UR36][R2.64], R4 ;  /* 0x0000000402007986 */ /* 0x000fe8000c101b24 */
[----:B------:R-:W-:Y:S04]  /*19100*/  STG.E.64 desc[UR36][R2.64+0x8], R16 ;  /* 0x0000081002007986 */ /* 0x000fe8000c101b24 */
[----:B------:R-:W-:Y:S04]  /*19110*/  STG.E.64 desc[UR36][R2.64+0x10], R24 ;  /* 0x0000101802007986 */ /* 0x000fe8000c101b24 */
[----:B------:R-:W-:Y:S01]  /*19120*/  STG.E.64 desc[UR36][R2.64+0x18], R26 ;  /* 0x0000181a02007986 */ /* 0x000fe2000c101b24 */
[----:B------:R-:W-:Y:S05]  /*19130*/  EXIT ;  /* 0x000000000000794d */ /* 0x000fea0003800000 */
        .weak           $__internal_4_$__cuda_sm20_div_u64
        .type           $__internal_4_$__cuda_sm20_div_u64,@function
        .size           $__internal_4_$__cuda_sm20_div_u64,(.L_x_6056 - $__internal_4_$__cuda_sm20_div_u64)
$__internal_4_$__cuda_sm20_div_u64:
[----:B------:R-:W-:Y:S01]  /*19140*/  MOV R20, R7 ;  /* 0x0000000700147202 */ /* 0x000fe20000000f00 */
        /* <DEDUP_REMOVED lines=9> */
[----:B------:R-:W-:Y:S01]  /*191e0*/  IMAD.X R29, RZ, RZ, ~R15, P0 ;  /* 0x000000ffff1d7224 */ /* 0x000fe200000e0e0f */
[----:B------:R-:W-:-:S03]  /*191f0*/  MOV R15, R10 ;  /* 0x0000000a000f7202 */ /* 0x000fc60000000f00 */
        /* <DEDUP_REMOVED lines=10> */
[----:B------:R-:W-:Y:S02]  /*192a0*/  HFMA2 R11, -RZ, RZ, 0, 0 ;  /* 0x00000000ff0b7431 */ /* 0x000fe400000001ff */
        /* <DEDUP_REMOVED lines=25> */
[----:B------:R-:W-:Y:S02]  /*19440*/  IADD3.X R3, PT, PT, R20, -0x1, RZ, P1, !PT ;  /* 0xffffffff14037810 */ /* 0x000fe40000ffe4ff */
[----:B------:R-:W-:Y:S02]  /*19450*/  IADD3.X R10, PT, PT, RZ, R9, RZ, P2, !PT ;  /* 0x00000009ff0a7210 */ /* 0x000fe400017fe4ff */
[----:B------:R-:W-:-:S02]  /*19460*/  SEL R2, R2, R18, P0 ;  /* 0x0000001202027207 */ /* 0x000fc40000000000 */
[----:B------:R-:W-:Y:S02]  /*19470*/  SEL R11, R11, R14, P0 ;  /* 0x0000000e0b0b7207 */ /* 0x000fe40000000000 */
[----:B------:R-:W-:Y:S02]  /*19480*/  SEL R3, R3, R20, P0 ;  /* 0x0000001403037207 */ /* 0x000fe40000000000 */
[----:B------:R-:W-:Y:S01]  /*19490*/  SEL R10, R10, R9, P0 ;  /* 0x000000090a0a7207 */ /* 0x000fe20000000000 */
[----:B------:R-:W-:Y:S01]  /*194a0*/  IMAD.MOV.U32 R9, RZ, RZ, 0x0 ;  /* 0x00000000ff097424 */ /* 0x000fe200078e00ff */
[----:B------:R-:W-:Y:S02]  /*194b0*/  ISETP.GE.U32.AND P0, PT, R2, R7, PT ;  /* 0x000000070200720c */ /* 0x000fe40003f06070 */
[----:B------:R-:W-:Y:S02]  /*194c0*/  IADD3 R2, P2, PT, R11, 0x1, RZ ;  /* 0x000000010b027810 */ /* 0x000fe40007f5e0ff */
[----:B------:R-:W-:-:S02]  /*194d0*/  ISETP.GE.U32.AND.EX P0, PT, R3, RZ, PT, P0 ;  /* 0x000000ff0300720c */ /* 0x000fc40003f06100 */
[----:B------:R-:W-:Y:S01]  /*194e0*/  ISETP.NE.U32.AND P1, PT, R7, RZ, PT ;  /* 0x000000ff0700720c */ /* 0x000fe20003f25070 */
[----:B------:R-:W-:Y:S01]  /*194f0*/  IMAD.X R3, RZ, RZ, R10, P2 ;  /* 0x000000ffff037224 */ /* 0x000fe200010e060a */
[----:B------:R-:W-:Y:S02]  /*19500*/  SEL R2, R2, R11, P0 ;  /* 0x0000000b02027207 */ /* 0x000fe40000000000 */
[----:B------:R-:W-:Y:S02]  /*19510*/  ISETP.NE.AND.EX P1, PT, RZ, RZ, PT, P1 ;  /* 0x000000ffff00720c */ /* 0x000fe40003f25310 */
[----:B------:R-:W-:Y:S02]  /*19520*/  SEL R3, R3, R10, P0 ;  /* 0x0000000a03037207 */ /* 0x000fe40000000000 */
[----:B------:R-:W-:Y:S02]  /*19530*/  SEL R2, R2, 0xffffffff, P1 ;  /* 0xffffffff02027807 */ /* 0x000fe40000800000 */
[----:B------:R-:W-:Y:S01]  /*19540*/  SEL R3, R3, 0xffffffff, P1 ;  /* 0xffffffff03037807 */ /* 0x000fe20000800000 */
[----:B------:R-:W-:Y:S06]  /*19550*/  RET.REL.NODEC R8 `(_ZN2at6native13reduce_kernelILi256ELi2ENS0_8ReduceOpIdNS0_9ArgMinOpsIdEEjlLi4ELi4EEEEEvT1_) ;  /* 0xfffffe6808a87950 */ /* 0x000fec0003c3ffff */
.L_x_1554:
        /* <DEDUP_REMOVED lines=10> */
.L_x_6056:


//--------------------- .text._ZN2at6native13reduce_kernelILi128ELi4ENS0_8ReduceOpIdNS0_9ArgMinOpsIdEEjlLi4ELi4EEEEEvT1_ --------------------------
	.section	.text._ZN2at6native13reduce_kernelILi128ELi4ENS0_8ReduceOpIdNS0_9ArgMinOpsIdEEjlLi4ELi4EEEEEvT1_,"ax",@progbits
	.align	128
        .global         _ZN2at6native13reduce_kernelILi128ELi4ENS0_8ReduceOpIdNS0_9ArgMinOpsIdEEjlLi4ELi4EEEEEvT1_
        .type           _ZN2at6native13reduce_kernelILi128ELi4ENS0_8ReduceOpIdNS0_9ArgMinOpsIdEEjlLi4ELi4EEEEEvT1_,@function
        .size           _ZN2at6native13reduce_kernelILi128ELi4ENS0_8ReduceOpIdNS0_9ArgMinOpsIdEEjlLi4ELi4EEEEEvT1_,(.L_x_6057 - _ZN2at6native13reduce_kernelILi128ELi4ENS0_8ReduceOpIdNS0_9ArgMinOpsIdEEjlLi4ELi4EEEEEvT1_)
        .other          _ZN2at6native13reduce_kernelILi128ELi4ENS0_8ReduceOpIdNS0_9ArgMinOpsIdEEjlLi4ELi4EEEEEvT1_,@"STO_CUDA_ENTRY STV_DEFAULT"
_ZN2at6native13reduce_kernelILi128ELi4ENS0_8ReduceOpIdNS0_9ArgMinOpsIdEEjlLi4ELi4EEEEEvT1_:
.text._ZN2at6native13reduce_kernelILi128ELi4ENS0_8ReduceOpIdNS0_9ArgMinOpsIdEEjlLi4ELi4EEEEEvT1_:
        /* <DEDUP_REMOVED lines=296> */
.L_x_1555:
[----:B------:R-:W1:Y:S01]  /*1280*/  LDCU UR5, c[0x0][0x39c] ;  /* 0x00007380ff0577ac */ /* 0x000e620008000800 */
[----:B------:R-:W-:Y:S01]  /*1290*/  BSSY.RECONVERGENT B6, `(.L_x_1556) ;  /* 0x0001447000067945 */ /* 0x000fe20003800200 */
[----:B------:R-:W-:Y:S02]  /*12a0*/  CS2R R22, SRZ ;  /* 0x0000000000167805 */ /* 0x000fe4000001ff00 */
[----:B------:R-:W-:Y:S01]  /*12b0*/  CS2R R16, SRZ ;  /* 0x0000000000107805 */ /* 0x000fe2000001ff00 */
[----:B------:R-:W2:Y:S01]  /*12c0*/  LDCU UR4, c[0x0][0x3a0] ;  /* 0x00007400ff0477ac */ /* 0x000ea20008000800 */
[----:B------:R-:W-:Y:S02]  /*12d0*/  CS2R R10, SRZ ;  /* 0x00000000000a7805 */ /* 0x000fe4000001ff00 */
[----:B------:R-:W-:Y:S02]  /*12e0*/  CS2R R6, SRZ ;  /* 0x0000000000067805 */ /* 0x000fe4000001ff00 */
[----:B------:R-:W-:Y:S01]  /*12f0*/  CS2R R24, SRZ ;  /* 0x0000000000187805 */ /* 0x000fe2000001ff00 */
[----:B------:R-:W3:Y:S01]  /*1300*/  LDCU.64 UR36, c[0x0][0x358] ;  /* 0x00006b00ff2477ac */ /* 0x000ee20008000a00 */
[----:B------:R-:W-:-:S02]  /*1310*/  CS2R R12, SRZ ;  /* 0x00000000000c7805 */ /* 0x000fc4000001ff00 */
[----:B------:R-:W-:Y:S02]  /*1320*/  CS2R R8, SRZ ;  /* 0x0000000000087805 */ /* 0x000fe4000001ff00 */
[----:B------:R-:W-:Y:S01]  /*1330*/  CS2R R4, SRZ ;  /* 0x0000000000047805 */ /* 0x000fe2000001ff00 */
        /* <DEDUP_REMOVED lines=10> */
[----:B------:R-:W-:-:S03]  /*13e0*/  IMAD.MOV.U32 R16, RZ, RZ, R66 ;  /* 0x000000ffff107224 */ /* 0x000fc600078e0042 */
[----:B------:R-:W-:Y:S01]  /*13f0*/  MOV R17, R67 ;  /* 0x0000004300117202 */ /* 0x000fe20000000f00 */
[----:B------:R-:W-:Y:S06]  /*1400*/  BRA.U !UP0, `(.L_x_1558) ;  /* 0x0000001108407547 */ /* 0x000fec000b800000 */
        /* <DEDUP_REMOVED lines=18> */
.L_x_1559:
[----:B------:R-:W0:Y:S01]  /*1530*/  LDC.64 R14, c[0x0][0x388] ;  /* 0x0000e200ff0e7b82 */ /* 0x000e220000000a00 */
[----:B------:R-:W-:Y:S01]  /*1540*/  SHF.R.U32.HI R66, RZ, 0x3, R66 ;  /* 0x00000003ff427819 */ /* 0x000fe20000011642 */
[----:B------:R-:W-:Y:S01]  /*1550*/  BSSY.RECONVERGENT B0, `(.L_x_1560) ;  /* 0x0000044000007945 */ /* 0x000fe20003800200 */
[----:B------:R-:W-:Y:S02]  /*1560*/  IMAD.MOV.U32 R0, RZ, RZ, RZ ;  /* 0x000000ffff007224 */ /* 0x000fe400078e00ff */
[----:B------:R-:W-:-:S03]  /*1570*/  LOP3.LUT P0, R66, R66, 0x3, RZ, 0xc0, !PT ;  /* 0x0000000342427812 */ /* 0x000fc6000780c0ff */
[----:B------:R-:W1:Y:S08]  /*1580*/  LDC R20, c[0x0][0x390] ;  /* 0x0000e400ff147b82 */ /* 0x000e700000000800 */
[----:B------:R-:W2:Y:S01]  /*1590*/  LDC R28, c[0x0][0x394] ;  /* 0x0000e500ff1c7b82 */ /* 0x000ea20000000800 */
[----:B0-----:R-:W-:Y:S02]  /*15a0*/  IMAD.MOV.U32 R2, RZ, RZ, R14 ;  /* 0x000000ffff027224 */ /* 0x001fe400078e000e */
[----:B------:R-:W-:-:S02]  /*15b0*/  IMAD.MOV.U32 R3, RZ, RZ, R15 ;  /* 0x000000ffff037224 */ /* 0x000fc400078e000f */
[----:B------:R-:W-:Y:S02]  /*15c0*/  IMAD.MOV.U32 R12, RZ, RZ, R14 ;  /* 0x000000ffff0c7224 */ /* 0x000fe400078e000e */
[----:B------:R-:W-:Y:S01]  /*15d0*/  IMAD.MOV.U32 R13, RZ, RZ, R15 ;  /* 0x000000ffff0d7224 */ /* 0x000fe200078e000f */
[----:B-1----:R-:W-:Y:S01]  /*15e0*/  MOV R32, R20 ;  /* 0x0000001400207202 */ /* 0x002fe20000000f00 */
        /* <DEDUP_REMOVED lines=30> */
[C---:B------:R-:W-:Y:S01]  /*17d0*/  IMAD.WIDE.U32 R4, R113.reuse, 0x8, R16 ;  /* 0x0000000871047825 */ /* 0x040fe200078e0010 */
[----:B------:R-:W0:Y:S05]  /*17e0*/  LDC.64 R6, c[0x0][0x388] ;  /* 0x0000e200ff067b82 */ /* 0x000e2a0000000a00 */
[----:B------:R-:W2:Y:S01]  /*17f0*/  LDG.E.64 R4, desc[UR36][R4.64] ;  /* 0x0000002404047981 */ /* 0x000ea2000c1e1b00 */
[----:B------:R-:W-:Y:S02]  /*1800*/  IMAD.IADD R9, R113, 0x1, -R66 ;  /* 0x0000000171097824 */ /* 0x000fe400078e0a42 */
        /* <DEDUP_REMOVED lines=12> */
.L_x_1564:
[----:B------:R-:W0:Y:S01]  /*18d0*/  @P0 LDC R9, c[0x0][0x390] ;  /* 0x0000e400ff090b82 */ /* 0x000e220000000800 */
[----:B------:R-:W1:Y:S01]  /*18e0*/  LDCU.64 UR4, c[0x0][0x388] ;  /* 0x00007100ff0477ac */ /* 0x000e620008000a00 */
[----:B------:R-:W-:Y:S02]  /*18f0*/  SEL R33, R33, RZ, P0 ;  /* 0x000000ff21217207 */ /* 0x000fe40000000000 */
[----:B-1----:R-:W-:Y:S02]  /*1900*/  FSEL R12, R4, UR4, !P0 ;  /* 0x00000004040c7c08 */ /* 0x002fe4000c000000 */
[----:B------:R-:W-:Y:S01]  /*1910*/  FSEL R13, R5, UR5, !P0 ;  /* 0x00000005050d7c08 */ /* 0x000fe2000c000000 */
[----:B0-----:R-:W-:-:S07]  /*1920*/  IMAD.MOV.U32 R31, RZ, RZ, R9 ;  /* 0x000000ffff1f7224 */ /* 0x001fce00078e0009 */
.L_x_1563:
[----:B------:R-:W-:Y:S05]  /*1930*/  BSYNC.RECONVERGENT B1 ;  /* 0x0000000000017941 */ /* 0x000fea0003800200 */
.L_x_1562:
[----:B------:R-:W0:Y:S01]  /*1940*/  LDC R5, c[0x0][0x39c] ;  /* 0x0000e700ff057b82 */ /* 0x000e220000000800 */
[----:B------:R-:W-:Y:S02]  /*1950*/  IADD3 R16, P0, PT, R16, 0x20, RZ ;  /* 0x0000002010107810 */ /* 0x000fe40007f1e0ff */
[----:B------:R-:W-:-:S03]  /*1960*/  IADD3 R0, PT, PT, -R66, 0x4, RZ ;  /* 0x0000000442007810 */ /* 0x000fc60007ffe1ff */
[----:B------:R-:W-:Y:S01]  /*1970*/  IMAD.X R17, RZ, RZ, R17, P0 ;  /* 0x000000ffff117224 */ /* 0x000fe200000e0611 */
[----:B0-----:R-:W-:-:S07]  /*1980*/  IADD3 R26, PT, PT, R66, -0x4, R5 ;  /* 0xfffffffc421a7810 */ /* 0x001fce0007ffe005 */
.L_x_1561:
[----:B------:R-:W-:Y:S05]  /*1990*/  BSYNC.RECONVERGENT B0 ;  /* 0x0000000000007941 */ /* 0x000fea0003800200 */
.L_x_1560:
[----:B------:R-:W0:Y:S01]  /*19a0*/  LDCU.64 UR4, c[0x0][0x3b0] ;  /* 0x00007600ff0477ac */ /* 0x000e220008000a00 */
[----:B------:R-:W-:Y:S01]  /*19b0*/  BSSY.RECONVERGENT B0, `(.L_x_1565) ;  /* 0x000005e000007945 */ /* 0x000fe20003800200 */
[----:B------:R-:W-:Y:S01]  /*19c0*/  IMAD.MOV.U32 R29, RZ, RZ, R20 ;  /* 0x000000ffff1d7224 */ /* 0x000fe200078e0014 */
[----:B------:R-:W-:Y:S01]  /*19d0*/  MOV R18, R14 ;  /* 0x0000000e00127202 */ /* 0x000fe20000000f00 */
        /* <DEDUP_REMOVED lines=13> */
[----:B------:R-:W-:Y:S02]  /*1ab0*/  IMAD.MOV.U32 R18, RZ, RZ, R14 ;  /* 0x000000ffff127224 */ /* 0x000fe400078e000e */
[----:B------:R-:W-:-:S07]  /*1ac0*/  IMAD.MOV.U32 R19, RZ, RZ, R15 ;  /* 0x000000ffff137224 */ /* 0x000fce00078e000f */
.L_x_1575:
        /* <DEDUP_REMOVED lines=12> */
[----:B------:R-:W-:Y:S02]  /*1b90*/  @P6 ISETP.GE.U32.AND P1, PT, R31, R36, PT ;  /* 0x000000241f00620c */ /* 0x000fe40003f26070 */
        /* <DEDUP_REMOVED lines=12> */
.L_x_1568:
[----:B------:R-:W-:Y:S05]  /*1c60*/  BSYNC.RECONVERGENT B1 ;  /* 0x0000000000017941 */ /* 0x000fea0003800200 */
.L_x_1567:
[----:B------:R-:W-:Y:S04]  /*1c70*/  BSSY.RECONVERGENT B1, `(.L_x_1569) ;  /* 0x0000007000017945 */ /* 0x000fe80003800200 */
[----:B------:R-:W-:Y:S05]  /*1c80*/  @P4 BRA `(.L_x_1570) ;  /* 0x0000000000144947 */ /* 0x000fea0003800000 */
[----:B------:R-:W-:-:S14]  /*1c90*/  DSETP.NEU.AND P4, PT, R18, R10, PT ;  /* 0x0000000a1200722a */ /* 0x000fdc0003f8d000 */
[----:B------:R-:W-:-:S04]  /*1ca0*/  @!P4 ISETP.GE.U32.AND P0, PT, R20, R27, PT ;  /* 0x0000001b1400c20c */ /* 0x000fc80003f06070 */
[----:B------:R-:W-:-:S03]  /*1cb0*/  @!P4 ISETP.GE.AND.EX P6, PT, R28, RZ, PT, P0 ;  /* 0x000000ff1c00c20c */ /* 0x000fc60003fc6300 */
[----:B------:R-:W-:Y:S02]  /*1cc0*/  @P4 DSETP.LT.AND P0, PT, R18, R10, PT ;  /* 0x0000000a1200422a */ /* 0x000fe40003f01000 */
[----:B------:R-:W-:-:S13]  /*1cd0*/  @!P4 PLOP3.LUT P0, PT, P6, PT, PT, 0x8, 0x80 ;  /* 0x000000000080c81c */ /* 0x000fda000370e170 */
.L_x_1570:
[----:B------:R-:W-:Y:S05]  /*1ce0*/  BSYNC.RECONVERGENT B1 ;  /* 0x0000000000017941 */ /* 0x000fea0003800200 */
.L_x_1569:
        /* <DEDUP_REMOVED lines=17> */
.L_x_1572:
[----:B------:R-:W-:Y:S05]  /*1e00*/  BSYNC.RECONVERGENT B1 ;  /* 0x0000000000017941 */ /* 0x000fea0003800200 */
.L_x_1571:
        /* <DEDUP_REMOVED lines=13> */
.L_x_1574:
[----:B------:R-:W-:Y:S05]  /*1ee0*/  BSYNC.RECONVERGENT B1 ;  /* 0x0000000000017941 */ /* 0x000fea0003800200 */
.L_x_1573:
        /* <DEDUP_REMOVED lines=10> */
.L_x_1566:
[----:B------:R-:W-:Y:S05]  /*1f90*/  BSYNC.RECONVERGENT B0 ;  /* 0x0000000000007941 */ /* 0x000fea0003800200 */
.L_x_1565:
        /* <DEDUP_REMOVED lines=19> */
[----:B------:R-:W-:-:S04]  /*20d0*/  @P1 ISETP.GE.U32.AND P0, PT, R31, R0, PT ;  /* 0x000000001f00120c */ /* 0x000fc80003f06070 */
        /* <DEDUP_REMOVED lines=8> */
.L_x_1579:
[----:B------:R-:W-:Y:S05]  /*2160*/  BSYNC.RECONVERGENT B1 ;  /* 0x0000000000017941 */ /* 0x000fea0003800200 */
.L_x_1578:
[----:B------:R-:W-:Y:S02]  /*2170*/  FSEL R12, R12, R16, P0 ;  /* 0x000000100c0c7208 */ /* 0x000fe40000000000 */
[----:B------:R-:W-:Y:S02]  /*2180*/  FSEL R13, R13, R17, P0 ;  /* 0x000000110d0d7208 */ /* 0x000fe40000000000 */
[----:B------:R-:W-:Y:S02]  /*2190*/  SEL R31, R31, R0, P0 ;  /* 0x000000001f1f7207 */ /* 0x000fe40000000000 */
[----:B------:R-:W-:-:S07]  /*21a0*/  SEL R33, R33, R4, P0 ;  /* 0x0000000421217207 */ /* 0x000fce0000000000 */
.L_x_1577:
[----:B------:R-:W-:Y:S05]  /*21b0*/  BSYNC.RECONVERGENT B0 ;  /* 0x0000000000007941 */ /* 0x000fea0003800200 */
.L_x_1576:
[----:B------:R-:W-:Y:S01]  /*21c0*/  DSETP.NAN.AND P1, PT, R12, R12, PT ;  /* 0x0000000c0c00722a */ /* 0x000fe20003f28000 */
[----:B------:R-:W-:-:S13]  /*21d0*/  BSSY.RECONVERGENT B0, `(.L_x_1580) ;  /* 0x000000a000007945 */ /* 0x000fda0003800200 */
[----:B------:R-:W-:-:S04]  /*21e0*/  @P1 ISETP.GE.U32.AND P0, PT, R31, R20, PT ;  /* 0x000000141f00120c */ /* 0x000fc80003f06070 */
        /* <DEDUP_REMOVED lines=8> */
.L_x_1581:
[----:B------:R-:W-:Y:S05]  /*2270*/  BSYNC.RECONVERGENT B0 ;  /* 0x0000000000007941 */ /* 0x000fea0003800200 */
.L_x_1580:
        /* <DEDUP_REMOVED lines=15> */
.L_x_1583:
[----:B------:R-:W-:Y:S05]  /*2370*/  BSYNC.RECONVERGENT B0 ;  /* 0x0000000000007941 */ /* 0x000fea0003800200 */
.L_x_1582:
        /* <DEDUP_REMOVED lines=15> */
.L_x_1585:
[----:B------:R-:W-:Y:S05]  /*2470*/  BSYNC.RECONVERGENT B0 ;  /* 0x0000000000007941 */ /* 0x000fea0003800200 */
.L_x_1584:
[----:B------:R-:W-:Y:S02]  /*2480*/  FSEL R4, R4, R2, P0 ;  /* 0x0000000204047208 */ /* 0x000fe40000000000 */
[----:B------:R-:W-:Y:S02]  /*2490*/  CS2R R16, SRZ ;  /* 0x0000000000107805 */ /* 0x000fe4000001ff00 */
[----:B------:R-:W-:Y:S02]  /*24a0*/  FSEL R5, R5, R3, P0 ;  /* 0x0000000305057208 */ /* 0x000fe40000000000 */
[----:B------:R-:W-:Y:S02]  /*24b0*/  CS2R R10, SRZ ;  /* 0x00000000000a7805 */ /* 0x000fe4000001ff00 */
[----:B------:R-:W-:Y:S02]  /*24c0*/  SEL R6, R29, R32, P0 ;  /* 0x000000201d067207 */ /* 0x000fe40000000000 */
[----:B------:R-:W-:-:S02]  /*24d0*/  CS2R R12, SRZ ;  /* 0x00000000000c7805 */ /* 0x000fc4000001ff00 */
[----:B------:R-:W-:Y:S02]  /*24e0*/  SEL R7, R7, R34, P0 ;  /* 0x0000002207077207 */ /* 0x000fe40000000000 */
[----:B------:R-:W-:Y:S01]  /*24f0*/  CS2R R8, SRZ ;  /* 0x0000000000087805 */ /* 0x000fe2000001ff00 */
[----:B------:R-:W-:Y:S06]  /*2500*/  BRA `(.L_x_1557) ;  /* 0x00000130007c7947 */ /* 0x000fec0003800000 */
.L_x_1558:
[----:B------:R-:W1:Y:S08]  /*2510*/  LDC R102, c[0x0][0x508] ;  /* 0x00014200ff667b82 */ /* 0x000e700000000800 */
[----:B------:R-:W2:Y:S01]  /*2520*/  LDC R116, c[0x0][0x3d8] ;  /* 0x0000f600ff747b82 */ /* 0x000ea20000000800 */
[----:B-1----:R-:W-:-:S04]  /*2530*/  SHF.R.U32.HI R102, RZ, 0x3, R102 ;  /* 0x00000003ff667819 */ /* 0x002fc80000011666 */
[----:B------:R-:W-:-:S04]  /*2540*/  ISETP.NE.AND P0, PT, R102, 0x1, PT ;  /* 0x000000016600780c */ /* 0x000fc80003f05270 */
[----:B--2---:R-:W-:-:S13]  /*2550*/  ISETP.NE.OR P0, PT, R116, 0x1, P0 ;  /* 0x000000017400780c */ /* 0x004fda0000705670 */
[----:B------:R-:W-:Y:S05]  /*2560*/  @P0 BRA `(.L_x_1586) ;  /* 0x0000003800180947 */ /* 0x000fea0003800000 */
[----:B------:R-:W1:Y:S01]  /*2570*/  LDCU UR4, c[0x0][0x3a4] ;  /* 0x00007480ff0477ac */ /* 0x000e620008000800 */
[----:B------:R-:W2:Y:S01]  /*2580*/  LDC.64 R64, c[0x0][0x388] ;  /* 0x0000e200ff407b82 */ /* 0x000ea20000000a00 */
[----:B------:R-:W-:Y:S01]  /*2590*/  BSSY.RECONVERGENT B0, `(.L_x_1587) ;  /* 0x000019e000007945 */ /* 0x000fe20003800200 */
[----:B------:R-:W-:-:S06]  /*25a0*/  IMAD.MOV.U32 R102, RZ, RZ, R103 ;  /* 0x000000ffff667224 */ /* 0x000fcc00078e0067 */
[----:B------:R-:W3:Y:S08]  /*25b0*/  LDC R20, c[0x0][0x390] ;  /* 0x0000e400ff147b82 */ /* 0x000ef00000000800 */
[----:B------:R-:W4:Y:S01]  /*25c0*/  LDC R2, c[0x0][0x394] ;  /* 0x0000e500ff027b82 */ /* 0x000f220000000800 */
[----:B-1----:R-:W-:-:S05]  /*25d0*/  MOV R100, UR4 ;  /* 0x0000000400647c02 */ /* 0x002fca0008000f00 */
[----:B------:R-:W-:Y:S02]  /*25e0*/  IMAD R0, R100, 0x3, R103 ;  /* 0x0000000364007824 */ /* 0x000fe400078e0267 */
[--C-:B--2---:R-:W-:Y:S01]  /*25f0*/  IMAD.MOV.U32 R94, RZ, RZ, R64.reuse ;  /* 0x000000ffff5e7224 */ /* 0x104fe200078e0040 */
        /* <DEDUP_REMOVED lines=8> */
[-C--:B---3--:R-:W-:Y:S01]  /*2680*/  MOV R99, R20.reuse ;  /* 0x0000001400637202 */ /* 0x088fe20000000f00 */
[--C-:B------:R-:W-:Y:S01]  /*2690*/  IMAD.MOV.U32 R91, RZ, RZ, R65.reuse ;  /* 0x000000ffff5b7224 */ /* 0x100fe200078e0041 */
[----:B------:R-:W-:Y:S01]  /*26a0*/  MOV R59, R20 ;  /* 0x00000014003b7202 */ /* 0x000fe20000000f00 */
[----:B------:R-:W-:-:S02]  /*26b0*/  IMAD.MOV.U32 R89, RZ, RZ, R65 ;  /* 0x000000ffff597224 */ /* 0x000fc400078e0041 */
[--C-:B------:R-:W-:Y:S02]  /*26c0*/  IMAD.MOV.U32 R86, RZ, RZ, R64.reuse ;  /* 0x000000ffff567224 */ /* 0x100fe400078e0040 */
[--C-:B------:R-:W-:Y:S01]  /*26d0*/  IMAD.MOV.U32 R87, RZ, RZ, R65.reuse ;  /* 0x000000ffff577224 */ /* 0x100fe200078e0041 */
[-C--:B----4-:R-:W-:Y:S01]  /*26e0*/  MOV R18, R2.reuse ;  /* 0x0000000200127202 */ /* 0x090fe20000000f00 */
[--C-:B------:R-:W-:Y:S01]  /*26f0*/  IMAD.MOV.U32 R84, RZ, RZ, R64.reuse ;  /* 0x000000ffff547224 */ /* 0x100fe200078e0040 */
[----:B------:R-:W-:Y:S01]  /*2700*/  MOV R8, R2 ;  /* 0x0000000200087202 */ /* 0x000fe20000000f00 */
        /* <DEDUP_REMOVED lines=15> */
[----:B------:R-:W-:Y:S02]  /*2800*/  IMAD.MOV.U32 R66, RZ, RZ, R64 ;  /* 0x000000ffff427224 */ /* 0x000fe400078e0040 */
        /* <DEDUP_REMOVED lines=26> */
[----:B------:R-:W-:Y:S01]  /*29b0*/  IMAD.MOV.U32 R3, RZ, RZ, R2 ;  /* 0x000000ffff037224 */ /* 0x000fe200078e0002 */
[----:B------:R-:W-:Y:S06]  /*29c0*/  @P0 BRA `(.L_x_1588) ;  /* 0x0000001400680947 */ /* 0x000fec0003800000 */
[----:B------:R-:W1:Y:S01]  /*29d0*/  LDC R100, c[0x0][0x3a4] ;  /* 0x0000e900ff647b82 */ /* 0x000e620000000800 */
[--C-:B------:R-:W-:Y:S01]  /*29e0*/  IMAD.MOV.U32 R98, RZ, RZ, R20.reuse ;  /* 0x000000ffff627224 */ /* 0x100fe200078e0014 */
[-C--:B------:R-:W-:Y:S01]  /*29f0*/  MOV R96, R20.reuse ;  /* 0x0000001400607202 */ /* 0x080fe20000000f00 */
        /* <DEDUP_REMOVED lines=8> */
[--C-:B------:R-:W-:Y:S01]  /*2a80*/  IMAD.MOV.U32 R60, RZ, RZ, R20.reuse ;  /* 0x000000ffff3c7224 */ /* 0x100fe200078e0014 */
[-C--:B------:R-:W-:Y:S01]  /*2a90*/  MOV R78, R64.reuse ;  /* 0x00000040004e7202 */ /* 0x080fe20000000f00 */
[--C-:B------:R-:W-:Y:S01]  /*2aa0*/  IMAD.MOV.U32 R59, RZ, RZ, R20.reuse ;  /* 0x000000ffff3b7224 */ /* 0x100fe200078e0014 */
[----:B------:R-:W-:Y:S01]  /*2ab0*/  MOV R70, R64 ;  /* 0x0000004000467202 */ /* 0x000fe20000000f00 */
        /* <DEDUP_REMOVED lines=41> */
[----:B-1----:R-:W-:-:S07]  /*2d50*/  IMAD.MOV.U32 R67, RZ, RZ, R65 ;  /* 0x000000ffff437224 */ /* 0x002fce00078e0041 */
.L_x_1621:
[----:B------:R-:W-:Y:S01]  /*2d60*/  IMAD.IADD R103, R102, 0x1, R100 ;  /* 0x0000000166677824 */ /* 0x000fe200078e0264 */
[----:B------:R-:W-:-:S03]  /*2d70*/  SHF.R.U32.HI R25, RZ, 0x2, R102 ;  /* 0x00000002ff197819 */ /* 0x000fc60000011666 */
[----:B------:R-:W-:Y:S01]  /*2d80*/  IMAD.IADD R101, R103, 0x1, R100 ;  /* 0x0000000167657824 */ /* 0x000fe200078e0264 */
[----:B------:R-:W-:Y:S01]  /*2d90*/  SHF.R.U32.HI R33, RZ, 0x2, R103 ;  /* 0x00000002ff217819 */ /* 0x000fe20000011667 */
[----:B------:R-:W-:-:S03]  /*2da0*/  IMAD.WIDE.U32 R24, R25, 0x20, R16 ;  /* 0x0000002019187825 */ /* 0x000fc600078e0010 */
[----:B------:R-:W-:Y:S02]  /*2db0*/  IADD3 R0, PT, PT, R101, R100, RZ ;  /* 0x0000006465007210 */ /* 0x000fe40007ffe0ff */
[----:B------:R-:W-:Y:S01]  /*2dc0*/  SHF.R.U32.HI R41, RZ, 0x2, R101 ;  /* 0x00000002ff297819 */ /* 0x000fe20000011665 */
[----:B------:R-:W2:Y:S01]  /*2dd0*/  LDG.E.ENL2.256 R28, R24, desc[UR36][R24.64] ;  /* 0xfe0000241818797e */ /* 0x000ea2000812191c */
[----:B------:R-:W-:Y:S01]  /*2de0*/  SHF.R.U32.HI R49, RZ, 0x2, R0 ;  /* 0x00000002ff317819 */ /* 0x000fe20000011600 */
[----:B------:R-:W-:-:S04]  /*2df0*/  IMAD.WIDE.U32 R32, R33, 0x20, R16 ;  /* 0x0000002021207825 */ /* 0x000fc800078e0010 */
[--C-:B------:R-:W-:Y:S02]  /*2e00*/  IMAD.WIDE.U32 R40, R41, 0x20, R16.reuse ;  /* 0x0000002029287825 */ /* 0x100fe400078e0010 */
[----:B------:R-:W5:Y:S02]  /*2e10*/  LDG.E.ENL2.256 R36, R32, desc[UR36][R32.64] ;  /* 0xfe0000242020797e */ /* 0x000f640008121924 */
[----:B------:R-:W-:Y:S02]  /*2e20*/  IMAD.WIDE.U32 R48, R49, 0x20, R16 ;  /* 0x0000002031307825 */ /* 0x000fe400078e0010 */
[----:B------:R-:W5:Y:S04]  /*2e30*/  LDG.E.ENL2.256 R44, R40, desc[UR36][R40.64] ;  /* 0xfe0000242828797e */ /* 0x000f68000812192c */
[----:B------:R-:W5:Y:S01]  /*2e40*/  LDG.E.ENL2.256 R52, R48, desc[UR36][R48.64] ;  /* 0xfe0000243030797e */ /* 0x000f620008121934 */
[----:B------:R-:W-:-:S02]  /*2e50*/  DSETP.NAN.AND P1, PT, R66, R66, PT ;  /* 0x000000424200722a */ /* 0x000fc40003f28000 */
[----:B------:R-:W-:Y:S02]  /*2e60*/  DSETP.NAN.AND P6, PT, R64, R64, PT ;  /* 0x000000404000722a */ /* 0x000fe40003fc8000 */
[----:B------:R-:W-:-:S10]  /*2e70*/  DSETP.NAN.AND P3, PT, R68, R68, PT ;  /* 0x000000444400722a */ /* 0x000fd40003f68000 */
[-C--:B------:R-:W-:Y:S02]  /*2e80*/  @P1 ISETP.GE.U32.AND P4, PT, R21, R102.reuse, PT ;  /* 0x000000661500120c */ /* 0x080fe40003f86070 */
[-C--:B------:R-:W-:Y:S02]  /*2e90*/  @P6 ISETP.GE.U32.AND P5, PT, R20, R102.reuse, PT ;  /* 0x000000661400620c */ /* 0x080fe40003fa6070 */
[----:B------:R-:W-:Y:S02]  /*2ea0*/  @P1 ISETP.GE.AND.EX P4, PT, R3, RZ, PT, P4 ;  /* 0x000000ff0300120c */ /* 0x000fe40003f86340 */
[----:B------:R-:W-:Y:S01]  /*2eb0*/  @P6 ISETP.GE.AND.EX P5, PT, R2, RZ, PT, P5 ;  /* 0x000000ff0200620c */ /* 0x000fe20003fa6350 */
[----:B------:R-:W-:Y:S01]  /*2ec0*/  BSSY.RECONVERGENT B1, `(.L_x_1589) ;  /* 0x000000c000017945 */ /* 0x000fe20003800200 */
[----:B------:R-:W-:Y:S01]  /*2ed0*/  @P3 ISETP.GE.U32.AND P0, PT, R22, R102, PT ;  /* 0x000000661600320c */ /* 0x000fe20003f06070 */
[----:B------:R-:W-:-:S03]  /*2ee0*/  DSETP.NAN.AND P2, PT, R70, R70, PT ;  /* 0x000000464600722a */ /* 0x000fc60003f48000 */
        /* <DEDUP_REMOVED lines=9> */
.L_x_1590:
[----:B------:R-:W-:Y:S05]  /*2f80*/  BSYNC.RECONVERGENT B1 ;  /* 0x0000000000017941 */ /* 0x000fea0003800200 */
.L_x_1589:
[----:B------:R-:W-:Y:S04]  /*2f90*/  BSSY.RECONVERGENT B1, `(.L_x_1591) ;  /* 0x0000007000017945 */ /* 0x000fe80003800200 */
[----:B------:R-:W-:Y:S05]  /*2fa0*/  @P1 BRA `(.L_x_1592) ;  /* 0x0000000000141947 */ /* 0x000fea0003800000 */
[----:B------:R-:W-:-:S14]  /*2fb0*/  DSETP.NEU.AND P6, PT, R66, R26, PT ;  /* 0x0000001a4200722a */ /* 0x000fdc0003fcd000 */
[----:B------:R-:W-:Y:S01]  /*2fc0*/  @!P6 ISETP.GE.U32.AND P1, PT, R21, R102, PT ;  /* 0x000000661500e20c */ /* 0x000fe20003f26070 */
[----:B------:R-:W-:-:S03]  /*2fd0*/  @P6 DSETP.LT.AND P4, PT, R66, R26, PT ;  /* 0x0000001a4200622a */ /* 0x000fc60003f81000 */
[----:B------:R-:W-:-:S04]  /*2fe0*/  @!P6 ISETP.GE.AND.EX P1, PT, R3, RZ, PT, P1 ;  /* 0x000000ff0300e20c */ /* 0x000fc80003f26310 */
[----:B------:R-:W-:-:S13]  /*2ff0*/  @!P6 PLOP3.LUT P4, PT, P1, PT, PT, 0x8, 0x80 ;  /* 0x000000000080e81c */ /* 0x000fda0000f8e170 */
.L_x_1592:
[----:B------:R-:W-:Y:S05]  /*3000*/  BSYNC.RECONVERGENT B1 ;  /* 0x0000000000017941 */ /* 0x000fea0003800200 */
.L_x_1591:
[----:B------:R-:W-:Y:S01]  /*3010*/  @P2 ISETP.GE.U32.AND P1, PT, R23, R102, PT ;  /* 0x000000661700220c */ /* 0x000fe20003f26070 */
[----:B------:R-:W-:Y:S01]  /*3020*/  BSSY.RECONVERGENT B1, `(.L_x_1593) ;  /* 0x0000009000017945 */ /* 0x000fe20003800200 */
[----:B------:R-:W-:Y:S02]  /*3030*/  @P3 DSETP.NUM.OR P0, PT, R28, R28, !P0 ;  /* 0x0000001c1c00322a */ /* 0x000fe40004707400 */
[----:B------:R-:W-:Y:S01]  /*3040*/  @P2 ISETP.GE.AND.EX P1, PT, R5, RZ, PT, P1 ;  /* 0x000000ff0500220c */ /* 0x000fe20003f26310 */
[----:B------:R-:W-:-:S12]  /*3050*/  @P3 BRA `(.L_x_1594) ;  /* 0x0000000000143947 */ /* 0x000fd80003800000 */
[----:B------:R-:W-:-:S14]  /*3060*/  DSETP.NEU.AND P3, PT, R68, R28, PT ;  /* 0x0000001c4400722a */ /* 0x000fdc0003f6d000 */
[----:B------:R-:W-:-:S04]  /*3070*/  @!P3 ISETP.GE.U32.AND P0, PT, R22, R102, PT ;  /* 0x000000661600b20c */ /* 0x000fc80003f06070 */
[----:B------:R-:W-:-:S03]  /*3080*/  @!P3 ISETP.GE.AND.EX P6, PT, R4, RZ, PT, P0 ;  /* 0x000000ff0400b20c */ /* 0x000fc60003fc6300 */
[----:B------:R-:W-:Y:S02]  /*3090*/  @P3 DSETP.LT.AND P0, PT, R68, R28, PT ;  /* 0x0000001c4400322a */ /* 0x000fe40003f01000 */
[----:B------:R-:W-:-:S13]  /*30a0*/  @!P3 PLOP3.LUT P0, PT, P6, PT, PT, 0x8, 0x80 ;  /* 0x000000000080b81c */ /* 0x000fda000370e170 */
.L_x_1594:
[----:B------:R-:W-:Y:S05]  /*30b0*/  BSYNC.RECONVERGENT B1 ;  /* 0x0000000000017941 */ /* 0x000fea0003800200 */
.L_x_1593:
[----:B------:R-:W-:Y:S01]  /*30c0*/  BSSY.RECONVERGENT B1, `(.L_x_1595) ;  /* 0x0000009000017945 */ /* 0x000fe20003800200 */
[----:B------:R-:W-:Y:S02]  /*30d0*/  DSETP.NAN.AND P3, PT, R72, R72, PT ;  /* 0x000000484800722a */ /* 0x000fe40003f68000 */
[----:B------:R-:W-:Y:S01]  /*30e0*/  @P2 DSETP.NUM.OR P1, PT, R30, R30, !P1 ;  /* 0x0000001e1e00222a */ /* 0x000fe20004f27400 */
[----:B------:R-:W-:-:S13]  /*30f0*/  @P2 BRA `(.L_x_1596) ;  /* 0x0000000000142947 */ /* 0x000fda0003800000 */
[----:B------:R-:W-:-:S14]  /*3100*/  DSETP.NEU.AND P2, PT, R70, R30, PT ;  /* 0x0000001e4600722a */ /* 0x000fdc0003f4d000 */
[----:B------:R-:W-:-:S04]  /*3110*/  @!P2 ISETP.GE.U32.AND P1, PT, R23, R102, PT ;  /* 0x000000661700a20c */ /* 0x000fc80003f26070 */
[----:B------:R-:W-:-:S03]  /*3120*/  @!P2 ISETP.GE.AND.EX P6, PT, R5, RZ, PT, P1 ;  /* 0x000000ff0500a20c */ /* 0x000fc60003fc6310 */
[----:B------:R-:W-:Y:S02]  /*3130*/  @P2 DSETP.LT.AND P1, PT, R70, R30, PT ;  /* 0x0000001e4600222a */ /* 0x000fe40003f21000 */
[----:B------:R-:W-:-:S13]  /*3140*/  @!P2 PLOP3.LUT P1, PT, P6, PT, PT, 0x8, 0x80 ;  /* 0x000000000080a81c */ /* 0x000fda000372e170 */
.L_x_1596:
[----:B------:R-:W-:Y:S05]  /*3150*/  BSYNC.RECONVERGENT B1 ;  /* 0x0000000000017941 */ /* 0x000fea0003800200 */
.L_x_1595:
[----:B------:R-:W-:Y:S01]  /*3160*/  @P3 ISETP.GE.U32.AND P2, PT, R56, R103, PT ;  /* 0x000000673800320c */ /* 0x000fe20003f46070 */
[----:B------:R-:W-:Y:S03]  /*3170*/  BSSY.RECONVERGENT B1, `(.L_x_1597) ;  /* 0x0000009000017945 */ /* 0x000fe60003800200 */
[----:B------:R-:W-:-:S13]  /*3180*/  @P3 ISETP.GE.AND.EX P2, PT, R6, RZ, PT, P2 ;  /* 0x000000ff0600320c */ /* 0x000fda0003f46320 */
[----:B-----5:R-:W-:Y:S01]  /*3190*/  @P3 DSETP.NUM.OR P2, PT, R32, R32, !P2 ;  /* 0x000000202000322a */ /* 0x020fe20005747400 */
[----:B------:R-:W-:-:S13]  /*31a0*/  @P3 BRA `(.L_x_1598) ;  /* 0x0000000000143947 */ /* 0x000fda0003800000 */
[----:B------:R-:W-:-:S14]  /*31b0*/  DSETP.NEU.AND P3, PT, R72, R32, PT ;  /* 0x000000204800722a */ /* 0x000fdc0003f6d000 */
[----:B------:R-:W-:-:S04]  /*31c0*/  @!P3 ISETP.GE.U32.AND P2, PT, R56, R103, PT ;  /* 0x000000673800b20c */ /* 0x000fc80003f46070 */
[----:B------:R-:W-:-:S03]  /*31d0*/  @!P3 ISETP.GE.AND.EX P6, PT, R6, RZ, PT, P2 ;  /* 0x000000ff0600b20c */ /* 0x000fc60003fc6320 */
[----:B------:R-:W-:Y:S02]  /*31e0*/  @P3 DSETP.LT.AND P2, PT, R72, R32, PT ;  /* 0x000000204800322a */ /* 0x000fe40003f41000 */
[----:B------:R-:W-:-:S13]  /*31f0*/  @!P3 PLOP3.LUT P2, PT, P6, PT, PT, 0x8, 0x80 ;  /* 0x000000000080b81c */ /* 0x000fda000374e170 */
.L_x_1598:
[----:B------:R-:W-:Y:S05]  /*3200*/  BSYNC.RECONVERGENT B1 ;  /* 0x0000000000017941 */ /* 0x000fea0003800200 */
.L_x_1597:
[----:B------:R-:W-:Y:S01]  /*3210*/  DSETP.NAN.AND P6, PT, R74, R74, PT ;  /* 0x0000004a4a00722a */ /* 0x000fe20003fc8000 */
[----:B------:R-:W-:-:S13]  /*3220*/  BSSY.RECONVERGENT B1, `(.L_x_1599) ;  /* 0x000000c000017945 */ /* 0x000fda0003800200 */
[----:B------:R-:W-:-:S04]  /*3230*/  @P6 ISETP.GE.U32.AND P3, PT, R57, R103, PT ;  /* 0x000000673900620c */ /* 0x000fc80003f66070 */
[----:B------:R-:W-:-:S13]  /*3240*/  @P6 ISETP.GE.AND.EX P3, PT, R7, RZ, PT, P3 ;  /* 0x000000ff0700620c */ /* 0x000fda0003f66330 */
[----:B------:R-:W-:Y:S01]  /*3250*/  @P6 DSETP.NUM.OR P3, PT, R34, R34, !P3 ;  /* 0x000000222200622a */ /* 0x000fe20005f67400 */
[----:B------:R-:W-:-:S13]  /*3260*/  @P6 BRA `(.L_x_1600) ;  /* 0x00000000001c6947 */ /* 0x000fda0003800000 */
[----:B------:R-:W-:Y:S01]  /*3270*/  DSETP.NEU.AND P6, PT, R74, R34, PT ;  /* 0x000000224a00722a */ /* 0x000fe20003fcd000 */
[----:B------:R-:W-:-:S13]  /*3280*/  P2R R104, PR, RZ, 0x1 ;  /* 0x00000001ff687803 */ /* 0x000fda0000000000 */
[----:B------:R-:W-:-:S04]  /*3290*/  @!P6 ISETP.GE.U32.AND P3, PT, R57, R103, PT ;  /* 0x000000673900e20c */ /* 0x000fc80003f66070 */
[----:B------:R-:W-:-:S03]  /*32a0*/  @!P6 ISETP.GE.AND.EX P0, PT, R7, RZ, PT, P3 ;  /* 0x000000ff0700e20c */ /* 0x000fc60003f06330 */
[----:B------:R-:W-:Y:S02]  /*32b0*/  @P6 DSETP.LT.AND P3, PT, R74, R34, PT ;  /* 0x000000224a00622a */ /* 0x000fe40003f61000 */
[----:B------:R-:W-:Y:S02]  /*32c0*/  @!P6 PLOP3.LUT P3, PT, P0, PT, PT, 0x8, 0x80 ;  /* 0x000000000080e81c */ /* 0x000fe4000076e170 */
[----:B------:R-:W-:-:S13]  /*32d0*/  ISETP.NE.AND P0, PT, R104, RZ, PT ;  /* 0x000000ff6800720c */ /* 0x000fda0003f05270 */
.L_x_1600:
[----:B------:R-:W-:Y:S05]  /*32e0*/  BSYNC.RECONVERGENT B1 ;  /* 0x0000000000017941 */ /* 0x000fea0003800200 */
.L_x_1599:
[----:B------:R-:W-:Y:S01]  /*32f0*/  DSETP.NAN.AND P6, PT, R76, R76, PT ;  /* 0x0000004c4c00722a */ /* 0x000fe20003fc8000 */
[----:B------:R-:W-:Y:S01]  /*3300*/  FSEL R65, R65, R25, P5 ;  /* 0x0000001941417208 */ /* 0x000fe20002800000 */
[----:B------:R-:W-:Y:S01]  /*3310*/  BSSY.RECONVERGENT B1, `(.L_x_1601) ;  /* 0x0000011000017945 */ /* 0x000fe20003800200 */
[----:B------:R-:W-:Y:S02]  /*3320*/  FSEL R64, R64, R24, P5 ;  /* 0x0000001840407208 */ /* 0x000fe40002800000 */
[----:B------:R-:W-:Y:S02]  /*3330*/  SEL R20, R20, R102, P5 ;  /* 0x0000006614147207 */ /* 0x000fe40002800000 */
[----:B------:R-:W-:-:S07]  /*3340*/  SEL R2, R2, RZ, P5 ;  /* 0x000000ff02027207 */ /* 0x000fce0002800000 */
[----:B------:R-:W-:-:S04]  /*3350*/  @P6 ISETP.GE.U32.AND P5, PT, R58, R103, PT ;  /* 0x000000673a00620c */ /* 0x000fc80003fa6070 */
[----:B------:R-:W-:-:S13]  /*3360*/  @P6 ISETP.GE.AND.EX P5, PT, R8, RZ, PT, P5 ;  /* 0x000000ff0800620c */ /* 0x000fda0003fa6350 */
[----:B------:R-:W-:-:S06]  /*3370*/  @P6 DSETP.NUM.OR P5, PT, R36, R36, !P5 ;  /* 0x000000242400622a */ /* 0x000fcc0006fa7400 */
[----:B------:R-:W-:Y:S01]  /*3380*/  P2R R105, PR, RZ, 0x20 ;  /* 0x00000020ff697803 */ /* 0x000fe20000000000 */
[----:B------:R-:W-:Y:S07]  /*3390*/  @P6 BRA `(.L_x_1602) ;  /* 0x0000000000206947 */ /* 0x000fee0003800000 */
[----:B------:R-:W-:Y:S01]  /*33a0*/  DSETP.NEU.AND P5, PT, R76, R36, PT ;  /* 0x000000244c00722a */ /* 0x000fe20003fad000 */
[----:B------:R-:W-:-:S13]  /*33b0*/  P2R R104, PR, RZ, 0x1 ;  /* 0x00000001ff687803 */ /* 0x000fda0000000000 */
[----:B------:R-:W-:Y:S01]  /*33c0*/  @!P5 ISETP.GE.U32.AND P6, PT, R58, R103, PT ;  /* 0x000000673a00d20c */ /* 0x000fe20003fc6070 */
[----:B------:R-:W-:-:S03]  /*33d0*/  @P5 DSETP.LT.AND P0, PT, R76, R36, PT ;  /* 0x000000244c00522a */ /* 0x000fc60003f01000 */
[----:B------:R-:W-:-:S04]  /*33e0*/  @!P5 ISETP.GE.AND.EX P6, PT, R8, RZ, PT, P6 ;  /* 0x000000ff0800d20c */ /* 0x000fc80003fc6360 */
[----:B------:R-:W-:-:S04]  /*33f0*/  @!P5 PLOP3.LUT P0, PT, P6, PT, PT, 0x8, 0x80 ;  /* 0x000000000080d81c */ /* 0x000fc8000370e170 */
[----:B------:R-:W-:Y:S02]  /*3400*/  P2R R105, PR, RZ, 0x1 ;  /* 0x00000001ff697803 */ /* 0x000fe40000000000 */
[----:B------:R-:W-:-:S13]  /*3410*/  ISETP.NE.AND P0, PT, R104, RZ, PT ;  /* 0x000000ff6800720c */ /* 0x000fda0003f05270 */
.L_x_1602:
[----:B------:R-:W-:Y:S05]  /*3420*/  BSYNC.RECONVERGENT B1 ;  /* 0x0000000000017941 */ /* 0x000fea0003800200 */
.L_x_1601:
[----:B------:R-:W-:Y:S01]  /*3430*/  DSETP.NAN.AND P6, PT, R78, R78, PT ;  /* 0x0000004e4e00722a */ /* 0x000fe20003fc8000 */
[----:B------:R-:W-:Y:S01]  /*3440*/  BSSY.RECONVERGENT B1, `(.L_x_1603) ;  /* 0x000000e000017945 */ /* 0x000fe20003800200 */
[----:B------:R-:W-:Y:S02]  /*3450*/  FSEL R67, R67, R27, P4 ;  /* 0x0000001b43437208 */ /* 0x000fe40002000000 */
[----:B------:R-:W-:Y:S02]  /*3460*/  FSEL R66, R66, R26, P4 ;  /* 0x0000001a42427208 */ /* 0x000fe40002000000 */
[----:B------:R-:W-:Y:S02]  /*3470*/  SEL R21, R21, R102, P4 ;  /* 0x0000006615157207 */ /* 0x000fe40002000000 */
[----:B------:R-:W-:-:S06]  /*3480*/  SEL R3, R3, RZ, P4 ;  /* 0x000000ff03037207 */ /* 0x000fcc0002000000 */
        /* <DEDUP_REMOVED lines=9> */
.L_x_1604:
[----:B------:R-:W-:Y:S05]  /*3520*/  BSYNC.RECONVERGENT B1 ;  /* 0x0000000000017941 */ /* 0x000fea0003800200 */
.L_x_1603:
        /* <DEDUP_REMOVED lines=15> */
.L_x_1606:
[----:B------:R-:W-:Y:S05]  /*3620*/  BSYNC.RECONVERGENT B1 ;  /* 0x0000000000017941 */ /* 0x000fea0003800200 */
.L_x_1605:
[----:B------:R-:W-:Y:S01]  /*3630*/  DSETP.NAN.AND P4, PT, R82, R82, PT ;  /* 0x000000525200722a */ /* 0x000fe20003f88000 */
[----:B------:R-:W-:Y:S01]  /*3640*/  SEL R23, R23, R102, P1 ;  /* 0x0000006617177207 */ /* 0x000fe20000800000 */
[----:B------:R-:W-:Y:S01]  /*3650*/  BSSY.RECONVERGENT B1, `(.L_x_1607) ;  /* 0x000000d000017945 */ /* 0x000fe20003800200 */
[----:B------:R-:W-:Y:S02]  /*3660*/  FSEL R71, R71, R31, P1 ;  /* 0x0000001f47477208 */ /* 0x000fe40000800000 */
[----:B------:R-:W-:Y:S02]  /*3670*/  FSEL R70, R70, R30, P1 ;  /* 0x0000001e46467208 */ /* 0x000fe40000800000 */
        /* <DEDUP_REMOVED lines=10> */
.L_x_1608:
[----:B------:R-:W-:Y:S05]  /*3720*/  BSYNC.RECONVERGENT B1 ;  /* 0x0000000000017941 */ /* 0x000fea0003800200 */
.L_x_1607:
        /* <DEDUP_REMOVED lines=15> */
.L_x_1610:
[----:B------:R-:W-:Y:S05]  /*3820*/  BSYNC.RECONVERGENT B1 ;  /* 0x0000000000017941 */ /* 0x000fea0003800200 */
.L_x_1609:
        /* <DEDUP_REMOVED lines=15> */
.L_x_1612:
[----:B------:R-:W-:Y:S05]  /*3920*/  BSYNC.RECONVERGENT B1 ;  /* 0x0000000000017941 */ /* 0x000fea0003800200 */
.L_x_1611:
[----:B------:R-:W-:Y:S01]  /*3930*/  DSETP.NAN.AND P6, PT, R88, R88, PT ;  /* 0x000000585800722a */ /* 0x000fe20003fc8000 */
[----:B------:R-:W-:Y:S01]  /*3940*/  ISETP.NE.AND P4, PT, R105, RZ, PT ;  /* 0x000000ff6900720c */ /* 0x000fe20003f85270 */
[----:B------:R-:W-:Y:S03]  /*3950*/  BSSY.RECONVERGENT B1, `(.L_x_1613) ;  /* 0x0000010000017945 */ /* 0x000fe60003800200 */
[----:B------:R-:W-:Y:S02]  /*3960*/  FSEL R77, R77, R37, P4 ;  /* 0x000000254d4d7208 */ /* 0x000fe40002000000 */
[----:B------:R-:W-:Y:S02]  /*3970*/  FSEL R76, R76, R36, P4 ;  /* 0x000000244c4c7208 */ /* 0x000fe40002000000 */
[----:B------:R-:W-:Y:S02]  /*3980*/  SEL R58, R58, R103, P4 ;  /* 0x000000673a3a7207 */ /* 0x000fe40002000000 */
[----:B------:R-:W-:-:S03]  /*3990*/  SEL R8, R8, RZ, P4 ;  /* 0x000000ff08087207 */ /* 0x000fc60002000000 */
        /* <DEDUP_REMOVED lines=11> */
.L_x_1614:
[----:B------:R-:W-:Y:S05]  /*3a50*/  BSYNC.RECONVERGENT B1 ;  /* 0x0000000000017941 */ /* 0x000fea0003800200 */
.L_x_1613:
        /* <DEDUP_REMOVED lines=17> */
.L_x_1616:
[----:B------:R-:W-:Y:S05]  /*3b70*/  BSYNC.RECONVERGENT B1 ;  /* 0x0000000000017941 */ /* 0x000fea0003800200 */
.L_x_1615:
        /* <DEDUP_REMOVED lines=17> */
.L_x_1618:
[----:B------:R-:W-:Y:S05]  /*3c90*/  BSYNC.RECONVERGENT B1 ;  /* 0x0000000000017941 */ /* 0x000fea0003800200 */
.L_x_1617:
[----:B------:R-:W-:Y:S01]  /*3ca0*/  DSETP.NAN.AND P6, PT, R94, R94, PT ;  /* 0x0000005e5e00722a */ /* 0x000fe20003fc8000 */
[----:B------:R-:W-:Y:S01]  /*3cb0*/  FSEL R83, R83, R43, P1 ;  /* 0x0000002b53537208 */ /* 0x000fe20000800000 */
[----:B------:R-:W-:Y:S01]  /*3cc0*/  BSSY.RECONVERGENT B1, `(.L_x_1619) ;  /* 0x0000021000017945 */ /* 0x000fe20003800200 */
[----:B------:R-:W-:Y:S02]  /*3cd0*/  FSEL R82, R82, R42, P1 ;  /* 0x0000002a52527208 */ /* 0x000fe40000800000 */
[----:B------:R-:W-:Y:S02]  /*3ce0*/  SEL R61, R61, R101, P1 ;  /* 0x000000653d3d7207 */ /* 0x000fe40000800000 */
[----:B------:R-:W-:Y:S02]  /*3cf0*/  SEL R11, R11, RZ, P1 ;  /* 0x000000ff0b0b7207 */ /* 0x000fe40000800000 */
[----:B------:R-:W-:Y:S02]  /*3d00*/  FSEL R85, R85, R45, P2 ;  /* 0x0000002d55557208 */ /* 0x000fe40001000000 */
[----:B------:R-:W-:-:S02]  /*3d10*/  FSEL R84, R84, R44, P2 ;  /* 0x0000002c54547208 */ /* 0x000fc40001000000 */
[-C--:B------:R-:W-:Y:S02]  /*3d20*/  SEL R62, R62, R101.reuse, P2 ;  /* 0x000000653e3e7207 */ /* 0x080fe40001000000 */
[----:B------:R-:W-:Y:S02]  /*3d30*/  @P6 ISETP.GE.U32.AND P1, PT, R99, R0, PT ;  /* 0x000000006300620c */ /* 0x000fe40003f26070 */
[----:B------:R-:W-:Y:S02]  /*3d40*/  SEL R63, R63, R101, P3 ;  /* 0x000000653f3f7207 */ /* 0x000fe40001800000 */
[----:B------:R-:W-:Y:S02]  /*3d50*/  @P6 ISETP.GE.AND.EX P1, PT, R19, RZ, PT, P1 ;  /* 0x000000ff1300620c */ /* 0x000fe40003f26310 */
[----:B------:R-:W-:Y:S02]  /*3d60*/  FSEL R87, R87, R47, P3 ;  /* 0x0000002f57577208 */ /* 0x000fe40001800000 */
[----:B------:R-:W-:-:S02]  /*3d70*/  FSEL R86, R86, R46, P3 ;  /* 0x0000002e56567208 */ /* 0x000fc40001800000 */
[----:B------:R-:W-:Y:S02]  /*3d80*/  FSEL R89, R89, R49, P4 ;  /* 0x0000003159597208 */ /* 0x000fe40002000000 */
[----:B------:R-:W-:Y:S02]  /*3d90*/  FSEL R88, R88, R48, P4 ;  /* 0x0000003058587208 */ /* 0x000fe40002000000 */
[----:B------:R-:W-:Y:S02]  /*3da0*/  FSEL R91, R91, R51, P5 ;  /* 0x000000335b5b7208 */ /* 0x000fe40002800000 */
[----:B------:R-:W-:Y:S01]  /*3db0*/  FSEL R90, R90, R50, P5 ;  /* 0x000000325a5a7208 */ /* 0x000fe20002800000 */
[----:B------:R-:W-:Y:S01]  /*3dc0*/  @P6 DSETP.NUM.OR P1, PT, R54, R54, !P1 ;  /* 0x000000363600622a */ /* 0x000fe20004f27400 */
[----:B------:R-:W-:Y:S02]  /*3dd0*/  FSEL R93, R93, R53, P0 ;  /* 0x000000355d5d7208 */ /* 0x000fe40000000000 */
[----:B------:R-:W-:-:S02]  /*3de0*/  FSEL R92, R92, R52, P0 ;  /* 0x000000345c5c7208 */ /* 0x000fc40000000000 */
[----:B------:R-:W-:Y:S02]  /*3df0*/  SEL R12, R12, RZ, P2 ;  /* 0x000000ff0c0c7207 */ /* 0x000fe40001000000 */
[----:B------:R-:W-:Y:S02]  /*3e00*/  SEL R13, R13, RZ, P3 ;  /* 0x000000ff0d0d7207 */ /* 0x000fe40001800000 */
[-C--:B------:R-:W-:Y:S02]  /*3e10*/  SEL R96, R96, R0.reuse, P4 ;  /* 0x0000000060607207 */ /* 0x080fe40002000000 */
[----:B------:R-:W-:Y:S02]  /*3e20*/  SEL R14, R14, RZ, P4 ;  /* 0x000000ff0e0e7207 */ /* 0x000fe40002000000 */
[----:B------:R-:W-:Y:S02]  /*3e30*/  SEL R97, R97, R0, P5 ;  /* 0x0000000061617207 */ /* 0x000fe40002800000 */
[----:B------:R-:W-:-:S02]  /*3e40*/  SEL R15, R15, RZ, P5 ;  /* 0x000000ff0f0f7207 */ /* 0x000fc40002800000 */
        /* <DEDUP_REMOVED lines=8> */
.L_x_1620:
[----:B------:R-:W-:Y:S05]  /*3ed0*/  BSYNC.RECONVERGENT B1 ;  /* 0x0000000000017941 */ /* 0x000fea0003800200 */
.L_x_1619:
[----:B------:R-:W-:Y:S01]  /*3ee0*/  IMAD.IADD R102, R0, 0x1, R100 ;  /* 0x0000000100667824 */ /* 0x000fe200078e0264 */
[----:B------:R-:W-:Y:S01]  /*3ef0*/  FSEL R95, R95, R55, P1 ;  /* 0x000000375f5f7208 */ /* 0x000fe20000800000 */
[----:B------:R-:W-:Y:S01]  /*3f00*/  IMAD.U32 R109, RZ, RZ, UR38 ;  /* 0x00000026ff6d7e24 */ /* 0x000fe2000f8e00ff */
[----:B------:R-:W-:Y:S01]  /*3f10*/  FSEL R94, R94, R54, P1 ;  /* 0x000000365e5e7208 */ /* 0x000fe20000800000 */
[----:B------:R-:W-:Y:S01]  /*3f20*/  IMAD R104, R100, 0x3, R102 ;  /* 0x0000000364687824 */ /* 0x000fe200078e0266 */
[----:B------:R-:W-:Y:S02]  /*3f30*/  SEL R99, R99, R0, P1 ;  /* 0x0000000063637207 */ /* 0x000fe40000800000 */
[----:B------:R-:W-:Y:S02]  /*3f40*/  SEL R19, R19, RZ, P1 ;  /* 0x000000ff13137207 */ /* 0x000fe40000800000 */
[----:B------:R-:W-:-:S13]  /*3f50*/  ISETP.GE.U32.AND P0, PT, R104, R109, PT ;  /* 0x0000006d6800720c */ /* 0x000fda0003f06070 */
[----:B------:R-:W-:Y:S05]  /*3f60*/  @!P0 BRA `(.L_x_1621) ;  /* 0xffffffec007c8947 */ /* 0x000fea000383ffff */
.L_x_1588:
[----:B------:R-:W-:Y:S05]  /*3f70*/  BSYNC.RECONVERGENT B0 ;  /* 0x0000000000007941 */ /* 0x000fea0003800200 */
.L_x_1587:
[----:B------:R-:W-:Y:S01]  /*3f80*/  ISETP.GE.U32.AND P1, PT, R102, R109, PT ;  /* 0x0000006d6600720c */ /* 0x000fe20003f26070 */
[----:B------:R-:W-:-:S12]  /*3f90*/  BSSY.RECONVERGENT B0, `(.L_x_1622) ;  /* 0x0000016000007945 */ /* 0x000fd80003800200 */
[----:B------:R-:W-:Y:S05]  /*3fa0*/  @P1 BRA `(.L_x_1623) ;  /* 0x0000000000501947 */ /* 0x000fea0003800000 */
[----:B------:R-:W-:-:S05]  /*3fb0*/  SHF.R.U32.HI R25, RZ, 0x2, R102 ;  /* 0x00000002ff197819 */ /* 0x000fca0000011666 */
[----:B------:R-:W-:-:S06]  /*3fc0*/  IMAD.WIDE.U32 R24, R25, 0x20, R16 ;  /* 0x0000002019187825 */ /* 0x000fcc00078e0010 */
[----:B------:R-:W5:Y:S01]  /*3fd0*/  LDG.E.ENL2.256 R28, R24, desc[UR36][R24.64] ;  /* 0xfe0000241818797e */ /* 0x000f62000812191c */
[----:B------:R-:W-:-:S05]  /*3fe0*/  IMAD.IADD R0, R102, 0x1, R100 ;  /* 0x0000000166007824 */ /* 0x000fca00078e0264 */
[----:B------:R-:W-:-:S13]  /*3ff0*/  ISETP.GE.U32.AND P0, PT, R0, R109, PT ;  /* 0x0000006d0000720c */ /* 0x000fda0003f06070 */
[----:B------:R-:W-:Y:S05]  /*4000*/  @P0 BRA `(.L_x_1623) ;  /* 0x0000000000380947 */ /* 0x000fea0003800000 */
[----:B------:R-:W-:-:S05]  /*4010*/  SHF.R.U32.HI R33, RZ, 0x2, R0 ;  /* 0x00000002ff217819 */ /* 0x000fca0000011600 */
[----:B------:R-:W-:-:S06]  /*4020*/  IMAD.WIDE.U32 R32, R33, 0x20, R16 ;  /* 0x0000002021207825 */ /* 0x000fcc00078e0010 */
[----:B------:R-:W5:Y:S01]  /*4030*/  LDG.E.ENL2.256 R36, R32, desc[UR36][R32.64] ;  /* 0xfe0000242020797e */ /* 0x000f620008121924 */
[----:B------:R-:W-:-:S05]  /*4040*/  IMAD.IADD R0, R0, 0x1, R100 ;  /* 0x0000000100007824 */ /* 0x000fca00078e0264 */
[----:B------:R-:W-:-:S13]  /*4050*/  ISETP.GE.U32.AND P0, PT, R0, R109, PT ;  /* 0x0000006d0000720c */ /* 0x000fda0003f06070 */
[----:B------:R-:W-:Y:S05]  /*4060*/  @P0 BRA `(.L_x_1623) ;  /* 0x0000000000200947 */ /* 0x000fea0003800000 */
[----:B------:R-:W-:Y:S01]  /*4070*/  IMAD.IADD R40, R0, 0x1, R100 ;  /* 0x0000000100287824 */ /* 0x000fe200078e0264 */
[----:B------:R-:W-:-:S04]  /*4080*/  SHF.R.U32.HI R41, RZ, 0x2, R0 ;  /* 0x00000002ff297819 */ /* 0x000fc80000011600 */
[----:B------:R-:W-:-:S13]  /*4090*/  ISETP.GE.U32.AND P0, PT, R40, R109, PT ;  /* 0x0000006d2800720c */ /* 0x000fda0003f06070 */
[----:B------:R-:W-:Y:S01]  /*40a0*/  @!P0 SHF.R.U32.HI R43, RZ, 0x2, R40 ;  /* 0x00000002ff2b8819 */ /* 0x000fe20000011628 */
[----:B------:R-:W-:-:S04]  /*40b0*/  IMAD.WIDE.U32 R40, R41, 0x20, R16 ;  /* 0x0000002029287825 */ /* 0x000fc800078e0010 */
[----:B------:R-:W-:Y:S02]  /*40c0*/  @!P0 IMAD.WIDE.U32 R16, R43, 0x20, R16 ;  /* 0x000000202b108825 */ /* 0x000fe400078e0010 */
[----:B------:R-:W5:Y:S04]  /*40d0*/  LDG.E.ENL2.256 R44, R40, desc[UR36][R40.64] ;  /* 0xfe0000242828797e */ /* 0x000f68000812192c */
[----:B------:R1:W5:Y:S02]  /*40e0*/  @!P0 LDG.E.ENL2.256 R52, R48, desc[UR36][R16.64] ;  /* 0xfe0000241030897e */ /* 0x0003640008121934 */
.L_x_1623:
[----:B------:R-:W-:Y:S05]  /*40f0*/  BSYNC.RECONVERGENT B0 ;  /* 0x0000000000007941 */ /* 0x000fea0003800200 */
.L_x_1622:
[----:B------:R-:W-:Y:S04]  /*4100*/  BSSY.RECONVERGENT B0, `(.L_x_1624) ;  /* 0x000010b000007945 */ /* 0x000fe80003800200 */
[----:B------:R-:W-:Y:S05]  /*4110*/  @P1 BRA `(.L_x_1625) ;  /* 0x0000001000241947 */ /* 0x000fea0003800000 */
[----:B------:R-:W-:Y:S01]  /*4120*/  DSETP.NAN.AND P4, PT, R66, R66, PT ;  /* 0x000000424200722a */ /* 0x000fe20003f88000 */
[----:B------:R-:W-:Y:S01]  /*4130*/  BSSY.RECONVERGENT B1, `(.L_x_1626) ;  /* 0x0000012000017945 */ /* 0x000fe20003800200 */
[----:B------:R-:W-:Y:S02]  /*4140*/  DSETP.NAN.AND P6, PT, R64, R64, PT ;  /* 0x000000404000722a */ /* 0x000fe40003fc8000 */
[----:B------:R-:W-:Y:S02]  /*4150*/  DSETP.NAN.AND P5, PT, R68, R68, PT ;  /* 0x000000444400722a */ /* 0x000fe40003fa8000 */
[----:B------:R-:W-:-:S08]  /*4160*/  DSETP.NAN.AND P3, PT, R70, R70, PT ;  /* 0x000000464600722a */ /* 0x000fd00003f68000 */
[-C--:B------:R-:W-:Y:S02]  /*4170*/  @P4 ISETP.GE.U32.AND P0, PT, R21, R102.reuse, PT ;  /* 0x000000661500420c */ /* 0x080fe40003f06070 */
[-C--:B------:R-:W-:Y:S02]  /*4180*/  @P6 ISETP.GE.U32.AND P1, PT, R20, R102.reuse, PT ;  /* 0x000000661400620c */ /* 0x080fe40003f26070 */
[----:B------:R-:W-:Y:S02]  /*4190*/  @P4 ISETP.GE.AND.EX P0, PT, R3, RZ, PT, P0 ;  /* 0x000000ff0300420c */ /* 0x000fe40003f06300 */
[----:B------:R-:W-:Y:S02]  /*41a0*/  @P6 ISETP.GE.AND.EX P1, PT, R2, RZ, PT, P1 ;  /* 0x000000ff0200620c */ /* 0x000fe40003f26310 */
[----:B------:R-:W-:-:S04]  /*41b0*/  @P5 ISETP.GE.U32.AND P2, PT, R22, R102, PT ;  /* 0x000000661600520c */ /* 0x000fc80003f46070 */
[----:B------:R-:W-:-:S05]  /*41c0*/  @P5 ISETP.GE.AND.EX P2, PT, R4, RZ, PT, P2 ;  /* 0x000000ff0400520c */ /* 0x000fca0003f46320 */
[----:B-----5:R-:W-:Y:S02]  /*41d0*/  @P4 DSETP.NUM.OR P0, PT, R26, R26, !P0 ;  /* 0x0000001a1a00422a */ /* 0x020fe40004707400 */
[----:B------:R-:W-:Y:S01]  /*41e0*/  @P6 DSETP.NUM.OR P1, PT, R24, R24, !P1 ;  /* 0x000000181800622a */ /* 0x000fe20004f27400 */
[----:B------:R-:W-:-:S13]  /*41f0*/  @P6 BRA `(.L_x_1627) ;  /* 0x0000000000146947 */ /* 0x000fda0003800000 */
[----:B------:R-:W-:-:S14]  /*4200*/  DSETP.NEU.AND P6, PT, R64, R24, PT ;  /* 0x000000184000722a */ /* 0x000fdc0003fcd000 */
[----:B------:R-:W-:-:S04]  /*4210*/  @!P6 ISETP.GE.U32.AND P1, PT, R20, R102, PT ;  /* 0x000000661400e20c */ /* 0x000fc80003f26070 */
[----:B------:R-:W-:-:S04]  /*4220*/  @!P6 ISETP.GE.AND.EX P1, PT, R2, RZ, PT, P1 ;  /* 0x000000ff0200e20c */ /* 0x000fc80003f26310 */
[----:B------:R-:W-:-:S07]  /*4230*/  @!P6 PLOP3.LUT P1, PT, P1, PT, PT, 0x8, 0x80 ;  /* 0x000000000080e81c */ /* 0x000fce0000f2e170 */
[----:B------:R-:W-:-:S14]  /*4240*/  @P6 DSETP.LT.AND P1, PT, R64, R24, PT ;  /* 0x000000184000622a */ /* 0x000fdc0003f21000 */
.L_x_1627:
[----:B------:R-:W-:Y:S05]  /*4250*/  BSYNC.RECONVERGENT B1 ;  /* 0x0000000000017941 */ /* 0x000fea0003800200 */
.L_x_1626:
[----:B------:R-:W-:Y:S04]  /*4260*/  BSSY.RECONVERGENT B1, `(.L_x_1628) ;  /* 0x0000007000017945 */ /* 0x000fe80003800200 */
[----:B------:R-:W-:Y:S05]  /*4270*/  @P4 BRA `(.L_x_1629) ;  /* 0x0000000000144947 */ /* 0x000fea0003800000 */
[----:B------:R-:W-:-:S14]  /*4280*/  DSETP.NEU.AND P4, PT, R66, R26, PT ;  /* 0x0000001a4200722a */ /* 0x000fdc0003f8d000 */
[----:B------:R-:W-:-:S04]  /*4290*/  @!P4 ISETP.GE.U32.AND P0, PT, R21, R102, PT ;  /* 0x000000661500c20c */ /* 0x000fc80003f06070 */
[----:B------:R-:W-:-:S03]  /*42a0*/  @!P4 ISETP.GE.AND.EX P6, PT, R3, RZ, PT, P0 ;  /* 0x000000ff0300c20c */ /* 0x000fc60003fc6300 */
[----:B------:R-:W-:Y:S02]  /*42b0*/  @P4 DSETP.LT.AND P0, PT, R66, R26, PT ;  /* 0x0000001a4200422a */ /* 0x000fe40003f01000 */
[----:B------:R-:W-:-:S13]  /*42c0*/  @!P4 PLOP3.LUT P0, PT, P6, PT, PT, 0x8, 0x80 ;  /* 0x000000000080c81c */ /* 0x000fda000370e170 */
.L_x_1629:
[----:B------:R-:W-:Y:S05]  /*42d0*/  BSYNC.RECONVERGENT B1 ;  /* 0x0000000000017941 */ /* 0x000fea0003800200 */
.L_x_1628:
[----:B------:R-:W-:Y:S01]  /*42e0*/  @P3 ISETP.GE.U32.AND P4, PT, R23, R102, PT ;  /* 0x000000661700320c */ /* 0x000fe20003f86070 */
[----:B------:R-:W-:Y:S01]  /*42f0*/  BSSY.RECONVERGENT B1, `(.L_x_1630) ;  /* 0x000000d000017945 */ /* 0x000fe20003800200 */
[----:B------:R-:W-:Y:S01]  /*4300*/  @P5 DSETP.NUM.OR P2, PT, R28, R28, !P2 ;  /* 0x0000001c1c00522a */ /* 0x000fe20005747400 */
[----:B------:R-:W-:Y:S02]  /*4310*/  FSEL R64, R64, R24, P1 ;  /* 0x0000001840407208 */ /* 0x000fe40000800000 */
[----:B------:R-:W-:Y:S02]  /*4320*/  @P3 ISETP.GE.AND.EX P4, PT, R5, RZ, PT, P4 ;  /* 0x000000ff0500320c */ /* 0x000fe40003f86340 */
[----:B------:R-:W-:Y:S02]  /*4330*/  FSEL R65, R65, R25, P1 ;  /* 0x0000001941417208 */ /* 0x000fe40000800000 */
[----:B------:R-:W-:Y:S02]  /*4340*/  FSEL R66, R66, R26, P0 ;  /* 0x0000001a42427208 */ /* 0x000fe40000000000 */
[----:B------:R-:W-:Y:S01]  /*4350*/  FSEL R67, R67, R27, P0 ;  /* 0x0000001b43437208 */ /* 0x000fe20000000000 */
[----:B------:R-:W-:Y:S06]  /*4360*/  @P5 BRA `(.L_x_1631) ;  /* 0x0000000000145947 */ /* 0x000fec0003800000 */
[----:B------:R-:W-:-:S14]  /*4370*/  DSETP.NEU.AND P5, PT, R68, R28, PT ;  /* 0x0000001c4400722a */ /* 0x000fdc0003fad000 */
[----:B------:R-:W-:-:S04]  /*4380*/  @!P5 ISETP.GE.U32.AND P2, PT, R22, R102, PT ;  /* 0x000000661600d20c */ /* 0x000fc80003f46070 */
[----:B------:R-:W-:-:S03]  /*4390*/  @!P5 ISETP.GE.AND.EX P6, PT, R4, RZ, PT, P2 ;  /* 0x000000ff0400d20c */ /* 0x000fc60003fc6320 */
[----:B------:R-:W-:Y:S02]  /*43a0*/  @P5 DSETP.LT.AND P2, PT, R68, R28, PT ;  /* 0x0000001c4400522a */ /* 0x000fe40003f41000 */
[----:B------:R-:W-:-:S13]  /*43b0*/  @!P5 PLOP3.LUT P2, PT, P6, PT, PT, 0x8, 0x80 ;  /* 0x000000000080d81c */ /* 0x000fda000374e170 */
.L_x_1631:
[----:B------:R-:W-:Y:S05]  /*43c0*/  BSYNC.RECONVERGENT B1 ;  /* 0x0000000000017941 */ /* 0x000fea0003800200 */
.L_x_1630:
[----:B------:R-:W-:Y:S01]  /*43d0*/  BSSY.RECONVERGENT B1, `(.L_x_1632) ;  /* 0x000000a000017945 */ /* 0x000fe20003800200 */
[----:B------:R-:W-:Y:S01]  /*43e0*/  @P3 DSETP.NUM.OR P4, PT, R30, R30, !P4 ;  /* 0x0000001e1e00322a */ /* 0x000fe20006787400 */
[----:B------:R-:W-:Y:S02]  /*43f0*/  FSEL R68, R68, R28, P2 ;  /* 0x0000001c44447208 */ /* 0x000fe40001000000 */
[----:B------:R-:W-:Y:S01]  /*4400*/  FSEL R69, R69, R29, P2 ;  /* 0x0000001d45457208 */ /* 0x000fe20001000000 */
[----:B------:R-:W-:Y:S10]  /*4410*/  @P3 BRA `(.L_x_1633) ;  /* 0x0000000000143947 */ /* 0x000ff40003800000 */
[----:B------:R-:W-:-:S14]  /*4420*/  DSETP.NEU.AND P5, PT, R70, R30, PT ;  /* 0x0000001e4600722a */ /* 0x000fdc0003fad000 */
[----:B------:R-:W-:Y:S01]  /*4430*/  @!P5 ISETP.GE.U32.AND P3, PT, R23, R102, PT ;  /* 0x000000661700d20c */ /* 0x000fe20003f66070 */
[----:B------:R-:W-:-:S03]  /*4440*/  @P5 DSETP.LT.AND P4, PT, R70, R30, PT ;  /* 0x0000001e4600522a */ /* 0x000fc60003f81000 */
[----:B------:R-:W-:-:S04]  /*4450*/  @!P5 ISETP.GE.AND.EX P3, PT, R5, RZ, PT, P3 ;  /* 0x000000ff0500d20c */ /* 0x000fc80003f66330 */
[----:B------:R-:W-:-:S13]  /*4460*/  @!P5 PLOP3.LUT P4, PT, P3, PT, PT, 0x8, 0x80 ;  /* 0x000000000080d81c */ /* 0x000fda0001f8e170 */
.L_x_1633:
[----:B------:R-:W-:Y:S05]  /*4470*/  BSYNC.RECONVERGENT B1 ;  /* 0x0000000000017941 */ /* 0x000fea0003800200 */
.L_x_1632:
[----:B-1----:R-:W-:Y:S01]  /*4480*/  IMAD.IADD R16, R102, 0x1, R100 ;  /* 0x0000000166107824 */ /* 0x002fe200078e0264 */
[----:B------:R-:W-:Y:S02]  /*4490*/  FSEL R70, R70, R30, P4 ;  /* 0x0000001e46467208 */ /* 0x000fe40002000000 */
[----:B------:R-:W-:Y:S02]  /*44a0*/  FSEL R71, R71, R31, P4 ;  /* 0x0000001f47477208 */ /* 0x000fe40002000000 */
[----:B------:R-:W-:Y:S02]  /*44b0*/  ISETP.GE.U32.AND P3, PT, R16, R109, PT ;  /* 0x0000006d1000720c */ /* 0x000fe40003f66070 */
[-C--:B------:R-:W-:Y:S02]  /*44c0*/  SEL R20, R20, R102.reuse, P1 ;  /* 0x0000006614147207 */ /* 0x080fe40000800000 */
[-C--:B------:R-:W-:Y:S02]  /*44d0*/  SEL R21, R21, R102.reuse, P0 ;  /* 0x0000006615157207 */ /* 0x080fe40000000000 */
[----:B------:R-:W-:-:S02]  /*44e0*/  SEL R22, R22, R102, P2 ;  /* 0x0000006616167207 */ /* 0x000fc40001000000 */
[----:B------:R-:W-:Y:S02]  /*44f0*/  SEL R23, R23, R102, P4 ;  /* 0x0000006617177207 */ /* 0x000fe40002000000 */
[----:B------:R-:W-:Y:S02]  /*4500*/  SEL R2, R2, RZ, P1 ;  /* 0x000000ff02027207 */ /* 0x000fe40000800000 */
[----:B------:R-:W-:Y:S02]  /*4510*/  SEL R3, R3, RZ, P0 ;  /* 0x000000ff03037207 */ /* 0x000fe40000000000 */
[----:B------:R-:W-:Y:S02]  /*4520*/  SEL R4, R4, RZ, P2 ;  /* 0x000000ff04047207 */ /* 0x000fe40001000000 */
[----:B------:R-:W-:Y:S01]  /*4530*/  SEL R5, R5, RZ, P4 ;  /* 0x000000ff05057207 */ /* 0x000fe20002000000 */
[----:B------:R-:W-:Y:S06]  /*4540*/  @P3 BRA `(.L_x_1625) ;  /* 0x0000000c00183947 */ /* 0x000fec0003800000 */
[----:B------:R-:W-:Y:S01]  /*4550*/  DSETP.NAN.AND P5, PT, R72, R72, PT ;  /* 0x000000484800722a */ /* 0x000fe20003fa8000 */
[----:B------:R-:W-:Y:S01]  /*4560*/  BSSY.RECONVERGENT B1, `(.L_x_1634) ;  /* 0x000000f000017945 */ /* 0x000fe20003800200 */
[----:B------:R-:W-:Y:S02]  /*4570*/  DSETP.NAN.AND P4, PT, R74, R74, PT ;  /* 0x0000004a4a00722a */ /* 0x000fe40003f88000 */
[----:B------:R-:W-:-:S10]  /*4580*/  DSETP.NAN.AND P3, PT, R76, R76, PT ;  /* 0x0000004c4c00722a */ /* 0x000fd40003f68000 */
[-C--:B------:R-:W-:Y:S02]  /*4590*/  @P5 ISETP.GE.U32.AND P0, PT, R56, R16.reuse, PT ;  /* 0x000000103800520c */ /* 0x080fe40003f06070 */
[-C--:B------:R-:W-:Y:S02]  /*45a0*/  @P4 ISETP.GE.U32.AND P2, PT, R57, R16.reuse, PT ;  /* 0x000000103900420c */ /* 0x080fe40003f46070 */
[----:B------:R-:W-:Y:S02]  /*45b0*/  @P5 ISETP.GE.AND.EX P0, PT, R6, RZ, PT, P0 ;  /* 0x000000ff0600520c */ /* 0x000fe40003f06300 */
[----:B------:R-:W-:Y:S02]  /*45c0*/  @P3 ISETP.GE.U32.AND P1, PT, R58, R16, PT ;  /* 0x000000103a00320c */ /* 0x000fe40003f26070 */
[----:B------:R-:W-:-:S09]  /*45d0*/  @P4 ISETP.GE.AND.EX P2, PT, R7, RZ, PT, P2 ;  /* 0x000000ff0700420c */ /* 0x000fd20003f46320 */
[----:B------:R-:W-:Y:S01]  /*45e0*/  @P5 DSETP.NUM.OR P0, PT, R32, R32, !P0 ;  /* 0x000000202000522a */ /* 0x000fe20004707400 */
[----:B------:R-:W-:-:S13]  /*45f0*/  @P5 BRA `(.L_x_1635) ;  /* 0x0000000000145947 */ /* 0x000fda0003800000 */
[----:B------:R-:W-:-:S14]  /*4600*/  DSETP.NEU.AND P5, PT, R72, R32, PT ;  /* 0x000000204800722a */ /* 0x000fdc0003fad000 */
[----:B------:R-:W-:-:S04]  /*4610*/  @!P5 ISETP.GE.U32.AND P0, PT, R56, R16, PT ;  /* 0x000000103800d20c */ /* 0x000fc80003f06070 */
[----:B------:R-:W-:-:S03]  /*4620*/  @!P5 ISETP.GE.AND.EX P6, PT, R6, RZ, PT, P0 ;  /* 0x000000ff0600d20c */ /* 0x000fc60003fc6300 */
[----:B------:R-:W-:Y:S02]  /*4630*/  @P5 DSETP.LT.AND P0, PT, R72, R32, PT ;  /* 0x000000204800522a */ /* 0x000fe40003f01000 */
[----:B------:R-:W-:-:S13]  /*4640*/  @!P5 PLOP3.LUT P0, PT, P6, PT, PT, 0x8, 0x80 ;  /* 0x000000000080d81c */ /* 0x000fda000370e170 */
.L_x_1635:
[----:B------:R-:W-:Y:S05]  /*4650*/  BSYNC.RECONVERGENT B1 ;  /* 0x0000000000017941 */ /* 0x000fea0003800200 */
.L_x_1634:
[----:B------:R-:W-:Y:S01]  /*4660*/  BSSY.RECONVERGENT B1, `(.L_x_1636) ;  /* 0x000000a000017945 */ /* 0x000fe20003800200 */
[----:B------:R-:W-:Y:S01]  /*4670*/  DSETP.NAN.AND P5, PT, R78, R78, PT ;  /* 0x0000004e4e00722a */ /* 0x000fe20003fa8000 */
[----:B------:R-:W-:Y:S01]  /*4680*/  @P3 ISETP.GE.AND.EX P1, PT, R8, RZ, PT, P1 ;  /* 0x000000ff0800320c */ /* 0x000fe20003f26310 */
[----:B------:R-:W-:Y:S01]  /*4690*/  @P4 DSETP.NUM.OR P2, PT, R34, R34, !P2 ;  /* 0x000000222200422a */ /* 0x000fe20005747400 */
[----:B------:R-:W-:-:S13]  /*46a0*/  @P4 BRA `(.L_x_1637) ;  /* 0x0000000000144947 */ /* 0x000fda0003800000 */
[----:B------:R-:W-:-:S14]  /*46b0*/  DSETP.NEU.AND P4, PT, R74, R34, PT ;  /* 0x000000224a00722a */ /* 0x000fdc0003f8d000 */
[----:B------:R-:W-:-:S04]  /*46c0*/  @!P4 ISETP.GE.U32.AND P2, PT, R57, R16, PT ;  /* 0x000000103900c20c */ /* 0x000fc80003f46070 */
[----:B------:R-:W-:-:S03]  /*46d0*/  @!P4 ISETP.GE.AND.EX P6, PT, R7, RZ, PT, P2 ;  /* 0x000000ff0700c20c */ /* 0x000fc60003fc6320 */
[----:B------:R-:W-:Y:S02]  /*46e0*/  @P4 DSETP.LT.AND P2, PT, R74, R34, PT ;  /* 0x000000224a00422a */ /* 0x000fe40003f41000 */
[----:B------:R-:W-:-:S13]  /*46f0*/  @!P4 PLOP3.LUT P2, PT, P6, PT, PT, 0x8, 0x80 ;  /* 0x000000000080c81c */ /* 0x000fda000374e170 */
.L_x_1637:
[----:B------:R-:W-:Y:S05]  /*4700*/  BSYNC.RECONVERGENT B1 ;  /* 0x0000000000017941 */ /* 0x000fea0003800200 */
.L_x_1636:
        /* <DEDUP_REMOVED lines=14> */
.L_x_1639:
[----:B------:R-:W-:Y:S05]  /*47f0*/  BSYNC.RECONVERGENT B1 ;  /* 0x0000000000017941 */ /* 0x000fea0003800200 */
.L_x_1638:
        /* <DEDUP_REMOVED lines=10> */
.L_x_1641:
[----:B------:R-:W-:Y:S05]  /*48a0*/  BSYNC.RECONVERGENT B1 ;  /* 0x0000000000017941 */ /* 0x000fea0003800200 */
.L_x_1640:
[----:B------:R-:W-:Y:S01]  /*48b0*/  IMAD.IADD R0, R16, 0x1, R100 ;  /* 0x0000000110007824 */ /* 0x000fe200078e0264 */
        /* <DEDUP_REMOVED lines=28> */
.L_x_1643:
[----:B------:R-:W-:Y:S05]  /*4a80*/  BSYNC.RECONVERGENT B1 ;  /* 0x0000000000017941 */ /* 0x000fea0003800200 */
.L_x_1642:
        /* <DEDUP_REMOVED lines=10> */
.L_x_1645:
[----:B------:R-:W-:Y:S05]  /*4b30*/  BSYNC.RECONVERGENT B1 ;  /* 0x0000000000017941 */ /* 0x000fea0003800200 */
.L_x_1644:
[----:B------:R-:W-:Y:S01]  /*4b40*/  @P5 ISETP.GE.U32.AND P4, PT, R63, R0, PT ;  /* 0x000000003f00520c */ /* 0x000fe20003f86070 */
[----:B------:R-:W-:Y:S01]  /*4b50*/  BSSY.RECONVERGENT B1, `(.L_x_1646) ;  /* 0x000000a000017945 */ /* 0x000fe20003800200 */
[----:B------:R-:W-:Y:S01]  /*4b60*/  @P3 DSETP.NUM.OR P1, PT, R44, R44, !P1 ;  /* 0x0000002c2c00322a */ /* 0x000fe20004f27400 */
[----:B------:R-:W-:Y:S02]  /*4b70*/  IADD3 R100, PT, PT, R0, R100, RZ ;  /* 0x0000006400647210 */ /* 0x000fe40007ffe0ff */
[----:B------:R-:W-:Y:S01]  /*4b80*/  @P5 ISETP.GE.AND.EX P4, PT, R13, RZ, PT, P4 ;  /* 0x000000ff0d00520c */ /* 0x000fe20003f86340 */
[----:B------:R-:W-:-:S12]  /*4b90*/  @P3 BRA `(.L_x_1647) ;  /* 0x0000000000143947 */ /* 0x000fd80003800000 */
[----:B------:R-:W-:-:S14]  /*4ba0*/  DSETP.NEU.AND P3, PT, R84, R44, PT ;  /* 0x0000002c5400722a */ /* 0x000fdc0003f6d000 */
[----:B------:R-:W-:-:S04]  /*4bb0*/  @!P3 ISETP.GE.U32.AND P1, PT, R62, R0, PT ;  /* 0x000000003e00b20c */ /* 0x000fc80003f26070 */
[----:B------:R-:W-:-:S03]  /*4bc0*/  @!P3 ISETP.GE.AND.EX P6, PT, R12, RZ, PT, P1 ;  /* 0x000000ff0c00b20c */ /* 0x000fc60003fc6310 */
[----:B------:R-:W-:Y:S02]  /*4bd0*/  @P3 DSETP.LT.AND P1, PT, R84, R44, PT ;  /* 0x0000002c5400322a */ /* 0x000fe40003f21000 */
[----:B------:R-:W-:-:S13]  /*4be0*/  @!P3 PLOP3.LUT P1, PT, P6, PT, PT, 0x8, 0x80 ;  /* 0x000000000080b81c */ /* 0x000fda000372e170 */
.L_x_1647:
[----:B------:R-:W-:Y:S05]  /*4bf0*/  BSYNC.RECONVERGENT B1 ;  /* 0x0000000000017941 */ /* 0x000fea0003800200 */
.L_x_1646:
[----:B------:R-:W-:Y:S01]  /*4c00*/  BSSY.RECONVERGENT B1, `(.L_x_1648) ;  /* 0x000000f000017945 */ /* 0x000fe20003800200 */
[----:B------:R-:W-:Y:S01]  /*4c10*/  @P5 DSETP.NUM.OR P4, PT, R46, R46, !P4 ;  /* 0x0000002e2e00522a */ /* 0x000fe20006787400 */
[----:B------:R-:W-:Y:S02]  /*4c20*/  ISETP.GE.U32.AND P3, PT, R100, R109, PT ;  /* 0x0000006d6400720c */ /* 0x000fe40003f66070 */
[----:B------:R-:W-:Y:S02]  /*4c30*/  FSEL R80, R80, R40, P0 ;  /* 0x0000002850507208 */ /* 0x000fe40000000000 */
[----:B------:R-:W-:Y:S02]  /*4c40*/  FSEL R81, R81, R41, P0 ;  /* 0x0000002951517208 */ /* 0x000fe40000000000 */
[----:B------:R-:W-:Y:S02]  /*4c50*/  FSEL R82, R82, R42, P2 ;  /* 0x0000002a52527208 */ /* 0x000fe40001000000 */
[----:B------:R-:W-:-:S02]  /*4c60*/  FSEL R83, R83, R43, P2 ;  /* 0x0000002b53537208 */ /* 0x000fc40001000000 */
        /* <DEDUP_REMOVED lines=8> */
.L_x_1649:
[----:B------:R-:W-:Y:S05]  /*4cf0*/  BSYNC.RECONVERGENT B1 ;  /* 0x0000000000017941 */ /* 0x000fea0003800200 */
.L_x_1648:
[----:B------:R-:W-:Y:S02]  /*4d00*/  FSEL R86, R86, R46, P4 ;  /* 0x0000002e56567208 */ /* 0x000fe40002000000 */
        /* <DEDUP_REMOVED lines=26> */
.L_x_1651:
[----:B------:R-:W-:Y:S05]  /*4eb0*/  BSYNC.RECONVERGENT B1 ;  /* 0x0000000000017941 */ /* 0x000fea0003800200 */
.L_x_1650:
        /* <DEDUP_REMOVED lines=10> */
.L_x_1653:
[----:B------:R-:W-:Y:S05]  /*4f60*/  BSYNC.RECONVERGENT B1 ;  /* 0x0000000000017941 */ /* 0x000fea0003800200 */
.L_x_1652:
        /* <DEDUP_REMOVED lines=14> */
.L_x_1655:
[----:B------:R-:W-:Y:S05]  /*5050*/  BSYNC.RECONVERGENT B1 ;  /* 0x0000000000017941 */ /* 0x000fea0003800200 */
.L_x_1654:
        /* <DEDUP_REMOVED lines=10> */
.L_x_1657:
[----:B------:R-:W-:Y:S05]  /*5100*/  BSYNC.RECONVERGENT B1 ;  /* 0x0000000000017941 */ /* 0x000fea0003800200 */
.L_x_1656:
        /* <DEDUP_REMOVED lines=9> */
[----:B------:R-:W-:-:S07]  /*51a0*/  SEL R19, R19, RZ, P4 ;  /* 0x000000ff13137207 */ /* 0x000fce0002000000 */
.L_x_1625:
[----:B------:R-:W-:Y:S05]  /*51b0*/  BSYNC.RECONVERGENT B0 ;  /* 0x0000000000007941 */ /* 0x000fea0003800200 */
.L_x_1624:
[----:B------:R-:W-:Y:S01]  /*51c0*/  DSETP.NAN.AND P5, PT, R64, R64, PT ;  /* 0x000000404000722a */ /* 0x000fe20003fa8000 */
[----:B------:R-:W-:Y:S01]  /*51d0*/  BSSY.RECONVERGENT B0, `(.L_x_1658) ;  /* 0x0000011000007945 */ /* 0x000fe20003800200 */
[----:B------:R-:W-:Y:S02]  /*51e0*/  DSETP.NAN.AND P4, PT, R66, R66, PT ;  /* 0x000000424200722a */ /* 0x000fe40003f88000 */
[----:B------:R-:W-:Y:S02]  /*51f0*/  DSETP.NAN.AND P1, PT, R68, R68, PT ;  /* 0x000000444400722a */ /* 0x000fe40003f28000 */
[----:B------:R-:W-:-:S08]  /*5200*/  DSETP.NAN.AND P3, PT, R70, R70, PT ;  /* 0x000000464600722a */ /* 0x000fd00003f68000 */
[----:B------:R-:W-:Y:S02]  /*5210*/  @P5 ISETP.GE.U32.AND P6, PT, R20, R56, PT ;  /* 0x000000381400520c */ /* 0x000fe40003fc6070 */
[----:B------:R-:W-:Y:S02]  /*5220*/  @P4 ISETP.GE.U32.AND P2, PT, R21, R57, PT ;  /* 0x000000391500420c */ /* 0x000fe40003f46070 */
[----:B------:R-:W-:Y:S02]  /*5230*/  @P5 ISETP.GE.AND.EX P6, PT, R2, R6, PT, P6 ;  /* 0x000000060200520c */ /* 0x000fe40003fc6360 */
[----:B------:R-:W-:Y:S02]  /*5240*/  @P1 ISETP.GE.U32.AND P0, PT, R22, R58, PT ;  /* 0x0000003a1600120c */ /* 0x000fe40003f06070 */
[----:B------:R-:W-:Y:S02]  /*5250*/  @P4 ISETP.GE.AND.EX P2, PT, R3, R7, PT, P2 ;  /* 0x000000070300420c */ /* 0x000fe40003f46320 */
        /* <DEDUP_REMOVED lines=8> */
.L_x_1659:
[----:B------:R-:W-:Y:S05]  /*52e0*/  BSYNC.RECONVERGENT B0 ;  /* 0x0000000000007941 */ /* 0x000fea0003800200 */
.L_x_1658:
        /* <DEDUP_REMOVED lines=10> */
.L_x_1661:
[----:B------:R-:W-:Y:S05]  /*5390*/  BSYNC.RECONVERGENT B0 ;  /* 0x0000000000007941 */ /* 0x000fea0003800200 */
.L_x_1660:
[----:B------:R-:W-:Y:S01]  /*53a0*/  @P3 ISETP.GE.U32.AND P5, PT, R23, R59, PT ;  /* 0x0000003b1700320c */ /* 0x000fe20003fa6070 */
[----:B------:R-:W-:Y:S01]  /*53b0*/  BSSY.RECONVERGENT B0, `(.L_x_1662) ;  /* 0x000000e000007945 */ /* 0x000fe20003800200 */
[----:B------:R-:W-:Y:S01]  /*53c0*/  DSETP.NAN.AND P4, PT, R16, R16, PT ;  /* 0x000000101000722a */ /* 0x000fe20003f88000 */
[----:B-----5:R-:W-:Y:S01]  /*53d0*/  SEL R27, R20, R56, P6 ;  /* 0x00000038141b7207 */ /* 0x020fe20003000000 */
[----:B------:R-:W-:Y:S01]  /*53e0*/  @P1 DSETP.NUM.OR P0, PT, R76, R76, !P0 ;  /* 0x0000004c4c00122a */ /* 0x000fe20004707400 */
[----:B------:R-:W-:Y:S02]  /*53f0*/  @P3 ISETP.GE.AND.EX P5, PT, R5, R9, PT, P5 ;  /* 0x000000090500320c */ /* 0x000fe40003fa6350 */
[----:B------:R-:W-:Y:S02]  /*5400*/  SEL R29, R2, R6, P6 ;  /* 0x00000006021d7207 */ /* 0x000fe40003000000 */
[----:B------:R-:W-:Y:S02]  /*5410*/  FSEL R24, R66, R74, P2 ;  /* 0x0000004a42187208 */ /* 0x000fe40001000000 */
[----:B------:R-:W-:Y:S01]  /*5420*/  FSEL R25, R67, R75, P2 ;  /* 0x0000004b43197208 */ /* 0x000fe20001000000 */
[----:B------:R-:W-:Y:S06]  /*5430*/  @P1 BRA `(.L_x_1663) ;  /* 0x0000000000141947 */ /* 0x000fec0003800000 */
[----:B------:R-:W-:-:S14]  /*5440*/  DSETP.NEU.AND P1, PT, R68, R76, PT ;  /* 0x0000004c4400722a */ /* 0x000fdc0003f2d000 */
[----:B------:R-:W-:-:S04]  /*5450*/  @!P1 ISETP.GE.U32.AND P0, PT, R22, R58, PT ;  /* 0x0000003a1600920c */ /* 0x000fc80003f06070 */
[----:B------:R-:W-:-:S03]  /*5460*/  @!P1 ISETP.GE.AND.EX P6, PT, R4, R8, PT, P0 ;  /* 0x000000080400920c */ /* 0x000fc60003fc6300 */
[----:B------:R-:W-:Y:S02]  /*5470*/  @P1 DSETP.LT.AND P0, PT, R68, R76, PT ;  /* 0x0000004c4400122a */ /* 0x000fe40003f01000 */
[----:B------:R-:W-:-:S13]  /*5480*/  @!P1 PLOP3.LUT P0, PT, P6, PT, PT, 0x8, 0x80 ;  /* 0x000000000080981c */ /* 0x000fda000370e170 */
.L_x_1663:
[----:B------:R-:W-:Y:S05]  /*5490*/  BSYNC.RECONVERGENT B0 ;  /* 0x0000000000007941 */ /* 0x000fea0003800200 */
.L_x_1662:
[----:B------:R-:W-:Y:S01]  /*54a0*/  @P4 ISETP.GE.U32.AND P1, PT, R27, R60, PT ;  /* 0x0000003c1b00420c */ /* 0x000fe20003f26070 */
[----:B------:R-:W-:Y:S01]  /*54b0*/  BSSY.RECONVERGENT B0, `(.L_x_1664) ;  /* 0x000000e000007945 */ /* 0x000fe20003800200 */
[----:B------:R-:W-:Y:S01]  /*54c0*/  SEL R0, R21, R57, P2 ;  /* 0x0000003915007207 */ /* 0x000fe20001000000 */
[----:B------:R-:W-:Y:S01]  /*54d0*/  DSETP.NAN.AND P6, PT, R24, R24, PT ;  /* 0x000000181800722a */ /* 0x000fe20003fc8000 */
[----:B------:R-:W-:Y:S01]  /*54e0*/  SEL R20, R3, R7, P2 ;  /* 0x0000000703147207 */ /* 0x000fe20001000000 */
[----:B------:R-:W-:Y:S01]  /*54f0*/  @P3 DSETP.NUM.OR P2, PT, R78, R78, !P5 ;  /* 0x0000004e4e00322a */ /* 0x000fe20006f47400 */
[----:B------:R-:W-:Y:S02]  /*5500*/  @P4 ISETP.GE.AND.EX P1, PT, R29, R10, PT, P1 ;  /* 0x0000000a1d00420c */ /* 0x000fe40003f26310 */
[----:B------:R-:W-:Y:S02]  /*5510*/  FSEL R2, R68, R76, P0 ;  /* 0x0000004c44027208 */ /* 0x000fe40000000000 */
[----:B------:R-:W-:Y:S01]  /*5520*/  FSEL R3, R69, R77, P0 ;  /* 0x0000004d45037208 */ /* 0x000fe20000000000 */
[----:B------:R-:W-:Y:S08]  /*5530*/  @P3 BRA `(.L_x_1665) ;  /* 0x0000000000143947 */ /* 0x000ff00003800000 */
[----:B------:R-:W-:-:S14]  /*5540*/  DSETP.NEU.AND P3, PT, R70, R78, PT ;  /* 0x0000004e4600722a */ /* 0x000fdc0003f6d000 */
[----:B------:R-:W-:-:S04]  /*5550*/  @!P3 ISETP.GE.U32.AND P2, PT, R23, R59, PT ;  /* 0x0000003b1700b20c */ /* 0x000fc80003f46070 */
[----:B------:R-:W-:-:S03]  /*5560*/  @!P3 ISETP.GE.AND.EX P5, PT, R5, R9, PT, P2 ;  /* 0x000000090500b20c */ /* 0x000fc60003fa6320 */
[----:B------:R-:W-:Y:S02]  /*5570*/  @P3 DSETP.LT.AND P2, PT, R70, R78, PT ;  /* 0x0000004e4600322a */ /* 0x000fe40003f41000 */
[----:B------:R-:W-:-:S13]  /*5580*/  @!P3 PLOP3.LUT P2, PT, P5, PT, PT, 0x8, 0x80 ;  /* 0x000000000080b81c */ /* 0x000fda0002f4e170 */
.L_x_1665:
[----:B------:R-:W-:Y:S05]  /*5590*/  BSYNC.RECONVERGENT B0 ;  /* 0x0000000000007941 */ /* 0x000fea0003800200 */
.L_x_1664:
[----:B------:R-:W-:Y:S01]  /*55a0*/  @P6 ISETP.GE.U32.AND P3, PT, R0, R61, PT ;  /* 0x0000003d0000620c */ /* 0x000fe20003f66070 */
[----:B------:R-:W-:Y:S01]  /*55b0*/  BSSY.RECONVERGENT B0, `(.L_x_1666) ;  /* 0x000000e000007945 */ /* 0x000fe20003800200 */
[----:B------:R-:W-:Y:S01]  /*55c0*/  DSETP.NAN.AND P5, PT, R2, R2, PT ;  /* 0x000000020200722a */ /* 0x000fe20003fa8000 */
[----:B------:R-:W-:Y:S01]  /*55d0*/  SEL R21, R22, R58, P0 ;  /* 0x0000003a16157207 */ /* 0x000fe20000000000 */
[----:B------:R-:W-:Y:S01]  /*55e0*/  @P4 DSETP.NUM.OR P1, PT, R80, R80, !P1 ;  /* 0x000000505000422a */ /* 0x000fe20004f27400 */
[----:B------:R-:W-:Y:S02]  /*55f0*/  @P6 ISETP.GE.AND.EX P3, PT, R20, R11, PT, P3 ;  /* 0x0000000b1400620c */ /* 0x000fe40003f66330 */
[----:B------:R-:W-:Y:S02]  /*5600*/  SEL R31, R4, R8, P0 ;  /* 0x00000008041f7207 */ /* 0x000fe40000000000 */
[----:B------:R-:W-:Y:S02]  /*5610*/  FSEL R6, R70, R78, P2 ;  /* 0x0000004e46067208 */ /* 0x000fe40001000000 */
[----:B------:R-:W-:Y:S01]  /*5620*/  FSEL R7, R71, R79, P2 ;  /* 0x0000004f47077208 */ /* 0x000fe20001000000 */
[----:B------:R-:W-:Y:S06]  /*5630*/  @P4 BRA `(.L_x_1667) ;  /* 0x0000000000144947 */ /* 0x000fec0003800000 */
[----:B------:R-:W-:-:S14]  /*5640*/  DSETP.NEU.AND P4, PT, R16, R80, PT ;  /* 0x000000501000722a */ /* 0x000fdc0003f8d000 */
[----:B------:R-:W-:Y:S01]  /*5650*/  @!P4 ISETP.GE.U32.AND P0, PT, R27, R60, PT ;  /* 0x0000003c1b00c20c */ /* 0x000fe20003f06070 */
[----:B------:R-:W-:-:S03]  /*5660*/  @P4 DSETP.LT.AND P1, PT, R16, R80, PT ;  /* 0x000000501000422a */ /* 0x000fc60003f21000 */
[----:B------:R-:W-:-:S04]  /*5670*/  @!P4 ISETP.GE.AND.EX P0, PT, R29, R10, PT, P0 ;  /* 0x0000000a1d00c20c */ /* 0x000fc80003f06300 */
[----:B------:R-:W-:-:S13]  /*5680*/  @!P4 PLOP3.LUT P1, PT, P0, PT, PT, 0x8, 0x80 ;  /* 0x000000000080c81c */ /* 0x000fda000072e170 */
.L_x_1667:
[----:B------:R-:W-:Y:S05]  /*5690*/  BSYNC.RECONVERGENT B0 ;  /* 0x0000000000007941 */ /* 0x000fea0003800200 */
.L_x_1666:
        /* <DEDUP_REMOVED lines=15> */
.L_x_1669:
[----:B------:R-:W-:Y:S05]  /*5790*/  BSYNC.RECONVERGENT B0 ;  /* 0x0000000000007941 */ /* 0x000fea0003800200 */
.L_x_1668:
        /* <DEDUP_REMOVED lines=15> */
.L_x_1671:
[----:B------:R-:W-:Y:S05]  /*5890*/  BSYNC.RECONVERGENT B0 ;  /* 0x0000000000007941 */ /* 0x000fea0003800200 */
.L_x_1670:
[----:B------:R-:W-:Y:S01]  /*58a0*/  BSSY.RECONVERGENT B0, `(.L_x_1672) ;  /* 0x000000f000007945 */ /* 0x000fe20003800200 */
[----:B------:R-:W-:Y:S01]  /*58b0*/  DSETP.NAN.AND P5, PT, R8, R8, PT ;  /* 0x000000080800722a */ /* 0x000fe20003fa8000 */
[----:B------:R-:W-:Y:S01]  /*58c0*/  @P6 ISETP.GE.U32.AND P1, PT, R27, R96, PT ;  /* 0x000000601b00620c */ /* 0x000fe20003f26070 */
[----:B------:R-:W-:Y:S01]  /*58d0*/  @P4 DSETP.NUM.OR P2, PT, R86, R86, !P2 ;  /* 0x000000565600422a */ /* 0x000fe20005747400 */
[----:B------:R-:W-:Y:S02]  /*58e0*/  SEL R0, R0, R61, P3 ;  /* 0x0000003d00007207 */ /* 0x000fe40001800000 */
[----:B------:R-:W-:Y:S02]  /*58f0*/  SEL R16, R20, R11, P3 ;  /* 0x0000000b14107207 */ /* 0x000fe40001800000 */
[----:B------:R-:W-:Y:S02]  /*5900*/  FSEL R2, R2, R84, P0 ;  /* 0x0000005402027208 */ /* 0x000fe40000000000 */
[----:B------:R-:W-:-:S02]  /*5910*/  FSEL R3, R3, R85, P0 ;  /* 0x0000005503037208 */ /* 0x000fc40000000000 */
[----:B------:R-:W-:Y:S01]  /*5920*/  SEL R17, R21, R62, P0 ;  /* 0x0000003e15117207 */ /* 0x000fe20000000000 */
[----:B------:R-:W-:Y:S06]  /*5930*/  @P4 BRA `(.L_x_1673) ;  /* 0x0000000000144947 */ /* 0x000fec0003800000 */
[----:B------:R-:W-:-:S14]  /*5940*/  DSETP.NEU.AND P3, PT, R6, R86, PT ;  /* 0x000000560600722a */ /* 0x000fdc0003f6d000 */
[----:B------:R-:W-:-:S04]  /*5950*/  @!P3 ISETP.GE.U32.AND P2, PT, R22, R63, PT ;  /* 0x0000003f1600b20c */ /* 0x000fc80003f46070 */
[----:B------:R-:W-:-:S03]  /*5960*/  @!P3 ISETP.GE.AND.EX P4, PT, R26, R13, PT, P2 ;  /* 0x0000000d1a00b20c */ /* 0x000fc60003f86320 */
[----:B------:R-:W-:Y:S02]  /*5970*/  @P3 DSETP.LT.AND P2, PT, R6, R86, PT ;  /* 0x000000560600322a */ /* 0x000fe40003f41000 */
[----:B------:R-:W-:-:S13]  /*5980*/  @!P3 PLOP3.LUT P2, PT, P4, PT, PT, 0x8, 0x80 ;  /* 0x000000000080b81c */ /* 0x000fda000274e170 */
.L_x_1673:
[----:B------:R-:W-:Y:S05]  /*5990*/  BSYNC.RECONVERGENT B0 ;  /* 0x0000000000007941 */ /* 0x000fea0003800200 */
.L_x_1672:
[----:B------:R-:W-:Y:S01]  /*59a0*/  @P6 ISETP.GE.AND.EX P1, PT, R29, R14, PT, P1 ;  /* 0x0000000e1d00620c */ /* 0x000fe20003f26310 */
[----:B------:R-:W-:Y:S01]  /*59b0*/  BSSY.RECONVERGENT B0, `(.L_x_1674) ;  /* 0x0000010000007945 */ /* 0x000fe20003800200 */
[----:B------:R-:W-:Y:S01]  /*59c0*/  FSEL R20, R6, R86, P2 ;  /* 0x0000005606147208 */ /* 0x000fe20001000000 */
[----:B------:R-:W-:Y:S01]  /*59d0*/  DSETP.NAN.AND P4, PT, R2, R2, PT ;  /* 0x000000020200722a */ /* 0x000fe20003f88000 */
[----:B------:R-:W-:Y:S02]  /*59e0*/  FSEL R21, R7, R87, P2 ;  /* 0x0000005707157208 */ /* 0x000fe40001000000 */
[----:B------:R-:W-:Y:S02]  /*59f0*/  SEL R31, R31, R12, P0 ;  /* 0x0000000c1f1f7207 */ /* 0x000fe40000000000 */
[----:B------:R-:W-:Y:S02]  /*5a00*/  @P5 ISETP.GE.U32.AND P0, PT, R0, R97, PT ;  /* 0x000000610000520c */ /* 0x000fe40003f06070 */
[----:B------:R-:W-:Y:S01]  /*5a10*/  DSETP.NAN.AND P3, PT, R20, R20, PT ;  /* 0x000000141400722a */ /* 0x000fe20003f68000 */
[----:B------:R-:W-:-:S02]  /*5a20*/  SEL R22, R22, R63, P2 ;  /* 0x0000003f16167207 */ /* 0x000fc40001000000 */
[----:B------:R-:W-:Y:S01]  /*5a30*/  @P6 DSETP.NUM.OR P1, PT, R88, R88, !P1 ;  /* 0x000000585800622a */ /* 0x000fe20004f27400 */
[----:B------:R-:W-:Y:S01]  /*5a40*/  SEL R26, R26, R13, P2 ;  /* 0x0000000d1a1a7207 */ /* 0x000fe20001000000 */
[----:B------:R-:W-:-:S12]  /*5a50*/  @P6 BRA `(.L_x_1675) ;  /* 0x0000000000146947 */ /* 0x000fd80003800000 */
[----:B------:R-:W-:-:S14]  /*5a60*/  DSETP.NEU.AND P2, PT, R4, R88, PT ;  /* 0x000000580400722a */ /* 0x000fdc0003f4d000 */
[----:B------:R-:W-:-:S04]  /*5a70*/  @!P2 ISETP.GE.U32.AND P1, PT, R27, R96, PT ;  /* 0x000000601b00a20c */ /* 0x000fc80003f26070 */
[----:B------:R-:W-:-:S03]  /*5a80*/  @!P2 ISETP.GE.AND.EX P6, PT, R29, R14, PT, P1 ;  /* 0x0000000e1d00a20c */ /* 0x000fc60003fc6310 */
[----:B------:R-:W-:Y:S02]  /*5a90*/  @P2 DSETP.LT.AND P1, PT, R4, R88, PT ;  /* 0x000000580400222a */ /* 0x000fe40003f21000 */
[----:B------:R-:W-:-:S13]  /*5aa0*/  @!P2 PLOP3.LUT P1, PT, P6, PT, PT, 0x8, 0x80 ;  /* 0x000000000080a81c */ /* 0x000fda000372e170 */
.L_x_1675:
[----:B------:R-:W-:Y:S05]  /*5ab0*/  BSYNC.RECONVERGENT B0 ;  /* 0x0000000000007941 */ /* 0x000fea0003800200 */
.L_x_1674:
[----:B------:R-:W-:Y:S01]  /*5ac0*/  @P5 ISETP.GE.AND.EX P2, PT, R16, R15, PT, P0 ;  /* 0x0000000f1000520c */ /* 0x000fe20003f46300 */
[----:B------:R-:W-:Y:S01]  /*5ad0*/  BSSY.RECONVERGENT B0, `(.L_x_1676) ;  /* 0x0000010000007945 */ /* 0x000fe20003800200 */
[----:B------:R-:W-:Y:S02]  /*5ae0*/  @P4 ISETP.GE.U32.AND P0, PT, R17, R98, PT ;  /* 0x000000621100420c */ /* 0x000fe40003f06070 */
[----:B------:R-:W-:Y:S02]  /*5af0*/  @P3 ISETP.GE.U32.AND P6, PT, R22, R99, PT ;  /* 0x000000631600320c */ /* 0x000fe40003fc6070 */
[----:B------:R-:W-:Y:S02]  /*5b00*/  @P4 ISETP.GE.AND.EX P0, PT, R31, R18, PT, P0 ;  /* 0x000000121f00420c */ /* 0x000fe40003f06300 */
[----:B------:R-:W-:Y:S02]  /*5b10*/  @P3 ISETP.GE.AND.EX P6, PT, R26, R19, PT, P6 ;  /* 0x000000131a00320c */ /* 0x000fe40003fc6360 */
[----:B------:R-:W-:-:S02]  /*5b20*/  FSEL R4, R4, R88, P1 ;  /* 0x0000005804047208 */ /* 0x000fc40000800000 */
[----:B------:R-:W-:Y:S01]  /*5b30*/  FSEL R5, R5, R89, P1 ;  /* 0x0000005905057208 */ /* 0x000fe20000800000 */
[----:B------:R-:W-:Y:S01]  /*5b40*/  @P5 DSETP.NUM.OR P2, PT, R90, R90, !P2 ;  /* 0x0000005a5a00522a */ /* 0x000fe20005747400 */
[----:B------:R-:W-:Y:S02]  /*5b50*/  SEL R6, R27, R96, P1 ;  /* 0x000000601b067207 */ /* 0x000fe40000800000 */
[----:B------:R-:W-:Y:S01]  /*5b60*/  SEL R7, R29, R14, P1 ;  /* 0x0000000e1d077207 */ /* 0x000fe20000800000 */
[----:B------:R-:W-:Y:S10]  /*5b70*/  @P5 BRA `(.L_x_1677) ;  /* 0x0000000000145947 */ /* 0x000ff40003800000 */
[----:B------:R-:W-:-:S14]  /*5b80*/  DSETP.NEU.AND P5, PT, R8, R90, PT ;  /* 0x0000005a0800722a */ /* 0x000fdc0003fad000 */
[----:B------:R-:W-:Y:S01]  /*5b90*/  @!P5 ISETP.GE.U32.AND P1, PT, R0, R97, PT ;  /* 0x000000610000d20c */ /* 0x000fe20003f26070 */
[----:B------:R-:W-:-:S03]  /*5ba0*/  @P5 DSETP.LT.AND P2, PT, R8, R90, PT ;  /* 0x0000005a0800522a */ /* 0x000fc60003f41000 */
[----:B------:R-:W-:-:S04]  /*5bb0*/  @!P5 ISETP.GE.AND.EX P1, PT, R16, R15, PT, P1 ;  /* 0x0000000f1000d20c */ /* 0x000fc80003f26310 */
[----:B------:R-:W-:-:S13]  /*5bc0*/  @!P5 PLOP3.LUT P2, PT, P1, PT, PT, 0x8, 0x80 ;  /* 0x000000000080d81c */ /* 0x000fda0000f4e170 */
.L_x_1677:
[----:B------:R-:W-:Y:S05]  /*5bd0*/  BSYNC.RECONVERGENT B0 ;  /* 0x0000000000007941 */ /* 0x000fea0003800200 */
.L_x_1676:
        /* <DEDUP_REMOVED lines=12> */
.L_x_1679:
[----:B------:R-:W-:Y:S05]  /*5ca0*/  BSYNC.RECONVERGENT B0 ;  /* 0x0000000000007941 */ /* 0x000fea0003800200 */
.L_x_1678:
[----:B------:R-:W-:Y:S01]  /*5cb0*/  BSSY.RECONVERGENT B0, `(.L_x_1680) ;  /* 0x000000c000007945 */ /* 0x000fe20003800200 */
[----:B------:R-:W-:Y:S01]  /*5cc0*/  @P3 DSETP.NUM.OR P6, PT, R94, R94, !P6 ;  /* 0x0000005e5e00322a */ /* 0x000fe200077c7400 */
[----:B------:R-:W-:Y:S02]  /*5cd0*/  SEL R16, R17, R98, P0 ;  /* 0x0000006211107207 */ /* 0x000fe40000000000 */
[----:B------:R-:W-:Y:S02]  /*5ce0*/  FSEL R12, R2, R92, P0 ;  /* 0x0000005c020c7208 */ /* 0x000fe40000000000 */
[----:B------:R-:W-:Y:S02]  /*5cf0*/  FSEL R13, R3, R93, P0 ;  /* 0x0000005d030d7208 */ /* 0x000fe40000000000 */
[----:B------:R-:W-:Y:S01]  /*5d00*/  SEL R17, R31, R18, P0 ;  /* 0x000000121f117207 */ /* 0x000fe20000000000 */
[----:B------:R-:W-:Y:S06]  /*5d10*/  @P3 BRA `(.L_x_1681) ;  /* 0x0000000000143947 */ /* 0x000fec0003800000 */
[----:B------:R-:W-:-:S14]  /*5d20*/  DSETP.NEU.AND P1, PT, R20, R94, PT ;  /* 0x0000005e1400722a */ /* 0x000fdc0003f2d000 */
[----:B------:R-:W-:Y:S01]  /*5d30*/  @!P1 ISETP.GE.U32.AND P0, PT, R22, R99, PT ;  /* 0x000000631600920c */ /* 0x000fe20003f06070 */
[----:B------:R-:W-:-:S03]  /*5d40*/  @P1 DSETP.LT.AND P6, PT, R20, R94, PT ;  /* 0x0000005e1400122a */ /* 0x000fc60003fc1000 */
[----:B------:R-:W-:-:S04]  /*5d50*/  @!P1 ISETP.GE.AND.EX P0, PT, R26, R19, PT, P0 ;  /* 0x000000131a00920c */ /* 0x000fc80003f06300 */
[----:B------:R-:W-:-:S13]  /*5d60*/  @!P1 PLOP3.LUT P6, PT, P0, PT, PT, 0x8, 0x80 ;  /* 0x000000000080981c */ /* 0x000fda00007ce170 */
.L_x_1681:
[----:B------:R-:W-:Y:S05]  /*5d70*/  BSYNC.RECONVERGENT B0 ;  /* 0x0000000000007941 */ /* 0x000fea0003800200 */
.L_x_1680:
[----:B------:R-:W-:Y:S02]  /*5d80*/  FSEL R24, R20, R94, P6 ;  /* 0x0000005e14187208 */ /* 0x000fe40003000000 */
[----:B------:R-:W-:Y:S02]  /*5d90*/  FSEL R25, R21, R95, P6 ;  /* 0x0000005f15197208 */ /* 0x000fe40003000000 */
[----:B------:R-:W-:Y:S02]  /*5da0*/  SEL R22, R22, R99, P6 ;  /* 0x0000006316167207 */ /* 0x000fe40003000000 */
[----:B------:R-:W-:Y:S01]  /*5db0*/  SEL R23, R26, R19, P6 ;  /* 0x000000131a177207 */ /* 0x000fe20003000000 */
[----:B------:R-:W-:Y:S06]  /*5dc0*/  BRA `(.L_x_1557) ;  /* 0x000000f8004c7947 */ /* 0x000fec0003800000 */
.L_x_1586:
[----:B------:R-:W-:-:S13]  /*5dd0*/  ISETP.NE.AND P0, PT, R116, 0x1, PT ;  /* 0x000000017400780c */ /* 0x000fda0003f05270 */
[----:B------:R-:W-:Y:S05]  /*5de0*/  @P0 BRA `(.L_x_1682) ;  /* 0x0000003800380947 */ /* 0x000fea0003800000 */
[----:B------:R-:W1:Y:S01]  /*5df0*/  LDCU UR4, c[0x0][0x3a4] ;  /* 0x00007480ff0477ac */ /* 0x000e620008000800 */
[----:B------:R-:W2:Y:S01]  /*5e00*/  LDC.64 R64, c[0x0][0x388] ;  /* 0x0000e200ff407b82 */ /* 0x000ea20000000a00 */
[----:B------:R-:W-:Y:S07]  /*5e10*/  BSSY.RECONVERGENT B0, `(.L_x_1683) ;  /* 0x00001a2000007945 */ /* 0x000fee0003800200 */
[----:B------:R-:W3:Y:S08]  /*5e20*/  LDC R20, c[0x0][0x390] ;  /* 0x0000e400ff147b82 */ /* 0x000ef00000000800 */
[----:B------:R-:W4:Y:S01]  /*5e30*/  LDC R2, c[0x0][0x394] ;  /* 0x0000e500ff027b82 */ /* 0x000f220000000800 */
[----:B-1----:R-:W-:-:S04]  /*5e40*/  IMAD.U32 R100, RZ, RZ, UR4 ;  /* 0x00000004ff647e24 */ /* 0x002fc8000f8e00ff */
        /* <DEDUP_REMOVED lines=120> */
.L_x_1717:
[--C-:B------:R-:W-:Y:S02]  /*65d0*/  IMAD.IADD R104, R103, 0x1, R100.reuse ;  /* 0x0000000167687824 */ /* 0x100fe400078e0264 */
[----:B------:R-:W-:Y:S02]  /*65e0*/  IMAD R0, R102, R103, RZ ;  /* 0x0000006766007224 */ /* 0x000fe400078e02ff */
[----:B------:R-:W-:Y:S02]  /*65f0*/  IMAD.IADD R101, R104, 0x1, R100 ;  /* 0x0000000168657824 */ /* 0x000fe400078e0264 */
[C---:B------:R-:W-:Y:S01]  /*6600*/  IMAD R32, R102.reuse, R104, RZ ;  /* 0x0000006866207224 */ /* 0x040fe200078e02ff */
[----:B------:R-:W-:Y:S01]  /*6610*/  SHF.R.U32.HI R25, RZ, 0x2, R0 ;  /* 0x00000002ff197819 */ /* 0x000fe20000011600 */
[----:B------:R-:W-:Y:S01]  /*6620*/  IMAD R34, R102, R101, RZ ;  /* 0x0000006566227224 */ /* 0x000fe200078e02ff */
[----:B------:R-:W-:Y:S02]  /*6630*/  IADD3 R0, PT, PT, R101, R100, RZ ;  /* 0x0000006465007210 */ /* 0x000fe40007ffe0ff */
[----:B------:R-:W-:Y:S01]  /*6640*/  SHF.R.U32.HI R33, RZ, 0x2, R32 ;  /* 0x00000002ff217819 */ /* 0x000fe20000011620 */
[----:B------:R-:W-:-:S04]  /*6650*/  IMAD.WIDE.U32 R24, R25, 0x20, R16 ;  /* 0x0000002019187825 */ /* 0x000fc800078e0010 */
[----:B------:R-:W-:Y:S01]  /*6660*/  IMAD R35, R102, R0, RZ ;  /* 0x0000000066237224 */ /* 0x000fe200078e02ff */
[----:B------:R-:W-:Y:S01]  /*6670*/  SHF.R.U32.HI R41, RZ, 0x2, R34 ;  /* 0x00000002ff297819 */ /* 0x000fe20000011622 */
[----:B------:R-:W2:Y:S01]  /*6680*/  LDG.E.ENL2.256 R28, R24, desc[UR36][R24.64] ;  /* 0xfe0000241818797e */ /* 0x000ea2000812191c */
[----:B------:R-:W-:Y:S02]  /*6690*/  IMAD.WIDE.U32 R32, R33, 0x20, R16 ;  /* 0x0000002021207825 */ /* 0x000fe400078e0010 */
[----:B------:R-:W-:Y:S02]  /*66a0*/  SHF.R.U32.HI R35, RZ, 0x2, R35 ;  /* 0x00000002ff237819 */ /* 0x000fe40000011623 */
[----:B------:R-:W-:-:S04]  /*66b0*/  IMAD.WIDE.U32 R40, R41, 0x20, R16 ;  /* 0x0000002029287825 */ /* 0x000fc800078e0010 */
[----:B------:R-:W-:Y:S02]  /*66c0*/  IMAD.WIDE.U32 R48, R35, 0x20, R16 ;  /* 0x0000002023307825 */ /* 0x000fe400078e0010 */
[----:B------:R-:W5:Y:S04]  /*66d0*/  LDG.E.ENL2.256 R36, R32, desc[UR36][R32.64] ;  /* 0xfe0000242020797e */ /* 0x000f680008121924 */
[----:B------:R-:W5:Y:S04]  /*66e0*/  LDG.E.ENL2.256 R44, R40, desc[UR36][R40.64] ;  /* 0xfe0000242828797e */ /* 0x000f68000812192c */
[----:B------:R-:W5:Y:S01]  /*66f0*/  LDG.E.ENL2.256 R52, R48, desc[UR36][R48.64] ;  /* 0xfe0000243030797e */ /* 0x000f620008121934 */
[----:B------:R-:W-:Y:S01]  /*6700*/  DSETP.NAN.AND P1, PT, R66, R66, PT ;  /* 0x000000424200722a */ /* 0x000fe20003f28000 */
[----:B------:R-:W-:Y:S01]  /*6710*/  BSSY.RECONVERGENT B1, `(.L_x_1685) ;  /* 0x0000012000017945 */ /* 0x000fe20003800200 */
[----:B------:R-:W-:-:S02]  /*6720*/  DSETP.NAN.AND P6, PT, R64, R64, PT ;  /* 0x000000404000722a */ /* 0x000fc40003fc8000 */
        /* <DEDUP_REMOVED lines=16> */
.L_x_1686:
[----:B------:R-:W-:Y:S05]  /*6830*/  BSYNC.RECONVERGENT B1 ;  /* 0x0000000000017941 */ /* 0x000fea0003800200 */
.L_x_1685:
[----:B------:R-:W-:Y:S04]  /*6840*/  BSSY.RECONVERGENT B1, `(.L_x_1687) ;  /* 0x0000007000017945 */ /* 0x000fe80003800200 */
[----:B------:R-:W-:Y:S05]  /*6850*/  @P1 BRA `(.L_x_1688) ;  /* 0x0000000000141947 */ /* 0x000fea0003800000 */
[----:B------:R-:W-:-:S14]  /*6860*/  DSETP.NEU.AND P6, PT, R66, R26, PT ;  /* 0x0000001a4200722a */ /* 0x000fdc0003fcd000 */
[----:B------:R-:W-:Y:S01]  /*6870*/  @!P6 ISETP.GE.U32.AND P1, PT, R21, R103, PT ;  /* 0x000000671500e20c */ /* 0x000fe20003f26070 */
[----:B------:R-:W-:-:S03]  /*6880*/  @P6 DSETP.LT.AND P4, PT, R66, R26, PT ;  /* 0x0000001a4200622a */ /* 0x000fc60003f81000 */
[----:B------:R-:W-:-:S04]  /*6890*/  @!P6 ISETP.GE.AND.EX P1, PT, R3, RZ, PT, P1 ;  /* 0x000000ff0300e20c */ /* 0x000fc80003f26310 */
[----:B------:R-:W-:-:S13]  /*68a0*/  @!P6 PLOP3.LUT P4, PT, P1, PT, PT, 0x8, 0x80 ;  /* 0x000000000080e81c */ /* 0x000fda0000f8e170 */
.L_x_1688:
[----:B------:R-:W-:Y:S05]  /*68b0*/  BSYNC.RECONVERGENT B1 ;  /* 0x0000000000017941 */ /* 0x000fea0003800200 */
.L_x_1687:
        /* <DEDUP_REMOVED lines=10> */
.L_x_1690:
[----:B------:R-:W-:Y:S05]  /*6960*/  BSYNC.RECONVERGENT B1 ;  /* 0x0000000000017941 */ /* 0x000fea0003800200 */
.L_x_1689:
        /* <DEDUP_REMOVED lines=9> */
.L_x_1692:
[----:B------:R-:W-:Y:S05]  /*6a00*/  BSYNC.RECONVERGENT B1 ;  /* 0x0000000000017941 */ /* 0x000fea0003800200 */
.L_x_1691:
        /* <DEDUP_REMOVED lines=10> */
.L_x_1694:
[----:B------:R-:W-:Y:S05]  /*6ab0*/  BSYNC.RECONVERGENT B1 ;  /* 0x0000000000017941 */ /* 0x000fea0003800200 */
.L_x_1693:
        /* <DEDUP_REMOVED lines=13> */
.L_x_1696:
[----:B------:R-:W-:Y:S05]  /*6b90*/  BSYNC.RECONVERGENT B1 ;  /* 0x0000000000017941 */ /* 0x000fea0003800200 */
.L_x_1695:
        /* <DEDUP_REMOVED lines=19> */
.L_x_1698:
[----:B------:R-:W-:Y:S05]  /*6cd0*/  BSYNC.RECONVERGENT B1 ;  /* 0x0000000000017941 */ /* 0x000fea0003800200 */
.L_x_1697:
        /* <DEDUP_REMOVED lines=15> */
.L_x_1700:
[----:B------:R-:W-:Y:S05]  /*6dd0*/  BSYNC.RECONVERGENT B1 ;  /* 0x0000000000017941 */ /* 0x000fea0003800200 */
.L_x_1699:
        /* <DEDUP_REMOVED lines=15> */
.L_x_1702:
[----:B------:R-:W-:Y:S05]  /*6ed0*/  BSYNC.RECONVERGENT B1 ;  /* 0x0000000000017941 */ /* 0x000fea0003800200 */
.L_x_1701:
        /* <DEDUP_REMOVED lines=15> */
.L_x_1704:
[----:B------:R-:W-:Y:S05]  /*6fd0*/  BSYNC.RECONVERGENT B1 ;  /* 0x0000000000017941 */ /* 0x000fea0003800200 */
.L_x_1703:
        /* <DEDUP_REMOVED lines=15> */
.L_x_1706:
[----:B------:R-:W-:Y:S05]  /*70d0*/  BSYNC.RECONVERGENT B1 ;  /* 0x0000000000017941 */ /* 0x000fea0003800200 */
.L_x_1705:
        /* <DEDUP_REMOVED lines=15> */
.L_x_1708:
[----:B------:R-:W-:Y:S05]  /*71d0*/  BSYNC.RECONVERGENT B1 ;  /* 0x0000000000017941 */ /* 0x000fea0003800200 */
.L_x_1707:
        /* <DEDUP_REMOVED lines=18> */
.L_x_1710:
[----:B------:R-:W-:Y:S05]  /*7300*/  BSYNC.RECONVERGENT B1 ;  /* 0x0000000000017941 */ /* 0x000fea0003800200 */
.L_x_1709:
        /* <DEDUP_REMOVED lines=17> */
.L_x_1712:
[----:B------:R-:W-:Y:S05]  /*7420*/  BSYNC.RECONVERGENT B1 ;  /* 0x0000000000017941 */ /* 0x000fea0003800200 */
.L_x_1711:
        /* <DEDUP_REMOVED lines=17> */
.L_x_1714:
[----:B------:R-:W-:Y:S05]  /*7540*/  BSYNC.RECONVERGENT B1 ;  /* 0x0000000000017941 */ /* 0x000fea0003800200 */
.L_x_1713:
        /* <DEDUP_REMOVED lines=35> */
.L_x_1716:
[----:B------:R-:W-:Y:S05]  /*7780*/  BSYNC.RECONVERGENT B1 ;  /* 0x0000000000017941 */ /* 0x000fea0003800200 */
.L_x_1715:
[----:B------:R-:W1:Y:S01]  /*7790*/  LDCU UR4, c[0x0][0x39c] ;  /* 0x00007380ff0477ac */ /* 0x000e620008000800 */
[----:B------:R-:W-:Y:S01]  /*77a0*/  IMAD.IADD R103, R0, 0x1, R100 ;  /* 0x0000000100677824 */ /* 0x000fe200078e0264 */
[----:B------:R-:W-:Y:S02]  /*77b0*/  FSEL R95, R95, R55, P1 ;  /* 0x000000375f5f7208 */ /* 0x000fe40000800000 */
[----:B------:R-:W-:Y:S01]  /*77c0*/  FSEL R94, R94, R54, P1 ;  /* 0x000000365e5e7208 */ /* 0x000fe20000800000 */
[----:B------:R-:W-:Y:S01]  /*77d0*/  IMAD R104, R100, 0x3, R103 ;  /* 0x0000000364687824 */ /* 0x000fe200078e0267 */
[----:B------:R-:W-:Y:S02]  /*77e0*/  SEL R99, R99, R0, P1 ;  /* 0x0000000063637207 */ /* 0x000fe40000800000 */
[----:B------:R-:W-:Y:S01]  /*77f0*/  SEL R19, R19, RZ, P1 ;  /* 0x000000ff13137207 */ /* 0x000fe20000800000 */
[----:B-1----:R-:W-:-:S05]  /*7800*/  IMAD.U32 R109, RZ, RZ, UR4 ;  /* 0x00000004ff6d7e24 */ /* 0x002fca000f8e00ff */
[----:B------:R-:W-:-:S13]  /*7810*/  ISETP.GE.U32.AND P0, PT, R104, R109, PT ;  /* 0x0000006d6800720c */ /* 0x000fda0003f06070 */
[----:B------:R-:W-:Y:S05]  /*7820*/  @!P0 BRA `(.L_x_1717) ;  /* 0xffffffec00688947 */ /* 0x000fea000383ffff */
.L_x_1684:
[----:B------:R-:W-:Y:S05]  /*7830*/  BSYNC.RECONVERGENT B0 ;  /* 0x0000000000007941 */ /* 0x000fea0003800200 */
.L_x_1683:
[----:B------:R-:W-:Y:S01]  /*7840*/  ISETP.GE.U32.AND P1, PT, R103, R109, PT ;  /* 0x0000006d6700720c */ /* 0x000fe20003f26070 */
[----:B------:R-:W-:-:S12]  /*7850*/  BSSY.RECONVERGENT B0, `(.L_x_1718) ;  /* 0x000001a000007945 */ /* 0x000fd80003800200 */
[----:B------:R-:W-:Y:S05]  /*7860*/  @P1 BRA `(.L_x_1719) ;  /* 0x0000000000601947 */ /* 0x000fea0003800000 */
[----:B------:R-:W-:-:S05]  /*7870*/  IMAD R0, R102, R103, RZ ;  /* 0x0000006766007224 */ /* 0x000fca00078e02ff */
[----:B------:R-:W-:-:S05]  /*7880*/  SHF.R.U32.HI R25, RZ, 0x2, R0 ;  /* 0x00000002ff197819 */ /* 0x000fca0000011600 */
[----:B------:R-:W-:-:S06]  /*7890*/  IMAD.WIDE.U32 R24, R25, 0x20, R16 ;  /* 0x0000002019187825 */ /* 0x000fcc00078e0010 */
[----:B------:R-:W5:Y:S01]  /*78a0*/  LDG.E.ENL2.256 R28, R24, desc[UR36][R24.64] ;  /* 0xfe0000241818797e */ /* 0x000f62000812191c */
[----:B------:R-:W-:-:S05]  /*78b0*/  IMAD.IADD R101, R103, 0x1, R100 ;  /* 0x0000000167657824 */ /* 0x000fca00078e0264 */
[----:B------:R-:W-:-:S13]  /*78c0*/  ISETP.GE.U32.AND P0, PT, R101, R109, PT ;  /* 0x0000006d6500720c */ /* 0x000fda0003f06070 */
        /* <DEDUP_REMOVED lines=8> */
[----:B------:R-:W-:Y:S02]  /*7950*/  IMAD.IADD R40, R101, 0x1, R100 ;  /* 0x0000000165287824 */ /* 0x000fe400078e0264 */
[----:B------:R-:W-:-:S03]  /*7960*/  IMAD R0, R102, R101, RZ ;  /* 0x0000006566007224 */ /* 0x000fc600078e02ff */
[----:B------:R-:W-:Y:S02]  /*7970*/  ISETP.GE.U32.AND P0, PT, R40, R109, PT ;  /* 0x0000006d2800720c */ /* 0x000fe40003f06070 */
[----:B------:R-:W-:-:S11]  /*7980*/  SHF.R.U32.HI R41, RZ, 0x2, R0 ;  /* 0x00000002ff297819 */ /* 0x000fd60000011600 */
[----:B------:R-:W-:Y:S02]  /*7990*/  @!P0 IMAD R102, R102, R40, RZ ;  /* 0x0000002866668224 */ /* 0x000fe400078e02ff */
[----:B------:R-:W-:-:S03]  /*79a0*/  IMAD.WIDE.U32 R40, R41, 0x20, R16 ;  /* 0x0000002029287825 */ /* 0x000fc600078e0010 */
[----:B------:R-:W-:-:S05]  /*79b0*/  @!P0 SHF.R.U32.HI R43, RZ, 0x2, R102 ;  /* 0x00000002ff2b8819 */ /* 0x000fca0000011666 */
[----:B------:R-:W-:Y:S02]  /*79c0*/  @!P0 IMAD.WIDE.U32 R16, R43, 0x20, R16 ;  /* 0x000000202b108825 */ /* 0x000fe400078e0010 */
[----:B------:R-:W5:Y:S04]  /*79d0*/  LDG.E.ENL2.256 R44, R40, desc[UR36][R40.64] ;  /* 0xfe0000242828797e */ /* 0x000f68000812192c */
[----:B------:R1:W5:Y:S02]  /*79e0*/  @!P0 LDG.E.ENL2.256 R52, R48, desc[UR36][R16.64] ;  /* 0xfe0000241030897e */ /* 0x0003640008121934 */
.L_x_1719:
[----:B------:R-:W-:Y:S05]  /*79f0*/  BSYNC.RECONVERGENT B0 ;  /* 0x0000000000007941 */ /* 0x000fea0003800200 */
.L_x_1718:
        /* <DEDUP_REMOVED lines=21> */
.L_x_1723:
[----:B------:R-:W-:Y:S05]  /*7b50*/  BSYNC.RECONVERGENT B1 ;  /* 0x0000000000017941 */ /* 0x000fea0003800200 */
.L_x_1722:
[----:B------:R-:W-:Y:S04]  /*7b60*/  BSSY.RECONVERGENT B1, `(.L_x_1724) ;  /* 0x0000007000017945 */ /* 0x000fe80003800200 */
[----:B------:R-:W-:Y:S05]  /*7b70*/  @P4 BRA `(.L_x_1725) ;  /* 0x0000000000144947 */ /* 0x000fea0003800000 */
[----:B------:R-:W-:-:S14]  /*7b80*/  DSETP.NEU.AND P4, PT, R66, R26, PT ;  /* 0x0000001a4200722a */ /* 0x000fdc0003f8d000 */
[----:B------:R-:W-:-:S04]  /*7b90*/  @!P4 ISETP.GE.U32.AND P0, PT, R21, R103, PT ;  /* 0x000000671500c20c */ /* 0x000fc80003f06070 */
[----:B------:R-:W-:-:S03]  /*7ba0*/  @!P4 ISETP.GE.AND.EX P6, PT, R3, RZ, PT, P0 ;  /* 0x000000ff0300c20c */ /* 0x000fc60003fc6300 */
[----:B------:R-:W-:Y:S02]  /*7bb0*/  @P4 DSETP.LT.AND P0, PT, R66, R26, PT ;  /* 0x0000001a4200422a */ /* 0x000fe40003f01000 */
[----:B------:R-:W-:-:S13]  /*7bc0*/  @!P4 PLOP3.LUT P0, PT, P6, PT, PT, 0x8, 0x80 ;  /* 0x000000000080c81c */ /* 0x000fda000370e170 */
.L_x_1725:
[----:B------:R-:W-:Y:S05]  /*7bd0*/  BSYNC.RECONVERGENT B1 ;  /* 0x0000000000017941 */ /* 0x000fea0003800200 */
.L_x_1724:
        /* <DEDUP_REMOVED lines=14> */
.L_x_1727:
[----:B------:R-:W-:Y:S05]  /*7cc0*/  BSYNC.RECONVERGENT B1 ;  /* 0x0000000000017941 */ /* 0x000fea0003800200 */
.L_x_1726:
        /* <DEDUP_REMOVED lines=10> */
.L_x_1729:
[----:B------:R-:W-:Y:S05]  /*7d70*/  BSYNC.RECONVERGENT B1 ;  /* 0x0000000000017941 */ /* 0x000fea0003800200 */
.L_x_1728:
        /* <DEDUP_REMOVED lines=29> */
.L_x_1731:
[----:B------:R-:W-:Y:S05]  /*7f50*/  BSYNC.RECONVERGENT B1 ;  /* 0x0000000000017941 */ /* 0x000fea0003800200 */
.L_x_1730:
        /* <DEDUP_REMOVED lines=10> */
.L_x_1733:
[----:B------:R-:W-:Y:S05]  /*8000*/  BSYNC.RECONVERGENT B1 ;  /* 0x0000000000017941 */ /* 0x000fea0003800200 */
.L_x_1732:
        /* <DEDUP_REMOVED lines=14> */
.L_x_1735:
[----:B------:R-:W-:Y:S05]  /*80f0*/  BSYNC.RECONVERGENT B1 ;  /* 0x0000000000017941 */ /* 0x000fea0003800200 */
.L_x_1734:
        /* <DEDUP_REMOVED lines=10> */
.L_x_1737:
[----:B------:R-:W-:Y:S05]  /*81a0*/  BSYNC.RECONVERGENT B1 ;  /* 0x0000000000017941 */ /* 0x000fea0003800200 */
.L_x_1736:
        /* <DEDUP_REMOVED lines=29> */
.L_x_1739:
[----:B------:R-:W-:Y:S05]  /*8380*/  BSYNC.RECONVERGENT B1 ;  /* 0x0000000000017941 */ /* 0x000fea0003800200 */
.L_x_1738:
        /* <DEDUP_REMOVED lines=10> */
.L_x_1741:
[----:B------:R-:W-:Y:S05]  /*8430*/  BSYNC.RECONVERGENT B1 ;  /* 0x0000000000017941 */ /* 0x000fea0003800200 */
.L_x_1740:
        /* <DEDUP_REMOVED lines=11> */
.L_x_1743:
[----:B------:R-:W-:Y:S05]  /*84f0*/  BSYNC.RECONVERGENT B1 ;  /* 0x0000000000017941 */ /* 0x000fea0003800200 */
.L_x_1742:
        /* <DEDUP_REMOVED lines=15> */
.L_x_1745:
[----:B------:R-:W-:Y:S05]  /*85f0*/  BSYNC.RECONVERGENT B1 ;  /* 0x0000000000017941 */ /* 0x000fea0003800200 */
.L_x_1744:
        /* <DEDUP_REMOVED lines=27> */
.L_x_1747:
[----:B------:R-:W-:Y:S05]  /*87b0*/  BSYNC.RECONVERGENT B1 ;  /* 0x0000000000017941 */ /* 0x000fea0003800200 */
.L_x_1746:
        /* <DEDUP_REMOVED lines=10> */
.L_x_1749:
[----:B------:R-:W-:Y:S05]  /*8860*/  BSYNC.RECONVERGENT B1 ;  /* 0x0000000000017941 */ /* 0x000fea0003800200 */
.L_x_1748:
        /* <DEDUP_REMOVED lines=14> */
.L_x_1751:
[----:B------:R-:W-:Y:S05]  /*8950*/  BSYNC.RECONVERGENT B1 ;  /* 0x0000000000017941 */ /* 0x000fea0003800200 */
.L_x_1750:
        /* <DEDUP_REMOVED lines=10> */
.L_x_1753:
[----:B------:R-:W-:Y:S05]  /*8a00*/  BSYNC.RECONVERGENT B1 ;  /* 0x0000000000017941 */ /* 0x000fea0003800200 */
.L_x_1752:
        /* <DEDUP_REMOVED lines=10> */
.L_x_1721:
[----:B------:R-:W-:Y:S05]  /*8ab0*/  BSYNC.RECONVERGENT B0 ;  /* 0x0000000000007941 */ /* 0x000fea0003800200 */
.L_x_1720:
        /* <DEDUP_REMOVED lines=18> */
.L_x_1755:
[----:B------:R-:W-:Y:S05]  /*8be0*/  BSYNC.RECONVERGENT B0 ;  /* 0x0000000000007941 */ /* 0x000fea0003800200 */
.L_x_1754:
        /* <DEDUP_REMOVED lines=10> */
.L_x_1757:
[----:B------:R-:W-:Y:S05]  /*8c90*/  BSYNC.RECONVERGENT B0 ;  /* 0x0000000000007941 */ /* 0x000fea0003800200 */
.L_x_1756:
        /* <DEDUP_REMOVED lines=15> */
.L_x_1759:
[----:B------:R-:W-:Y:S05]  /*8d90*/  BSYNC.RECONVERGENT B0 ;  /* 0x0000000000007941 */ /* 0x000fea0003800200 */
.L_x_1758:
        /* <DEDUP_REMOVED lines=15> */
.L_x_1761:
[----:B------:R-:W-:Y:S05]  /*8e90*/  BSYNC.RECONVERGENT B0 ;  /* 0x0000000000007941 */ /* 0x000fea0003800200 */
.L_x_1760:
        /* <DEDUP_REMOVED lines=15> */
.L_x_1763:
[----:B------:R-:W-:Y:S05]  /*8f90*/  BSYNC.RECONVERGENT B0 ;  /* 0x0000000000007941 */ /* 0x000fea0003800200 */
.L_x_1762:
        /* <DEDUP_REMOVED lines=15> */
.L_x_1765:
[----:B------:R-:W-:Y:S05]  /*9090*/  BSYNC.RECONVERGENT B0 ;  /* 0x0000000000007941 */ /* 0x000fea0003800200 */
.L_x_1764:
        /* <DEDUP_REMOVED lines=15> */
.L_x_1767:
[----:B------:R-:W-:Y:S05]  /*9190*/  BSYNC.RECONVERGENT B0 ;  /* 0x0000000000007941 */ /* 0x000fea0003800200 */
.L_x_1766:
        /* <DEDUP_REMOVED lines=15> */
.L_x_1769:
[----:B------:R-:W-:Y:S05]  /*9290*/  BSYNC.RECONVERGENT B0 ;  /* 0x0000000000007941 */ /* 0x000fea0003800200 */
.L_x_1768:
        /* <DEDUP_REMOVED lines=17> */
.L_x_1771:
[----:B------:R-:W-:Y:S05]  /*93b0*/  BSYNC.RECONVERGENT B0 ;  /* 0x0000000000007941 */ /* 0x000fea0003800200 */
.L_x_1770:
        /* <DEDUP_REMOVED lines=17> */
.L_x_1773:
[----:B------:R-:W-:Y:S05]  /*94d0*/  BSYNC.RECONVERGENT B0 ;  /* 0x0000000000007941 */ /* 0x000fea0003800200 */
.L_x_1772:
        /* <DEDUP_REMOVED lines=12> */
.L_x_1775:
[----:B------:R-:W-:Y:S05]  /*95a0*/  BSYNC.RECONVERGENT B0 ;  /* 0x0000000000007941 */ /* 0x000fea0003800200 */
.L_x_1774:
        /* <DEDUP_REMOVED lines=12> */
.L_x_1777:
[----:B------:R-:W-:Y:S05]  /*9670*/  BSYNC.RECONVERGENT B0 ;  /* 0x0000000000007941 */ /* 0x000fea0003800200 */
.L_x_1776:
[----:B------:R-:W-:Y:S02]  /*9680*/  FSEL R24, R20, R94, P6 ;  /* 0x0000005e14187208 */ /* 0x000fe40003000000 */
[----:B------:R-:W-:Y:S02]  /*9690*/  FSEL R25, R21, R95, P6 ;  /* 0x0000005f15197208 */ /* 0x000fe40003000000 */
[----:B------:R-:W-:Y:S02]  /*96a0*/  SEL R22, R22, R99, P6 ;  /* 0x0000006316167207 */ /* 0x000fe40003000000 */
[----:B------:R-:W-:Y:S01]  /*96b0*/  SEL R23, R26, R19, P6 ;  /* 0x000000131a177207 */ /* 0x000fe20003000000 */
[----:B------:R-:W-:Y:S06]  /*96c0*/  BRA `(.L_x_1557) ;  /* 0x000000c0000c7947 */ /* 0x000fec0003800000 */
.L_x_1682:
        /* <DEDUP_REMOVED lines=8> */
[----:B------:R-:W-:Y:S01]  /*9750*/  MOV R95, R69 ;  /* 0x00000045005f7202 */ /* 0x000fe20000000f00 */
[----:B------:R-:W-:Y:S01]  /*9760*/  IMAD.MOV.U32 R99, RZ, RZ, R69 ;  /* 0x000000ffff637224 */ /* 0x000fe200078e0045 */
[----:B------:R-:W-:Y:S01]  /*9770*/  ISETP.GE.U32.AND P0, PT, R0, R109, PT ;  /* 0x0000006d0000720c */ /* 0x000fe20003f06070 */
[----:B------:R-:W-:Y:S01]  /*9780*/  IMAD.MOV.U32 R0, RZ, RZ, R103 ;  /* 0x000000ffff007224 */ /* 0x000fe200078e0067 */
[-C--:B------:R-:W-:Y:S01]  /*9790*/  MOV R87, R69.reuse ;  /* 0x0000004500577202 */ /* 0x080fe20000000f00 */
[--C-:B------:R-:W-:Y:S01]  /*97a0*/  IMAD.MOV.U32 R96, RZ, RZ, R68.reuse ;  /* 0x000000ffff607224 */ /* 0x100fe200078e0044 */
[-C--:B------:R-:W-:Y:S01]  /*97b0*/  MOV R79, R69.reuse ;  /* 0x00000045004f7202 */ /* 0x080fe20000000f00 */
[----:B------:R-:W-:Y:S01]  /*97c0*/  IMAD.MOV.U32 R97, RZ, RZ, R69 ;  /* 0x000000ffff617224 */ /* 0x000fe200078e0045 */
[----:B------:R-:W-:Y:S01]  /*97d0*/  MOV R71, R69 ;  /* 0x0000004500477202 */ /* 0x000fe20000000f00 */
[--C-:B------:R-:W-:Y:S01]  /*97e0*/  IMAD.MOV.U32 R94, RZ, RZ, R68.reuse ;  /* 0x000000ffff5e7224 */ /* 0x100fe200078e0044 */
[----:B---3--:R-:W-:Y:S01]  /*97f0*/  MOV R10, R2 ;  /* 0x00000002000a7202 */ /* 0x008fe20000000f00 */
        /* <DEDUP_REMOVED lines=56> */
[----:B------:R1:W5:Y:S01]  /*9b80*/  @!P0 LDG.E.ENL2.256 R28, R24, desc[UR36][R66.64] ;  /* 0xfe0000244218897e */ /* 0x000362000812191c */
[----:B------:R-:W-:Y:S01]  /*9b90*/  VIMNMX.U32 R32, PT, PT, R32, 0x18, PT ;  /* 0x0000001820207848 */ /* 0x000fe20003fe0000 */
        /* <DEDUP_REMOVED lines=58> */
[----:B-1----:R-:W-:-:S07]  /*9f40*/  VIADD R101, R32, 0x1 ;  /* 0x0000000120657836 */ /* 0x002fce0000000000 */
.L_x_1817:
[----:B------:R-:W-:-:S13]  /*9f50*/  ISETP.NE.AND P0, PT, R116, RZ, PT ;  /* 0x000000ff7400720c */ /* 0x000fda0003f05270 */
[----:B-----5:R-:W-:Y:S01]  /*9f60*/  @!P0 IMAD.MOV.U32 R32, RZ, RZ, R24 ;  /* 0x000000ffff208224 */ /* 0x020fe200078e0018 */
[----:B------:R-:W-:Y:S01]  /*9f70*/  @!P0 MOV R35, R27 ;  /* 0x0000001b00238202 */ /* 0x000fe20000000f00 */
[----:B------:R-:W-:Y:S01]  /*9f80*/  @!P0 IMAD.MOV.U32 R33, RZ, RZ, R25 ;  /* 0x000000ffff218224 */ /* 0x000fe200078e0019 */
[-C--:B------:R-:W-:Y:S01]  /*9f90*/  @!P0 MOV R41, R29.reuse ;  /* 0x0000001d00298202 */ /* 0x080fe20000000f00 */
[----:B------:R-:W-:Y:S01]  /*9fa0*/  @!P0 IMAD.MOV.U32 R34, RZ, RZ, R26 ;  /* 0x000000ffff228224 */ /* 0x000fe200078e001a */
[-C--:B------:R-:W-:Y:S01]  /*9fb0*/  @!P0 MOV R49, R29.reuse ;  /* 0x0000001d00318202 */ /* 0x080fe20000000f00 */
[----:B------:R-:W-:Y:S01]  /*9fc0*/  @!P0 IMAD.MOV.U32 R36, RZ, RZ, R28 ;  /* 0x000000ffff248224 */ /* 0x000fe200078e001c */
[----:B------:R-:W-:Y:S01]  /*9fd0*/  @!P0 MOV R57, R29 ;  /* 0x0000001d00398202 */ /* 0x000fe20000000f00 */
[----:B------:R-:W-:Y:S02]  /*9fe0*/  @!P0 IMAD.MOV.U32 R37, RZ, RZ, R29 ;  /* 0x000000ffff258224 */ /* 0x000fe400078e001d */
[----:B------:R-:W-:-:S02]  /*9ff0*/  @!P0 IMAD.MOV.U32 R38, RZ, RZ, R30 ;  /* 0x000000ffff268224 */ /* 0x000fc400078e001e */
[--C-:B------:R-:W-:Y:S02]  /*a000*/  @!P0 IMAD.MOV.U32 R39, RZ, RZ, R31.reuse ;  /* 0x000000ffff278224 */ /* 0x100fe400078e001f */
        /* <DEDUP_REMOVED lines=23> */
[----:B------:R-:W-:Y:S02]  /*a180*/  IMAD.MOV.U32 R32, RZ, RZ, RZ ;  /* 0x000000ffff207224 */ /* 0x000fe400078e00ff */
[----:B------:R-:W-:Y:S01]  /*a190*/  IMAD.MOV.U32 R33, RZ, RZ, R0 ;  /* 0x000000ffff217224 */ /* 0x000fe200078e0000 */
        /* <DEDUP_REMOVED lines=293> */
.L_x_1781:
[----:B------:R-:W-:Y:S01]  /*b3f0*/  LOP3.LUT R57, R36, 0xffffffe0, RZ, 0xc0, !PT ;  /* 0xffffffe024397812 */ /* 0x000fe200078ec0ff */
[----:B------:R-:W1:Y:S03]  /*b400*/  LDCU UR28, c[0x0][0x3a4] ;  /* 0x00007480ff1c77ac */ /* 0x000e660008000800 */
[----:B------:R-:W-:-:S05]  /*b410*/  IADD3 R56, P0, PT, R57, R66, RZ ;  /* 0x0000004239387210 */ /* 0x000fca0007f1e0ff */
[----:B------:R-:W-:-:S06]  /*b420*/  IMAD.X R57, RZ, RZ, R67, P0 ;  /* 0x000000ffff397224 */ /* 0x000fcc00000e0643 */
[----:B------:R-:W5:Y:S01]  /*b430*/  LDG.E.ENL2.256 R56, R60, desc[UR36][R56.64] ;  /* 0xfe000024383c797e */ /* 0x000f620008121938 */
        /* <DEDUP_REMOVED lines=237> */
.L_x_1782:
[----:B------:R-:W-:-:S04]  /*c310*/  LOP3.LUT R49, R38, 0xffffffe0, RZ, 0xc0, !PT ;  /* 0xffffffe026317812 */ /* 0x000fc800078ec0ff */
[----:B------:R-:W-:-:S05]  /*c320*/  IADD3 R48, P0, PT, R49, R66, RZ ;  /* 0x0000004231307210 */ /* 0x000fca0007f1e0ff */
[----:B------:R-:W-:-:S06]  /*c330*/  IMAD.X R49, RZ, RZ, R67, P0 ;  /* 0x000000ffff317224 */ /* 0x000fcc00000e0643 */
[----:B------:R-:W5:Y:S01]  /*c340*/  LDG.E.ENL2.256 R48, R52, desc[UR36][R48.64] ;  /* 0xfe0000243034797e */ /* 0x000f620008121930 */
        /* <DEDUP_REMOVED lines=221> */
[----:B------:R-:W-:Y:S02]  /*d120*/  HFMA2 R36, -RZ, RZ, 0, 0 ;  /* 0x00000000ff247431 */ /* 0x000fe400000001ff */
        /* <DEDUP_REMOVED lines=15> */
.L_x_1783:
[----:B------:R-:W-:-:S04]  /*d220*/  LOP3.LUT R41, R38, 0xffffffe0, RZ, 0xc0, !PT ;  /* 0xffffffe026297812 */ /* 0x000fc800078ec0ff */
[----:B------:R-:W-:-:S05]  /*d230*/  IADD3 R40, P0, PT, R41, R66, RZ ;  /* 0x0000004229287210 */ /* 0x000fca0007f1e0ff */
[----:B------:R-:W-:-:S06]  /*d240*/  IMAD.X R41, RZ, RZ, R67, P0 ;  /* 0x000000ffff297224 */ /* 0x000fcc00000e0643 */
[----:B------:R-:W5:Y:S01]  /*d250*/  LDG.E.ENL2.256 R40, R44, desc[UR36][R40.64] ;  /* 0xfe000024282c797e */ /* 0x000f620008121928 */
[----:B------:R-:W-:Y:S01]  /*d260*/  MOV R32, RZ ;  /* 0x000000ff00207202 */ /* 0x000fe20000000f00 */
[----:B------:R-:W-:-:S04]  /*d270*/  VIADD R33, R33, UR28 ;  /* 0x0000001c21217c36 */ /* 0x000fc80008000000 */
        /* <DEDUP_REMOVED lines=235> */
.L_x_1784:
[----:B------:R-:W-:-:S04]  /*e130*/  LOP3.LUT R33, R36, 0xffffffe0, RZ, 0xc0, !PT ;  /* 0xffffffe024217812 */ /* 0x000fc800078ec0ff */
[----:B------:R-:W-:-:S05]  /*e140*/  IADD3 R32, P0, PT, R33, R66, RZ ;  /* 0x0000004221207210 */ /* 0x000fca0007f1e0ff */
[----:B------:R-:W-:-:S06]  /*e150*/  IMAD.X R33, RZ, RZ, R67, P0 ;  /* 0x000000ffff217224 */ /* 0x000fcc00000e0643 */
[----:B------:R-:W5:Y:S02]  /*e160*/  LDG.E.ENL2.256 R36, R32, desc[UR36][R32.64] ;  /* 0xfe0000242020797e */ /* 0x000f640008121924 */
.L_x_1780:
[----:B------:R-:W-:Y:S01]  /*e170*/  DSETP.NAN.AND P0, PT, R70, R70, PT ;  /* 0x000000464600722a */ /* 0x000fe20003f08000 */
[----:B------:R-:W-:Y:S01]  /*e180*/  BSSY.RECONVERGENT B1, `(.L_x_1785) ;  /* 0x0000011000017945 */ /* 0x000fe20003800200 */
[----:B------:R-:W-:Y:S02]  /*e190*/  DSETP.NAN.AND P2, PT, R68, R68, PT ;  /* 0x000000444400722a */ /* 0x000fe40003f48000 */
[----:B------:R-:W-:-:S10]  /*e1a0*/  DSETP.NAN.AND P1, PT, R72, R72, PT ;  /* 0x000000484800722a */ /* 0x000fd40003f28000 */
        /* <DEDUP_REMOVED lines=14> */
.L_x_1786:
[----:B0-----:R-:W-:Y:S05]  /*e290*/  BSYNC.RECONVERGENT B1 ;  /* 0x0000000000017941 */ /* 0x001fea0003800200 */
.L_x_1785:
[----:B------:R-:W-:Y:S04]  /*e2a0*/  BSSY.RECONVERGENT B1, `(.L_x_1787) ;  /* 0x0000007000017945 */ /* 0x000fe80003800200 */
[----:B------:R-:W-:Y:S05]  /*e2b0*/  @P0 BRA `(.L_x_1788) ;  /* 0x0000000000140947 */ /* 0x000fea0003800000 */
[----:B------:R-:W-:-:S14]  /*e2c0*/  DSETP.NEU.AND P2, PT, R70, R62, PT ;  /* 0x0000003e4600722a */ /* 0x000fdc0003f4d000 */
[----:B------:R-:W-:Y:S01]  /*e2d0*/  @!P2 ISETP.GE.U32.AND P0, PT, R16, R0, PT ;  /* 0x000000001000a20c */ /* 0x000fe20003f06070 */
[----:B------:R-:W-:-:S03]  /*e2e0*/  @P2 DSETP.LT.AND P5, PT, R70, R62, PT ;  /* 0x0000003e4600222a */ /* 0x000fc60003fa1000 */
[----:B------:R-:W-:-:S04]  /*e2f0*/  @!P2 ISETP.GE.AND.EX P0, PT, R107, RZ, PT, P0 ;  /* 0x000000ff6b00a20c */ /* 0x000fc80003f06300 */
[----:B------:R-:W-:-:S13]  /*e300*/  @!P2 PLOP3.LUT P5, PT, P0, PT, PT, 0x8, 0x80 ;  /* 0x000000000080a81c */ /* 0x000fda00007ae170 */
.L_x_1788:
[----:B------:R-:W-:Y:S05]  /*e310*/  BSYNC.RECONVERGENT B1 ;  /* 0x0000000000017941 */ /* 0x000fea0003800200 */
.L_x_1787:
[----:B------:R-:W-:Y:S01]  /*e320*/  BSSY.RECONVERGENT B1, `(.L_x_1789) ;  /* 0x0000009000017945 */ /* 0x000fe20003800200 */
[----:B------:R-:W-:Y:S02]  /*e330*/  DSETP.NAN.AND P0, PT, R74, R74, PT ;  /* 0x0000004a4a00722a */ /* 0x000fe40003f08000 */
[----:B------:R-:W-:Y:S01]  /*e340*/  @P1 DSETP.NUM.OR P4, PT, R56, R56, !P4 ;  /* 0x000000383800122a */ /* 0x000fe20006787400 */
[----:B------:R-:W-:-:S13]  /*e350*/  @P1 BRA `(.L_x_1790) ;  /* 0x0000000000141947 */ /* 0x000fda0003800000 */
[----:B------:R-:W-:-:S14]  /*e360*/  DSETP.NEU.AND P2, PT, R72, R56, PT ;  /* 0x000000384800722a */ /* 0x000fdc0003f4d000 */
[----:B------:R-:W-:Y:S01]  /*e370*/  @!P2 ISETP.GE.U32.AND P1, PT, R15, R0, PT ;  /* 0x000000000f00a20c */ /* 0x000fe20003f26070 */
[----:B------:R-:W-:-:S03]  /*e380*/  @P2 DSETP.LT.AND P4, PT, R72, R56, PT ;  /* 0x000000384800222a */ /* 0x000fc60003f81000 */
[----:B------:R-:W-:-:S04]  /*e390*/  @!P2 ISETP.GE.AND.EX P1, PT, R106, RZ, PT, P1 ;  /* 0x000000ff6a00a20c */ /* 0x000fc80003f26310 */
[----:B------:R-:W-:-:S13]  /*e3a0*/  @!P2 PLOP3.LUT P4, PT, P1, PT, PT, 0x8, 0x80 ;  /* 0x000000000080a81c */ /* 0x000fda0000f8e170 */
.L_x_1790:
[----:B------:R-:W-:Y:S05]  /*e3b0*/  BSYNC.RECONVERGENT B1 ;  /* 0x0000000000017941 */ /* 0x000fea0003800200 */
.L_x_1789:
[----:B------:R-:W-:Y:S01]  /*e3c0*/  @P0 ISETP.GE.U32.AND P1, PT, R14, R0, PT ;  /* 0x000000000e00020c */ /* 0x000fe20003f26070 */
[----:B------:R-:W-:Y:S03]  /*e3d0*/  BSSY.RECONVERGENT B1, `(.L_x_1791) ;  /* 0x0000009000017945 */ /* 0x000fe60003800200 */
        /* <DEDUP_REMOVED lines=8> */
.L_x_1792:
[----:B------:R-:W-:Y:S05]  /*e460*/  BSYNC.RECONVERGENT B1 ;  /* 0x0000000000017941 */ /* 0x000fea0003800200 */
.L_x_1791:
[----:B------:R-:W0:Y:S01]  /*e470*/  LDCU UR4, c[0x0][0x3a4] ;  /* 0x00007480ff0477ac */ /* 0x000e220008000800 */
[----:B------:R-:W-:Y:S01]  /*e480*/  DSETP.NAN.AND P0, PT, R76, R76, PT ;  /* 0x0000004c4c00722a */ /* 0x000fe20003f08000 */
[----:B------:R-:W-:Y:S01]  /*e490*/  BSSY.RECONVERGENT B1, `(.L_x_1793) ;  /* 0x000000c000017945 */ /* 0x000fe20003800200 */
[----:B0-----:R-:W-:-:S04]  /*e4a0*/  IMAD.U32 R110, RZ, RZ, UR4 ;  /* 0x00000004ff6e7e24 */ /* 0x001fc8000f8e00ff */
[----:B------:R-:W-:-:S08]  /*e4b0*/  IMAD.IADD R109, R0, 0x1, R110 ;  /* 0x00000001006d7824 */ /* 0x000fd000078e026e */
        /* <DEDUP_REMOVED lines=9> */
.L_x_1794:
[----:B------:R-:W-:Y:S05]  /*e550*/  BSYNC.RECONVERGENT B1 ;  /* 0x0000000000017941 */ /* 0x000fea0003800200 */
.L_x_1793:
        /* <DEDUP_REMOVED lines=15> */
.L_x_1796:
[----:B------:R-:W-:Y:S05]  /*e650*/  BSYNC.RECONVERGENT B1 ;  /* 0x0000000000017941 */ /* 0x000fea0003800200 */
.L_x_1795:
        /* <DEDUP_REMOVED lines=15> */
.L_x_1798:
[----:B------:R-:W-:Y:S05]  /*e750*/  BSYNC.RECONVERGENT B1 ;  /* 0x0000000000017941 */ /* 0x000fea0003800200 */
.L_x_1797:
        /* <DEDUP_REMOVED lines=15> */
.L_x_1800:
[----:B------:R-:W-:Y:S05]  /*e850*/  BSYNC.RECONVERGENT B1 ;  /* 0x0000000000017941 */ /* 0x000fea0003800200 */
.L_x_1799:
[----:B------:R-:W-:Y:S01]  /*e860*/  DSETP.NAN.AND P0, PT, R84, R84, PT ;  /* 0x000000545400722a */ /* 0x000fe20003f08000 */
[----:B------:R-:W-:Y:S01]  /*e870*/  SEL R14, R14, R0, P1 ;  /* 0x000000000e0e7207 */ /* 0x000fe20000800000 */
[----:B------:R-:W-:Y:S01]  /*e880*/  IMAD.IADD R0, R109, 0x1, R110 ;  /* 0x000000016d007824 */ /* 0x000fe200078e026e */
[----:B------:R-:W-:Y:S01]  /*e890*/  FSEL R75, R75, R59, P1 ;  /* 0x0000003b4b4b7208 */ /* 0x000fe20000800000 */
[----:B------:R-:W-:Y:S01]  /*e8a0*/  BSSY.RECONVERGENT B1, `(.L_x_1801) ;  /* 0x000000c000017945 */ /* 0x000fe20003800200 */
        /* <DEDUP_REMOVED lines=11> */
.L_x_1802:
[----:B------:R-:W-:Y:S05]  /*e960*/  BSYNC.RECONVERGENT B1 ;  /* 0x0000000000017941 */ /* 0x000fea0003800200 */
.L_x_1801:
        /* <DEDUP_REMOVED lines=15> */
.L_x_1804:
[----:B------:R-:W-:Y:S05]  /*ea60*/  BSYNC.RECONVERGENT B1 ;  /* 0x0000000000017941 */ /* 0x000fea0003800200 */
.L_x_1803:
        /* <DEDUP_REMOVED lines=15> */
.L_x_1806:
[----:B------:R-:W-:Y:S05]  /*eb60*/  BSYNC.RECONVERGENT B1 ;  /* 0x0000000000017941 */ /* 0x000fea0003800200 */
.L_x_1805:
        /* <DEDUP_REMOVED lines=15> */
.L_x_1808:
[----:B------:R-:W-:Y:S05]  /*ec60*/  BSYNC.RECONVERGENT B1 ;  /* 0x0000000000017941 */ /* 0x000fea0003800200 */
.L_x_1807:
[----:B------:R-:W-:Y:S01]  /*ec70*/  DSETP.NAN.AND P0, PT, R92, R92, PT ;  /* 0x0000005c5c00722a */ /* 0x000fe20003f08000 */
[----:B------:R-:W-:Y:S01]  /*ec80*/  IADD3 R111, PT, PT, R0, R110, RZ ;  /* 0x0000006e006f7210 */ /* 0x000fe20007ffe0ff */
[----:B------:R-:W-:Y:S01]  /*ec90*/  BSSY.RECONVERGENT B1, `(.L_x_1809) ;  /* 0x000000e000017945 */ /* 0x000fe20003800200 */
[----:B------:R-:W-:Y:S02]  /*eca0*/  SEL R10, R10, R109, P4 ;  /* 0x0000006d0a0a7207 */ /* 0x000fe40002000000 */
[----:B------:R-:W-:Y:S02]  /*ecb0*/  FSEL R83, R83, R51, P4 ;  /* 0x0000003353537208 */ /* 0x000fe40002000000 */
[----:B------:R-:W-:Y:S02]  /*ecc0*/  FSEL R82, R82, R50, P4 ;  /* 0x0000003252527208 */ /* 0x000fe40002000000 */
[----:B------:R-:W-:-:S05]  /*ecd0*/  SEL R100, R100, RZ, P4 ;  /* 0x000000ff64647207 */ /* 0x000fca0002000000 */
        /* <DEDUP_REMOVED lines=9> */
.L_x_1810:
[----:B------:R-:W-:Y:S05]  /*ed70*/  BSYNC.RECONVERGENT B1 ;  /* 0x0000000000017941 */ /* 0x000fea0003800200 */
.L_x_1809:
        /* <DEDUP_REMOVED lines=15> */
.L_x_1812:
[----:B------:R-:W-:Y:S05]  /*ee70*/  BSYNC.RECONVERGENT B1 ;  /* 0x0000000000017941 */ /* 0x000fea0003800200 */
.L_x_1811:
        /* <DEDUP_REMOVED lines=15> */
.L_x_1814:
[----:B------:R-:W-:Y:S05]  /*ef70*/  BSYNC.RECONVERGENT B1 ;  /* 0x0000000000017941 */ /* 0x000fea0003800200 */
.L_x_1813:
[----:B------:R-:W-:Y:S01]  /*ef80*/  DSETP.NAN.AND P0, PT, R98, R98, PT ;  /* 0x000000626200722a */ /* 0x000fe20003f08000 */
[----:B------:R-:W-:Y:S01]  /*ef90*/  FSEL R89, R89, R41, P3 ;  /* 0x0000002959597208 */ /* 0x000fe20001800000 */
[----:B------:R-:W-:Y:S01]  /*efa0*/  BSSY.RECONVERGENT B1, `(.L_x_1815) ;  /* 0x000001d000017945 */ /* 0x000fe20003800200 */
[----:B------:R-:W-:Y:S02]  /*efb0*/  FSEL R88, R88, R40, P3 ;  /* 0x0000002858587208 */ /* 0x000fe40001800000 */
[-C--:B------:R-:W-:Y:S02]  /*efc0*/  SEL R7, R7, R0.reuse, P3 ;  /* 0x0000000007077207 */ /* 0x080fe40001800000 */
[----:B------:R-:W-:Y:S02]  /*efd0*/  SEL R23, R23, RZ, P3 ;  /* 0x000000ff17177207 */ /* 0x000fe40001800000 */
[----:B------:R-:W-:Y:S02]  /*efe0*/  SEL R6, R6, R0, P5 ;  /* 0x0000000006067207 */ /* 0x000fe40002800000 */
[----:B------:R-:W-:-:S02]  /*eff0*/  FSEL R91, R91, R43, P5 ;  /* 0x0000002b5b5b7208 */ /* 0x000fc40002800000 */
[----:B------:R-:W-:Y:S02]  /*f000*/  FSEL R90, R90, R42, P5 ;  /* 0x0000002a5a5a7208 */ /* 0x000fe40002800000 */
[----:B------:R-:W-:Y:S02]  /*f010*/  @P0 ISETP.GE.U32.AND P3, PT, R2, R111, PT ;  /* 0x0000006f0200020c */ /* 0x000fe40003f66070 */
[----:B------:R-:W-:Y:S02]  /*f020*/  FSEL R93, R93, R33, P4 ;  /* 0x000000215d5d7208 */ /* 0x000fe40002000000 */
[----:B------:R-:W-:Y:S02]  /*f030*/  @P0 ISETP.GE.AND.EX P3, PT, R18, RZ, PT, P3 ;  /* 0x000000ff1200020c */ /* 0x000fe40003f66330 */
[----:B------:R-:W-:Y:S02]  /*f040*/  FSEL R92, R92, R32, P4 ;  /* 0x000000205c5c7208 */ /* 0x000fe40002000000 */
[----:B------:R-:W-:-:S02]  /*f050*/  FSEL R95, R95, R35, P1 ;  /* 0x000000235f5f7208 */ /* 0x000fc40000800000 */
[----:B------:R-:W-:Y:S02]  /*f060*/  FSEL R94, R94, R34, P1 ;  /* 0x000000225e5e7208 */ /* 0x000fe40000800000 */
[----:B------:R-:W-:Y:S02]  /*f070*/  FSEL R97, R97, R37, P2 ;  /* 0x0000002561617208 */ /* 0x000fe40001000000 */
[----:B------:R-:W-:Y:S02]  /*f080*/  FSEL R96, R96, R36, P2 ;  /* 0x0000002460607208 */ /* 0x000fe40001000000 */
[----:B------:R-:W-:Y:S01]  /*f090*/  SEL R22, R22, RZ, P5 ;  /* 0x000000ff16167207 */ /* 0x000fe20002800000 */
[----:B------:R-:W-:Y:S01]  /*f0a0*/  @P0 DSETP.NUM.OR P3, PT, R38, R38, !P3 ;  /* 0x000000262600022a */ /* 0x000fe20005f67400 */
[----:B------:R-:W-:Y:S02]  /*f0b0*/  SEL R5, R5, R111, P4 ;  /* 0x0000006f05057207 */ /* 0x000fe40002000000 */
[----:B------:R-:W-:-:S02]  /*f0c0*/  SEL R21, R21, RZ, P4 ;  /* 0x000000ff15157207 */ /* 0x000fc40002000000 */
[-C--:B------:R-:W-:Y:S02]  /*f0d0*/  SEL R4, R4, R111.reuse, P1 ;  /* 0x0000006f04047207 */ /* 0x080fe40000800000 */
        /* <DEDUP_REMOVED lines=9> */
.L_x_1816:
[----:B------:R-:W-:Y:S05]  /*f170*/  BSYNC.RECONVERGENT B1 ;  /* 0x0000000000017941 */ /* 0x000fea0003800200 */
.L_x_1815:
[----:B------:R-:W0:Y:S01]  /*f180*/  LDCU UR4, c[0x0][0x39c] ;  /* 0x00007380ff0477ac */ /* 0x000e220008000800 */
[----:B------:R-:W-:Y:S01]  /*f190*/  IMAD.IADD R0, R111, 0x1, R110 ;  /* 0x000000016f007824 */ /* 0x000fe200078e026e */
[----:B------:R-:W-:Y:S02]  /*f1a0*/  FSEL R99, R99, R39, P3 ;  /* 0x0000002763637208 */ /* 0x000fe40001800000 */
[----:B------:R-:W-:Y:S01]  /*f1b0*/  FSEL R98, R98, R38, P3 ;  /* 0x0000002662627208 */ /* 0x000fe20001800000 */
[----:B------:R-:W-:Y:S01]  /*f1c0*/  IMAD R118, R110, 0x3, R0 ;  /* 0x000000036e767824 */ /* 0x000fe200078e0200 */
[----:B------:R-:W-:Y:S02]  /*f1d0*/  SEL R2, R2, R111, P3 ;  /* 0x0000006f02027207 */ /* 0x000fe40001800000 */
[----:B------:R-:W-:Y:S01]  /*f1e0*/  SEL R18, R18, RZ, P3 ;  /* 0x000000ff12127207 */ /* 0x000fe20001800000 */
[----:B0-----:R-:W-:-:S05]  /*f1f0*/  IMAD.U32 R109, RZ, RZ, UR4 ;  /* 0x00000004ff6d7e24 */ /* 0x001fca000f8e00ff */
[----:B------:R-:W-:-:S13]  /*f200*/  ISETP.GE.U32.AND P0, PT, R118, R109, PT ;  /* 0x0000006d7600720c */ /* 0x000fda0003f06070 */
[----:B------:R-:W-:Y:S05]  /*f210*/  @!P0 BRA `(.L_x_1817) ;  /* 0xffffffac004c8947 */ /* 0x000fea000383ffff */
.L_x_1779:
[----:B------:R-:W-:Y:S05]  /*f220*/  BSYNC.RECONVERGENT B0 ;  /* 0x0000000000007941 */ /* 0x000fea0003800200 */
.L_x_1778:
[----:B------:R-:W-:Y:S01]  /*f230*/  ISETP.GE.U32.AND P0, PT, R0, R109, PT ;  /* 0x0000006d0000720c */ /* 0x000fe20003f06070 */
[----:B------:R-:W-:Y:S01]  /*f240*/  BSSY.RECONVERGENT B0, `(.L_x_1818) ;  /* 0x0000478000007945 */ /* 0x000fe20003800200 */
[----:B------:R-:W-:Y:S02]  /*f250*/  IMAD.MOV.U32 R116, RZ, RZ, R32 ;  /* 0x000000ffff747224 */ /* 0x000fe400078e0020 */
[----:B------:R-:W-:Y:S02]  /*f260*/  IMAD.MOV.U32 R117, RZ, RZ, R33 ;  /* 0x000000ffff757224 */ /* 0x000fe400078e0021 */
[----:B------:R-:W-:Y:S02]  /*f270*/  IMAD.MOV.U32 R118, RZ, RZ, R34 ;  /* 0x000000ffff767224 */ /* 0x000fe400078e0022 */
[----:B------:R-:W-:-:S05]  /*f280*/  IMAD.MOV.U32 R119, RZ, RZ, R35 ;  /* 0x000000ffff777224 */ /* 0x000fca00078e0023 */
[----:B------:R-:W-:Y:S05]  /*f290*/  @P0 BRA `(.L_x_1819) ;  /* 0x0000004400c80947 */ /* 0x000fea0003800000 */
[----:B------:R-:W1:Y:S02]  /*f2a0*/  LDC R24, c[0x0][0x3d8] ;  /* 0x0000f600ff187b82 */ /* 0x000e640000000800 */
[C---:B-1----:R-:W-:Y:S02]  /*f2b0*/  ISETP.NE.AND P0, PT, R24.reuse, RZ, PT ;  /* 0x000000ff1800720c */ /* 0x042fe40003f05270 */
[----:B------:R-:W-:Y:S02]  /*f2c0*/  IADD3 R35, PT, PT, R24, -0x1, RZ ;  /* 0xffffffff18237810 */ /* 0x000fe40007ffe0ff */
[----:B------:R-:W-:Y:S02]  /*f2d0*/  CS2R R24, SRZ ;  /* 0x0000000000187805 */ /* 0x000fe4000001ff00 */
        /* <DEDUP_REMOVED lines=142> */
[----:B------:R-:W-:-:S04]  /*fbc0*/  SHF.R.U32.HI R31, RZ, UR5, R30 ;  /* 0x00000005ff1f7c19 */ /* 0x000fc8000801161e */
[----:B------:R-:W-:-:S05]  /*fbd0*/  IADD3 R25, PT, PT, -R31, RZ, RZ ;  /* 0x000000ff1f197210 */ /* 0x000fca0007ffe1ff */
        /* <DEDUP_REMOVED lines=133> */
.L_x_1821:
[----:B------:R-:W-:Y:S01]  /*10430*/  SHF.R.U32.HI R24, RZ, 0x5, R24 ;  /* 0x00000005ff187819 */ /* 0x000fe20000011618 */
[----:B------:R-:W-:-:S07]  /*10440*/  IMAD.MOV.U32 R25, RZ, RZ, RZ ;  /* 0x000000ffff197224 */ /* 0x000fce00078e00ff */
.L_x_1820:
[----:B------:R-:W1:Y:S02]  /*10450*/  LDCU.64 UR4, c[0x0][0x768] ;  /* 0x0000ed00ff0477ac */ /* 0x000e640008000a00 */
[----:B-1----:R-:W-:-:S05]  /*10460*/  IADD3 R112, P1, PT, R112, UR4, RZ ;  /* 0x0000000470707c10 */ /* 0x002fca000ff3e0ff */
[----:B------:R-:W-:Y:S01]  /*10470*/  IMAD.X R34, RZ, RZ, UR5, P1 ;  /* 0x00000005ff227e24 */ /* 0x000fe200088e06ff */
[----:B------:R-:W-:-:S04]  /*10480*/  LEA R56, P1, R24, R112, 0x5 ;  /* 0x0000007018387211 */ /* 0x000fc800078228ff */
[----:B------:R-:W-:-:S06]  /*10490*/  LEA.HI.X R57, R24, R34, R25, 0x5, P1 ;  /* 0x0000002218397211 */ /* 0x000fcc00008f2c19 */
[----:B------:R-:W5:Y:S01]  /*104a0*/  LDG.E.ENL2.256 R56, R60, desc[UR36][R56.64] ;  /* 0xfe000024383c797e */ /* 0x000f620008121938 */
[----:B------:R-:W-:-:S05]  /*104b0*/  IMAD.IADD R25, R0, 0x1, R110 ;  /* 0x0000000100197824 */ /* 0x000fca00078e026e */
[----:B------:R-:W-:-:S13]  /*104c0*/  ISETP.GE.U32.AND P1, PT, R25, R109, PT ;  /* 0x0000006d1900720c */ /* 0x000fda0003f26070 */
[----:B------:R-:W-:Y:S05]  /*104d0*/  @P1 BRA `(.L_x_1819) ;  /* 0x0000003400381947 */ /* 0x000fea0003800000 */
[----:B------:R-:W-:Y:S01]  /*104e0*/  CS2R R28, SRZ ;  /* 0x00000000001c7805 */ /* 0x000fe2000001ff00 */
[----:B------:R-:W-:Y:S06]  /*104f0*/  @!P0 BRA `(.L_x_1822) ;  /* 0x00000010004c8947 */ /* 0x000fec0003800000 */
[----:B------:R-:W1:Y:S01]  /*10500*/  LDCU.64 UR4, c[0x0][0x3e0] ;  /* 0x00007c00ff0477ac */ /* 0x000e620008000a00 */
[----:B------:R-:W-:Y:S02]  /*10510*/  MOV R24, RZ ;  /* 0x000000ff00187202 */ /* 0x000fe40000000f00 */
        /* <DEDUP_REMOVED lines=267> */
[----:B------:R-:W-:-:S04]  /*115d0*/  SHF.R.U32.HI R28, RZ, UR5, R28 ;  /* 0x00000005ff1c7c19 */ /* 0x000fc8000801161c */
[----:B------:R-:W-:-:S05]  /*115e0*/  IADD3 R28, PT, PT, -R28, RZ, RZ ;  /* 0x000000ff1c1c7210 */ /* 0x000fca0007ffe1ff */
[----:B--2---:R-:W-:-:S04]  /*115f0*/  IMAD R28, R28, UR6, R29 ;  /* 0x000000061c1c7c24 */ /* 0x004fc8000f8e021d */
[----:B---3--:R-:W-:-:S07]  /*11600*/  IMAD R27, R28, UR7, R27 ;  /* 0x000000071c1b7c24 */ /* 0x008fce000f8e021b */
.L_x_1823:
[----:B------:R-:W-:Y:S01]  /*11610*/  SHF.R.U32.HI R28, RZ, 0x5, R27 ;  /* 0x00000005ff1c7819 */ /* 0x000fe2000001161b */
[----:B------:R-:W-:-:S07]  /*11620*/  IMAD.MOV.U32 R29, RZ, RZ, RZ ;  /* 0x000000ffff1d7224 */ /* 0x000fce00078e00ff */
.L_x_1822:
        /* <DEDUP_REMOVED lines=281> */
.L_x_1825:
[----:B------:R-:W-:Y:S01]  /*127c0*/  SHF.R.U32.HI R24, RZ, 0x5, R27 ;  /* 0x00000005ff187819 */ /* 0x000fe2000001161b */
[----:B------:R-:W-:-:S07]  /*127d0*/  IMAD.MOV.U32 R25, RZ, RZ, RZ ;  /* 0x000000ffff197224 */ /* 0x000fce00078e00ff */
.L_x_1824:
        /* <DEDUP_REMOVED lines=14> */
[----:B------:R-:W-:-:S04]  /*128c0*/  SHF.R.U32.HI R29, RZ, UR5, R28 ;  /* 0x00000005ff1d7c19 */ /* 0x000fc8000801161c */
[----:B------:R-:W-:-:S05]  /*128d0*/  IADD3 R24, PT, PT, -R29, RZ, RZ ;  /* 0x000000ff1d187210 */ /* 0x000fca0007ffe1ff */
        /* <DEDUP_REMOVED lines=265> */
.L_x_1827:
[----:B------:R-:W-:Y:S02]  /*13970*/  SHF.R.U32.HI R28, RZ, 0x5, R27 ;  /* 0x00000005ff1c7819 */ /* 0x000fe4000001161b */
[----:B------:R-:W-:-:S07]  /*13980*/  MOV R29, RZ ;  /* 0x000000ff001d7202 */ /* 0x000fce0000000f00 */
.L_x_1826:
[----:B------:R-:W-:-:S04]  /*13990*/  LEA R36, P0, R28, R112, 0x5 ;  /* 0x000000701c247211 */ /* 0x000fc800078028ff */
[----:B------:R-:W-:-:S06]  /*139a0*/  LEA.HI.X R37, R28, R34, R29, 0x5, P0 ;  /* 0x000000221c257211 */ /* 0x000fcc00000f2c1d */
[----:B------:R-:W5:Y:S03]  /*139b0*/  LDG.E.ENL2.256 R36, R116, desc[UR36][R36.64] ;  /* 0xfe0000242474797e */ /* 0x000f660008121924 */
.L_x_1819:
[----:B------:R-:W-:Y:S05]  /*139c0*/  BSYNC.RECONVERGENT B0 ;  /* 0x0000000000007941 */ /* 0x000fea0003800200 */
.L_x_1818:
[----:B------:R-:W-:Y:S01]  /*139d0*/  ISETP.GE.U32.AND P0, PT, R0, R109, PT ;  /* 0x0000006d0000720c */ /* 0x000fe20003f06070 */
[----:B------:R-:W-:-:S12]  /*139e0*/  BSSY.RECONVERGENT B0, `(.L_x_1828) ;  /* 0x000010b000007945 */ /* 0x000fd80003800200 */
        /* <DEDUP_REMOVED lines=20> */
.L_x_1831:
[----:B------:R-:W-:Y:S05]  /*13b30*/  BSYNC.RECONVERGENT B1 ;  /* 0x0000000000017941 */ /* 0x000fea0003800200 */
.L_x_1830:
[----:B------:R-:W-:Y:S04]  /*13b40*/  BSSY.RECONVERGENT B1, `(.L_x_1832) ;  /* 0x0000007000017945 */ /* 0x000fe80003800200 */
[----:B------:R-:W-:Y:S05]  /*13b50*/  @P4 BRA `(.L_x_1833) ;  /* 0x0000000000144947 */ /* 0x000fea0003800000 */
[----:B------:R-:W-:-:S14]  /*13b60*/  DSETP.NEU.AND P4, PT, R70, R62, PT ;  /* 0x0000003e4600722a */ /* 0x000fdc0003f8d000 */
[----:B------:R-:W-:-:S04]  /*13b70*/  @!P4 ISETP.GE.U32.AND P0, PT, R16, R0, PT ;  /* 0x000000001000c20c */ /* 0x000fc80003f06070 */
[----:B------:R-:W-:-:S03]  /*13b80*/  @!P4 ISETP.GE.AND.EX P6, PT, R107, RZ, PT, P0 ;  /* 0x000000ff6b00c20c */ /* 0x000fc60003fc6300 */
[----:B------:R-:W-:Y:S02]  /*13b90*/  @P4 DSETP.LT.AND P0, PT, R70, R62, PT ;  /* 0x0000003e4600422a */ /* 0x000fe40003f01000 */
[----:B------:R-:W-:-:S13]  /*13ba0*/  @!P4 PLOP3.LUT P0, PT, P6, PT, PT, 0x8, 0x80 ;  /* 0x000000000080c81c */ /* 0x000fda000370e170 */
.L_x_1833:
[----:B------:R-:W-:Y:S05]  /*13bb0*/  BSYNC.RECONVERGENT B1 ;  /* 0x0000000000017941 */ /* 0x000fea0003800200 */
.L_x_1832:
        /* <DEDUP_REMOVED lines=14> */
.L_x_1835:
[----:B------:R-:W-:Y:S05]  /*13ca0*/  BSYNC.RECONVERGENT B1 ;  /* 0x0000000000017941 */ /* 0x000fea0003800200 */
.L_x_1834:
        /* <DEDUP_REMOVED lines=10> */
.L_x_1837:
[----:B------:R-:W-:Y:S05]  /*13d50*/  BSYNC.RECONVERGENT B1 ;  /* 0x0000000000017941 */ /* 0x000fea0003800200 */
.L_x_1836:
        /* <DEDUP_REMOVED lines=29> */
.L_x_1839:
[----:B------:R-:W-:Y:S05]  /*13f30*/  BSYNC.RECONVERGENT B1 ;  /* 0x0000000000017941 */ /* 0x000fea0003800200 */
.L_x_1838:
        /* <DEDUP_REMOVED lines=10> */
.L_x_1841:
[----:B------:R-:W-:Y:S05]  /*13fe0*/  BSYNC.RECONVERGENT B1 ;  /* 0x0000000000017941 */ /* 0x000fea0003800200 */
.L_x_1840:
        /* <DEDUP_REMOVED lines=14> */
.L_x_1843:
[----:B------:R-:W-:Y:S05]  /*140d0*/  BSYNC.RECONVERGENT B1 ;  /* 0x0000000000017941 */ /* 0x000fea0003800200 */
.L_x_1842:
        /* <DEDUP_REMOVED lines=10> */
.L_x_1845:
[----:B------:R-:W-:Y:S05]  /*14180*/  BSYNC.RECONVERGENT B1 ;  /* 0x0000000000017941 */ /* 0x000fea0003800200 */
.L_x_1844:
        /* <DEDUP_REMOVED lines=29> */
.L_x_1847:
[----:B------:R-:W-:Y:S05]  /*14360*/  BSYNC.RECONVERGENT B1 ;  /* 0x0000000000017941 */ /* 0x000fea0003800200 */
.L_x_1846:
        /* <DEDUP_REMOVED lines=10> */
.L_x_1849:
[----:B------:R-:W-:Y:S05]  /*14410*/  BSYNC.RECONVERGENT B1 ;  /* 0x0000000000017941 */ /* 0x000fea0003800200 */
.L_x_1848:
[----:B------:R-:W-:Y:S01]  /*14420*/  @P5 ISETP.GE.U32.AND P4, PT, R6, R0, PT ;  /* 0x000000000600520c */ /* 0x000fe20003f86070 */
[----:B------:R-:W-:Y:S01]  /*14430*/  BSSY.RECONVERGENT B1, `(.L_x_1850) ;  /* 0x000000a000017945 */ /* 0x000fe20003800200 */
[----:B------:R-:W-:Y:S01]  /*14440*/  @P3 DSETP.NUM.OR P1, PT, R40, R40, !P1 ;  /* 0x000000282800322a */ /* 0x000fe20004f27400 */
[----:B------:R-:W-:Y:S01]  /*14450*/  IMAD.IADD R110, R0, 0x1, R110 ;  /* 0x00000001006e7824 */ /* 0x000fe200078e026e */
[----:B------:R-:W-:Y:S01]  /*14460*/  @P5 ISETP.GE.AND.EX P4, PT, R22, RZ, PT, P4 ;  /* 0x000000ff1600520c */ /* 0x000fe20003f86340 */
[----:B------:R-:W-:-:S12]  /*14470*/  @P3 BRA `(.L_x_1851) ;  /* 0x0000000000143947 */ /* 0x000fd80003800000 */
[----:B------:R-:W-:-:S14]  /*14480*/  DSETP.NEU.AND P3, PT, R88, R40, PT ;  /* 0x000000285800722a */ /* 0x000fdc0003f6d000 */
[----:B------:R-:W-:-:S04]  /*14490*/  @!P3 ISETP.GE.U32.AND P1, PT, R7, R0, PT ;  /* 0x000000000700b20c */ /* 0x000fc80003f26070 */
[----:B------:R-:W-:-:S03]  /*144a0*/  @!P3 ISETP.GE.AND.EX P6, PT, R23, RZ, PT, P1 ;  /* 0x000000ff1700b20c */ /* 0x000fc60003fc6310 */
[----:B------:R-:W-:Y:S02]  /*144b0*/  @P3 DSETP.LT.AND P1, PT, R88, R40, PT ;  /* 0x000000285800322a */ /* 0x000fe40003f21000 */
[----:B------:R-:W-:-:S13]  /*144c0*/  @!P3 PLOP3.LUT P1, PT, P6, PT, PT, 0x8, 0x80 ;  /* 0x000000000080b81c */ /* 0x000fda000372e170 */
.L_x_1851:
[----:B------:R-:W-:Y:S05]  /*144d0*/  BSYNC.RECONVERGENT B1 ;  /* 0x0000000000017941 */ /* 0x000fea0003800200 */
.L_x_1850:
        /* <DEDUP_REMOVED lines=15> */
.L_x_1853:
[----:B------:R-:W-:Y:S05]  /*145d0*/  BSYNC.RECONVERGENT B1 ;  /* 0x0000000000017941 */ /* 0x000fea0003800200 */
.L_x_1852:
        /* <DEDUP_REMOVED lines=27> */
.L_x_1855:
[----:B------:R-:W-:Y:S05]  /*14790*/  BSYNC.RECONVERGENT B1 ;  /* 0x0000000000017941 */ /* 0x000fea0003800200 */
.L_x_1854:
        /* <DEDUP_REMOVED lines=10> */
.L_x_1857:
[----:B------:R-:W-:Y:S05]  /*14840*/  BSYNC.RECONVERGENT B1 ;  /* 0x0000000000017941 */ /* 0x000fea0003800200 */
.L_x_1856:
        /* <DEDUP_REMOVED lines=14> */
.L_x_1859:
[----:B------:R-:W-:Y:S05]  /*14930*/  BSYNC.RECONVERGENT B1 ;  /* 0x0000000000017941 */ /* 0x000fea0003800200 */
.L_x_1858:
        /* <DEDUP_REMOVED lines=10> */
.L_x_1861:
[----:B------:R-:W-:Y:S05]  /*149e0*/  BSYNC.RECONVERGENT B1 ;  /* 0x0000000000017941 */ /* 0x000fea0003800200 */
.L_x_1860:
        /* <DEDUP_REMOVED lines=10> */
.L_x_1829:
[----:B------:R-:W-:Y:S05]  /*14a90*/  BSYNC.RECONVERGENT B0 ;  /* 0x0000000000007941 */ /* 0x000fea0003800200 */
.L_x_1828:
        /* <DEDUP_REMOVED lines=18> */
.L_x_1863:
[----:B------:R-:W-:Y:S05]  /*14bc0*/  BSYNC.RECONVERGENT B0 ;  /* 0x0000000000007941 */ /* 0x000fea0003800200 */
.L_x_1862:
        /* <DEDUP_REMOVED lines=10> */
.L_x_1865:
[----:B------:R-:W-:Y:S05]  /*14c70*/  BSYNC.RECONVERGENT B0 ;  /* 0x0000000000007941 */ /* 0x000fea0003800200 */
.L_x_1864:
        /* <DEDUP_REMOVED lines=15> */
.L_x_1867:
[----:B------:R-:W-:Y:S05]  /*14d70*/  BSYNC.RECONVERGENT B0 ;  /* 0x0000000000007941 */ /* 0x000fea0003800200 */
.L_x_1866:
        /* <DEDUP_REMOVED lines=15> */
.L_x_1869:
[----:B------:R-:W-:Y:S05]  /*14e70*/  BSYNC.RECONVERGENT B0 ;  /* 0x0000000000007941 */ /* 0x000fea0003800200 */
.L_x_1868:
        /* <DEDUP_REMOVED lines=15> */
.L_x_1871:
[----:B------:R-:W-:Y:S05]  /*14f70*/  BSYNC.RECONVERGENT B0 ;  /* 0x0000000000007941 */ /* 0x000fea0003800200 */
.L_x_1870:
        /* <DEDUP_REMOVED lines=15> */
.L_x_1873:
[----:B------:R-:W-:Y:S05]  /*15070*/  BSYNC.RECONVERGENT B0 ;  /* 0x0000000000007941 */ /* 0x000fea0003800200 */
.L_x_1872:
        /* <DEDUP_REMOVED lines=15> */
.L_x_1875:
[----:B------:R-:W-:Y:S05]  /*15170*/  BSYNC.RECONVERGENT B0 ;  /* 0x0000000000007941 */ /* 0x000fea0003800200 */
.L_x_1874:
[----:B------:R-:W-:Y:S01]  /*15180*/  BSSY.RECONVERGENT B0, `(.L_x_1876) ;  /* 0x000000f000007945 */ /* 0x000fe20003800200 */
[----:B------:R-:W-:Y:S01]  /*15190*/  DSETP.NAN.AND P5, PT, R14, R14, PT ;  /* 0x0000000e0e00722a */ /* 0x000fe20003fa8000 */
[----:B------:R-:W-:Y:S01]  /*151a0*/  SEL R29, R29, R8, P3 ;  /* 0x000000081d1d7207 */ /* 0x000fe20001800000 */
[----:B------:R-:W-:Y:S01]  /*151b0*/  @P4 DSETP.NUM.OR P2, PT, R90, R90, !P2 ;  /* 0x0000005a5a00422a */ /* 0x000fe20005747400 */
[----:B------:R-:W-:Y:S02]  /*151c0*/  @P6 ISETP.GE.U32.AND P1, PT, R0, R5, PT ;  /* 0x000000050000620c */ /* 0x000fe40003f26070 */
        /* <DEDUP_REMOVED lines=10> */
.L_x_1877:
[----:B------:R-:W-:Y:S05]  /*15270*/  BSYNC.RECONVERGENT B0 ;  /* 0x0000000000007941 */ /* 0x000fea0003800200 */
.L_x_1876:
        /* <DEDUP_REMOVED lines=17> */
.L_x_1879:
[----:B------:R-:W-:Y:S05]  /*15390*/  BSYNC.RECONVERGENT B0 ;  /* 0x0000000000007941 */ /* 0x000fea0003800200 */
.L_x_1878:
        /* <DEDUP_REMOVED lines=17> */
.L_x_1881:
[----:B------:R-:W-:Y:S05]  /*154b0*/  BSYNC.RECONVERGENT B0 ;  /* 0x0000000000007941 */ /* 0x000fea0003800200 */
.L_x_1880:
        /* <DEDUP_REMOVED lines=12> */
.L_x_1883:
[----:B------:R-:W-:Y:S05]  /*15580*/  BSYNC.RECONVERGENT B0 ;  /* 0x0000000000007941 */ /* 0x000fea0003800200 */
.L_x_1882:
        /* <DEDUP_REMOVED lines=8> */
[----:B------:R-:W-:Y:S01]  /*15610*/  @!P1 ISETP.GE.U32.AND P0, PT, R31, R2, PT ;  /* 0x000000021f00920c */ /* 0x000fe20003f06070 */
[----:B------:R-:W-:-:S03]  /*15620*/  @P1 DSETP.LT.AND P6, PT, R12, R98, PT ;  /* 0x000000620c00122a */ /* 0x000fc60003fc1000 */
[----:B------:R-:W-:-:S04]  /*15630*/  @!P1 ISETP.GE.AND.EX P0, PT, R23, R18, PT, P0 ;  /* 0x000000121700920c */ /* 0x000fc80003f06300 */
[----:B------:R-:W-:-:S13]  /*15640*/  @!P1 PLOP3.LUT P6, PT, P0, PT, PT, 0x8, 0x80 ;  /* 0x000000000080981c */ /* 0x000fda00007ce170 */
.L_x_1885:
[----:B------:R-:W-:Y:S05]  /*15650*/  BSYNC.RECONVERGENT B0 ;  /* 0x0000000000007941 */ /* 0x000fea0003800200 */
.L_x_1884:
[----:B------:R-:W-:Y:S01]  /*15660*/  FSEL R24, R12, R98, P6 ;  /* 0x000000620c187208 */ /* 0x000fe20003000000 */
[----:B------:R-:W-:Y:S01]  /*15670*/  IMAD.MOV.U32 R4, RZ, RZ, R26 ;  /* 0x000000ffff047224 */ /* 0x000fe200078e001a */
[----:B------:R-:W-:Y:S01]  /*15680*/  FSEL R25, R13, R99, P6 ;  /* 0x000000630d197208 */ /* 0x000fe20003000000 */
[----:B------:R-:W-:Y:S01]  /*15690*/  IMAD.MOV.U32 R5, RZ, RZ, R27 ;  /* 0x000000ffff057224 */ /* 0x000fe200078e001b */
[----:B------:R-:W-:Y:S01]  /*156a0*/  SEL R22, R31, R2, P6 ;  /* 0x000000021f167207 */ /* 0x000fe20003000000 */
[----:B------:R-:W-:Y:S01]  /*156b0*/  IMAD.MOV.U32 R8, RZ, RZ, R14 ;  /* 0x000000ffff087224 */ /* 0x000fe200078e000e */
[----:B------:R-:W-:Y:S01]  /*156c0*/  SEL R23, R23, R18, P6 ;  /* 0x0000001217177207 */ /* 0x000fe20003000000 */
[----:B------:R-:W-:Y:S01]  /*156d0*/  IMAD.MOV.U32 R12, RZ, RZ, R0 ;  /* 0x000000ffff0c7224 */ /* 0x000fe200078e0000 */
[----:B------:R-:W-:Y:S01]  /*156e0*/  MOV R9, R15 ;  /* 0x0000000f00097202 */ /* 0x000fe20000000f00 */
[----:B------:R-:W-:-:S07]  /*156f0*/  IMAD.MOV.U32 R13, RZ, RZ, R97 ;  /* 0x000000ffff0d7224 */ /* 0x000fce00078e0061 */
.L_x_1557:
[----:B------:R-:W-:Y:S05]  /*15700*/  BSYNC.RECONVERGENT B6 ;  /* 0x0000000000067941 */ /* 0x000fea0003800200 */
.L_x_1556:
[----:B------:R-:W1:Y:S02]  /*15710*/  LDCU UR4, c[0x0][0x3b4] ;  /* 0x00007680ff0477ac */ /* 0x000e640008000800 */
[----:B-1----:R-:W-:-:S09]  /*15720*/  UISETP.NE.AND UP0, UPT, UR4, URZ, UPT ;  /* 0x000000ff0400728c */ /* 0x002fd2000bf05270 */
[----:B------:R-:W-:Y:S05]  /*15730*/  BRA.U !UP0, `(.L_x_1886) ;  /* 0x0000000508b47547 */ /* 0x000fea000b800000 */
[----:B------:R-:W1:Y:S01]  /*15740*/  S2R R3, SR_CgaCtaId ;  /* 0x0000000000037919 */ /* 0x000e620000008800 */
[----:B------:R-:W2:Y:S01]  /*15750*/  LDC R18, c[0x0][0x360] ;  /* 0x0000d800ff127b82 */ /* 0x000ea20000000800 */
[----:B------:R-:W-:Y:S01]  /*15760*/  MOV R0, 0x400 ;  /* 0x0000040000007802 */ /* 0x000fe20000000f00 */
[----:B------:R-:W-:Y:S01]  /*15770*/  IMAD.MOV.U32 R20, RZ, RZ, R24 ;  /* 0x000000ffff147224 */ /* 0x000fe200078e0018 */
[----:B------:R-:W-:Y:S01]  /*15780*/  MOV R14, R16 ;  /* 0x00000010000e7202 */ /* 0x000fe20000000f00 */
[----:B------:R-:W-:Y:S02]  /*15790*/  IMAD.MOV.U32 R21, RZ, RZ, R25 ;  /* 0x000000ffff157224 */ /* 0x000fe400078e0019 */
[----:B------:R-:W-:Y:S02]  /*157a0*/  VIADD R2, R0, 0x10 ;  /* 0x0000001000027836 */ /* 0x000fe40000000000 */
[----:B-----5:R-:W3:Y:S01]  /*157b0*/  LDC R44, c[0x0][0x364] ;  /* 0x0000d900ff2c7b82 */ /* 0x020ee20000000800 */
[----:B------:R-:W-:-:S02]  /*157c0*/  IMAD.MOV.U32 R15, RZ, RZ, R17 ;  /* 0x000000ffff0f7224 */ /* 0x000fc400078e0011 */
[----:B--2---:R-:W-:Y:S01]  /*157d0*/  IMAD R0, R120, R18, R113 ;  /* 0x0000001278007224 */ /* 0x004fe200078e0271 */
[----:B-1----:R-:W-:Y:S02]  /*157e0*/  LEA R3, R3, R2, 0x18 ;  /* 0x0000000203037211 */ /* 0x002fe400078ec0ff */
[----:B---3--:R-:W-:-:S03]  /*157f0*/  ISETP.GE.U32.AND P0, PT, R44, 0x2, PT ;  /* 0x000000022c00780c */ /* 0x008fc60003f06070 */
[----:B------:R-:W-:-:S05]  /*15800*/  IMAD R19, R0, 0x40, R3 ;  /* 0x0000004000137824 */ /* 0x000fca00078e0203 */
[----:B------:R1:W-:Y:S04]  /*15810*/  STS.128 [R19], R4 ;  /* 0x0000000413007388 */ /* 0x0003e80000000c00 */
[----:B------:R1:W-:Y:S04]  /*15820*/  STS.128 [R19+0x10], R8 ;  /* 0x0000100813007388 */ /* 0x0003e80000000c00 */
[----:B------:R1:W-:Y:S04]  /*15830*/  STS.128 [R19+0x20], R12 ;  /* 0x0000200c13007388 */ /* 0x0003e80000000c00 */
[----:B------:R1:W-:Y:S01]  /*15840*/  STS.128 [R19+0x30], R20 ;  /* 0x0000301413007388 */ /* 0x0003e20000000c00 */
[----:B------:R-:W-:Y:S05]  /*15850*/  @!P0 BRA `(.L_x_1886) ;  /* 0x00000004006c8947 */ /* 0x000fea0003800000 */
[----:B------:R-:W-:-:S07]  /*15860*/  IMAD.MOV.U32 R0, RZ, RZ, R44 ;  /* 0x000000ffff007224 */ /* 0x000fce00078e002c */
.L_x_1897:
[----:B-1----:R-:W-:Y:S01]  /*15870*/  SHF.R.U32.HI R21, RZ, 0x1, R0 ;  /* 0x00000001ff157819 */ /* 0x002fe20000011600 */
[----:B------:R-:W-:Y:S05]  /*15880*/  WARPSYNC.ALL ;  /* 0x0000000000007948 */ /* 0x000fea0003800000 */
[----:B------:R-:W-:Y:S01]  /*15890*/  IMAD.IADD R15, R21, 0x1, R120 ;  /* 0x00000001150f7824 */ /* 0x000fe200078e0278 */
[----:B------:R-:W-:Y:S04]  /*158a0*/  BAR.SYNC.DEFER_BLOCKING 0x0 ;  /* 0x0000000000007b1d */ /* 0x000fe80000010000 */
[----:B------:R-:W-:-:S02]  /*158b0*/  ISETP.GE.U32.AND P0, PT, R15, R44, PT ;  /* 0x0000002c0f00720c */ /* 0x000fc40003f06070 */
[----:B------:R-:W-:Y:S02]  /*158c0*/  BSSY.RECONVERGENT B0, `(.L_x_1887) ;  /* 0x0000051000007945 */ /* 0x000fe40003800200 */
[----:B------:R-:W-:-:S13]  /*158d0*/  ISETP.GE.U32.OR P0, PT, R120, R21, P0 ;  /* 0x000000157800720c */ /* 0x000fda0000706470 */
[----:B0-----:R-:W-:Y:S05]  /*158e0*/  @P0 BRA `(.L_x_1888) ;  /* 0x0000000400380947 */ /* 0x001fea0003800000 */
[----:B------:R-:W-:Y:S01]  /*158f0*/  IMAD R2, R15, R18, R113 ;  /* 0x000000120f027224 */ /* 0x000fe200078e0271 */
[----:B------:R-:W-:Y:S01]  /*15900*/  DSETP.NAN.AND P4, PT, R4, R4, PT ;  /* 0x000000040400722a */ /* 0x000fe20003f88000 */
[----:B------:R-:W-:Y:S01]  /*15910*/  BSSY.RECONVERGENT B1, `(.L_x_1889) ;  /* 0x0000013000017945 */ /* 0x000fe20003800200 */
[----:B------:R-:W-:Y:S01]  /*15920*/  DSETP.NAN.AND P3, PT, R8, R8, PT ;  /* 0x000000080800722a */ /* 0x000fe20003f68000 */
[----:B------:R-:W-:Y:S01]  /*15930*/  IMAD R2, R2, 0x40, R3 ;  /* 0x0000004002027824 */ /* 0x000fe200078e0203 */
[----:B------:R-:W-:-:S04]  /*15940*/  DSETP.NAN.AND P2, PT, R12, R12, PT ;  /* 0x0000000c0c00722a */ /* 0x000fc80003f48000 */
[----:B------:R-:W1:Y:S04]  /*15950*/  LDS.128 R40, [R2] ;  /* 0x0000000002287984 */ /* 0x000e680000000c00 */
[----:B------:R-:W2:Y:S04]  /*15960*/  LDS.128 R36, [R2+0x10] ;  /* 0x0000100002247984 */ /* 0x000ea80000000c00 */
[----:B------:R3:W4:Y:S04]  /*15970*/  LDS.128 R28, [R2+0x20] ;  /* 0x00002000021c7984 */ /* 0x0007280000000c00 */
[----:B------:R3:W0:Y:S01]  /*15980*/  LDS.128 R32, [R2+0x30] ;  /* 0x0000300002207984 */ /* 0x0006220000000c00 */
[----:B-1----:R-:W-:-:S04]  /*15990*/  @P4 ISETP.GE.U32.AND P1, PT, R6, R42, PT ;  /* 0x0000002a0600420c */ /* 0x002fc80003f26070 */
[----:B------:R-:W-:Y:S02]  /*159a0*/  @P4 ISETP.GE.AND.EX P1, PT, R7, R43, PT, P1 ;  /* 0x0000002b0700420c */ /* 0x000fe40003f26310 */
[----:B--2---:R-:W-:-:S04]  /*159b0*/  @P3 ISETP.GE.U32.AND P0, PT, R10, R38, PT ;  /* 0x000000260a00320c */ /* 0x004fc80003f06070 */
[----:B------:R-:W-:-:S07]  /*159c0*/  @P3 ISETP.GE.AND.EX P0, PT, R11, R39, PT, P0 ;  /* 0x000000270b00320c */ /* 0x000fce0003f06300 */
[----:B------:R-:W-:Y:S01]  /*159d0*/  @P4 DSETP.NUM.OR P1, PT, R40, R40, !P1 ;  /* 0x000000282800422a */ /* 0x000fe20004f27400 */
[----:B0--34-:R-:W-:-:S13]  /*159e0*/  @P4 BRA `(.L_x_1890) ;  /* 0x0000000000144947 */ /* 0x019fda0003800000 */
[----:B------:R-:W-:-:S14]  /*159f0*/  DSETP.NEU.AND P4, PT, R4, R40, PT ;  /* 0x000000280400722a */ /* 0x000fdc0003f8d000 */
[----:B------:R-:W-:-:S04]  /*15a00*/  @!P4 ISETP.GE.U32.AND P1, PT, R6, R42, PT ;  /* 0x0000002a0600c20c */ /* 0x000fc80003f26070 */
[----:B------:R-:W-:-:S04]  /*15a10*/  @!P4 ISETP.GE.AND.EX P1, PT, R7, R43, PT, P1 ;  /* 0x0000002b0700c20c */ /* 0x000fc80003f26310 */
[----:B------:R-:W-:-:S07]  /*15a20*/  @!P4 PLOP3.LUT P1, PT, P1, PT, PT, 0x8, 0x80 ;  /* 0x000000000080c81c */ /* 0x000fce0000f2e170 */
[----:B------:R-:W-:-:S14]  /*15a30*/  @P4 DSETP.LT.AND P1, PT, R4, R40, PT ;  /* 0x000000280400422a */ /* 0x000fdc0003f21000 */
.L_x_1890:
[----:B------:R-:W-:Y:S05]  /*15a40*/  BSYNC.RECONVERGENT B1 ;  /* 0x0000000000017941 */ /* 0x000fea0003800200 */
.L_x_1889:
        /* <DEDUP_REMOVED lines=12> */
.L_x_1892:
[----:B------:R-:W-:Y:S05]  /*15b10*/  BSYNC.RECONVERGENT B1 ;  /* 0x0000000000017941 */ /* 0x000fea0003800200 */
.L_x_1891:
[----:B------:R-:W-:Y:S01]  /*15b20*/  FSEL R8, R8, R36, P0 ;  /* 0x0000002408087208 */ /* 0x000fe20000000000 */
[----:B------:R0:W-:Y:S01]  /*15b30*/  STS.128 [R19], R4 ;  /* 0x0000000413007388 */ /* 0x0001e20000000c00 */
[----:B------:R-:W-:Y:S01]  /*15b40*/  FSEL R9, R9, R37, P0 ;  /* 0x0000002509097208 */ /* 0x000fe20000000000 */
[----:B------:R-:W-:Y:S01]  /*15b50*/  DSETP.NAN.AND P3, PT, R24, R24, PT ;  /* 0x000000181800722a */ /* 0x000fe20003f68000 */
[----:B------:R-:W-:Y:S01]  /*15b60*/  SEL R10, R10, R38, P0 ;  /* 0x000000260a0a7207 */ /* 0x000fe20000000000 */
[----:B------:R-:W-:Y:S01]  /*15b70*/  BSSY.RECONVERGENT B1, `(.L_x_1893) ;  /* 0x000000e000017945 */ /* 0x000fe20003800200 */
[----:B------:R-:W-:Y:S02]  /*15b80*/  SEL R11, R11, R39, P0 ;  /* 0x000000270b0b7207 */ /* 0x000fe40000000000 */
[----:B------:R-:W-:-:S03]  /*15b90*/  @P2 ISETP.GE.U32.AND P1, PT, R16, R30, PT ;  /* 0x0000001e1000220c */ /* 0x000fc60003f26070 */
[----:B------:R0:W-:Y:S01]  /*15ba0*/  STS.128 [R19+0x10], R8 ;  /* 0x0000100813007388 */ /* 0x0001e20000000c00 */
        /* <DEDUP_REMOVED lines=10> */
.L_x_1894:
[----:B------:R-:W-:Y:S05]  /*15c50*/  BSYNC.RECONVERGENT B1 ;  /* 0x0000000000017941 */ /* 0x000fea0003800200 */
.L_x_1893:
        /* <DEDUP_REMOVED lines=12> */
.L_x_1896:
[----:B------:R-:W-:Y:S05]  /*15d20*/  BSYNC.RECONVERGENT B1 ;  /* 0x0000000000017941 */ /* 0x000fea0003800200 */
.L_x_1895:
[----:B------:R-:W-:Y:S01]  /*15d30*/  SEL R23, R23, R35, P0 ;  /* 0x0000002317177207 */ /* 0x000fe20000000000 */
[----:B------:R-:W-:Y:S01]  /*15d40*/  IMAD.MOV.U32 R14, RZ, RZ, R16 ;  /* 0x000000ffff0e7224 */ /* 0x000fe200078e0010 */
[----:B------:R-:W-:Y:S01]  /*15d50*/  SEL R22, R22, R34, P0 ;  /* 0x0000002216167207 */ /* 0x000fe20000000000 */
[----:B------:R-:W-:Y:S01]  /*15d60*/  IMAD.MOV.U32 R15, RZ, RZ, R17 ;  /* 0x000000ffff0f7224 */ /* 0x000fe200078e0011 */
[----:B------:R-:W-:Y:S01]  /*15d70*/  FSEL R24, R24, R32, P0 ;  /* 0x0000002018187208 */ /* 0x000fe20000000000 */
[----:B------:R-:W-:Y:S01]  /*15d80*/  IMAD.MOV.U32 R27, RZ, RZ, R23 ;  /* 0x000000ffff1b7224 */ /* 0x000fe200078e0017 */
[----:B------:R-:W-:Y:S02]  /*15d90*/  FSEL R25, R25, R33, P0 ;  /* 0x0000002119197208 */ /* 0x000fe40000000000 */
[----:B------:R-:W-:Y:S01]  /*15da0*/  MOV R26, R22 ;  /* 0x00000016001a7202 */ /* 0x000fe20000000f00 */
[----:B------:R1:W-:Y:S04]  /*15db0*/  STS.128 [R19+0x20], R12 ;  /* 0x0000200c13007388 */ /* 0x0003e80000000c00 */
[----:B------:R1:W-:Y:S02]  /*15dc0*/  STS.128 [R19+0x30], R24 ;  /* 0x0000301813007388 */ /* 0x0003e40000000c00 */
.L_x_1888:
[----:B------:R-:W-:Y:S05]  /*15dd0*/  BSYNC.RECONVERGENT B0 ;  /* 0x0000000000007941 */ /* 0x000fea0003800200 */
.L_x_1887:
[----:B------:R-:W-:Y:S01]  /*15de0*/  ISETP.GT.U32.AND P0, PT, R0, 0x3, PT ;  /* 0x000000030000780c */ /* 0x000fe20003f04070 */
[----:B------:R-:W-:-:S12]  /*15df0*/  IMAD.MOV.U32 R0, RZ, RZ, R21 ;  /* 0x000000ffff007224 */ /* 0x000fd800078e0015 */
[----:B------:R-:W-:Y:S05]  /*15e00*/  @P0 BRA `(.L_x_1897) ;  /* 0xfffffff800980947 */ /* 0x000fea000383ffff */
.L_x_1886:
[----:B------:R-:W2:Y:S02]  /*15e10*/  LDCU UR4, c[0x0][0x3b0] ;  /* 0x00007600ff0477ac */ /* 0x000ea40008000800 */
[----:B--2---:R-:W-:-:S09]  /*15e20*/  UISETP.NE.AND UP0, UPT, UR4, URZ, UPT ;  /* 0x000000ff0400728c */ /* 0x004fd2000bf05270 */
[----:B------:R-:W-:Y:S05]  /*15e30*/  BRA.U !UP0, `(.L_x_1898) ;  /* 0x0000000d081c7547 */ /* 0x000fea000b800000 */
[----:B01----:R-:W0:Y:S02]  /*15e40*/  LDC R19, c[0x0][0x360] ;  /* 0x0000d800ff137b82 */ /* 0x003e240000000800 */
[----:B0-----:R-:W-:Y:S01]  /*15e50*/  ISETP.GE.U32.AND P0, PT, R19, 0x21, PT ;  /* 0x000000211300780c */ /* 0x001fe20003f06070 */
[----:B------:R-:W-:-:S12]  /*15e60*/  IMAD.MOV.U32 R0, RZ, RZ, R19 ;  /* 0x000000ffff007224 */ /* 0x000fd800078e0013 */
[----:B------:R-:W-:Y:S05]  /*15e70*/  @!P0 BRA `(.L_x_1899) ;  /* 0x0000000400ac8947 */ /* 0x000fea0003800000 */
[----:B------:R-:W0:Y:S01]  /*15e80*/  S2UR UR5, SR_CgaCtaId ;  /* 0x00000000000579c3 */ /* 0x000e220000008800 */
[----:B------:R-:W-:Y:S01]  /*15e90*/  UMOV UR4, 0x400 ;  /* 0x0000040000047882 */ /* 0x000fe20000000000 */
[----:B------:R-:W-:Y:S01]  /*15ea0*/  IMAD R0, R120, R19, R113 ;  /* 0x0000001378007224 */ /* 0x000fe200078e0271 */
[----:B------:R-:W-:Y:S01]  /*15eb0*/  UIADD3 UR4, UPT, UPT, UR4, 0x10, URZ ;  /* 0x0000001004047890 */ /* 0x000fe2000fffe0ff */
[----:B------:R-:W-:Y:S01]  /*15ec0*/  IMAD.MOV.U32 R20, RZ, RZ, R24 ;  /* 0x000000ffff147224 */ /* 0x000fe200078e0018 */
[----:B------:R-:W-:Y:S01]  /*15ed0*/  MOV R15, R17 ;  /* 0x00000011000f7202 */ /* 0x000fe20000000f00 */
[----:B------:R-:W-:Y:S01]  /*15ee0*/  IMAD.MOV.U32 R21, RZ, RZ, R25 ;  /* 0x000000ffff157224 */ /* 0x000fe200078e0019 */
[----:B------:R-:W-:Y:S01]  /*15ef0*/  ISETP.GE.U32.AND P0, PT, R19, 0x40, PT ;  /* 0x000000401300780c */ /* 0x000fe20003f06070 */
[----:B------:R-:W-:Y:S01]  /*15f00*/  IMAD.MOV.U32 R14, RZ, RZ, R16 ;  /* 0x000000ffff0e7224 */ /* 0x000fe200078e0010 */
[----:B0-----:R-:W-:-:S06]  /*15f10*/  ULEA UR4, UR5, UR4, 0x18 ;  /* 0x0000000405047291 */ /* 0x001fcc000f8ec0ff */
[----:B------:R-:W-:Y:S01]  /*15f20*/  LEA R3, R0, UR4, 0x6 ;  /* 0x0000000400037c11 */ /* 0x000fe2000f8e30ff */
[----:B------:R-:W-:-:S04]  /*15f30*/  IMAD.MOV.U32 R0, RZ, RZ, 0x20 ;  /* 0x00000020ff007424 */ /* 0x000fc800078e00ff */
[----:B------:R0:W-:Y:S04]  /*15f40*/  STS.128 [R3], R4 ;  /* 0x0000000403007388 */ /* 0x0001e80000000c00 */
[----:B------:R0:W-:Y:S04]  /*15f50*/  STS.128 [R3+0x10], R8 ;  /* 0x0000100803007388 */ /* 0x0001e80000000c00 */
[----:B------:R0:W-:Y:S04]  /*15f60*/  STS.128 [R3+0x20], R12 ;  /* 0x0000200c03007388 */ /* 0x0001e80000000c00 */
[----:B------:R0:W-:Y:S01]  /*15f70*/  STS.128 [R3+0x30], R20 ;  /* 0x0000301403007388 */ /* 0x0001e20000000c00 */
[----:B------:R-:W-:Y:S05]  /*15f80*/  @!P0 BRA `(.L_x_1899) ;  /* 0x0000000400688947 */ /* 0x000fea0003800000 */
[----:B------:R-:W-:-:S07]  /*15f90*/  IMAD.MOV.U32 R2, RZ, RZ, R19 ;  /* 0x000000ffff027224 */ /* 0x000fce00078e0013 */
.L_x_1910:
[----:B------:R-:W-:Y:S01]  /*15fa0*/  SHF.R.U32.HI R18, RZ, 0x1, R2 ;  /* 0x00000001ff127819 */ /* 0x000fe20000011602 */
[----:B------:R-:W-:Y:S05]  /*15fb0*/  WARPSYNC.ALL ;  /* 0x0000000000007948 */ /* 0x000fea0003800000 */
[----:B01----:R-:W-:Y:S01]  /*15fc0*/  IMAD.IADD R14, R18, 0x1, R113 ;  /* 0x00000001120e7824 */ /* 0x003fe200078e0271 */
[----:B------:R-:W-:Y:S04]  /*15fd0*/  BAR.SYNC.DEFER_BLOCKING 0x0 ;  /* 0x0000000000007b1d */ /* 0x000fe80000010000 */
[----:B------:R-:W-:-:S02]  /*15fe0*/  ISETP.GE.U32.AND P0, PT, R14, R19, PT ;  /* 0x000000130e00720c */ /* 0x000fc40003f06070 */
[----:B------:R-:W-:Y:S02]  /*15ff0*/  BSSY.RECONVERGENT B0, `(.L_x_1900) ;  /* 0x0000050000007945 */ /* 0x000fe40003800200 */
[----:B------:R-:W-:-:S13]  /*16000*/  ISETP.GE.U32.OR P0, PT, R113, R18, P0 ;  /* 0x000000127100720c */ /* 0x000fda0000706470 */
[----:B------:R-:W-:Y:S05]  /*16010*/  @P0 BRA `(.L_x_1901) ;  /* 0x0000000400340947 */ /* 0x000fea0003800000 */
[----:B------:R-:W-:Y:S01]  /*16020*/  IMAD R14, R18, 0x40, R3 ;  /* 0x00000040120e7824 */ /* 0x000fe200078e0203 */
[----:B------:R-:W-:Y:S01]  /*16030*/  DSETP.NAN.AND P1, PT, R4, R4, PT ;  /* 0x000000040400722a */ /* 0x000fe20003f28000 */
[----:B------:R-:W-:Y:S01]  /*16040*/  BSSY.RECONVERGENT B1, `(.L_x_1902) ;  /* 0x000000f000017945 */ /* 0x000fe20003800200 */
[----:B------:R-:W-:Y:S02]  /*16050*/  DSETP.NAN.AND P4, PT, R8, R8, PT ;  /* 0x000000080800722a */ /* 0x000fe40003f88000 */
[----:B-----5:R-:W0:Y:S04]  /*16060*/  LDS.128 R40, [R14] ;  /* 0x000000000e287984 */ /* 0x020e280000000c00 */
[----:B------:R1:W2:Y:S04]  /*16070*/  LDS.128 R36, [R14+0x10] ;  /* 0x000010000e247984 */ /* 0x0002a80000000c00 */
[----:B------:R1:W3:Y:S04]  /*16080*/  LDS.128 R28, [R14+0x20] ;  /* 0x000020000e1c7984 */ /* 0x0002e80000000c00 */
[----:B------:R1:W4:Y:S01]  /*16090*/  LDS.128 R32, [R14+0x30] ;  /* 0x000030000e207984 */ /* 0x0003220000000c00 */
[----:B0-----:R-:W-:-:S04]  /*160a0*/  @P1 ISETP.GE.U32.AND P0, PT, R6, R42, PT ;  /* 0x0000002a0600120c */ /* 0x001fc80003f06070 */
[----:B------:R-:W-:-:S13]  /*160b0*/  @P1 ISETP.GE.AND.EX P0, PT, R7, R43, PT, P0 ;  /* 0x0000002b0700120c */ /* 0x000fda0003f06300 */
[----:B------:R-:W-:Y:S01]  /*160c0*/  @P1 DSETP.NUM.OR P0, PT, R40, R40, !P0 ;  /* 0x000000282800122a */ /* 0x000fe20004707400 */
[----:B-1234-:R-:W-:-:S13]  /*160d0*/  @P1 BRA `(.L_x_1903) ;  /* 0x0000000000141947 */ /* 0x01efda0003800000 */
[----:B------:R-:W-:-:S14]  /*160e0*/  DSETP.NEU.AND P1, PT, R4, R40, PT ;  /* 0x000000280400722a */ /* 0x000fdc0003f2d000 */
[----:B------:R-:W-:-:S04]  /*160f0*/  @!P1 ISETP.GE.U32.AND P0, PT, R6, R42, PT ;  /* 0x0000002a0600920c */ /* 0x000fc80003f06070 */
[----:B------:R-:W-:-:S04]  /*16100*/  @!P1 ISETP.GE.AND.EX P0, PT, R7, R43, PT, P0 ;  /* 0x0000002b0700920c */ /* 0x000fc80003f06300 */
[----:B------:R-:W-:-:S07]  /*16110*/  @!P1 PLOP3.LUT P0, PT, P0, PT, PT, 0x8, 0x80 ;  /* 0x000000000080981c */ /* 0x000fce000070e170 */
[----:B------:R-:W-:-:S14]  /*16120*/  @P1 DSETP.LT.AND P0, PT, R4, R40, PT ;  /* 0x000000280400122a */ /* 0x000fdc0003f01000 */
.L_x_1903:
[----:B------:R-:W-:Y:S05]  /*16130*/  BSYNC.RECONVERGENT B1 ;  /* 0x0000000000017941 */ /* 0x000fea0003800200 */
.L_x_1902:
[----:B------:R-:W-:Y:S01]  /*16140*/  FSEL R4, R4, R40, P0 ;  /* 0x0000002804047208 */ /* 0x000fe20000000000 */
[----:B------:R-:W-:Y:S01]  /*16150*/  DSETP.NAN.AND P3, PT, R12, R12, PT ;  /* 0x0000000c0c00722a */ /* 0x000fe20003f68000 */
[----:B------:R-:W-:Y:S01]  /*16160*/  FSEL R5, R5, R41, P0 ;  /* 0x0000002905057208 */ /* 0x000fe20000000000 */
[----:B------:R-:W-:Y:S01]  /*16170*/  DSETP.NAN.AND P5, PT, R24, R24, PT ;  /* 0x000000181800722a */ /* 0x000fe20003fa8000 */
[----:B------:R-:W-:Y:S01]  /*16180*/  SEL R6, R6, R42, P0 ;  /* 0x0000002a06067207 */ /* 0x000fe20000000000 */
[----:B------:R-:W-:Y:S01]  /*16190*/  BSSY.RECONVERGENT B1, `(.L_x_1904) ;  /* 0x0000010000017945 */ /* 0x000fe20003800200 */
[----:B------:R-:W-:Y:S02]  /*161a0*/  SEL R7, R7, R43, P0 ;  /* 0x0000002b07077207 */ /* 0x000fe40000000000 */
[----:B------:R-:W-:-:S03]  /*161b0*/  @P4 ISETP.GE.U32.AND P2, PT, R10, R38, PT ;  /* 0x000000260a00420c */ /* 0x000fc60003f46070 */
[----:B------:R0:W-:Y:S01]  /*161c0*/  STS.128 [R3], R4 ;  /* 0x0000000403007388 */ /* 0x0001e20000000c00 */
[----:B------:R-:W-:-:S03]  /*161d0*/  @P4 ISETP.GE.AND.EX P2, PT, R11, R39, PT, P2 ;  /* 0x000000270b00420c */ /* 0x000fc60003f46320 */
[----:B------:R-:W-:Y:S02]  /*161e0*/  @P3 ISETP.GE.U32.AND P1, PT, R16, R30, PT ;  /* 0x0000001e1000320c */ /* 0x000fe40003f26070 */
[----:B------:R-:W-:Y:S02]  /*161f0*/  @P5 ISETP.GE.U32.AND P0, PT, R22, R34, PT ;  /* 0x000000221600520c */ /* 0x000fe40003f06070 */
[----:B------:R-:W-:Y:S02]  /*16200*/  @P3 ISETP.GE.AND.EX P1, PT, R17, R31, PT, P1 ;  /* 0x0000001f1100320c */ /* 0x000fe40003f26310 */
        /* <DEDUP_REMOVED lines=8> */
.L_x_1905:
[----:B------:R-:W-:Y:S05]  /*16290*/  BSYNC.RECONVERGENT B1 ;  /* 0x0000000000017941 */ /* 0x000fea0003800200 */
.L_x_1904:
        /* <DEDUP_REMOVED lines=12> */
.L_x_1907:
[----:B------:R-:W-:Y:S05]  /*16360*/  BSYNC.RECONVERGENT B1 ;  /* 0x0000000000017941 */ /* 0x000fea0003800200 */
.L_x_1906:
        /* <DEDUP_REMOVED lines=12> */
.L_x_1909:
[----:B------:R-:W-:Y:S05]  /*16430*/  BSYNC.RECONVERGENT B1 ;  /* 0x0000000000017941 */ /* 0x000fea0003800200 */
.L_x_1908:
[----:B------:R-:W-:Y:S01]  /*16440*/  FSEL R24, R24, R32, P0 ;  /* 0x0000002018187208 */ /* 0x000fe20000000000 */
[----:B------:R-:W-:Y:S01]  /*16450*/  IMAD.MOV.U32 R15, RZ, RZ, R17 ;  /* 0x000000ffff0f7224 */ /* 0x000fe200078e0011 */
[----:B------:R-:W-:Y:S01]  /*16460*/  FSEL R25, R25, R33, P0 ;  /* 0x0000002119197208 */ /* 0x000fe20000000000 */
[----:B------:R1:W-:Y:S01]  /*16470*/  STS.128 [R3+0x10], R8 ;  /* 0x0000100803007388 */ /* 0x0003e20000000c00 */
[----:B------:R-:W-:Y:S01]  /*16480*/  SEL R22, R22, R34, P0 ;  /* 0x0000002216167207 */ /* 0x000fe20000000000 */
[----:B------:R-:W-:Y:S01]  /*16490*/  IMAD.MOV.U32 R20, RZ, RZ, R24 ;  /* 0x000000ffff147224 */ /* 0x000fe200078e0018 */
[----:B------:R-:W-:Y:S01]  /*164a0*/  SEL R23, R23, R35, P0 ;  /* 0x0000002317177207 */ /* 0x000fe20000000000 */
[----:B------:R-:W-:Y:S01]  /*164b0*/  IMAD.MOV.U32 R21, RZ, RZ, R25 ;  /* 0x000000ffff157224 */ /* 0x000fe200078e0019 */
[----:B------:R-:W-:-:S04]  /*164c0*/  MOV R14, R16 ;  /* 0x00000010000e7202 */ /* 0x000fc80000000f00 */
[----:B------:R1:W-:Y:S04]  /*164d0*/  STS.128 [R3+0x30], R20 ;  /* 0x0000301403007388 */ /* 0x0003e80000000c00 */
[----:B------:R1:W-:Y:S02]  /*164e0*/  STS.128 [R3+0x20], R12 ;  /* 0x0000200c03007388 */ /* 0x0003e40000000c00 */
.L_x_1901:
[----:B------:R-:W-:Y:S05]  /*164f0*/  BSYNC.RECONVERGENT B0 ;  /* 0x0000000000007941 */ /* 0x000fea0003800200 */
.L_x_1900:
[----:B------:R-:W-:Y:S01]  /*16500*/  ISETP.GT.U32.AND P0, PT, R2, 0x7f, PT ;  /* 0x0000007f0200780c */ /* 0x000fe20003f04070 */
[----:B------:R-:W-:-:S12]  /*16510*/  IMAD.MOV.U32 R2, RZ, RZ, R18 ;  /* 0x000000ffff027224 */ /* 0x000fd800078e0012 */
[----:B------:R-:W-:Y:S05]  /*16520*/  @P0 BRA `(.L_x_1910) ;  /* 0xfffffff8009c0947 */ /* 0x000fea000383ffff */
.L_x_1899:
[----:B------:R-:W-:Y:S01]  /*16530*/  ISETP.GE.U32.AND P0, PT, R0, 0x2, PT ;  /* 0x000000020000780c */ /* 0x000fe20003f06070 */
[----:B------:R-:W-:Y:S05]  /*16540*/  WARPSYNC.ALL ;  /* 0x0000000000007948 */ /* 0x000fea0003800000 */
[----:B------:R-:W-:Y:S07]  /*16550*/  BAR.SYNC.DEFER_BLOCKING 0x0 ;  /* 0x0000000000007b1d */ /* 0x000fee0000010000 */
[----:B------:R-:W-:Y:S05]  /*16560*/  @!P0 BRA `(.L_x_1898) ;  /* 0x0000000400508947 */ /* 0x000fea0003800000 */
[----:B------:R-:W-:-:S07]  /*16570*/  IMAD.MOV.U32 R27, RZ, RZ, 0x1 ;  /* 0x00000001ff1b7424 */ /* 0x000fce00078e00ff */
.L_x_1919:
[----:B------:R-:W2:Y:S01]  /*16580*/  SHFL.DOWN PT, R29, R6, R27, 0x1f ;  /* 0x08001f1b061d7589 */ /* 0x000ea200000e0000 */
[----:B------:R-:W-:Y:S01]  /*16590*/  DSETP.NAN.AND P1, PT, R4, R4, PT ;  /* 0x000000040400722a */ /* 0x000fe20003f28000 */
[----:B------:R-:W-:Y:S02]  /*165a0*/  BSSY.RECONVERGENT B0, `(.L_x_1911) ;  /* 0x000000d000007945 */ /* 0x000fe40003800200 */
[----:B------:R-:W3:Y:S04]  /*165b0*/  SHFL.DOWN PT, R26, R7, R27, 0x1f ;  /* 0x08001f1b071a7589 */ /* 0x000ee800000e0000 */
[----:B01----:R-:W-:Y:S04]  /*165c0*/  SHFL.DOWN PT, R3, R5, R27, 0x1f ;  /* 0x08001f1b05037589 */ /* 0x003fe800000e0000 */
[----:B------:R-:W0:Y:S03]  /*165d0*/  SHFL.DOWN PT, R2, R4, R27, 0x1f ;  /* 0x08001f1b04027589 */ /* 0x000e2600000e0000 */
[----:B--2---:R-:W-:-:S04]  /*165e0*/  @P1 ISETP.GE.U32.AND P0, PT, R6, R29, PT ;  /* 0x0000001d0600120c */ /* 0x004fc80003f06070 */
[----:B---3--:R-:W-:-:S13]  /*165f0*/  @P1 ISETP.GE.AND.EX P0, PT, R7, R26, PT, P0 ;  /* 0x0000001a0700120c */ /* 0x008fda0003f06300 */
[----:B0-----:R-:W-:Y:S01]  /*16600*/  @P1 DSETP.NUM.OR P0, PT, R2, R2, !P0 ;  /* 0x000000020200122a */ /* 0x001fe20004707400 */
[----:B------:R-:W-:-:S13]  /*16610*/  @P1 BRA `(.L_x_1912) ;  /* 0x0000000000141947 */ /* 0x000fda0003800000 */
[----:B------:R-:W-:-:S14]  /*16620*/  DSETP.NEU.AND P1, PT, R4, R2, PT ;  /* 0x000000020400722a */ /* 0x000fdc0003f2d000 */
[----:B------:R-:W-:-:S04]  /*16630*/  @!P1 ISETP.GE.U32.AND P0, PT, R6, R29, PT ;  /* 0x0000001d0600920c */ /* 0x000fc80003f06070 */
[----:B------:R-:W-:-:S04]  /*16640*/  @!P1 ISETP.GE.AND.EX P0, PT, R7, R26, PT, P0 ;  /* 0x0000001a0700920c */ /* 0x000fc80003f06300 */
[----:B------:R-:W-:-:S07]  /*16650*/  @!P1 PLOP3.LUT P0, PT, P0, PT, PT, 0x8, 0x80 ;  /* 0x000000000080981c */ /* 0x000fce000070e170 */
[----:B------:R-:W-:-:S14]  /*16660*/  @P1 DSETP.LT.AND P0, PT, R4, R2, PT ;  /* 0x000000020400122a */ /* 0x000fdc0003f01000 */
.L_x_1912:
[----:B------:R-:W-:Y:S05]  /*16670*/  BSYNC.RECONVERGENT B0 ;  /* 0x0000000000007941 */ /* 0x000fea0003800200 */
.L_x_1911:
[----:B------:R-:W0:Y:S01]  /*16680*/  SHFL.DOWN PT, R31, R10, R27, 0x1f ;  /* 0x08001f1b0a1f7589 */ /* 0x000e2200000e0000 */
[----:B------:R-:W-:Y:S01]  /*16690*/  DSETP.NAN.AND P2, PT, R8, R8, PT ;  /* 0x000000080800722a */ /* 0x000fe20003f48000 */
[----:B------:R-:W-:Y:S02]  /*166a0*/  BSSY.RECONVERGENT B0, `(.L_x_1913) ;  /* 0x000000d000007945 */ /* 0x000fe40003800200 */
[----:B------:R-:W1:Y:S04]  /*166b0*/  SHFL.DOWN PT, R28, R11, R27, 0x1f ;  /* 0x08001f1b0b1c7589 */ /* 0x000e6800000e0000 */
[----:B------:R-:W-:Y:S04]  /*166c0*/  SHFL.DOWN PT, R15, R9, R27, 0x1f ;  /* 0x08001f1b090f7589 */ /* 0x000fe800000e0000 */
[----:B------:R-:W2:Y:S03]  /*166d0*/  SHFL.DOWN PT, R14, R8, R27, 0x1f ;  /* 0x08001f1b080e7589 */ /* 0x000ea600000e0000 */
[----:B0-----:R-:W-:-:S04]  /*166e0*/  @P2 ISETP.GE.U32.AND P1, PT, R10, R31, PT ;  /* 0x0000001f0a00220c */ /* 0x001fc80003f26070 */
[----:B-1----:R-:W-:-:S13]  /*166f0*/  @P2 ISETP.GE.AND.EX P1, PT, R11, R28, PT, P1 ;  /* 0x0000001c0b00220c */ /* 0x002fda0003f26310 */
[----:B--2---:R-:W-:Y:S01]  /*16700*/  @P2 DSETP.NUM.OR P1, PT, R14, R14, !P1 ;  /* 0x0000000e0e00222a */ /* 0x004fe20004f27400 */
[----:B------:R-:W-:-:S13]  /*16710*/  @P2 BRA `(.L_x_1914) ;  /* 0x0000000000142947 */ /* 0x000fda0003800000 */
[----:B------:R-:W-:-:S14]  /*16720*/  DSETP.NEU.AND P3, PT, R8, R14, PT ;  /* 0x0000000e0800722a */ /* 0x000fdc0003f6d000 */
[----:B------:R-:W-:-:S04]  /*16730*/  @!P3 ISETP.GE.U32.AND P1, PT, R10, R31, PT ;  /* 0x0000001f0a00b20c */ /* 0x000fc80003f26070 */
[----:B------:R-:W-:-:S03]  /*16740*/  @!P3 ISETP.GE.AND.EX P2, PT, R11, R28, PT, P1 ;  /* 0x0000001c0b00b20c */ /* 0x000fc60003f46310 */
[----:B------:R-:W-:Y:S02]  /*16750*/  @P3 DSETP.LT.AND P1, PT, R8, R14, PT ;  /* 0x0000000e0800322a */ /* 0x000fe40003f21000 */
[----:B------:R-:W-:-:S13]  /*16760*/  @!P3 PLOP3.LUT P1, PT, P2, PT, PT, 0x8, 0x80 ;  /* 0x000000000080b81c */ /* 0x000fda000172e170 */
.L_x_1914:
[----:B------:R-:W-:Y:S05]  /*16770*/  BSYNC.RECONVERGENT B0 ;  /* 0x0000000000007941 */ /* 0x000fea0003800200 */
.L_x_1913:
        /* <DEDUP_REMOVED lines=15> */
.L_x_1916:
[----:B------:R-:W-:Y:S05]  /*16870*/  BSYNC.RECONVERGENT B0 ;  /* 0x0000000000007941 */ /* 0x000fea0003800200 */
.L_x_1915:
[----:B------:R-:W0:Y:S01]  /*16880*/  SHFL.DOWN PT, R35, R22, R27, 0x1f ;  /* 0x08001f1b16237589 */ /* 0x000e2200000e0000 */
[----:B------:R-:W-:Y:S01]  /*16890*/  DSETP.NAN.AND P4, PT, R24, R24, PT ;  /* 0x000000181800722a */ /* 0x000fe20003f88000 */
[----:B------:R-:W-:Y:S01]  /*168a0*/  FSEL R4, R4, R2, P0 ;  /* 0x0000000204047208 */ /* 0x000fe20000000000 */
[----:B------:R-:W-:Y:S01]  /*168b0*/  BSSY.RECONVERGENT B0, `(.L_x_1917) ;  /* 0x0000018000007945 */ /* 0x000fe20003800200 */
[----:B------:R-:W1:Y:S01]  /*168c0*/  SHFL.DOWN PT, R32, R23, R27, 0x1f ;  /* 0x08001f1b17207589 */ /* 0x000e6200000e0000 */
[----:B------:R-:W-:Y:S02]  /*168d0*/  FSEL R5, R5, R3, P0 ;  /* 0x0000000305057208 */ /* 0x000fe40000000000 */
[----:B------:R-:W-:Y:S01]  /*168e0*/  SEL R6, R6, R29, P0 ;  /* 0x0000001d06067207 */ /* 0x000fe20000000000 */
[----:B------:R-:W-:Y:S01]  /*168f0*/  SHFL.DOWN PT, R21, R25, R27, 0x1f ;  /* 0x08001f1b19157589 */ /* 0x000fe200000e0000 */
[----:B------:R-:W-:Y:S02]  /*16900*/  SEL R7, R7, R26, P0 ;  /* 0x0000001a07077207 */ /* 0x000fe40000000000 */
[----:B------:R-:W-:Y:S01]  /*16910*/  FSEL R8, R8, R14, P1 ;  /* 0x0000000e08087208 */ /* 0x000fe20000800000 */
[----:B------:R-:W2:Y:S01]  /*16920*/  SHFL.DOWN PT, R20, R24, R27, 0x1f ;  /* 0x08001f1b18147589 */ /* 0x000ea200000e0000 */
[----:B------:R-:W-:-:S02]  /*16930*/  FSEL R9, R9, R15, P1 ;  /* 0x0000000f09097208 */ /* 0x000fc40000800000 */
[----:B------:R-:W-:Y:S02]  /*16940*/  SEL R10, R10, R31, P1 ;  /* 0x0000001f0a0a7207 */ /* 0x000fe40000800000 */
[----:B------:R-:W-:Y:S02]  /*16950*/  SEL R11, R11, R28, P1 ;  /* 0x0000001c0b0b7207 */ /* 0x000fe40000800000 */
[----:B------:R-:W-:Y:S02]  /*16960*/  FSEL R12, R12, R18, P2 ;  /* 0x000000120c0c7208 */ /* 0x000fe40001000000 */
[----:B------:R-:W-:Y:S02]  /*16970*/  FSEL R13, R13, R19, P2 ;  /* 0x000000130d0d7208 */ /* 0x000fe40001000000 */
[----:B------:R-:W-:Y:S02]  /*16980*/  SEL R16, R16, R33, P2 ;  /* 0x0000002110107207 */ /* 0x000fe40001000000 */
[----:B0-----:R-:W-:-:S02]  /*16990*/  @P4 ISETP.GE.U32.AND P3, PT, R22, R35, PT ;  /* 0x000000231600420c */ /* 0x001fc40003f66070 */
[----:B------:R-:W-:Y:S02]  /*169a0*/  SEL R17, R17, R30, P2 ;  /* 0x0000001e11117207 */ /* 0x000fe40001000000 */
        /* <DEDUP_REMOVED lines=8> */
.L_x_1918:
[----:B------:R-:W-:Y:S05]  /*16a30*/  BSYNC.RECONVERGENT B0 ;  /* 0x0000000000007941 */ /* 0x000fea0003800200 */
.L_x_1917:
[----:B------:R-:W-:Y:S01]  /*16a40*/  IMAD.SHL.U32 R27, R27, 0x2, RZ ;  /* 0x000000021b1b7824 */ /* 0x000fe200078e00ff */
[----:B------:R-:W-:Y:S02]  /*16a50*/  FSEL R24, R24, R20, P0 ;  /* 0x0000001418187208 */ /* 0x000fe40000000000 */
[----:B------:R-:W-:Y:S02]  /*16a60*/  FSEL R25, R25, R21, P0 ;  /* 0x0000001519197208 */ /* 0x000fe40000000000 */
[----:B------:R-:W-:Y:S02]  /*16a70*/  ISETP.GE.AND P1, PT, R27, R0, PT ;  /* 0x000000001b00720c */ /* 0x000fe40003f26270 */
[----:B------:R-:W-:Y:S02]  /*16a80*/  SEL R22, R22, R35, P0 ;  /* 0x0000002316167207 */ /* 0x000fe40000000000 */
[----:B------:R-:W-:-:S09]  /*16a90*/  SEL R23, R23, R32, P0 ;  /* 0x0000002017177207 */ /* 0x000fd20000000000 */
[----:B------:R-:W-:Y:S05]  /*16aa0*/  @!P1 BRA `(.L_x_1919) ;  /* 0xfffffff800b49947 */ /* 0x000fea000383ffff */
.L_x_1898:
[----:B------:R-:W2:Y:S01]  /*16ab0*/  LDC R0, c[0x0][0x56c] ;  /* 0x00015b00ff007b82 */ /* 0x000ea20000000800 */
[----:B------:R-:W-:Y:S01]  /*16ac0*/  IMAD.MOV.U32 R29, RZ, RZ, RZ ;  /* 0x000000ffff1d7224 */ /* 0x000fe200078e00ff */
[C---:B--2---:R-:W-:Y:S01]  /*16ad0*/  ISETP.NE.AND P0, PT, R0.reuse, RZ, PT ;  /* 0x000000ff0000720c */ /* 0x044fe20003f05270 */
[----:B------:R-:W-:-:S05]  /*16ae0*/  VIADD R30, R0, 0xffffffff ;  /* 0xffffffff001e7836 */ /* 0x000fca0000000000 */
[----:B------:R-:W-:-:S04]  /*16af0*/  VIMNMX.U32 R0, PT, PT, R30, 0x18, PT ;  /* 0x000000181e007848 */ /* 0x000fc80003fe0000 */
[----:B------:R-:W-:-:S03]  /*16b00*/  IADD3 R0, PT, PT, R0, 0x1, RZ ;  /* 0x0000000100007810 */ /* 0x000fc60007ffe0ff */
[----:B------:R-:W-:Y:S05]  /*16b10*/  @!P0 BRA `(.L_x_1920) ;  /* 0x0000001000488947 */ /* 0x000fea0003800000 */
[----:B------:R-:W2:Y:S01]  /*16b20*/  LDCU.64 UR6, c[0x0][0x570] ;  /* 0x0000ae00ff0677ac */ /* 0x000ea20008000a00 */
[----:B------:R-:W-:Y:S01]  /*16b30*/  IMAD.MOV.U32 R2, RZ, RZ, RZ ;  /* 0x000000ffff027224 */ /* 0x000fe200078e00ff */
[----:B------:R-:W-:Y:S01]  /*16b40*/  ISETP.NE.AND P1, PT, R30, RZ, PT ;  /* 0x000000ff1e00720c */ /* 0x000fe20003f25270 */
[----:B01----:R-:W-:Y:S01]  /*16b50*/  IMAD.MOV.U32 R3, RZ, RZ, R115 ;  /* 0x000000ffff037224 */ /* 0x003fe200078e0073 */
[----:B------:R-:W0:Y:S01]  /*16b60*/  LDCU UR5, c[0x0][0x578] ;  /* 0x0000af00ff0577ac */ /* 0x000e220008000800 */
[----:B------:R-:W1:Y:S01]  /*16b70*/  LDCU UR4, c[0x0][0x69c] ;  /* 0x0000d380ff0477ac */ /* 0x000e620008000800 */
[----:B--2---:R-:W-:-:S05]  /*16b80*/  IMAD.HI.U32 R2, R115, UR7, R2 ;  /* 0x0000000773027c27 */ /* 0x004fca000f8e0002 */
[----:B0-----:R-:W-:-:S05]  /*16b90*/  SHF.R.U32.HI R3, RZ, UR5, R2 ;  /* 0x00000005ff037c19 */ /* 0x001fca0008011602 */
        /* <DEDUP_REMOVED lines=266> */
.L_x_1920:
[----:B------:R-:W-:Y:S01]  /*17c40*/  IMAD.MOV.U32 R28, RZ, RZ, RZ ;  /* 0x000000ffff1c7224 */ /* 0x000fe200078e00ff */
[----:B------:R-:W-:Y:S06]  /*17c50*/  @!P0 BRA `(.L_x_1921) ;  /* 0x0000001000488947 */ /* 0x000fec0003800000 */
[----:B------:R-:W2:Y:S01]  /*17c60*/  LDCU.64 UR6, c[0x0][0x570] ;  /* 0x0000ae00ff0677ac */ /* 0x000ea20008000a00 */
[----:B01----:R-:W-:Y:S01]  /*17c70*/  VIADD R3, R115, 0x1 ;  /* 0x0000000173037836 */ /* 0x003fe20000000000 */
[----:B------:R-:W-:Y:S01]  /*17c80*/  ISETP.NE.AND P1, PT, R30, RZ, PT ;  /* 0x000000ff1e00720c */ /* 0x000fe20003f25270 */
[----:B------:R-:W-:Y:S01]  /*17c90*/  IMAD.MOV.U32 R2, RZ, RZ, RZ ;  /* 0x000000ffff027224 */ /* 0x000fe200078e00ff */
[----:B------:R-:W0:Y:S01]  /*17ca0*/  LDCU UR4, c[0x0][0x578] ;  /* 0x0000af00ff0477ac */ /* 0x000e220008000800 */
[----:B------:R-:W1:Y:S02]  /*17cb0*/  LDCU UR5, c[0x0][0x69c] ;  /* 0x0000d380ff0577ac */ /* 0x000e640008000800 */
[----:B--2---:R-:W-:-:S05]  /*17cc0*/  IMAD.HI.U32 R14, R3, UR7, R2 ;  /* 0x00000007030e7c27 */ /* 0x004fca000f8e0002 */
[----:B0-----:R-:W-:-:S05]  /*17cd0*/  SHF.R.U32.HI R15, RZ, UR4, R14 ;  /* 0x00000004ff0f7c19 */ /* 0x001fca000801160e */
[----:B------:R-:W-:-:S04]  /*17ce0*/  IMAD.MOV R2, RZ, RZ, -R15 ;  /* 0x000000ffff027224 */ /* 0x000fc800078e0a0f */
[----:B------:R-:W-:-:S04]  /*17cf0*/  IMAD R2, R2, UR6, R3 ;  /* 0x0000000602027c24 */ /* 0x000fc8000f8e0203 */
[----:B-1----:R-:W-:Y:S01]  /*17d00*/  IMAD R28, R2, UR5, RZ ;  /* 0x00000005021c7c24 */ /* 0x002fe2000f8e02ff */
        /* <DEDUP_REMOVED lines=263> */
.L_x_1921:
[----:B-1----:R-:W-:Y:S01]  /*18d80*/  IMAD.MOV.U32 R27, RZ, RZ, RZ ;  /* 0x000000ffff1b7224 */ /* 0x002fe200078e00ff */
[----:B------:R-:W-:Y:S06]  /*18d90*/  @!P0 BRA `(.L_x_1922) ;  /* 0x0000001000488947 */ /* 0x000fec0003800000 */
[----:B------:R-:W1:Y:S01]  /*18da0*/  LDCU.64 UR6, c[0x0][0x570] ;  /* 0x0000ae00ff0677ac */ /* 0x000e620008000a00 */
[----:B0-----:R-:W-:Y:S01]  /*18db0*/  IADD3 R3, PT, PT, R115, 0x2, RZ ;  /* 0x0000000273037810 */ /* 0x001fe20007ffe0ff */
[----:B------:R-:W-:Y:S01]  /*18dc0*/  IMAD.MOV.U32 R2, RZ, RZ, RZ ;  /* 0x000000ffff027224 */ /* 0x000fe200078e00ff */
[----:B------:R-:W-:Y:S01]  /*18dd0*/  ISETP.NE.AND P1, PT, R30, RZ, PT ;  /* 0x000000ff1e00720c */ /* 0x000fe20003f25270 */
[----:B------:R-:W0:Y:S01]  /*18de0*/  LDCU UR4, c[0x0][0x578] ;  /* 0x0000af00ff0477ac */ /* 0x000e220008000800 */
[----:B------:R-:W2:Y:S01]  /*18df0*/  LDCU UR5, c[0x0][0x69c] ;  /* 0x0000d380ff0577ac */ /* 0x000ea20008000800 */
[----:B-1----:R-:W-:-:S05]  /*18e00*/  IMAD.HI.U32 R14, R3, UR7, R2 ;  /* 0x00000007030e7c27 */ /* 0x002fca000f8e0002 */
[----:B0-----:R-:W-:-:S05]  /*18e10*/  SHF.R.U32.HI R15, RZ, UR4, R14 ;  /* 0x00000004ff0f7c19 */ /* 0x001fca000801160e */
[----:B------:R-:W-:-:S04]  /*18e20*/  IMAD.MOV R2, RZ, RZ, -R15 ;  /* 0x000000ffff027224 */ /* 0x000fc800078e0a0f */
[----:B------:R-:W-:-:S04]  /*18e30*/  IMAD R2, R2, UR6, R3 ;  /* 0x0000000602027c24 */ /* 0x000fc8000f8e0203 */
        /* <DEDUP_REMOVED lines=256> */
[----:B------:R-:W-:Y:S01]  /*19e40*/  MOV R2, RZ ;  /* 0x000000ff00027202 */ /* 0x000fe20000000f00 */
[----:B------:R-:W1:Y:S01]  /*19e50*/  LDCU UR4, c[0x0][0x698] ;  /* 0x0000d300ff0477ac */ /* 0x000e620008000800 */
[----:B------:R-:W2:Y:S03]  /*19e60*/  LDCU UR5, c[0x0][0x75c] ;  /* 0x0000eb80ff0577ac */ /* 0x000ea60008000800 */
[----:B0-----:R-:W-:-:S05]  /*19e70*/  IMAD.HI.U32 R2, R3, UR7, R2 ;  /* 0x0000000703027c27 */ /* 0x001fca000f8e0002 */
[----:B-1----:R-:W-:-:S05]  /*19e80*/  SHF.R.U32.HI R2, RZ, UR4, R2 ;  /* 0x00000004ff027c19 */ /* 0x002fca0008011602 */
[----:B------:R-:W-:-:S04]  /*19e90*/  IMAD.MOV R2, RZ, RZ, -R2 ;  /* 0x000000ffff027224 */ /* 0x000fc800078e0a02 */
[----:B------:R-:W-:-:S04]  /*19ea0*/  IMAD R2, R2, UR6, R3 ;  /* 0x0000000602027c24 */ /* 0x000fc8000f8e0203 */
[----:B--2---:R-:W-:-:S07]  /*19eb0*/  IMAD R27, R2, UR5, R27 ;  /* 0x00000005021b7c24 */ /* 0x004fce000f8e021b */
.L_x_1922:
[----:B------:R-:W-:Y:S01]  /*19ec0*/  IMAD.MOV.U32 R26, RZ, RZ, RZ ;  /* 0x000000ffff1a7224 */ /* 0x000fe200078e00ff */
[----:B------:R-:W-:Y:S06]  /*19ed0*/  @!P0 BRA `(.L_x_1923) ;  /* 0x0000001000488947 */ /* 0x000fec0003800000 */
[----:B------:R-:W1:Y:S01]  /*19ee0*/  LDCU.64 UR6, c[0x0][0x570] ;  /* 0x0000ae00ff0677ac */ /* 0x000e620008000a00 */
[----:B0-----:R-:W-:Y:S01]  /*19ef0*/  VIADD R3, R115, 0x3 ;  /* 0x0000000373037836 */ /* 0x001fe20000000000 */
[----:B------:R-:W-:Y:S01]  /*19f00*/  ISETP.NE.AND P0, PT, R30, RZ, PT ;  /* 0x000000ff1e00720c */ /* 0x000fe20003f05270 */
[----:B------:R-:W-:Y:S01]  /*19f10*/  IMAD.MOV.U32 R2, RZ, RZ, RZ ;  /* 0x000000ffff027224 */ /* 0x000fe200078e00ff */
[----:B------:R-:W0:Y:S01]  /*19f20*/  LDCU UR4, c[0x0][0x578] ;  /* 0x0000af00ff0477ac */ /* 0x000e220008000800 */
[----:B------:R-:W2:Y:S02]  /*19f30*/  LDCU UR5, c[0x0][0x69c] ;  /* 0x0000d380ff0577ac */ /* 0x000ea40008000800 */
        /* <DEDUP_REMOVED lines=268> */
.L_x_1923:
[----:B------:R-:W1:Y:S01]  /*1b000*/  LDCU.64 UR4, c[0x0][0x780] ;  /* 0x0000f000ff0477ac */ /* 0x000e620008000a00 */
[----:B------:R-:W-:Y:S02]  /*1b010*/  PLOP3.LUT P1, PT, PT, PT, PT, 0x80, 0x8 ;  /* 0x000000000008781c */ /* 0x000fe40003f2f070 */
[----:B0-----:R-:W-:Y:S01]  /*1b020*/  CS2R R2, SRZ ;  /* 0x0000000000027805 */ /* 0x001fe2000001ff00 */
[----:B-1----:R-:W-:-:S04]  /*1b030*/  UISETP.NE.U32.AND UP0, UPT, UR4, URZ, UPT ;  /* 0x000000ff0400728c */ /* 0x002fc8000bf05070 */
[----:B------:R-:W-:-:S09]  /*1b040*/  UISETP.NE.AND.EX UP0, UPT, UR5, URZ, UPT, UP0 ;  /* 0x000000ff0500728c */ /* 0x000fd2000bf05300 */
[----:B------:R-:W-:Y:S05]  /*1b050*/  BRA.U !UP0, `(.L_x_1924) ;  /* 0x0000000508447547 */ /* 0x000fea000b800000 */
[----:B------:R-:W-:Y:S01]  /*1b060*/  BSSY.RECONVERGENT B0, `(.L_x_1925) ;  /* 0x0000019000007945 */ /* 0x000fe20003800200 */
[----:B------:R-:W-:Y:S02]  /*1b070*/  IMAD.MOV.U32 R19, RZ, RZ, 0x8 ;  /* 0x00000008ff137424 */ /* 0x000fe400078e00ff */
[----:B------:R-:W-:-:S07]  /*1b080*/  IMAD.MOV.U32 R14, RZ, RZ, 0x10 ;  /* 0x00000010ff0e7424 */ /* 0x000fce00078e00ff */
.L_x_1926:
[----:B------:R-:W0:Y:S01]  /*1b090*/  I2F.U32.RP R15, R14 ;  /* 0x0000000e000f7306 */ /* 0x000e220000209000 */
[----:B------:R-:W-:-:S07]  /*1b0a0*/  IMAD.MOV.U32 R20, RZ, RZ, R14 ;  /* 0x000000ffff147224 */ /* 0x000fce00078e000e */
[----:B0-----:R-:W0:Y:S02]  /*1b0b0*/  MUFU.RCP R15, R15 ;  /* 0x0000000f000f7308 */ /* 0x001e240000001000 */
[----:B0-----:R-:W-:-:S06]  /*1b0c0*/  IADD3 R2, PT, PT, R15, 0xffffffe, RZ ;  /* 0x0ffffffe0f027810 */ /* 0x001fcc0007ffe0ff */
[----:B------:R0:W1:Y:S02]  /*1b0d0*/  F2I.FTZ.U32.TRUNC.NTZ R3, R2 ;  /* 0x0000000200037305 */ /* 0x000064000021f000 */
[----:B0-----:R-:W-:Y:S02]  /*1b0e0*/  IMAD.MOV.U32 R2, RZ, RZ, RZ ;  /* 0x000000ffff027224 */ /* 0x001fe400078e00ff */
[----:B-1----:R-:W-:-:S04]  /*1b0f0*/  IMAD.MOV R21, RZ, RZ, -R3 ;  /* 0x000000ffff157224 */ /* 0x002fc800078e0a03 */
[----:B------:R-:W-:-:S04]  /*1b100*/  IMAD R21, R21, R14, RZ ;  /* 0x0000000e15157224 */ /* 0x000fc800078e02ff */
        /* <DEDUP_REMOVED lines=10> */
[----:B------:R-:W-:Y:S02]  /*1b1b0*/  SEL R14, R18, R19, !P0 ;  /* 0x00000013120e7207 */ /* 0x000fe40004000000 */
[----:B------:R-:W-:Y:S02]  /*1b1c0*/  MOV R19, R20 ;  /* 0x0000001400137202 */ /* 0x000fe40000000f00 */
[----:B------:R-:W-:-:S13]  /*1b1d0*/  ISETP.NE.AND P1, PT, R14, RZ, PT ;  /* 0x000000ff0e00720c */ /* 0x000fda0003f25270 */
[----:B------:R-:W-:Y:S05]  /*1b1e0*/  @P1 BRA `(.L_x_1926) ;  /* 0xfffffffc00a81947 */ /* 0x000fea000383ffff */
[----:B------:R-:W-:Y:S05]  /*1b1f0*/  BSYNC.RECONVERGENT B0 ;  /* 0x0000000000007941 */ /* 0x000fea0003800200 */
.L_x_1925:
        /* <DEDUP_REMOVED lines=19> */
[----:B-----5:R-:W-:-:S04]  /*1b330*/  SEL R37, R18, R19, !P0 ;  /* 0x0000001312257207 */ /* 0x020fc80004000000 */
[----:B------:R-:W-:-:S13]  /*1b340*/  LOP3.LUT P2, RZ, R3, 0x1f, RZ, 0xc0, !PT ;  /* 0x0000001f03ff7812 */ /* 0x000fda000784c0ff */
[----:B------:R-:W-:Y:S05]  /*1b350*/  @P2 BRA `(.L_x_1928) ;  /* 0x0000000000542947 */ /* 0x000fea0003800000 */
[----:B------:R-:W0:Y:S01]  /*1b360*/  I2F.U32.RP R3, R37 ;  /* 0x0000002500037306 */ /* 0x000e220000209000 */
[----:B------:R-:W-:Y:S01]  /*1b370*/  IMAD.MOV R19, RZ, RZ, -R37 ;  /* 0x000000ffff137224 */ /* 0x000fe200078e0a25 */
[----:B------:R-:W-:-:S06]  /*1b380*/  ISETP.NE.U32.AND P2, PT, R37, RZ, PT ;  /* 0x000000ff2500720c */ /* 0x000fcc0003f45070 */
[----:B0-----:R-:W0:Y:S02]  /*1b390*/  MUFU.RCP R3, R3 ;  /* 0x0000000300037308 */ /* 0x001e240000001000 */
[----:B0-----:R-:W-:Y:S02]  /*1b3a0*/  VIADD R14, R3, 0xffffffe ;  /* 0x0ffffffe030e7836 */ /* 0x001fe40000000000 */
[----:B------:R-:W-:-:S04]  /*1b3b0*/  IMAD.MOV.U32 R3, RZ, RZ, RZ ;  /* 0x000000ffff037224 */ /* 0x000fc800078e00ff */
[----:B------:R0:W1:Y:S02]  /*1b3c0*/  F2I.FTZ.U32.TRUNC.NTZ R15, R14 ;  /* 0x0000000e000f7305 */ /* 0x000064000021f000 */
[----:B0-----:R-:W-:Y:S02]  /*1b3d0*/  IMAD.MOV.U32 R14, RZ, RZ, RZ ;  /* 0x000000ffff0e7224 */ /* 0x001fe400078e00ff */
[----:B-1----:R-:W-:-:S04]  /*1b3e0*/  IMAD R19, R19, R15, RZ ;  /* 0x0000000f13137224 */ /* 0x002fc800078e02ff */
        /* <DEDUP_REMOVED lines=12> */
.L_x_1928:
[----:B------:R-:W-:-:S07]  /*1b4b0*/  MOV R31, 0x1b4d0 ;  /* 0x0001b4d0001f7802 */ /* 0x000fce0000000f00 */
[----:B------:R-:W-:Y:S05]  /*1b4c0*/  CALL.REL.NOINC `($__internal_5_$__cuda_sm20_div_u64) ;  /* 0x0000009c00607944 */ /* 0x000fea0003c00000 */
[----:B------:R-:W-:Y:S02]  /*1b4d0*/  IMAD.MOV.U32 R2, RZ, RZ, R14 ;  /* 0x000000ffff027224 */ /* 0x000fe400078e000e */
[----:B------:R-:W-:-:S07]  /*1b4e0*/  IMAD.MOV.U32 R3, RZ, RZ, R15 ;  /* 0x000000ffff037224 */ /* 0x000fce00078e000f */
.L_x_1929:
[----:B------:R-:W-:Y:S05]  /*1b4f0*/  BSYNC.RECONVERGENT B0 ;  /* 0x0000000000007941 */ /* 0x000fea0003800200 */
.L_x_1927:
[----:B------:R-:W0:Y:S02]  /*1b500*/  LDCU.64 UR4, c[0x0][0x780] ;  /* 0x0000f000ff0477ac */ /* 0x000e240008000a00 */
[----:B0-----:R-:W-:Y:S02]  /*1b510*/  UISETP.NE.U32.AND UP0, UPT, UR4, URZ, UPT ;  /* 0x000000ff0400728c */ /* 0x001fe4000bf05070 */
[----:B------:R-:W-:Y:S02]  /*1b520*/  IADD3 R2, P0, PT, R2, UR4, RZ ;  /* 0x0000000402027c10 */ /* 0x000fe4000ff1e0ff */
[----:B------:R-:W-:Y:S02]  /*1b530*/  UISETP.NE.AND.EX UP0, UPT, UR5, URZ, UPT, UP0 ;  /* 0x000000ff0500728c */ /* 0x000fe4000bf05300 */
[----:B------:R-:W-:-:S04]  /*1b540*/  IADD3.X R3, PT, PT, R3, UR5, RZ, P0, !PT ;  /* 0x0000000503037c10 */ /* 0x000fc800087fe4ff */
[----:B------:R-:W-:-:S04]  /*1b550*/  PLOP3.LUT P1, PT, PT, PT, UP0, 0x80, 0x8 ;  /* 0x000000000008781c */ /* 0x000fc80003f2f008 */
[----:B------:R-:W-:-:S13]  /*1b560*/  PLOP3.LUT P1, PT, P1, PT, PT, 0x8, 0x80 ;  /* 0x000000000080781c */ /* 0x000fda0000f2e170 */
.L_x_1924:
[----:B------:R-:W0:Y:S02]  /*1b570*/  LDCU UR4, c[0x0][0x3b8] ;  /* 0x00007700ff0477ac */ /* 0x000e240008000800 */
[----:B0-----:R-:W-:-:S09]  /*1b580*/  UISETP.NE.AND UP0, UPT, UR4, URZ, UPT ;  /* 0x000000ff0400728c */ /* 0x001fd2000bf05270 */
[----:B------:R-:W-:Y:S05]  /*1b590*/  BRA.U !UP0, `(.L_x_1930) ;  /* 0x0000008508087547 */ /* 0x000fea000b800000 */
[----:B------:R-:W0:Y:S01]  /*1b5a0*/  LDCU UR4, c[0x0][0x3bc] ;  /* 0x00007780ff0477ac */ /* 0x000e220008000800 */
[----:B------:R-:W-:Y:S01]  /*1b5b0*/  IMAD.MOV.U32 R29, RZ, RZ, RZ ;  /* 0x000000ffff1d7224 */ /* 0x000fe200078e00ff */
[----:B------:R-:W1:Y:S01]  /*1b5c0*/  LDCU UR7, c[0x0][0x56c] ;  /* 0x0000ad80ff0777ac */ /* 0x000e620008000800 */
[----:B------:R-:W2:Y:S01]  /*1b5d0*/  LDCU UR5, c[0x0][0x3c0] ;  /* 0x00007800ff0577ac */ /* 0x000ea20008000800 */
[----:B------:R-:W3:Y:S01]  /*1b5e0*/  LDCU UR6, c[0x0][0x3a8] ;  /* 0x00007500ff0677ac */ /* 0x000ee20008000800 */
[----:B0-----:R-:W-:Y:S01]  /*1b5f0*/  IMAD R15, R113, UR4, RZ ;  /* 0x00000004710f7c24 */ /* 0x001fe2000f8e02ff */
[----:B-1----:R-:W-:-:S03]  /*1b600*/  UISETP.NE.AND UP0, UPT, UR7, URZ, UPT ;  /* 0x000000ff0700728c */ /* 0x002fc6000bf05270 */
[----:B--2---:R-:W-:-:S04]  /*1b610*/  IMAD R14, R120, UR5, R15 ;  /* 0x00000005780e7c24 */ /* 0x004fc8000f8e020f */
[----:B---3--:R-:W-:-:S05]  /*1b620*/  IMAD R14, R121, UR6, R14 ;  /* 0x00000006790e7c24 */ /* 0x008fca000f8e020e */
[----:B------:R-:W-:Y:S01]  /*1b630*/  SHF.L.U32 R15, R14, 0x2, RZ ;  /* 0x000000020e0f7819 */ /* 0x000fe200000006ff */
[----:B------:R-:W-:Y:S06]  /*1b640*/  BRA.U !UP0, `(.L_x_1931) ;  /* 0x0000001108447547 */ /* 0x000fec000b800000 */
[----:B------:R-:W0:Y:S01]  /*1b650*/  LDCU.64 UR6, c[0x0][0x570] ;  /* 0x0000ae00ff0677ac */ /* 0x000e220008000a00 */
[----:B------:R-:W-:Y:S01]  /*1b660*/  IMAD.MOV.U32 R14, RZ, RZ, RZ ;  /* 0x000000ffff0e7224 */ /* 0x000fe200078e00ff */
[----:B------:R-:W-:Y:S01]  /*1b670*/  ISETP.NE.AND P0, PT, R30, RZ, PT ;  /* 0x000000ff1e00720c */ /* 0x000fe20003f05270 */
[----:B------:R-:W1:Y:S01]  /*1b680*/  LDCU UR4, c[0x0][0x578] ;  /* 0x0000af00ff0477ac */ /* 0x000e620008000800 */
[----:B------:R-:W2:Y:S01]  /*1b690*/  LDCU UR5, c[0x0][0x69c] ;  /* 0x0000d380ff0577ac */ /* 0x000ea20008000800 */
[----:B0-----:R-:W-:-:S05]  /*1b6a0*/  IMAD.HI.U32 R18, R15, UR7, R14 ;  /* 0x000000070f127c27 */ /* 0x001fca000f8e000e */
[----:B-1----:R-:W-:-:S05]  /*1b6b0*/  SHF.R.U32.HI R19, RZ, UR4, R18 ;  /* 0x00000004ff137c19 */ /* 0x002fca0008011612 */
        /* <DEDUP_REMOVED lines=266> */
.L_x_1931:
[----:B------:R-:W-:Y:S01]  /*1c760*/  IMAD.MOV.U32 R28, RZ, RZ, RZ ;  /* 0x000000ffff1c7224 */ /* 0x000fe200078e00ff */
[----:B------:R-:W-:Y:S06]  /*1c770*/  BRA.U !UP0, `(.L_x_1932) ;  /* 0x0000001108487547 */ /* 0x000fec000b800000 */
[----:B------:R-:W0:Y:S01]  /*1c780*/  LDCU.64 UR6, c[0x0][0x570] ;  /* 0x0000ae00ff0677ac */ /* 0x000e220008000a00 */
[----:B------:R-:W-:Y:S01]  /*1c790*/  VIADD R19, R15, 0x1 ;  /* 0x000000010f137836 */ /* 0x000fe20000000000 */
        /* <DEDUP_REMOVED lines=272> */
.L_x_1932:
[----:B------:R-:W-:Y:S01]  /*1d8a0*/  IMAD.MOV.U32 R27, RZ, RZ, RZ ;  /* 0x000000ffff1b7224 */ /* 0x000fe200078e00ff */
[----:B------:R-:W-:Y:S06]  /*1d8b0*/  BRA.U !UP0, `(.L_x_1933) ;  /* 0x0000001108487547 */ /* 0x000fec000b800000 */
[----:B------:R-:W0:Y:S01]  /*1d8c0*/  LDCU.64 UR6, c[0x0][0x570] ;  /* 0x0000ae00ff0677ac */ /* 0x000e220008000a00 */
[----:B------:R-:W-:Y:S01]  /*1d8d0*/  MOV R18, RZ ;  /* 0x000000ff00127202 */ /* 0x000fe20000000f00 */
[----:B------:R-:W-:Y:S01]  /*1d8e0*/  VIADD R19, R15, 0x2 ;  /* 0x000000020f137836 */ /* 0x000fe20000000000 */
        /* <DEDUP_REMOVED lines=271> */
.L_x_1933:
        /* <DEDUP_REMOVED lines=276> */
.L_x_1934:
        /* <DEDUP_REMOVED lines=22> */
[----:B------:R0:W-:Y:S04]  /*1fc80*/  STG.E.64 desc[UR36][R14.64+0x8], R6 ;  /* 0x000008060e007986 */ /* 0x0001e8000c101b24 */
[----:B------:R0:W-:Y:S04]  /*1fc90*/  STG.E.64 desc[UR36][R14.64+0x10], R8 ;  /* 0x000010080e007986 */ /* 0x0001e8000c101b24 */
[----:B------:R0:W-:Y:S04]  /*1fca0*/  STG.E.64 desc[UR36][R14.64+0x18], R10 ;  /* 0x0000180a0e007986 */ /* 0x0001e8000c101b24 */
[----:B------:R0:W-:Y:S04]  /*1fcb0*/  STG.E.64 desc[UR36][R14.64+0x20], R12 ;  /* 0x0000200c0e007986 */ /* 0x0001e8000c101b24 */
[----:B------:R0:W-:Y:S04]  /*1fcc0*/  STG.E.64 desc[UR36][R14.64+0x28], R16 ;  /* 0x000028100e007986 */ /* 0x0001e8000c101b24 */
[----:B------:R0:W-:Y:S04]  /*1fcd0*/  STG.E.64 desc[UR36][R14.64+0x30], R24 ;  /* 0x000030180e007986 */ /* 0x0001e8000c101b24 */
[----:B------:R0:W-:Y:S02]  /*1fce0*/  STG.E.64 desc[UR36][R14.64+0x38], R22 ;  /* 0x000038160e007986 */ /* 0x0001e4000c101b24 */
.L_x_1936:
[----:B------:R-:W-:Y:S05]  /*1fcf0*/  BSYNC.RECONVERGENT B0 ;  /* 0x0000000000007941 */ /* 0x000fea0003800200 */
.L_x_1935:
        /* <DEDUP_REMOVED lines=35> */
.L_x_1938:
[----:B------:R-:W-:Y:S05]  /*1ff30*/  BSYNC.RECONVERGENT B0 ;  /* 0x0000000000007941 */ /* 0x000fea0003800200 */
.L_x_1937:
        /* <DEDUP_REMOVED lines=18> */
[----:B------:R-:W0:Y:S01]  /*20060*/  LDCU.64 UR6, c[0x0][0x390] ;  /* 0x00007200ff0677ac */ /* 0x000e220008000a00 */
[----:B------:R-:W2:Y:S01]  /*20070*/  LDCU.64 UR8, c[0x0][0x388] ;  /* 0x00007100ff0877ac */ /* 0x000ea20008000a00 */
[----:B-1----:R-:W-:Y:S01]  /*20080*/  UISETP.NE.AND UP0, UPT, UR4, URZ, UPT ;  /* 0x000000ff0400728c */ /* 0x002fe2000bf05270 */
[----:B0-----:R-:W-:-:S02]  /*20090*/  IMAD.U32 R16, RZ, RZ, UR6 ;  /* 0x00000006ff107e24 */ /* 0x001fc4000f8e00ff */
[----:B------:R-:W-:Y:S01]  /*200a0*/  IMAD.U32 R17, RZ, RZ, UR7 ;  /* 0x00000007ff117e24 */ /* 0x000fe2000f8e00ff */
[----:B--2---:R-:W-:Y:S01]  /*200b0*/  MOV R20, UR8 ;  /* 0x0000000800147c02 */ /* 0x004fe20008000f00 */
[----:B------:R-:W-:-:S04]  /*200c0*/  IMAD.U32 R21, RZ, RZ, UR9 ;  /* 0x00000009ff157e24 */ /* 0x000fc8000f8e00ff */
[----:B------:R-:W-:Y:S05]  /*200d0*/  BRA.U !UP0, `(.L_x_1940) ;  /* 0x0000000508cc7547 */ /* 0x000fea000b800000 */
[----:B------:R-:W0:Y:S01]  /*200e0*/  LDCU UR4, c[0x0][0x360] ;  /* 0x00006c00ff0477ac */ /* 0x000e220008000800 */
[----:B------:R-:W-:Y:S01]  /*200f0*/  IMAD.U32 R12, RZ, RZ, UR8 ;  /* 0x00000008ff0c7e24 */ /* 0x000fe2000f8e00ff */
[----:B------:R-:W-:Y:S01]  /*20100*/  MOV R7, UR7 ;  /* 0x0000000700077c02 */ /* 0x000fe20008000f00 */
[----:B------:R-:W-:Y:S01]  /*20110*/  IMAD.U32 R13, RZ, RZ, UR9 ;  /* 0x00000009ff0d7e24 */ /* 0x000fe2000f8e00ff */
[----:B------:R-:W1:Y:S01]  /*20120*/  LDCU UR5, c[0x0][0x3ac] ;  /* 0x00007580ff0577ac */ /* 0x000e620008000800 */
[----:B------:R-:W-:Y:S02]  /*20130*/  IMAD.U32 R8, RZ, RZ, UR8 ;  /* 0x00000008ff087e24 */ /* 0x000fe4000f8e00ff */
[----:B------:R-:W-:Y:S01]  /*20140*/  IMAD.U32 R9, RZ, RZ, UR9 ;  /* 0x00000009ff097e24 */ /* 0x000fe2000f8e00ff */
[----:B------:R-:W2:Y:S01]  /*20150*/  LDCU UR10, c[0x0][0x3ac] ;  /* 0x00007580ff0a77ac */ /* 0x000ea20008000800 */
[----:B------:R-:W-:Y:S02]  /*20160*/  IMAD.U32 R4, RZ, RZ, UR8 ;  /* 0x00000008ff047e24 */ /* 0x000fe4000f8e00ff */
[----:B------:R-:W-:-:S02]  /*20170*/  IMAD.U32 R5, RZ, RZ, UR9 ;  /* 0x00000009ff057e24 */ /* 0x000fc4000f8e00ff */
[----:B------:R-:W-:Y:S02]  /*20180*/  IMAD.U32 R14, RZ, RZ, UR6 ;  /* 0x00000006ff0e7e24 */ /* 0x000fe4000f8e00ff */
[----:B------:R-:W-:Y:S02]  /*20190*/  IMAD.U32 R15, RZ, RZ, UR7 ;  /* 0x00000007ff0f7e24 */ /* 0x000fe4000f8e00ff */
[----:B------:R-:W-:Y:S02]  /*201a0*/  IMAD.U32 R18, RZ, RZ, UR6 ;  /* 0x00000006ff127e24 */ /* 0x000fe4000f8e00ff */
[----:B0-----:R-:W-:Y:S02]  /*201b0*/  IMAD R0, R120, UR4, R113 ;  /* 0x0000000478007c24 */ /* 0x001fe4000f8e0271 */
[----:B------:R-:W-:Y:S02]  /*201c0*/  IMAD.U32 R19, RZ, RZ, UR7 ;  /* 0x00000007ff137e24 */ /* 0x000fe4000f8e00ff */
[----:B------:R-:W-:Y:S01]  /*201d0*/  IMAD.U32 R6, RZ, RZ, UR6 ;  /* 0x00000006ff067e24 */ /* 0x000fe2000f8e00ff */
[----:B-1----:R-:W-:-:S13]  /*201e0*/  ISETP.GE.U32.AND P2, PT, R0, UR5, PT ;  /* 0x0000000500007c0c */ /* 0x002fda000bf46070 */
[----:B--2---:R-:W-:Y:S05]  /*201f0*/  @P2 BRA `(.L_x_1941) ;  /* 0x0000000c00442947 */ /* 0x004fea0003800000 */
[----:B------:R-:W0:Y:S01]  /*20200*/  LDCU UR5, c[0x0][0x374] ;  /* 0x00006e80ff0577ac */ /* 0x000e220008000800 */
[----:B-----5:R-:W1:Y:S01]  /*20210*/  LDC R45, c[0x0][0x364] ;  /* 0x0000d900ff2d7b82 */ /* 0x020e620000000800 */
[----:B------:R-:W-:Y:S01]  /*20220*/  BSSY.RECONVERGENT B0, `(.L_x_1942) ;  /* 0x000005d000007945 */ /* 0x000fe20003800200 */
[----:B------:R-:W-:Y:S01]  /*20230*/  MOV R14, UR6 ;  /* 0x00000006000e7c02 */ /* 0x000fe20008000f00 */
[----:B------:R-:W-:Y:S01]  /*20240*/  IMAD.U32 R15, RZ, RZ, UR7 ;  /* 0x00000007ff0f7e24 */ /* 0x000fe2000f8e00ff */
[----:B------:R-:W-:Y:S01]  /*20250*/  MOV R13, UR9 ;  /* 0x00000009000d7c02 */ /* 0x000fe20008000f00 */
[----:B------:R-:W-:Y:S02]  /*20260*/  IMAD.U32 R18, RZ, RZ, UR6 ;  /* 0x00000006ff127e24 */ /* 0x000fe4000f8e00ff */
[----:B------:R-:W-:Y:S01]  /*20270*/  IMAD.U32 R19, RZ, RZ, UR7 ;  /* 0x00000007ff137e24 */ /* 0x000fe2000f8e00ff */
[----:B------:R-:W2:Y:S01]  /*20280*/  LDC.64 R42, c[0x0][0x788] ;  /* 0x0001e200ff2a7b82 */ /* 0x000ea20000000a00 */
[----:B------:R-:W-:-:S02]  /*20290*/  IMAD.U32 R6, RZ, RZ, UR6 ;  /* 0x00000006ff067e24 */ /* 0x000fc4000f8e00ff */
[----:B------:R-:W-:Y:S02]  /*202a0*/  IMAD.U32 R7, RZ, RZ, UR7 ;  /* 0x00000007ff077e24 */ /* 0x000fe4000f8e00ff */
[----:B------:R-:W-:Y:S02]  /*202b0*/  IMAD.U32 R12, RZ, RZ, UR8 ;  /* 0x00000008ff0c7e24 */ /* 0x000fe4000f8e00ff */
[----:B------:R-:W-:Y:S02]  /*202c0*/  IMAD.U32 R8, RZ, RZ, UR8 ;  /* 0x00000008ff087e24 */ /* 0x000fe4000f8e00ff */
[----:B------:R-:W-:Y:S02]  /*202d0*/  IMAD.U32 R9, RZ, RZ, UR9 ;  /* 0x00000009ff097e24 */ /* 0x000fe4000f8e00ff */
[----:B------:R-:W-:Y:S02]  /*202e0*/  IMAD.U32 R4, RZ, RZ, UR8 ;  /* 0x00000008ff047e24 */ /* 0x000fe4000f8e00ff */
[----:B------:R-:W-:-:S02]  /*202f0*/  IMAD.U32 R5, RZ, RZ, UR9 ;  /* 0x00000009ff057e24 */ /* 0x000fc4000f8e00ff */
[----:B0-----:R-:W-:Y:S02]  /*20300*/  IMAD R121, R121, UR5, RZ ;  /* 0x0000000579797c24 */ /* 0x001fe4000f8e02ff */
[----:B-1----:R-:W-:-:S07]  /*20310*/  IMAD R45, R45, UR4, RZ ;  /* 0x000000042d2d7c24 */ /* 0x002fce000f8e02ff */
.L_x_1951:
[----:B------:R-:W-:-:S04]  /*20320*/  IMAD.IADD R11, R121, 0x1, R0 ;  /* 0x00000001790b7824 */ /* 0x000fc800078e0200 */
[----:B--2---:R-:W-:-:S05]  /*20330*/  IMAD.WIDE.U32 R10, R11, 0x40, R42 ;  /* 0x000000400b0a7825 */ /* 0x004fca00078e002a */
[----:B------:R-:W2:Y:S04]  /*20340*/  LDG.E.64 R32, desc[UR36][R10.64+0x18] ;  /* 0x000018240a207981 */ /* 0x000ea8000c1e1b00 */
[----:B------:R-:W3:Y:S04]  /*20350*/  LDG.E.64 R24, desc[UR36][R10.64+0x8] ;  /* 0x000008240a187981 */ /* 0x000ee8000c1e1b00 */
[----:B------:R-:W4:Y:S04]  /*20360*/  LDG.E.64 R30, desc[UR36][R10.64+0x10] ;  /* 0x000010240a1e7981 */ /* 0x000f28000c1e1b00 */
[----:B------:R-:W4:Y:S04]  /*20370*/  LDG.E.64 R22, desc[UR36][R10.64] ;  /* 0x000000240a167981 */ /* 0x000f28000c1e1b00 */
[----:B------:R0:W5:Y:S04]  /*20380*/  LDG.E.64 R34, desc[UR36][R10.64+0x20] ;  /* 0x000020240a227981 */ /* 0x000168000c1e1b00 */
[----:B------:R0:W5:Y:S04]  /*20390*/  LDG.E.64 R36, desc[UR36][R10.64+0x28] ;  /* 0x000028240a247981 */ /* 0x000168000c1e1b00 */
[----:B------:R0:W5:Y:S04]  /*203a0*/  LDG.E.64 R38, desc[UR36][R10.64+0x30] ;  /* 0x000030240a267981 */ /* 0x000168000c1e1b00 */
[----:B------:R0:W5:Y:S01]  /*203b0*/  LDG.E.64 R40, desc[UR36][R10.64+0x38] ;  /* 0x000038240a287981 */ /* 0x000162000c1e1b00 */
[----:B------:R-:W-:Y:S01]  /*203c0*/  DSETP.NAN.AND P5, PT, R12, R12, PT ;  /* 0x0000000c0c00722a */ /* 0x000fe20003fa8000 */
[----:B------:R-:W-:Y:S01]  /*203d0*/  BSSY.RECONVERGENT B2, `(.L_x_1943) ;  /* 0x000000f000027945 */ /* 0x000fe20003800200 */
[----:B------:R-:W-:-:S02]  /*203e0*/  DSETP.NAN.AND P6, PT, R20, R20, PT ;  /* 0x000000141400722a */ /* 0x000fc40003fc8000 */
[----:B------:R-:W-:-:S10]  /*203f0*/  DSETP.NAN.AND P4, PT, R8, R8, PT ;  /* 0x000000080800722a */ /* 0x000fd40003f88000 */
[----:B--2---:R-:W-:Y:S02]  /*20400*/  @P5 ISETP.GE.U32.AND P2, PT, R14, R32, PT ;  /* 0x000000200e00520c */ /* 0x004fe40003f46070 */
[----:B---3--:R-:W-:Y:S02]  /*20410*/  @P6 ISETP.GE.U32.AND P3, PT, R16, R24, PT ;  /* 0x000000181000620c */ /* 0x008fe40003f66070 */
[----:B------:R-:W-:Y:S02]  /*20420*/  @P5 ISETP.GE.AND.EX P2, PT, R15, R33, PT, P2 ;  /* 0x000000210f00520c */ /* 0x000fe40003f46320 */
[----:B------:R-:W-:-:S11]  /*20430*/  @P6 ISETP.GE.AND.EX P3, PT, R17, R25, PT, P3 ;  /* 0x000000191100620c */ /* 0x000fd60003f66330 */
[----:B----4-:R-:W-:Y:S02]  /*20440*/  @P5 DSETP.NUM.OR P2, PT, R30, R30, !P2 ;  /* 0x0000001e1e00522a */ /* 0x010fe40005747400 */
[----:B------:R-:W-:Y:S01]  /*20450*/  @P6 DSETP.NUM.OR P3, PT, R22, R22, !P3 ;  /* 0x000000161600622a */ /* 0x000fe20005f67400 */
[----:B0-----:R-:W-:-:S13]  /*20460*/  @P6 BRA `(.L_x_1944) ;  /* 0x0000000000146947 */ /* 0x001fda0003800000 */
[----:B------:R-:W-:-:S14]  /*20470*/  DSETP.NEU.AND P6, PT, R20, R22, PT ;  /* 0x000000161400722a */ /* 0x000fdc0003fcd000 */
[----:B------:R-:W-:-:S04]  /*20480*/  @!P6 ISETP.GE.U32.AND P3, PT, R16, R24, PT ;  /* 0x000000181000e20c */ /* 0x000fc80003f66070 */
[----:B------:R-:W-:-:S04]  /*20490*/  @!P6 ISETP.GE.AND.EX P3, PT, R17, R25, PT, P3 ;  /* 0x000000191100e20c */ /* 0x000fc80003f66330 */
[----:B------:R-:W-:-:S07]  /*204a0*/  @!P6 PLOP3.LUT P3, PT, P3, PT, PT, 0x8, 0x80 ;  /* 0x000000000080e81c */ /* 0x000fce0001f6e170 */
[----:B------:R-:W-:-:S14]  /*204b0*/  @P6 DSETP.LT.AND P3, PT, R20, R22, PT ;  /* 0x000000161400622a */ /* 0x000fdc0003f61000 */
.L_x_1944:
[----:B------:R-:W-:Y:S05]  /*204c0*/  BSYNC.RECONVERGENT B2 ;  /* 0x0000000000027941 */ /* 0x000fea0003800200 */
.L_x_1943:
[----:B------:R-:W-:Y:S04]  /*204d0*/  BSSY.RECONVERGENT B2, `(.L_x_1945) ;  /* 0x0000007000027945 */ /* 0x000fe80003800200 */
[----:B------:R-:W-:Y:S05]  /*204e0*/  @P5 BRA `(.L_x_1946) ;  /* 0x0000000000145947 */ /* 0x000fea0003800000 */
[----:B------:R-:W-:-:S14]  /*204f0*/  DSETP.NEU.AND P5, PT, R12, R30, PT ;  /* 0x0000001e0c00722a */ /* 0x000fdc0003fad000 */
[----:B------:R-:W-:-:S04]  /*20500*/  @!P5 ISETP.GE.U32.AND P2, PT, R14, R32, PT ;  /* 0x000000200e00d20c */ /* 0x000fc80003f46070 */
[----:B------:R-:W-:-:S03]  /*20510*/  @!P5 ISETP.GE.AND.EX P6, PT, R15, R33, PT, P2 ;  /* 0x000000210f00d20c */ /* 0x000fc60003fc6320 */
[----:B------:R-:W-:Y:S02]  /*20520*/  @P5 DSETP.LT.AND P2, PT, R12, R30, PT ;  /* 0x0000001e0c00522a */ /* 0x000fe40003f41000 */
[----:B------:R-:W-:-:S13]  /*20530*/  @!P5 PLOP3.LUT P2, PT, P6, PT, PT, 0x8, 0x80 ;  /* 0x000000000080d81c */ /* 0x000fda000374e170 */
.L_x_1946:
[----:B------:R-:W-:Y:S05]  /*20540*/  BSYNC.RECONVERGENT B2 ;  /* 0x0000000000027941 */ /* 0x000fea0003800200 */
.L_x_1945:
[----:B-----5:R-:W-:Y:S01]  /*20550*/  @P4 ISETP.GE.U32.AND P5, PT, R18, R36, PT ;  /* 0x000000241200420c */ /* 0x020fe20003fa6070 */
[----:B------:R-:W-:Y:S03]  /*20560*/  BSSY.RECONVERGENT B2, `(.L_x_1947) ;  /* 0x0000009000027945 */ /* 0x000fe60003800200 */
[----:B------:R-:W-:-:S13]  /*20570*/  @P4 ISETP.GE.AND.EX P5, PT, R19, R37, PT, P5 ;  /* 0x000000251300420c */ /* 0x000fda0003fa6350 */
[----:B------:R-:W-:Y:S01]  /*20580*/  @P4 DSETP.NUM.OR P5, PT, R34, R34, !P5 ;  /* 0x000000222200422a */ /* 0x000fe20006fa7400 */
[----:B------:R-:W-:-:S13]  /*20590*/  @P4 BRA `(.L_x_1948) ;  /* 0x0000000000144947 */ /* 0x000fda0003800000 */
[----:B------:R-:W-:-:S14]  /*205a0*/  DSETP.NEU.AND P6, PT, R8, R34, PT ;  /* 0x000000220800722a */ /* 0x000fdc0003fcd000 */
[----:B------:R-:W-:Y:S01]  /*205b0*/  @!P6 ISETP.GE.U32.AND P4, PT, R18, R36, PT ;  /* 0x000000241200e20c */ /* 0x000fe20003f86070 */
[----:B------:R-:W-:-:S03]  /*205c0*/  @P6 DSETP.LT.AND P5, PT, R8, R34, PT ;  /* 0x000000220800622a */ /* 0x000fc60003fa1000 */
[----:B------:R-:W-:-:S04]  /*205d0*/  @!P6 ISETP.GE.AND.EX P4, PT, R19, R37, PT, P4 ;  /* 0x000000251300e20c */ /* 0x000fc80003f86340 */
[----:B------:R-:W-:-:S13]  /*205e0*/  @!P6 PLOP3.LUT P5, PT, P4, PT, PT, 0x8, 0x80 ;  /* 0x000000000080e81c */ /* 0x000fda00027ae170 */
.L_x_1948:
[----:B------:R-:W-:Y:S05]  /*205f0*/  BSYNC.RECONVERGENT B2 ;  /* 0x0000000000027941 */ /* 0x000fea0003800200 */
.L_x_1947:
[----:B------:R-:W-:Y:S01]  /*20600*/  DSETP.NAN.AND P6, PT, R4, R4, PT ;  /* 0x000000040400722a */ /* 0x000fe20003fc8000 */
[----:B------:R-:W-:Y:S01]  /*20610*/  IMAD.IADD R0, R45, 0x1, R0 ;  /* 0x000000012d007824 */ /* 0x000fe200078e0200 */
[----:B------:R-:W-:Y:S01]  /*20620*/  BSSY.RECONVERGENT B2, `(.L_x_1949) ;  /* 0x0000017000027945 */ /* 0x000fe20003800200 */
[----:B------:R-:W-:Y:S02]  /*20630*/  FSEL R20, R20, R22, P3 ;  /* 0x0000001614147208 */ /* 0x000fe40001800000 */
[----:B------:R-:W-:Y:S02]  /*20640*/  FSEL R21, R21, R23, P3 ;  /* 0x0000001715157208 */ /* 0x000fe40001800000 */
[----:B------:R-:W-:Y:S02]  /*20650*/  SEL R16, R16, R24, P3 ;  /* 0x0000001810107207 */ /* 0x000fe40001800000 */
[----:B------:R-:W-:Y:S02]  /*20660*/  SEL R17, R17, R25, P3 ;  /* 0x0000001911117207 */ /* 0x000fe40001800000 */
[----:B------:R-:W-:-:S02]  /*20670*/  FSEL R12, R12, R30, P2 ;  /* 0x0000001e0c0c7208 */ /* 0x000fc40001000000 */
[----:B------:R-:W-:Y:S02]  /*20680*/  FSEL R13, R13, R31, P2 ;  /* 0x0000001f0d0d7208 */ /* 0x000fe40001000000 */
[----:B------:R-:W-:Y:S02]  /*20690*/  @P6 ISETP.GE.U32.AND P4, PT, R6, R40, PT ;  /* 0x000000280600620c */ /* 0x000fe40003f86070 */
[----:B------:R-:W-:Y:S02]  /*206a0*/  ISETP.GE.U32.AND P3, PT, R0, UR10, PT ;  /* 0x0000000a00007c0c */ /* 0x000fe4000bf66070 */
[----:B------:R-:W-:Y:S02]  /*206b0*/  @P6 ISETP.GE.AND.EX P4, PT, R7, R41, PT, P4 ;  /* 0x000000290700620c */ /* 0x000fe40003f86340 */
[----:B------:R-:W-:Y:S02]  /*206c0*/  SEL R14, R14, R32, P2 ;  /* 0x000000200e0e7207 */ /* 0x000fe40001000000 */
[----:B------:R-:W-:-:S02]  /*206d0*/  SEL R15, R15, R33, P2 ;  /* 0x000000210f0f7207 */ /* 0x000fc40001000000 */
[----:B------:R-:W-:Y:S02]  /*206e0*/  FSEL R8, R8, R34, P5 ;  /* 0x0000002208087208 */ /* 0x000fe40002800000 */
[----:B------:R-:W-:Y:S02]  /*206f0*/  FSEL R9, R9, R35, P5 ;  /* 0x0000002309097208 */ /* 0x000fe40002800000 */
[----:B------:R-:W-:Y:S02]  /*20700*/  SEL R18, R18, R36, P5 ;  /* 0x0000002412127207 */ /* 0x000fe40002800000 */
[----:B------:R-:W-:Y:S01]  /*20710*/  SEL R19, R19, R37, P5 ;  /* 0x0000002513137207 */ /* 0x000fe20002800000 */
[----:B------:R-:W-:Y:S01]  /*20720*/  @P6 DSETP.NUM.OR P4, PT, R38, R38, !P4 ;  /* 0x000000262600622a */ /* 0x000fe20006787400 */
[----:B------:R-:W-:-:S13]  /*20730*/  @P6 BRA `(.L_x_1950) ;  /* 0x0000000000146947 */ /* 0x000fda0003800000 */
[----:B------:R-:W-:-:S14]  /*20740*/  DSETP.NEU.AND P5, PT, R4, R38, PT ;  /* 0x000000260400722a */ /* 0x000fdc0003fad000 */
[----:B------:R-:W-:Y:S01]  /*20750*/  @!P5 ISETP.GE.U32.AND P2, PT, R6, R40, PT ;  /* 0x000000280600d20c */ /* 0x000fe20003f46070 */
[----:B------:R-:W-:-:S03]  /*20760*/  @P5 DSETP.LT.AND P4, PT, R4, R38, PT ;  /* 0x000000260400522a */ /* 0x000fc60003f81000 */
[----:B------:R-:W-:-:S04]  /*20770*/  @!P5 ISETP.GE.AND.EX P2, PT, R7, R41, PT, P2 ;  /* 0x000000290700d20c */ /* 0x000fc80003f46320 */
[----:B------:R-:W-:-:S13]  /*20780*/  @!P5 PLOP3.LUT P4, PT, P2, PT, PT, 0x8, 0x80 ;  /* 0x000000000080d81c */ /* 0x000fda000178e170 */
.L_x_1950:
[----:B------:R-:W-:Y:S05]  /*20790*/  BSYNC.RECONVERGENT B2 ;  /* 0x0000000000027941 */ /* 0x000fea0003800200 */
.L_x_1949:
[----:B------:R-:W-:Y:S02]  /*207a0*/  FSEL R4, R4, R38, P4 ;  /* 0x0000002604047208 */ /* 0x000fe40002000000 */
[----:B------:R-:W-:Y:S02]  /*207b0*/  FSEL R5, R5, R39, P4 ;  /* 0x0000002705057208 */ /* 0x000fe40002000000 */
[----:B------:R-:W-:Y:S02]  /*207c0*/  SEL R6, R6, R40, P4 ;  /* 0x0000002806067207 */ /* 0x000fe40002000000 */
[----:B------:R-:W-:Y:S01]  /*207d0*/  SEL R7, R7, R41, P4 ;  /* 0x0000002907077207 */ /* 0x000fe20002000000 */
[----:B------:R-:W-:Y:S06]  /*207e0*/  @!P3 BRA `(.L_x_1951) ;  /* 0xfffffff800ccb947 */ /* 0x000fec000383ffff */
[----:B------:R-:W-:Y:S05]  /*207f0*/  BSYNC.RECONVERGENT B0 ;  /* 0x0000000000007941 */ /* 0x000fea0003800200 */
.L_x_1942:
[----:B------:R-:W-:Y:S05]  /*20800*/  BRA `(.L_x_1941) ;  /* 0x0000000400c07947 */ /* 0x000fea0003800000 */
.L_x_1940:
[----:B------:R-:W0:Y:S01]  /*20810*/  LDCU UR4, c[0x0][0x3ac] ;  /* 0x00007580ff0477ac */ /* 0x000e220008000800 */
[----:B------:R-:W-:Y:S01]  /*20820*/  IMAD.U32 R12, RZ, RZ, UR8 ;  /* 0x00000008ff0c7e24 */ /* 0x000fe2000f8e00ff */
[----:B------:R-:W-:Y:S01]  /*20830*/  MOV R13, UR9 ;  /* 0x00000009000d7c02 */ /* 0x000fe20008000f00 */
[----:B------:R-:W-:Y:S01]  /*20840*/  IMAD.U32 R8, RZ, RZ, UR8 ;  /* 0x00000008ff087e24 */ /* 0x000fe2000f8e00ff */
[----:B------:R-:W1:Y:S01]  /*20850*/  LDCU UR5, c[0x0][0x3ac] ;  /* 0x00007580ff0577ac */ /* 0x000e620008000800 */
[----:B------:R-:W-:Y:S01]  /*20860*/  IMAD.U32 R9, RZ, RZ, UR9 ;  /* 0x00000009ff097e24 */ /* 0x000fe2000f8e00ff */
[----:B------:R-:W-:Y:S01]  /*20870*/  MOV R14, UR6 ;  /* 0x00000006000e7c02 */ /* 0x000fe20008000f00 */
[----:B------:R-:W-:Y:S02]  /*20880*/  IMAD.U32 R4, RZ, RZ, UR8 ;  /* 0x00000008ff047e24 */ /* 0x000fe4000f8e00ff */
[----:B------:R-:W-:Y:S02]  /*20890*/  IMAD.U32 R5, RZ, RZ, UR9 ;  /* 0x00000009ff057e24 */ /* 0x000fe4000f8e00ff */
[----:B------:R-:W-:-:S02]  /*208a0*/  IMAD.U32 R15, RZ, RZ, UR7 ;  /* 0x00000007ff0f7e24 */ /* 0x000fc4000f8e00ff */
[----:B------:R-:W-:Y:S02]  /*208b0*/  IMAD.U32 R18, RZ, RZ, UR6 ;  /* 0x00000006ff127e24 */ /* 0x000fe4000f8e00ff */
[----:B------:R-:W-:Y:S02]  /*208c0*/  IMAD.U32 R19, RZ, RZ, UR7 ;  /* 0x00000007ff137e24 */ /* 0x000fe4000f8e00ff */
[----:B------:R-:W-:Y:S01]  /*208d0*/  IMAD.U32 R6, RZ, RZ, UR6 ;  /* 0x00000006ff067e24 */ /* 0x000fe2000f8e00ff */
[----:B0-----:R-:W-:Y:S01]  /*208e0*/  ISETP.GE.U32.AND P2, PT, R120, UR4, PT ;  /* 0x0000000478007c0c */ /* 0x001fe2000bf46070 */
[----:B------:R-:W-:-:S12]  /*208f0*/  IMAD.U32 R7, RZ, RZ, UR7 ;  /* 0x00000007ff077e24 */ /* 0x000fd8000f8e00ff */
[----:B-1----:R-:W-:Y:S05]  /*20900*/  @P2 BRA `(.L_x_1941) ;  /* 0x0000000400802947 */ /* 0x002fea0003800000 */
[----:B------:R-:W0:Y:S01]  /*20910*/  LDCU UR4, c[0x0][0x374] ;  /* 0x00006e80ff0477ac */ /* 0x000e220008000800 */
[----:B-----5:R-:W1:Y:S01]  /*20920*/  LDC R44, c[0x0][0x360] ;  /* 0x0000d800ff2c7b82 */ /* 0x020e620000000800 */
[----:B------:R-:W-:Y:S01]  /*20930*/  IMAD.U32 R14, RZ, RZ, UR6 ;  /* 0x00000006ff0e7e24 */ /* 0x000fe2000f8e00ff */
[----:B------:R-:W-:Y:S01]  /*20940*/  MOV R18, UR6 ;  /* 0x0000000600127c02 */ /* 0x000fe20008000f00 */
[----:B------:R-:W-:Y:S01]  /*20950*/  IMAD.U32 R15, RZ, RZ, UR7 ;  /* 0x00000007ff0f7e24 */ /* 0x000fe2000f8e00ff */
[----:B------:R-:W-:Y:S01]  /*20960*/  MOV R8, UR8 ;  /* 0x0000000800087c02 */ /* 0x000fe20008000f00 */
[----:B------:R-:W-:Y:S02]  /*20970*/  IMAD.U32 R19, RZ, RZ, UR7 ;  /* 0x00000007ff137e24 */ /* 0x000fe4000f8e00ff */
[----:B------:R-:W-:Y:S01]  /*20980*/  IMAD.U32 R6, RZ, RZ, UR6 ;  /* 0x00000006ff067e24 */ /* 0x000fe2000f8e00ff */
[----:B------:R-:W2:Y:S01]  /*20990*/  LDC.64 R42, c[0x0][0x788] ;  /* 0x0001e200ff2a7b82 */ /* 0x000ea20000000a00 */
[----:B------:R-:W-:-:S02]  /*209a0*/  IMAD.U32 R7, RZ, RZ, UR7 ;  /* 0x00000007ff077e24 */ /* 0x000fc4000f8e00ff */
[----:B------:R-:W-:Y:S02]  /*209b0*/  IMAD.MOV.U32 R0, RZ, RZ, R120 ;  /* 0x000000ffff007224 */ /* 0x000fe400078e0078 */
[----:B------:R-:W-:Y:S02]  /*209c0*/  IMAD.U32 R12, RZ, RZ, UR8 ;  /* 0x00000008ff0c7e24 */ /* 0x000fe4000f8e00ff */
[----:B------:R-:W-:Y:S01]  /*209d0*/  IMAD.U32 R13, RZ, RZ, UR9 ;  /* 0x00000009ff0d7e24 */ /* 0x000fe2000f8e00ff */
[----:B------:R-:W3:Y:S01]  /*209e0*/  LDC R45, c[0x0][0x364] ;  /* 0x0000d900ff2d7b82 */ /* 0x000ee20000000800 */
[----:B------:R-:W-:Y:S02]  /*209f0*/  IMAD.U32 R9, RZ, RZ, UR9 ;  /* 0x00000009ff097e24 */ /* 0x000fe4000f8e00ff */
[----:B------:R-:W-:Y:S02]  /*20a00*/  IMAD.U32 R4, RZ, RZ, UR8 ;  /* 0x00000008ff047e24 */ /* 0x000fe4000f8e00ff */
[----:B------:R-:W-:-:S02]  /*20a10*/  IMAD.U32 R5, RZ, RZ, UR9 ;  /* 0x00000009ff057e24 */ /* 0x000fc4000f8e00ff */
[----:B0-----:R-:W-:-:S07]  /*20a20*/  IMAD R121, R121, UR4, RZ ;  /* 0x0000000479797c24 */ /* 0x001fce000f8e02ff */
.L_x_1960:
[----:B------:R-:W-:-:S04]  /*20a30*/  IMAD.IADD R10, R121, 0x1, R0 ;  /* 0x00000001790a7824 */ /* 0x000fc800078e0200 */
[----:B-1----:R-:W-:-:S04]  /*20a40*/  IMAD R11, R10, R44, R113 ;  /* 0x0000002c0a0b7224 */ /* 0x002fc800078e0271 */
[----:B--2---:R-:W-:-:S05]  /*20a50*/  IMAD.WIDE.U32 R10, R11, 0x40, R42 ;  /* 0x000000400b0a7825 */ /* 0x004fca00078e002a */
[----:B------:R-:W2:Y:S04]  /*20a60*/  LDG.E.64 R32, desc[UR36][R10.64+0x18] ;  /* 0x000018240a207981 */ /* 0x000ea8000c1e1b00 */
[----:B------:R-:W4:Y:S04]  /*20a70*/  LDG.E.64 R24, desc[UR36][R10.64+0x8] ;  /* 0x000008240a187981 */ /* 0x000f28000c1e1b00 */
[----:B------:R-:W3:Y:S04]  /*20a80*/  LDG.E.64 R30, desc[UR36][R10.64+0x10] ;  /* 0x000010240a1e7981 */ /* 0x000ee8000c1e1b00 */
[----:B------:R-:W3:Y:S04]  /*20a90*/  LDG.E.64 R22, desc[UR36][R10.64] ;  /* 0x000000240a167981 */ /* 0x000ee8000c1e1b00 */
        /* <DEDUP_REMOVED lines=9> */
[----:B----4-:R-:W-:Y:S02]  /*20b30*/  @P6 ISETP.GE.U32.AND P3, PT, R16, R24, PT ;  /* 0x000000181000620c */ /* 0x010fe40003f66070 */
[----:B------:R-:W-:Y:S02]  /*20b40*/  @P5 ISETP.GE.AND.EX P2, PT, R15, R33, PT, P2 ;  /* 0x000000210f00520c */ /* 0x000fe40003f46320 */
[----:B------:R-:W-:-:S11]  /*20b50*/  @P6 ISETP.GE.AND.EX P3, PT, R17, R25, PT, P3 ;  /* 0x000000191100620c */ /* 0x000fd60003f66330 */
[----:B---3--:R-:W-:Y:S02]  /*20b60*/  @P5 DSETP.NUM.OR P2, PT, R30, R30, !P2 ;  /* 0x0000001e1e00522a */ /* 0x008fe40005747400 */
[----:B------:R-:W-:Y:S01]  /*20b70*/  @P6 DSETP.NUM.OR P3, PT, R22, R22, !P3 ;  /* 0x000000161600622a */ /* 0x000fe20005f67400 */
[----:B0-----:R-:W-:-:S13]  /*20b80*/  @P6 BRA `(.L_x_1953) ;  /* 0x0000000000146947 */ /* 0x001fda0003800000 */
[----:B------:R-:W-:-:S14]  /*20b90*/  DSETP.NEU.AND P6, PT, R20, R22, PT ;  /* 0x000000161400722a */ /* 0x000fdc0003fcd000 */
[----:B------:R-:W-:-:S04]  /*20ba0*/  @!P6 ISETP.GE.U32.AND P3, PT, R16, R24, PT ;  /* 0x000000181000e20c */ /* 0x000fc80003f66070 */
[----:B------:R-:W-:-:S04]  /*20bb0*/  @!P6 ISETP.GE.AND.EX P3, PT, R17, R25, PT, P3 ;  /* 0x000000191100e20c */ /* 0x000fc80003f66330 */
[----:B------:R-:W-:-:S07]  /*20bc0*/  @!P6 PLOP3.LUT P3, PT, P3, PT, PT, 0x8, 0x80 ;  /* 0x000000000080e81c */ /* 0x000fce0001f6e170 */
[----:B------:R-:W-:-:S14]  /*20bd0*/  @P6 DSETP.LT.AND P3, PT, R20, R22, PT ;  /* 0x000000161400622a */ /* 0x000fdc0003f61000 */
.L_x_1953:
[----:B------:R-:W-:Y:S05]  /*20be0*/  BSYNC.RECONVERGENT B0 ;  /* 0x0000000000007941 */ /* 0x000fea0003800200 */
.L_x_1952:
[----:B------:R-:W-:Y:S04]  /*20bf0*/  BSSY.RECONVERGENT B0, `(.L_x_1954) ;  /* 0x0000007000007945 */ /* 0x000fe80003800200 */
[----:B------:R-:W-:Y:S05]  /*20c00*/  @P5 BRA `(.L_x_1955) ;  /* 0x0000000000145947 */ /* 0x000fea0003800000 */
[----:B------:R-:W-:-:S14]  /*20c10*/  DSETP.NEU.AND P5, PT, R12, R30, PT ;  /* 0x0000001e0c00722a */ /* 0x000fdc0003fad000 */
[----:B------:R-:W-:-:S04]  /*20c20*/  @!P5 ISETP.GE.U32.AND P2, PT, R14, R32, PT ;  /* 0x000000200e00d20c */ /* 0x000fc80003f46070 */
[----:B------:R-:W-:-:S03]  /*20c30*/  @!P5 ISETP.GE.AND.EX P6, PT, R15, R33, PT, P2 ;  /* 0x000000210f00d20c */ /* 0x000fc60003fc6320 */
[----:B------:R-:W-:Y:S02]  /*20c40*/  @P5 DSETP.LT.AND P2, PT, R12, R30, PT ;  /* 0x0000001e0c00522a */ /* 0x000fe40003f41000 */
[----:B------:R-:W-:-:S13]  /*20c50*/  @!P5 PLOP3.LUT P2, PT, P6, PT, PT, 0x8, 0x80 ;  /* 0x000000000080d81c */ /* 0x000fda000374e170 */
.L_x_1955:
[----:B------:R-:W-:Y:S05]  /*20c60*/  BSYNC.RECONVERGENT B0 ;  /* 0x0000000000007941 */ /* 0x000fea0003800200 */
.L_x_1954:
        /* <DEDUP_REMOVED lines=10> */
.L_x_1957:
[----:B------:R-:W-:Y:S05]  /*20d10*/  BSYNC.RECONVERGENT B0 ;  /* 0x0000000000007941 */ /* 0x000fea0003800200 */
.L_x_1956:
        /* <DEDUP_REMOVED lines=25> */
.L_x_1959:
[----:B------:R-:W-:Y:S05]  /*20eb0*/  BSYNC.RECONVERGENT B0 ;  /* 0x0000000000007941 */ /* 0x000fea0003800200 */
.L_x_1958:
[----:B------:R-:W-:Y:S02]  /*20ec0*/  FSEL R4, R4, R38, P4 ;  /* 0x0000002604047208 */ /* 0x000fe40002000000 */
[----:B------:R-:W-:Y:S02]  /*20ed0*/  FSEL R5, R5, R39, P4 ;  /* 0x0000002705057208 */ /* 0x000fe40002000000 */
[----:B------:R-:W-:Y:S02]  /*20ee0*/  SEL R6, R6, R40, P4 ;  /* 0x0000002806067207 */ /* 0x000fe40002000000 */
[----:B------:R-:W-:Y:S01]  /*20ef0*/  SEL R7, R7, R41, P4 ;  /* 0x0000002907077207 */ /* 0x000fe20002000000 */
[----:B------:R-:W-:Y:S06]  /*20f00*/  @!P3 BRA `(.L_x_1960) ;  /* 0xfffffff800c8b947 */ /* 0x000fec000383ffff */
.L_x_1941:
[----:B------:R-:W-:Y:S05]  /*20f10*/  BSYNC.RECONVERGENT B1 ;  /* 0x0000000000017941 */ /* 0x000fea0003800200 */
.L_x_1939:
[----:B------:R-:W0:Y:S01]  /*20f20*/  S2UR UR6, SR_CgaCtaId ;  /* 0x00000000000679c3 */ /* 0x000e220000008800 */
[----:B------:R-:W1:Y:S01]  /*20f30*/  LDCU UR5, c[0x0][0x360] ;  /* 0x00006c00ff0577ac */ /* 0x000e620008000800 */
[----:B------:R-:W-:Y:S01]  /*20f40*/  IMAD.MOV.U32 R22, RZ, RZ, R16 ;  /* 0x000000ffff167224 */ /* 0x000fe200078e0010 */
[----:B------:R-:W-:Y:S01]  /*20f50*/  MOV R23, R17 ;  /* 0x0000001100177202 */ /* 0x000fe20000000f00 */
[----:B------:R-:W-:Y:S01]  /*20f60*/  IMAD.MOV.U32 R10, RZ, RZ, R18 ;  /* 0x000000ffff0a7224 */ /* 0x000fe200078e0012 */
[----:B------:R-:W-:Y:S01]  /*20f70*/  UMOV UR4, 0x400 ;  /* 0x0000040000047882 */ /* 0x000fe20000000000 */
[----:B------:R-:W-:Y:S01]  /*20f80*/  IMAD.MOV.U32 R11, RZ, RZ, R19 ;  /* 0x000000ffff0b7224 */ /* 0x000fe200078e0013 */
[----:B------:R-:W-:Y:S01]  /*20f90*/  UIADD3 UR4, UPT, UPT, UR4, 0x10, URZ ;  /* 0x0000001004047890 */ /* 0x000fe2000fffe0ff */
[----:B-1----:R-:W-:-:S03]  /*20fa0*/  IMAD R25, R120, UR5, R113 ;  /* 0x0000000578197c24 */ /* 0x002fc6000f8e0271 */
[----:B0-----:R-:W-:Y:S01]  /*20fb0*/  ULEA UR8, UR6, UR4, 0x18 ;  /* 0x0000000406087291 */ /* 0x001fe2000f8ec0ff */
[----:B------:R-:W0:Y:S05]  /*20fc0*/  LDCU UR6, c[0x0][0x364] ;  /* 0x00006c80ff0677ac */ /* 0x000e2a0008000800 */
[----:B------:R-:W-:-:S05]  /*20fd0*/  LEA R25, R25, UR8, 0x6 ;  /* 0x0000000819197c11 */ /* 0x000fca000f8e30ff */
[----:B------:R1:W-:Y:S04]  /*20fe0*/  STS.128 [R25], R20 ;  /* 0x0000001419007388 */ /* 0x0003e80000000c00 */
[----:B------:R1:W-:Y:S04]  /*20ff0*/  STS.128 [R25+0x10], R12 ;  /* 0x0000100c19007388 */ /* 0x0003e80000000c00 */
[----:B------:R1:W-:Y:S01]  /*21000*/  STS.128 [R25+0x20], R8 ;  /* 0x0000200819007388 */ /* 0x0003e20000000c00 */
[----:B0-----:R-:W-:-:S03]  /*21010*/  UISETP.GE.U32.AND UP0, UPT, UR6, 0x2, UPT ;  /* 0x000000020600788c */ /* 0x001fc6000bf06070 */
[----:B------:R1:W-:Y:S06]  /*21020*/  STS.128 [R25+0x30], R4 ;  /* 0x0000300419007388 */ /* 0x0003ec0000000c00 */
[----:B------:R-:W-:Y:S05]  /*21030*/  BRA.U !UP0, `(.L_x_1961) ;  /* 0x0000000508687547 */ /* 0x000fea000b800000 */
[----:B------:R-:W-:-:S05]  /*21040*/  UMOV UR4, UR6 ;  /* 0x0000000600047c82 */ /* 0x000fca0008000000 */
.L_x_1972:
[----:B------:R-:W-:Y:S01]  /*21050*/  USHF.R.U32.HI UR7, URZ, 0x1, UR4 ;  /* 0x00000001ff077899 */ /* 0x000fe20008011604 */
[----:B------:R-:W-:Y:S05]  /*21060*/  BAR.SYNC.DEFER_BLOCKING 0x0 ;  /* 0x0000000000007b1d */ /* 0x000fea0000010000 */
[----:B------:R-:W-:Y:S01]  /*21070*/  VIADD R0, R120, UR7 ;  /* 0x0000000778007c36 */ /* 0x000fe20008000000 */
[----:B------:R-:W-:Y:S04]  /*21080*/  BSSY.RECONVERGENT B0, `(.L_x_1962) ;  /* 0x0000052000007945 */ /* 0x000fe80003800200 */
[----:B------:R-:W-:-:S04]  /*21090*/  ISETP.GE.U32.AND P2, PT, R0, UR6, PT ;  /* 0x0000000600007c0c */ /* 0x000fc8000bf46070 */
[----:B------:R-:W-:-:S13]  /*210a0*/  ISETP.GE.U32.OR P2, PT, R120, UR7, P2 ;  /* 0x0000000778007c0c */ /* 0x000fda0009746470 */
[----:B0-2---:R-:W-:Y:S05]  /*210b0*/  @P2 BRA `(.L_x_1963) ;  /* 0x0000000400382947 */ /* 0x005fea0003800000 */
[----:B------:R-:W-:Y:S01]  /*210c0*/  IMAD R0, R0, UR5, R113 ;  /* 0x0000000500007c24 */ /* 0x000fe2000f8e0271 */
[----:B------:R-:W-:Y:S01]  /*210d0*/  DSETP.NAN.AND P6, PT, R20, R20, PT ;  /* 0x000000141400722a */ /* 0x000fe20003fc8000 */
[----:B------:R-:W-:Y:S01]  /*210e0*/  BSSY.RECONVERGENT B1, `(.L_x_1964) ;  /* 0x0000013000017945 */ /* 0x000fe20003800200 */
[----:B------:R-:W-:Y:S02]  /*210f0*/  DSETP.NAN.AND P5, PT, R12, R12, PT ;  /* 0x0000000c0c00722a */ /* 0x000fe40003fa8000 */
[----:B------:R-:W-:Y:S01]  /*21100*/  LEA R0, R0, UR8, 0x6 ;  /* 0x0000000800007c11 */ /* 0x000fe2000f8e30ff */
[----:B------:R-:W-:-:S04]  /*21110*/  DSETP.NAN.AND P4, PT, R8, R8, PT ;  /* 0x000000080800722a */ /* 0x000fc80003f88000 */
[----:B-----5:R-:W0:Y:S04]  /*21120*/  LDS.128 R40, [R0] ;  /* 0x0000000000287984 */ /* 0x020e280000000c00 */
[----:B------:R-:W2:Y:S04]  /*21130*/  LDS.128 R44, [R0+0x10] ;  /* 0x00001000002c7984 */ /* 0x000ea80000000c00 */
[----:B------:R3:W4:Y:S04]  /*21140*/  LDS.128 R32, [R0+0x20] ;  /* 0x0000200000207984 */ /* 0x0007280000000c00 */
[----:B------:R3:W1:Y:S01]  /*21150*/  LDS.128 R36, [R0+0x30] ;  /* 0x0000300000247984 */ /* 0x0006620000000c00 */
[----:B0-----:R-:W-:-:S04]  /*21160*/  @P6 ISETP.GE.U32.AND P3, PT, R16, R42, PT ;  /* 0x0000002a1000620c */ /* 0x001fc80003f66070 */
[----:B------:R-:W-:Y:S02]  /*21170*/  @P6 ISETP.GE.AND.EX P3, PT, R17, R43, PT, P3 ;  /* 0x0000002b1100620c */ /* 0x000fe40003f66330 */
[----:B--2---:R-:W-:-:S04]  /*21180*/  @P5 ISETP.GE.U32.AND P2, PT, R14, R46, PT ;  /* 0x0000002e0e00520c */ /* 0x004fc80003f46070 */
[----:B------:R-:W-:-:S07]  /*21190*/  @P5 ISETP.GE.AND.EX P2, PT, R15, R47, PT, P2 ;  /* 0x0000002f0f00520c */ /* 0x000fce0003f46320 */
[----:B------:R-:W-:Y:S01]  /*211a0*/  @P6 DSETP.NUM.OR P3, PT, R40, R40, !P3 ;  /* 0x000000282800622a */ /* 0x000fe20005f67400 */
[----:B-1-34-:R-:W-:-:S13]  /*211b0*/  @P6 BRA `(.L_x_1965) ;  /* 0x0000000000146947 */ /* 0x01afda0003800000 */
[----:B------:R-:W-:-:S14]  /*211c0*/  DSETP.NEU.AND P6, PT, R20, R40, PT ;  /* 0x000000281400722a */ /* 0x000fdc0003fcd000 */
[----:B------:R-:W-:-:S04]  /*211d0*/  @!P6 ISETP.GE.U32.AND P3, PT, R16, R42, PT ;  /* 0x0000002a1000e20c */ /* 0x000fc80003f66070 */
[----:B------:R-:W-:-:S04]  /*211e0*/  @!P6 ISETP.GE.AND.EX P3, PT, R17, R43, PT, P3 ;  /* 0x0000002b1100e20c */ /* 0x000fc80003f66330 */
[----:B------:R-:W-:-:S07]  /*211f0*/  @!P6 PLOP3.LUT P3, PT, P3, PT, PT, 0x8, 0x80 ;  /* 0x000000000080e81c */ /* 0x000fce0001f6e170 */
[----:B------:R-:W-:-:S14]  /*21200*/  @P6 DSETP.LT.AND P3, PT, R20, R40, PT ;  /* 0x000000281400622a */ /* 0x000fdc0003f61000 */
.L_x_1965:
[----:B------:R-:W-:Y:S05]  /*21210*/  BSYNC.RECONVERGENT B1 ;  /* 0x0000000000017941 */ /* 0x000fea0003800200 */
.L_x_1964:
        /* <DEDUP_REMOVED lines=12> */
.L_x_1967:
[----:B------:R-:W-:Y:S05]  /*212e0*/  BSYNC.RECONVERGENT B1 ;  /* 0x0000000000017941 */ /* 0x000fea0003800200 */
.L_x_1966:
[----:B------:R-:W-:Y:S01]  /*212f0*/  FSEL R12, R12, R44, P2 ;  /* 0x0000002c0c0c7208 */ /* 0x000fe20001000000 */
[----:B------:R-:W-:Y:S01]  /*21300*/  IMAD.MOV.U32 R22, RZ, RZ, R16 ;  /* 0x000000ffff167224 */ /* 0x000fe200078e0010 */
[----:B------:R-:W-:Y:S01]  /*21310*/  FSEL R13, R13, R45, P2 ;  /* 0x0000002d0d0d7208 */ /* 0x000fe20001000000 */
[----:B------:R-:W-:Y:S01]  /*21320*/  IMAD.MOV.U32 R23, RZ, RZ, R17 ;  /* 0x000000ffff177224 */ /* 0x000fe200078e0011 */
[----:B------:R-:W-:Y:S01]  /*21330*/  SEL R14, R14, R46, P2 ;  /* 0x0000002e0e0e7207 */ /* 0x000fe20001000000 */
[----:B------:R-:W-:Y:S01]  /*21340*/  DSETP.NAN.AND P5, PT, R4, R4, PT ;  /* 0x000000040400722a */ /* 0x000fe20003fa8000 */
[----:B------:R-:W-:Y:S01]  /*21350*/  SEL R15, R15, R47, P2 ;  /* 0x0000002f0f0f7207 */ /* 0x000fe20001000000 */
[----:B------:R-:W-:Y:S01]  /*21360*/  BSSY.RECONVERGENT B1, `(.L_x_1968) ;  /* 0x000000e000017945 */ /* 0x000fe20003800200 */
[----:B------:R0:W-:Y:S01]  /*21370*/  STS.128 [R25], R20 ;  /* 0x0000001419007388 */ /* 0x0001e20000000c00 */
[----:B------:R-:W-:-:S03]  /*21380*/  @P4 ISETP.GE.U32.AND P3, PT, R18, R34, PT ;  /* 0x000000221200420c */ /* 0x000fc60003f66070 */
[----:B------:R0:W-:Y:S01]  /*21390*/  STS.128 [R25+0x10], R12 ;  /* 0x0000100c19007388 */ /* 0x0001e20000000c00 */
[----:B------:R-:W-:-:S06]  /*213a0*/  @P4 ISETP.GE.AND.EX P3, PT, R19, R35, PT, P3 ;  /* 0x000000231300420c */ /* 0x000fcc0003f66330 */
[----:B------:R-:W-:-:S04]  /*213b0*/  @P5 ISETP.GE.U32.AND P2, PT, R6, R38, PT ;  /* 0x000000260600520c */ /* 0x000fc80003f46070 */
[----:B------:R-:W-:-:S03]  /*213c0*/  @P5 ISETP.GE.AND.EX P2, PT, R7, R39, PT, P2 ;  /* 0x000000270700520c */ /* 0x000fc60003f46320 */
[----:B------:R-:W-:Y:S01]  /*213d0*/  @P4 DSETP.NUM.OR P3, PT, R32, R32, !P3 ;  /* 0x000000202000422a */ /* 0x000fe20005f67400 */
[----:B------:R-:W-:-:S13]  /*213e0*/  @P4 BRA `(.L_x_1969) ;  /* 0x0000000000144947 */ /* 0x000fda0003800000 */
[----:B------:R-:W-:-:S14]  /*213f0*/  DSETP.NEU.AND P4, PT, R8, R32, PT ;  /* 0x000000200800722a */ /* 0x000fdc0003f8d000 */
[----:B------:R-:W-:-:S04]  /*21400*/  @!P4 ISETP.GE.U32.AND P3, PT, R18, R34, PT ;  /* 0x000000221200c20c */ /* 0x000fc80003f66070 */
[----:B------:R-:W-:-:S03]  /*21410*/  @!P4 ISETP.GE.AND.EX P6, PT, R19, R35, PT, P3 ;  /* 0x000000231300c20c */ /* 0x000fc60003fc6330 */
[----:B------:R-:W-:Y:S02]  /*21420*/  @P4 DSETP.LT.AND P3, PT, R8, R32, PT ;  /* 0x000000200800422a */ /* 0x000fe40003f61000 */
[----:B------:R-:W-:-:S13]  /*21430*/  @!P4 PLOP3.LUT P3, PT, P6, PT, PT, 0x8, 0x80 ;  /* 0x000000000080c81c */ /* 0x000fda000376e170 */
.L_x_1969:
[----:B------:R-:W-:Y:S05]  /*21440*/  BSYNC.RECONVERGENT B1 ;  /* 0x0000000000017941 */ /* 0x000fea0003800200 */
.L_x_1968:
        /* <DEDUP_REMOVED lines=12> */
.L_x_1971:
[----:B------:R-:W-:Y:S05]  /*21510*/  BSYNC.RECONVERGENT B1 ;  /* 0x0000000000017941 */ /* 0x000fea0003800200 */
.L_x_1970:
[----:B------:R-:W-:Y:S01]  /*21520*/  FSEL R4, R4, R36, P2 ;  /* 0x0000002404047208 */ /* 0x000fe20001000000 */
[----:B------:R-:W-:Y:S01]  /*21530*/  IMAD.MOV.U32 R10, RZ, RZ, R18 ;  /* 0x000000ffff0a7224 */ /* 0x000fe200078e0012 */
[----:B------:R-:W-:Y:S02]  /*21540*/  FSEL R5, R5, R37, P2 ;  /* 0x0000002505057208 */ /* 0x000fe40001000000 */
[----:B------:R-:W-:Y:S02]  /*21550*/  SEL R6, R6, R38, P2 ;  /* 0x0000002606067207 */ /* 0x000fe40001000000 */
[----:B------:R-:W-:Y:S02]  /*21560*/  SEL R7, R7, R39, P2 ;  /* 0x0000002707077207 */ /* 0x000fe40001000000 */
[----:B------:R-:W-:-:S03]  /*21570*/  MOV R11, R19 ;  /* 0x00000013000b7202 */ /* 0x000fc60000000f00 */
[----:B------:R2:W-:Y:S04]  /*21580*/  STS.128 [R25+0x30], R4 ;  /* 0x0000300419007388 */ /* 0x0005e80000000c00 */
[----:B------:R2:W-:Y:S02]  /*21590*/  STS.128 [R25+0x20], R8 ;  /* 0x0000200819007388 */ /* 0x0005e40000000c00 */
.L_x_1963:
[----:B------:R-:W-:Y:S05]  /*215a0*/  BSYNC.RECONVERGENT B0 ;  /* 0x0000000000007941 */ /* 0x000fea0003800200 */
.L_x_1962:
[----:B------:R-:W-:-:S03]  /*215b0*/  UISETP.GT.U32.AND UP0, UPT, UR4, 0x3, UPT ;  /* 0x000000030400788c */ /* 0x000fc6000bf04070 */
[----:B------:R-:W-:-:S06]  /*215c0*/  UMOV UR4, UR7 ;  /* 0x0000000700047c82 */ /* 0x000fcc0008000000 */
[----:B------:R-:W-:Y:S05]  /*215d0*/  BRA.U UP0, `(.L_x_1972) ;  /* 0xfffffff9009c7547 */ /* 0x000fea000b83ffff */
.L_x_1961:
[----:B------:R-:W3:Y:S02]  /*215e0*/  LDCU UR4, c[0x0][0x3b0] ;  /* 0x00007600ff0477ac */ /* 0x000ee40008000800 */
[----:B---3--:R-:W-:-:S09]  /*215f0*/  UISETP.NE.AND UP0, UPT, UR4, URZ, UPT ;  /* 0x000000ff0400728c */ /* 0x008fd2000bf05270 */
[----:B------:R-:W-:Y:S05]  /*21600*/  BRA.U !UP0, `(.L_x_1973) ;  /* 0x0000000908f87547 */ /* 0x000fea000b800000 */
[----:B------:R-:W-:Y:S02]  /*21610*/  UISETP.GE.U32.AND UP0, UPT, UR5, 0x21, UPT ;  /* 0x000000210500788c */ /* 0x000fe4000bf06070 */
[----:B------:R-:W-:-:S07]  /*21620*/  UMOV UR4, UR5 ;  /* 0x0000000500047c82 */ /* 0x000fce0008000000 */
[----:B------:R-:W-:Y:S05]  /*21630*/  BRA.U !UP0, `(.L_x_1974) ;  /* 0x0000000508907547 */ /* 0x000fea000b800000 */
[----:B01----:R-:W-:Y:S01]  /*21640*/  IMAD.MOV.U32 R22, RZ, RZ, R16 ;  /* 0x000000ffff167224 */ /* 0x003fe200078e0010 */
[----:B------:R3:W-:Y:S01]  /*21650*/  STS.128 [R25+0x10], R12 ;  /* 0x0000100c19007388 */ /* 0x0007e20000000c00 */
[----:B------:R-:W-:Y:S01]  /*21660*/  IMAD.MOV.U32 R23, RZ, RZ, R17 ;  /* 0x000000ffff177224 */ /* 0x000fe200078e0011 */
[----:B------:R-:W-:Y:S01]  /*21670*/  UISETP.GE.U32.AND UP0, UPT, UR5, 0x40, UPT ;  /* 0x000000400500788c */ /* 0x000fe2000bf06070 */
[----:B--2---:R-:W-:Y:S01]  /*21680*/  IMAD.MOV.U32 R10, RZ, RZ, R18 ;  /* 0x000000ffff0a7224 */ /* 0x004fe200078e0012 */
[----:B------:R3:W-:Y:S01]  /*21690*/  STS.128 [R25+0x30], R4 ;  /* 0x0000300419007388 */ /* 0x0007e20000000c00 */
[----:B------:R-:W-:Y:S01]  /*216a0*/  IMAD.MOV.U32 R11, RZ, RZ, R19 ;  /* 0x000000ffff0b7224 */ /* 0x000fe200078e0013 */
[----:B------:R-:W-:Y:S02]  /*216b0*/  UMOV UR4, 0x20 ;  /* 0x0000002000047882 */ /* 0x000fe40000000000 */
[----:B------:R3:W-:Y:S04]  /*216c0*/  STS.128 [R25], R20 ;  /* 0x0000001419007388 */ /* 0x0007e80000000c00 */
[----:B------:R3:W-:Y:S01]  /*216d0*/  STS.128 [R25+0x20], R8 ;  /* 0x0000200819007388 */ /* 0x0007e20000000c00 */
[----:B------:R-:W-:Y:S05]  /*216e0*/  BRA.U !UP0, `(.L_x_1974) ;  /* 0x0000000508647547 */ /* 0x000fea000b800000 */
[----:B------:R-:W-:-:S07]  /*216f0*/  IMAD.U32 R0, RZ, RZ, UR5 ;  /* 0x00000005ff007e24 */ /* 0x000fce000f8e00ff */
.L_x_1985:
[----:B------:R-:W-:Y:S01]  /*21700*/  SHF.R.U32.HI R24, RZ, 0x1, R0 ;  /* 0x00000001ff187819 */ /* 0x000fe20000011600 */
[----:B------:R-:W-:Y:S04]  /*21710*/  BAR.SYNC.DEFER_BLOCKING 0x0 ;  /* 0x0000000000007b1d */ /* 0x000fe80000010000 */
[----:B0--3--:R-:W-:Y:S02]  /*21720*/  IMAD.IADD R10, R24, 0x1, R113 ;  /* 0x00000001180a7824 */ /* 0x009fe400078e0271 */
[----:B------:R-:W-:Y:S03]  /*21730*/  BSSY.RECONVERGENT B0, `(.L_x_1975) ;  /* 0x0000051000007945 */ /* 0x000fe60003800200 */
[----:B------:R-:W-:-:S04]  /*21740*/  ISETP.GE.U32.AND P2, PT, R10, UR5, PT ;  /* 0x000000050a007c0c */ /* 0x000fc8000bf46070 */
[----:B------:R-:W-:-:S13]  /*21750*/  ISETP.GE.U32.OR P2, PT, R113, R24, P2 ;  /* 0x000000187100720c */ /* 0x000fda0001746470 */
[----:B-1----:R-:W-:Y:S05]  /*21760*/  @P2 BRA `(.L_x_1976) ;  /* 0x0000000400342947 */ /* 0x002fea0003800000 */
[----:B-----5:R-:W-:Y:S01]  /*21770*/  LEA R36, R24, R25, 0x6 ;  /* 0x0000001918247211 */ /* 0x020fe200078e30ff */
[----:B------:R-:W-:Y:S01]  /*21780*/  DSETP.NAN.AND P3, PT, R20, R20, PT ;  /* 0x000000141400722a */ /* 0x000fe20003f68000 */
[----:B------:R-:W-:Y:S01]  /*21790*/  BSSY.RECONVERGENT B1, `(.L_x_1977) ;  /* 0x000000e000017945 */ /* 0x000fe20003800200 */
[----:B------:R-:W-:Y:S02]  /*217a0*/  DSETP.NAN.AND P4, PT, R12, R12, PT ;  /* 0x0000000c0c00722a */ /* 0x000fe40003f88000 */
[----:B------:R-:W0:Y:S04]  /*217b0*/  LDS.128 R44, [R36] ;  /* 0x00000000242c7984 */ /* 0x000e280000000c00 */
[----:B------:R1:W2:Y:S04]  /*217c0*/  LDS.128 R40, [R36+0x10] ;  /* 0x0000100024287984 */ /* 0x0002a80000000c00 */
[----:B------:R1:W3:Y:S02]  /*217d0*/  LDS.128 R32, [R36+0x20] ;  /* 0x0000200024207984 */ /* 0x0002e40000000c00 */
[----:B0-----:R-:W-:-:S04]  /*217e0*/  @P3 ISETP.GE.U32.AND P2, PT, R16, R46, PT ;  /* 0x0000002e1000320c */ /* 0x001fc80003f46070 */
[----:B------:R-:W-:-:S13]  /*217f0*/  @P3 ISETP.GE.AND.EX P2, PT, R17, R47, PT, P2 ;  /* 0x0000002f1100320c */ /* 0x000fda0003f46320 */
[----:B------:R-:W-:Y:S01]  /*21800*/  @P3 DSETP.NUM.OR P2, PT, R44, R44, !P2 ;  /* 0x0000002c2c00322a */ /* 0x000fe20005747400 */
[----:B-123--:R-:W-:-:S13]  /*21810*/  @P3 BRA `(.L_x_1978) ;  /* 0x0000000000143947 */ /* 0x00efda0003800000 */
[----:B------:R-:W-:-:S14]  /*21820*/  DSETP.NEU.AND P3, PT, R20, R44, PT ;  /* 0x0000002c1400722a */ /* 0x000fdc0003f6d000 */
[----:B------:R-:W-:-:S04]  /*21830*/  @!P3 ISETP.GE.U32.AND P2, PT, R16, R46, PT ;  /* 0x0000002e1000b20c */ /* 0x000fc80003f46070 */
[----:B------:R-:W-:-:S04]  /*21840*/  @!P3 ISETP.GE.AND.EX P2, PT, R17, R47, PT, P2 ;  /* 0x0000002f1100b20c */ /* 0x000fc80003f46320 */
[----:B------:R-:W-:-:S07]  /*21850*/  @!P3 PLOP3.LUT P2, PT, P2, PT, PT, 0x8, 0x80 ;  /* 0x000000000080b81c */ /* 0x000fce000174e170 */
[----:B------:R-:W-:-:S14]  /*21860*/  @P3 DSETP.LT.AND P2, PT, R20, R44, PT ;  /* 0x0000002c1400322a */ /* 0x000fdc0003f41000 */
.L_x_1978:
[----:B------:R-:W-:Y:S05]  /*21870*/  BSYNC.RECONVERGENT B1 ;  /* 0x0000000000017941 */ /* 0x000fea0003800200 */
.L_x_1977:
[----:B------:R-:W-:Y:S01]  /*21880*/  SEL R16, R16, R46, P2 ;  /* 0x0000002e10107207 */ /* 0x000fe20001000000 */
[----:B------:R-:W0:Y:S01]  /*21890*/  LDS.128 R36, [R36+0x30] ;  /* 0x0000300024247984 */ /* 0x000e220000000c00 */
[----:B------:R-:W-:Y:S01]  /*218a0*/  SEL R17, R17, R47, P2 ;  /* 0x0000002f11117207 */ /* 0x000fe20001000000 */
[----:B------:R-:W-:Y:S01]  /*218b0*/  BSSY.RECONVERGENT B1, `(.L_x_1979) ;  /* 0x0000011000017945 */ /* 0x000fe20003800200 */
[----:B------:R-:W-:Y:S01]  /*218c0*/  FSEL R20, R20, R44, P2 ;  /* 0x0000002c14147208 */ /* 0x000fe20001000000 */
[----:B------:R-:W-:Y:S01]  /*218d0*/  IMAD.MOV.U32 R22, RZ, RZ, R16 ;  /* 0x000000ffff167224 */ /* 0x000fe200078e0010 */
[----:B------:R-:W-:Y:S01]  /*218e0*/  FSEL R21, R21, R45, P2 ;  /* 0x0000002d15157208 */ /* 0x000fe20001000000 */
[----:B------:R-:W-:Y:S01]  /*218f0*/  IMAD.MOV.U32 R23, RZ, RZ, R17 ;  /* 0x000000ffff177224 */ /* 0x000fe200078e0011 */
[----:B------:R-:W-:Y:S01]  /*21900*/  @P4 ISETP.GE.U32.AND P3, PT, R14, R42, PT ;  /* 0x0000002a0e00420c */ /* 0x000fe20003f66070 */
[----:B------:R-:W-:Y:S02]  /*21910*/  DSETP.NAN.AND P6, PT, R8, R8, PT ;  /* 0x000000080800722a */ /* 0x000fe40003fc8000 */
[----:B------:R-:W-:Y:S01]  /*21920*/  DSETP.NAN.AND P5, PT, R4, R4, PT ;  /* 0x000000040400722a */ /* 0x000fe20003fa8000 */
[----:B------:R1:W-:Y:S01]  /*21930*/  STS.128 [R25], R20 ;  /* 0x0000001419007388 */ /* 0x0003e20000000c00 */
        /* <DEDUP_REMOVED lines=8> */
.L_x_1980:
[----:B------:R-:W-:Y:S05]  /*219c0*/  BSYNC.RECONVERGENT B1 ;  /* 0x0000000000017941 */ /* 0x000fea0003800200 */
.L_x_1979:
[----:B------:R-:W-:Y:S01]  /*219d0*/  @P6 ISETP.GE.U32.AND P4, PT, R18, R34, PT ;  /* 0x000000221200620c */ /* 0x000fe20003f86070 */
[----:B------:R-:W-:Y:S01]  /*219e0*/  BSSY.RECONVERGENT B1, `(.L_x_1981) ;  /* 0x000000f000017945 */ /* 0x000fe20003800200 */
[----:B0-----:R-:W-:Y:S02]  /*219f0*/  @P5 ISETP.GE.U32.AND P2, PT, R6, R38, PT ;  /* 0x000000260600520c */ /* 0x001fe40003f46070 */
[----:B------:R-:W-:Y:S02]  /*21a00*/  @P6 ISETP.GE.AND.EX P4, PT, R19, R35, PT, P4 ;  /* 0x000000231300620c */ /* 0x000fe40003f86340 */
[----:B------:R-:W-:Y:S02]  /*21a10*/  @P5 ISETP.GE.AND.EX P2, PT, R7, R39, PT, P2 ;  /* 0x000000270700520c */ /* 0x000fe40003f46320 */
[----:B------:R-:W-:Y:S02]  /*21a20*/  FSEL R12, R12, R40, P3 ;  /* 0x000000280c0c7208 */ /* 0x000fe40001800000 */
[----:B------:R-:W-:-:S02]  /*21a30*/  FSEL R13, R13, R41, P3 ;  /* 0x000000290d0d7208 */ /* 0x000fc40001800000 */
[----:B------:R-:W-:Y:S02]  /*21a40*/  SEL R14, R14, R42, P3 ;  /* 0x0000002a0e0e7207 */ /* 0x000fe40001800000 */
[----:B------:R-:W-:-:S03]  /*21a50*/  SEL R15, R15, R43, P3 ;  /* 0x0000002b0f0f7207 */ /* 0x000fc60001800000 */
[----:B------:R-:W-:Y:S01]  /*21a60*/  @P6 DSETP.NUM.OR P4, PT, R32, R32, !P4 ;  /* 0x000000202000622a */ /* 0x000fe20006787400 */
[----:B------:R-:W-:-:S13]  /*21a70*/  @P6 BRA `(.L_x_1982) ;  /* 0x0000000000146947 */ /* 0x000fda0003800000 */
[----:B------:R-:W-:-:S14]  /*21a80*/  DSETP.NEU.AND P6, PT, R8, R32, PT ;  /* 0x000000200800722a */ /* 0x000fdc0003fcd000 */
[----:B------:R-:W-:Y:S01]  /*21a90*/  @!P6 ISETP.GE.U32.AND P3, PT, R18, R34, PT ;  /* 0x000000221200e20c */ /* 0x000fe20003f66070 */
[----:B------:R-:W-:-:S03]  /*21aa0*/  @P6 DSETP.LT.AND P4, PT, R8, R32, PT ;  /* 0x000000200800622a */ /* 0x000fc60003f81000 */
[----:B------:R-:W-:-:S04]  /*21ab0*/  @!P6 ISETP.GE.AND.EX P3, PT, R19, R35, PT, P3 ;  /* 0x000000231300e20c */ /* 0x000fc80003f66330 */
[----:B------:R-:W-:-:S13]  /*21ac0*/  @!P6 PLOP3.LUT P4, PT, P3, PT, PT, 0x8, 0x80 ;  /* 0x000000000080e81c */ /* 0x000fda0001f8e170 */
.L_x_1982:
[----:B------:R-:W-:Y:S05]  /*21ad0*/  BSYNC.RECONVERGENT B1 ;  /* 0x0000000000017941 */ /* 0x000fea0003800200 */
.L_x_1981:
        /* <DEDUP_REMOVED lines=12> */
.L_x_1984:
[----:B------:R-:W-:Y:S05]  /*21ba0*/  BSYNC.RECONVERGENT B1 ;  /* 0x0000000000017941 */ /* 0x000fea0003800200 */
.L_x_1983:
[----:B------:R-:W-:Y:S01]  /*21bb0*/  FSEL R4, R4, R36, P2 ;  /* 0x0000002404047208 */ /* 0x000fe20001000000 */
[----:B------:R-:W-:Y:S01]  /*21bc0*/  IMAD.MOV.U32 R10, RZ, RZ, R18 ;  /* 0x000000ffff0a7224 */ /* 0x000fe200078e0012 */
[----:B------:R-:W-:Y:S01]  /*21bd0*/  FSEL R5, R5, R37, P2 ;  /* 0x0000002505057208 */ /* 0x000fe20001000000 */
[----:B------:R-:W-:Y:S01]  /*21be0*/  IMAD.MOV.U32 R11, RZ, RZ, R19 ;  /* 0x000000ffff0b7224 */ /* 0x000fe200078e0013 */
[----:B------:R-:W-:Y:S01]  /*21bf0*/  SEL R6, R6, R38, P2 ;  /* 0x0000002606067207 */ /* 0x000fe20001000000 */
[----:B------:R0:W-:Y:S01]  /*21c00*/  STS.128 [R25+0x10], R12 ;  /* 0x0000100c19007388 */ /* 0x0001e20000000c00 */
[----:B------:R-:W-:-:S03]  /*21c10*/  SEL R7, R7, R39, P2 ;  /* 0x0000002707077207 */ /* 0x000fc60001000000 */
[----:B------:R0:W-:Y:S04]  /*21c20*/  STS.128 [R25+0x20], R8 ;  /* 0x0000200819007388 */ /* 0x0001e80000000c00 */
[----:B------:R0:W-:Y:S02]  /*21c30*/  STS.128 [R25+0x30], R4 ;  /* 0x0000300419007388 */ /* 0x0001e40000000c00 */
.L_x_1976:
[----:B------:R-:W-:Y:S05]  /*21c40*/  BSYNC.RECONVERGENT B0 ;  /* 0x0000000000007941 */ /* 0x000fea0003800200 */
.L_x_1975:
[----:B------:R-:W-:Y:S01]  /*21c50*/  ISETP.GT.U32.AND P2, PT, R0, 0x7f, PT ;  /* 0x0000007f0000780c */ /* 0x000fe20003f44070 */
[----:B------:R-:W-:-:S12]  /*21c60*/  IMAD.MOV.U32 R0, RZ, RZ, R24 ;  /* 0x000000ffff007224 */ /* 0x000fd800078e0018 */
[----:B------:R-:W-:Y:S05]  /*21c70*/  @P2 BRA `(.L_x_1985) ;  /* 0xfffffff800a02947 */ /* 0x000fea000383ffff */
.L_x_1974:
[----:B------:R-:W-:Y:S01]  /*21c80*/  BAR.SYNC.DEFER_BLOCKING 0x0 ;  /* 0x0000000000007b1d */ /* 0x000fe20000010000 */
[----:B------:R-:W-:-:S09]  /*21c90*/  UISETP.GE.U32.AND UP0, UPT, UR4, 0x2, UPT ;  /* 0x000000020400788c */ /* 0x000fd2000bf06070 */
[----:B------:R-:W-:Y:S05]  /*21ca0*/  BRA.U !UP0, `(.L_x_1973) ;  /* 0x0000000508507547 */ /* 0x000fea000b800000 */
[----:B------:R-:W-:-:S07]  /*21cb0*/  IMAD.MOV.U32 R33, RZ, RZ, 0x1 ;  /* 0x00000001ff217424 */ /* 0x000fce00078e00ff */
.L_x_1994:
[----:B------:R-:W4:Y:S01]  /*21cc0*/  SHFL.DOWN PT, R35, R16, R33, 0x1f ;  /* 0x08001f2110237589 */ /* 0x000f2200000e0000 */
[----:B------:R-:W-:Y:S01]  /*21cd0*/  DSETP.NAN.AND P2, PT, R20, R20, PT ;  /* 0x000000141400722a */ /* 0x000fe20003f48000 */
[----:B------:R-:W-:Y:S02]  /*21ce0*/  BSSY.RECONVERGENT B0, `(.L_x_1986) ;  /* 0x000000d000007945 */ /* 0x000fe40003800200 */
[----:B------:R-:W4:Y:S04]  /*21cf0*/  SHFL.DOWN PT, R0, R17, R33, 0x1f ;  /* 0x08001f2111007589 */ /* 0x000f2800000e0000 */
[----:B0123--:R-:W-:Y:S04]  /*21d00*/  SHFL.DOWN PT, R11, R21, R33, 0x1f ;  /* 0x08001f21150b7589 */ /* 0x00ffe800000e0000 */
[----:B------:R-:W0:Y:S03]  /*21d10*/  SHFL.DOWN PT, R10, R20, R33, 0x1f ;  /* 0x08001f21140a7589 */ /* 0x000e2600000e0000 */
[----:B----4-:R-:W-:-:S04]  /*21d20*/  @P2 ISETP.GE.U32.AND P3, PT, R16, R35, PT ;  /* 0x000000231000220c */ /* 0x010fc80003f66070 */
[----:B------:R-:W-:-:S13]  /*21d30*/  @P2 ISETP.GE.AND.EX P3, PT, R17, R0, PT, P3 ;  /* 0x000000001100220c */ /* 0x000fda0003f66330 */
[----:B0-----:R-:W-:Y:S01]  /*21d40*/  @P2 DSETP.NUM.OR P3, PT, R10, R10, !P3 ;  /* 0x0000000a0a00222a */ /* 0x001fe20005f67400 */
[----:B------:R-:W-:-:S13]  /*21d50*/  @P2 BRA `(.L_x_1987) ;  /* 0x0000000000142947 */ /* 0x000fda0003800000 */
[----:B------:R-:W-:-:S14]  /*21d60*/  DSETP.NEU.AND P4, PT, R20, R10, PT ;  /* 0x0000000a1400722a */ /* 0x000fdc0003f8d000 */
[----:B------:R-:W-:-:S04]  /*21d70*/  @!P4 ISETP.GE.U32.AND P2, PT, R16, R35, PT ;  /* 0x000000231000c20c */ /* 0x000fc80003f46070 */
[----:B------:R-:W-:-:S04]  /*21d80*/  @!P4 ISETP.GE.AND.EX P2, PT, R17, R0, PT, P2 ;  /* 0x000000001100c20c */ /* 0x000fc80003f46320 */
[----:B------:R-:W-:-:S07]  /*21d90*/  @!P4 PLOP3.LUT P3, PT, P2, PT, PT, 0x8, 0x80 ;  /* 0x000000000080c81c */ /* 0x000fce000176e170 */
[----:B------:R-:W-:-:S14]  /*21da0*/  @P4 DSETP.LT.AND P3, PT, R20, R10, PT ;  /* 0x0000000a1400422a */ /* 0x000fdc0003f61000 */
.L_x_1987:
[----:B------:R-:W-:Y:S05]  /*21db0*/  BSYNC.RECONVERGENT B0 ;  /* 0x0000000000007941 */ /* 0x000fea0003800200 */
.L_x_1986:
[----:B-----5:R-:W0:Y:S01]  /*21dc0*/  SHFL.DOWN PT, R37, R14, R33, 0x1f ;  /* 0x08001f210e257589 */ /* 0x020e2200000e0000 */
        /* <DEDUP_REMOVED lines=14> */
.L_x_1989:
[----:B------:R-:W-:Y:S05]  /*21eb0*/  BSYNC.RECONVERGENT B0 ;  /* 0x0000000000007941 */ /* 0x000fea0003800200 */
.L_x_1988:
        /* <DEDUP_REMOVED lines=15> */
.L_x_1991:
[----:B------:R-:W-:Y:S05]  /*21fb0*/  BSYNC.RECONVERGENT B0 ;  /* 0x0000000000007941 */ /* 0x000fea0003800200 */
.L_x_1990:
        /* <DEDUP_REMOVED lines=23> */
[----:B------:R-:W-:Y:S01]  /*22130*/  @!P4 ISETP.GE.U32.AND P2, PT, R6, R41, PT ;  /* 0x000000290600c20c */ /* 0x000fe20003f46070 */
[----:B------:R-:W-:-:S03]  /*22140*/  @P4 DSETP.LT.AND P3, PT, R4, R30, PT ;  /* 0x0000001e0400422a */ /* 0x000fc60003f61000 */
[----:B------:R-:W-:-:S04]  /*22150*/  @!P4 ISETP.GE.AND.EX P2, PT, R7, R36, PT, P2 ;  /* 0x000000240700c20c */ /* 0x000fc80003f46320 */
[----:B------:R-:W-:-:S13]  /*22160*/  @!P4 PLOP3.LUT P3, PT, P2, PT, PT, 0x8, 0x80 ;  /* 0x000000000080c81c */ /* 0x000fda000176e170 */
.L_x_1993:
[----:B------:R-:W-:Y:S05]  /*22170*/  BSYNC.RECONVERGENT B0 ;  /* 0x0000000000007941 */ /* 0x000fea0003800200 */
.L_x_1992:
[----:B------:R-:W-:Y:S02]  /*22180*/  SHF.L.U32 R33, R33, 0x1, RZ ;  /* 0x0000000121217819 */ /* 0x000fe400000006ff */
[----:B------:R-:W-:Y:S02]  /*22190*/  FSEL R4, R4, R30, P3 ;  /* 0x0000001e04047208 */ /* 0x000fe40001800000 */
[----:B------:R-:W-:Y:S02]  /*221a0*/  ISETP.GE.AND P2, PT, R33, UR4, PT ;  /* 0x0000000421007c0c */ /* 0x000fe4000bf46270 */
[----:B------:R-:W-:Y:S02]  /*221b0*/  FSEL R5, R5, R31, P3 ;  /* 0x0000001f05057208 */ /* 0x000fe40001800000 */
[----:B------:R-:W-:Y:S02]  /*221c0*/  SEL R6, R6, R41, P3 ;  /* 0x0000002906067207 */ /* 0x000fe40001800000 */
[----:B------:R-:W-:-:S07]  /*221d0*/  SEL R7, R7, R36, P3 ;  /* 0x0000002407077207 */ /* 0x000fce0001800000 */
[----:B------:R-:W-:Y:S05]  /*221e0*/  @!P2 BRA `(.L_x_1994) ;  /* 0xfffffff800b4a947 */ /* 0x000fea000383ffff */
.L_x_1973:
[----:B------:R-:W-:Y:S05]  /*221f0*/  @!P0 EXIT ;  /* 0x000000000000894d */ /* 0x000fea0003800000 */
[----:B------:R-:W4:Y:S02]  /*22200*/  LDCU.U8 UR4, c[0x0][0x7a0] ;  /* 0x0000f400ff0477ac */ /* 0x000f240008000000 */
[----:B----4-:R-:W-:-:S09]  /*22210*/  UISETP.NE.AND UP0, UPT, UR4, URZ, UPT ;  /* 0x000000ff0400728c */ /* 0x010fd2000bf05270 */
[----:B------:R-:W-:Y:S05]  /*22220*/  BRA.U !UP0, `(.L_x_1995) ;  /* 0x0000000108247547 */ /* 0x000fea000b800000 */
[----:B------:R-:W4:Y:S02]  /*22230*/  LDCU.64 UR4, c[0x0][0x798] ;  /* 0x0000f300ff0477ac */ /* 0x000f240008000a00 */
[----:B----4-:R-:W-:Y:S02]  /*22240*/  IADD3 R16, P0, PT, R16, UR4, RZ ;  /* 0x0000000410107c10 */ /* 0x010fe4000ff1e0ff */
[----:B01-3--:R-:W-:Y:S02]  /*22250*/  IADD3 R14, P2, PT, R14, UR4, RZ ;  /* 0x000000040e0e7c10 */ /* 0x00bfe4000ff5e0ff */
[----:B------:R-:W-:Y:S02]  /*22260*/  IADD3 R18, P3, PT, R18, UR4, RZ ;  /* 0x0000000412127c10 */ /* 0x000fe4000ff7e0ff */
[----:B--2---:R-:W-:Y:S02]  /*22270*/  IADD3 R6, P4, PT, R6, UR4, RZ ;  /* 0x0000000406067c10 */ /* 0x004fe4000ff9e0ff */
[----:B------:R-:W-:-:S02]  /*22280*/  IADD3.X R17, PT, PT, R17, UR5, RZ, P0, !PT ;  /* 0x0000000511117c10 */ /* 0x000fc400087fe4ff */
[----:B------:R-:W-:Y:S02]  /*22290*/  IADD3.X R15, PT, PT, R15, UR5, RZ, P2, !PT ;  /* 0x000000050f0f7c10 */ /* 0x000fe400097fe4ff */
[----:B------:R-:W-:Y:S02]  /*222a0*/  IADD3.X R19, PT, PT, R19, UR5, RZ, P3, !PT ;  /* 0x0000000513137c10 */ /* 0x000fe40009ffe4ff */
[----:B------:R-:W-:-:S07]  /*222b0*/  IADD3.X R7, PT, PT, R7, UR5, RZ, P4, !PT ;  /* 0x0000000507077c10 */ /* 0x000fce000a7fe4ff */
.L_x_1995:
[----:B------:R-:W-:Y:S05]  /*222c0*/  @!P1 BRA `(.L_x_1996) ;  /* 0x0000000800e09947 */ /* 0x000fea0003800000 */
[----:B------:R-:W-:Y:S05]  /*222d0*/  BRA.U !UP0, `(.L_x_1997) ;  /* 0x0000000108507547 */ /* 0x000fea000b800000 */
[----:B------:R-:W-:Y:S01]  /*222e0*/  MOV R0, 0x0 ;  /* 0x0000000000007802 */ /* 0x000fe20000000f00 */
[----:B------:R-:W4:Y:S01]  /*222f0*/  LDCU.64 UR4, c[0x4][0x3c8] ;  /* 0x01007900ff0477ac */ /* 0x000f220008000a00 */
[----:B0123--:R-:W-:Y:S02]  /*22300*/  HFMA2 R8, -RZ, RZ, 0, 4.3690204620361328125e-05 ;  /* 0x000002ddff087431 */ /* 0x00ffe400000001ff */
[----:B------:R-:W-:Y:S01]  /*22310*/  IMAD.MOV.U32 R12, RZ, RZ, 0x1 ;  /* 0x00000001ff0c7424 */ /* 0x000fe200078e00ff */
[----:B------:R0:W1:Y:S01]  /*22320*/  LDC.64 R2, c[0x4][R0] ;  /* 0x0100000000027b82 */ /* 0x0000620000000a00 */
[----:B------:R-:W2:Y:S01]  /*22330*/  LDCU.64 UR8, c[0x4][0x3c0] ;  /* 0x01007800ff0877ac */ /* 0x000ea20008000a00 */
[----:B------:R-:W-:Y:S01]  /*22340*/  IMAD.MOV.U32 R13, RZ, RZ, RZ ;  /* 0x000000ffff0d7224 */ /* 0x000fe200078e00ff */
[----:B------:R-:W3:Y:S01]  /*22350*/  LDCU.64 UR6, c[0x4][0x240] ;  /* 0x01004800ff0677ac */ /* 0x000ee20008000a00 */
[----:B----4-:R-:W-:Y:S02]  /*22360*/  IMAD.U32 R4, RZ, RZ, UR4 ;  /* 0x00000004ff047e24 */ /* 0x010fe4000f8e00ff */
[----:B------:R-:W-:-:S02]  /*22370*/  IMAD.U32 R5, RZ, RZ, UR5 ;  /* 0x00000005ff057e24 */ /* 0x000fc4000f8e00ff */
[----:B--2---:R-:W-:Y:S02]  /*22380*/  IMAD.U32 R6, RZ, RZ, UR8 ;  /* 0x00000008ff067e24 */ /* 0x004fe4000f8e00ff */
[----:B------:R-:W-:Y:S02]  /*22390*/  IMAD.U32 R7, RZ, RZ, UR9 ;  /* 0x00000009ff077e24 */ /* 0x000fe4000f8e00ff */
[----:B---3--:R-:W-:Y:S02]  /*223a0*/  IMAD.U32 R10, RZ, RZ, UR6 ;  /* 0x00000006ff0a7e24 */ /* 0x008fe4000f8e00ff */
[----:B0-----:R-:W-:-:S07]  /*223b0*/  IMAD.U32 R11, RZ, RZ, UR7 ;  /* 0x00000007ff0b7e24 */ /* 0x001fce000f8e00ff */
[----:B------:R-:W-:-:S07]  /*223c0*/  LEPC R20, `(.L_x_1998) ;  /* 0x000000001014794e */ /* 0x000fce0000000000 */
[----:B-1---5:R-:W-:Y:S05]  /*223d0*/  CALL.ABS.NOINC R2 ;  /* 0x0000000002007343 */ /* 0x022fea0003c00000 */
.L_x_1998:
[----:B------:R-:W-:Y:S02]  /*223e0*/  CS2R R16, SRZ ;  /* 0x0000000000107805 */ /* 0x000fe4000001ff00 */
[----:B------:R-:W-:Y:S02]  /*223f0*/  CS2R R14, SRZ ;  /* 0x00000000000e7805 */ /* 0x000fe4000001ff00 */
[----:B------:R-:W-:Y:S02]  /*22400*/  CS2R R18, SRZ ;  /* 0x0000000000127805 */ /* 0x000fe4000001ff00 */
[----:B------:R-:W-:-:S07]  /*22410*/  CS2R R6, SRZ ;  /* 0x0000000000067805 */ /* 0x000fce000001ff00 */
.L_x_1997:
[----:B------:R-:W4:Y:S01]  /*22420*/  LDCU.U8 UR4, c[0x0][0x7a1] ;  /* 0x0000f420ff0477ac */ /* 0x000f220008000000 */
[----:B------:R-:W-:Y:S02]  /*22430*/  IMAD.MOV.U32 R24, RZ, RZ, R14 ;  /* 0x000000ffff187224 */ /* 0x000fe400078e000e */
[----:B0123--:R-:W-:Y:S02]  /*22440*/  IMAD.MOV.U32 R25, RZ, RZ, R15 ;  /* 0x000000ffff197224 */ /* 0x00ffe400078e000f */
[----:B------:R-:W-:Y:S02]  /*22450*/  IMAD.MOV.U32 R30, RZ, RZ, R6 ;  /* 0x000000ffff1e7224 */ /* 0x000fe400078e0006 */
[----:B------:R-:W-:Y:S01]  /*22460*/  IMAD.MOV.U32 R31, RZ, RZ, R7 ;  /* 0x000000ffff1f7224 */ /* 0x000fe200078e0007 */
[----:B----4-:R-:W-:-:S09]  /*22470*/  UISETP.NE.AND UP0, UPT, UR4, URZ, UPT ;  /* 0x000000ff0400728c */ /* 0x010fd2000bf05270 */
        /* <DEDUP_REMOVED lines=19> */
[----:B--2--5:R-:W-:Y:S05]  /*225b0*/  CALL.ABS.NOINC R2 ;  /* 0x0000000002007343 */ /* 0x024fea0003c00000 */
.L_x_2001:
        /* <DEDUP_REMOVED lines=19> */
.L_x_2002:
[----:B------:R-:W-:Y:S05]  /*226f0*/  BRA `(.L_x_2003) ;  /* 0x0000000000107947 */ /* 0x000fea0003800000 */
.L_x_2000:
[----:B------:R-:W0:Y:S02]  /*22700*/  LDCU.64 UR4, c[0x0][0x770] ;  /* 0x0000ee00ff0477ac */ /* 0x000e240008000a00 */
[----:B0-----:R-:W-:-:S05]  /*22710*/  IADD3 R2, P0, PT, R29, UR4, RZ ;  /* 0x000000041d027c10 */ /* 0x001fca000ff1e0ff */
[----:B------:R-:W-:-:S05]  /*22720*/  IMAD.X R3, RZ, RZ, UR5, P0 ;  /* 0x00000005ff037e24 */ /* 0x000fca00080e06ff */
[----:B------:R0:W-:Y:S03]  /*22730*/  STG.E.64 desc[UR36][R2.64], R16 ;  /* 0x0000001002007986 */ /* 0x0001e6000c101b24 */
.L_x_2003:
[----:B------:R-:W1:Y:S01]  /*22740*/  LDCU.64 UR6, c[0x0][0x770] ;  /* 0x0000ee00ff0677ac */ /* 0x000e620008000a00 */
[----:B------:R-:W2:Y:S01]  /*22750*/  LDCU UR4, c[0x0][0x7a4] ;  /* 0x0000f480ff0477ac */ /* 0x000ea20008000800 */
[----:B-1----:R-:W-:Y:S01]  /*22760*/  IADD3 R28, P0, PT, R28, UR6, RZ ;  /* 0x000000061c1c7c10 */ /* 0x002fe2000ff1e0ff */
[----:B--2---:R-:W-:-:S04]  /*22770*/  UISETP.NE.AND UP0, UPT, UR4, 0x1, UPT ;  /* 0x000000010400788c */ /* 0x004fc8000bf05270 */
[----:B------:R-:W-:-:S05]  /*22780*/  IMAD.X R29, RZ, RZ, UR7, P0 ;  /* 0x00000007ff1d7e24 */ /* 0x000fca00080e06ff */
[----:B------:R1:W-:Y:S01]  /*22790*/  STG.E.64 desc[UR36][R28.64], R24 ;  /* 0x000000181c007986 */ /* 0x0003e2000c101b24 */
[----:B------:R-:W-:Y:S05]  /*227a0*/  BRA.U !UP0, `(.L_x_2004) ;  /* 0x0000000108907547 */ /* 0x000fea000b800000 */
[----:B0-----:R-:W-:Y:S01]  /*227b0*/  MOV R16, 0x0 ;  /* 0x0000000000107802 */ /* 0x001fe20000000f00 */
[----:B------:R-:W0:Y:S01]  /*227c0*/  LDCU.64 UR4, c[0x4][0x3d8] ;  /* 0x01007b00ff0477ac */ /* 0x000e220008000a00 */
[----:B------:R-:W-:Y:S02]  /*227d0*/  HFMA2 R12, -RZ, RZ, 0, 5.9604644775390625e-08 ;  /* 0x00000001ff0c7431 */ /* 0x000fe400000001ff */
[----:B------:R-:W-:Y:S01]  /*227e0*/  IMAD.MOV.U32 R8, RZ, RZ, 0x2ef ;  /* 0x000002efff087424 */ /* 0x000fe200078e00ff */
[----:B------:R2:W3:Y:S01]  /*227f0*/  LDC.64 R2, c[0x4][R16] ;  /* 0x0100000010027b82 */ /* 0x0004e20000000a00 */
[----:B------:R-:W4:Y:S01]  /*22800*/  LDCU.64 UR6, c[0x4][0x3c0] ;  /* 0x01007800ff0677ac */ /* 0x000f220008000a00 */
[----:B------:R-:W-:Y:S01]  /*22810*/  IMAD.MOV.U32 R13, RZ, RZ, RZ ;  /* 0x000000ffff0d7224 */ /* 0x000fe200078e00ff */
[----:B------:R-:W1:Y:S01]  /*22820*/  LDCU.64 UR8, c[0x4][0x250] ;  /* 0x01004a00ff0877ac */ /* 0x000e620008000a00 */
[----:B0-----:R-:W-:Y:S01]  /*22830*/  MOV R4, UR4 ;  /* 0x0000000400047c02 */ /* 0x001fe20008000f00 */
[----:B------:R-:W-:-:S02]  /*22840*/  IMAD.U32 R5, RZ, RZ, UR5 ;  /* 0x00000005ff057e24 */ /* 0x000fc4000f8e00ff */
[----:B----4-:R-:W-:Y:S02]  /*22850*/  IMAD.U32 R6, RZ, RZ, UR6 ;  /* 0x00000006ff067e24 */ /* 0x010fe4000f8e00ff */
[----:B------:R-:W-:Y:S02]  /*22860*/  IMAD.U32 R7, RZ, RZ, UR7 ;  /* 0x00000007ff077e24 */ /* 0x000fe4000f8e00ff */
[----:B-1----:R-:W-:Y:S02]  /*22870*/  IMAD.U32 R10, RZ, RZ, UR8 ;  /* 0x00000008ff0a7e24 */ /* 0x002fe4000f8e00ff */
[----:B--2---:R-:W-:-:S07]  /*22880*/  IMAD.U32 R11, RZ, RZ, UR9 ;  /* 0x00000009ff0b7e24 */ /* 0x004fce000f8e00ff */
[----:B------:R-:W-:-:S07]  /*22890*/  LEPC R20, `(.L_x_2005) ;  /* 0x000000001014794e */ /* 0x000fce0000000000 */
[----:B---3-5:R-:W-:Y:S05]  /*228a0*/  CALL.ABS.NOINC R2 ;  /* 0x0000000002007343 */ /* 0x028fea0003c00000 */
.L_x_2005:
        /* <DEDUP_REMOVED lines=19> */
.L_x_2006:
[----:B------:R-:W-:Y:S05]  /*229e0*/  BRA `(.L_x_2007) ;  /* 0x00000000000c7947 */ /* 0x000fea0003800000 */
.L_x_2004:
[----:B0-----:R-:W-:-:S05]  /*229f0*/  IADD3 R2, P0, PT, R27, UR6, RZ ;  /* 0x000000061b027c10 */ /* 0x001fca000ff1e0ff */
[----:B------:R-:W-:-:S05]  /*22a00*/  IMAD.X R3, RZ, RZ, UR7, P0 ;  /* 0x00000007ff037e24 */ /* 0x000fca00080e06ff */
[----:B------:R0:W-:Y:S03]  /*22a10*/  STG.E.64 desc[UR36][R2.64], R18 ;  /* 0x0000001202007986 */ /* 0x0001e6000c101b24 */
.L_x_2007:
[----:B------:R-:W2:Y:S02]  /*22a20*/  LDCU.64 UR4, c[0x0][0x770] ;  /* 0x0000ee00ff0477ac */ /* 0x000ea40008000a00 */
[----:B--2---:R-:W-:-:S05]  /*22a30*/  IADD3 R26, P0, PT, R26, UR4, RZ ;  /* 0x000000041a1a7c10 */ /* 0x004fca000ff1e0ff */
[----:B------:R-:W-:-:S05]  /*22a40*/  IMAD.X R27, RZ, RZ, UR5, P0 ;  /* 0x00000005ff1b7e24 */ /* 0x000fca00080e06ff */
[----:B------:R-:W-:Y:S01]  /*22a50*/  STG.E.64 desc[UR36][R26.64], R30 ;  /* 0x0000001e1a007986 */ /* 0x000fe2000c101b24 */
[----:B------:R-:W-:Y:S05]  /*22a60*/  EXIT ;  /* 0x000000000000794d */ /* 0x000fea0003800000 */
.L_x_1999:
        /* <DEDUP_REMOVED lines=16> */
.L_x_2008:
        /* <DEDUP_REMOVED lines=11> */
[----:B----4-:R-:W-:Y:S01]  /*22c20*/  IMAD.U32 R10, RZ, RZ, UR8 ;  /* 0x00000008ff0a7e24 */ /* 0x010fe2000f8e00ff */
[----:B0-----:R-:W-:-:S07]  /*22c30*/  MOV R11, UR9 ;  /* 0x00000009000b7c02 */ /* 0x001fce0008000f00 */
[----:B------:R-:W-:-:S07]  /*22c40*/  LEPC R20, `(.L_x_2009) ;  /* 0x000000001014794e */ /* 0x000fce0000000000 */
[----:B-1----:R-:W-:Y:S05]  /*22c50*/  CALL.ABS.NOINC R14 ;  /* 0x000000000e007343 */ /* 0x002fea0003c00000 */
.L_x_2009:
        /* <DEDUP_REMOVED lines=9> */
[----:B---3--:R-:W-:Y:S01]  /*22cf0*/  IMAD.U32 R6, RZ, RZ, UR6 ;  /* 0x00000006ff067e24 */ /* 0x008fe2000f8e00ff */
[----:B------:R-:W-:Y:S01]  /*22d00*/  MOV R7, UR7 ;  /* 0x0000000700077c02 */ /* 0x000fe20008000f00 */
[----:B----4-:R-:W-:Y:S02]  /*22d10*/  IMAD.U32 R10, RZ, RZ, UR8 ;  /* 0x00000008ff0a7e24 */ /* 0x010fe4000f8e00ff */
[----:B0-----:R-:W-:-:S07]  /*22d20*/  IMAD.U32 R11, RZ, RZ, UR9 ;  /* 0x00000009ff0b7e24 */ /* 0x001fce000f8e00ff */
[----:B------:R-:W-:-:S07]  /*22d30*/  LEPC R20, `(.L_x_2010) ;  /* 0x000000001014794e */ /* 0x000fce0000000000 */
[----:B-1----:R-:W-:Y:S05]  /*22d40*/  CALL.ABS.NOINC R14 ;  /* 0x000000000e007343 */ /* 0x002fea0003c00000 */
.L_x_2010:
[----:B------:R-:W0:Y:S01]  /*22d50*/  LDC.64 R2, c[0x4][R2] ;  /* 0x0100000002027b82 */ /* 0x000e220000000a00 */
[----:B------:R-:W1:Y:S01]  /*22d60*/  LDCU.64 UR4, c[0x4][0x3c8] ;  /* 0x01007900ff0477ac */ /* 0x000e620008000a00 */
[----:B------:R-:W-:Y:S02]  /*22d70*/  HFMA2 R13, -RZ, RZ, 0, 0 ;  /* 0x00000000ff0d7431 */ /* 0x000fe400000001ff */
[----:B------:R-:W-:Y:S01]  /*22d80*/  IMAD.MOV.U32 R8, RZ, RZ, 0x2e9 ;  /* 0x000002e9ff087424 */ /* 0x000fe200078e00ff */
[----:B------:R-:W2:Y:S01]  /*22d90*/  LDCU.64 UR6, c[0x4][0x3c0] ;  /* 0x01007800ff0677ac */ /* 0x000ea20008000a00 */
[----:B------:R-:W-:Y:S01]  /*22da0*/  IMAD.MOV.U32 R12, RZ, RZ, 0x1 ;  /* 0x00000001ff0c7424 */ /* 0x000fe200078e00ff */
[----:B------:R-:W3:Y:S01]  /*22db0*/  LDCU.64 UR8, c[0x4][0x258] ;  /* 0x01004b00ff0877ac */ /* 0x000ee20008000a00 */
[----:B-1----:R-:W-:Y:S01]  /*22dc0*/  IMAD.U32 R4, RZ, RZ, UR4 ;  /* 0x00000004ff047e24 */ /* 0x002fe2000f8e00ff */
[----:B------:R-:W-:Y:S01]  /*22dd0*/  MOV R5, UR5 ;  /* 0x0000000500057c02 */ /* 0x000fe20008000f00 */
[----:B--2---:R-:W-:-:S02]  /*22de0*/  IMAD.U32 R6, RZ, RZ, UR6 ;  /* 0x00000006ff067e24 */ /* 0x004fc4000f8e00ff */
[----:B------:R-:W-:Y:S02]  /*22df0*/  IMAD.U32 R7, RZ, RZ, UR7 ;  /* 0x00000007ff077e24 */ /* 0x000fe4000f8e00ff */
[----:B---3--:R-:W-:Y:S02]  /*22e00*/  IMAD.U32 R10, RZ, RZ, UR8 ;  /* 0x00000008ff0a7e24 */ /* 0x008fe4000f8e00ff */
[----:B------:R-:W-:-:S07]  /*22e10*/  IMAD.U32 R11, RZ, RZ, UR9 ;  /* 0x00000009ff0b7e24 */ /* 0x000fce000f8e00ff */
[----:B------:R-:W-:-:S07]  /*22e20*/  LEPC R20, `(.L_x_2011) ;  /* 0x000000001014794e */ /* 0x000fce0000000000 */
[----:B0-----:R-:W-:Y:S05]  /*22e30*/  CALL.ABS.NOINC R2 ;  /* 0x0000000002007343 */ /* 0x001fea0003c00000 */
.L_x_2011:
[----:B------:R-:W-:Y:S05]  /*22e40*/  EXIT ;  /* 0x000000000000794d */ /* 0x000fea0003800000 */
.L_x_1996:
[----:B------:R-:W-:Y:S05]  /*22e50*/  BRA.U !UP0, `(.L_x_2012) ;  /* 0x0000000508207547 */ /* 0x000fea000b800000 */
[----:B0123--:R-:W2:Y:S04]  /*22e60*/  LDG.E.64 R10, desc[UR36][R2.64] ;  /* 0x00000024020a7981 */ /* 0x00fea8000c1e1b00 */
[----:B------:R-:W3:Y:S04]  /*22e70*/  LDG.E.64 R22, desc[UR36][R2.64+0x8] ;  /* 0x0000082402167981 */ /* 0x000ee8000c1e1b00 */
[----:B------:R-:W4:Y:S04]  /*22e80*/  LDG.E.64 R24, desc[UR36][R2.64+0x10] ;  /* 0x0000102402187981 */ /* 0x000f28000c1e1b00 */
[----:B------:R-:W3:Y:S04]  /*22e90*/  LDG.E.64 R32, desc[UR36][R2.64+0x20] ;  /* 0x0000202402207981 */ /* 0x000ee8000c1e1b00 */
[----:B------:R-:W3:Y:S04]  /*22ea0*/  LDG.E.64 R30, desc[UR36][R2.64+0x18] ;  /* 0x00001824021e7981 */ /* 0x000ee8000c1e1b00 */
[----:B-----5:R-:W3:Y:S04]  /*22eb0*/  LDG.E.64 R36, desc[UR36][R2.64+0x30] ;  /* 0x0000302402247981 */ /* 0x020ee8000c1e1b00 */
[----:B------:R-:W3:Y:S04]  /*22ec0*/  LDG.E.64 R34, desc[UR36][R2.64+0x28] ;  /* 0x0000282402227981 */ /* 0x000ee8000c1e1b00 */
[----:B------:R0:W5:Y:S01]  /*22ed0*/  LDG.E.64 R38, desc[UR36][R2.64+0x38] ;  /* 0x0000382402267981 */ /* 0x000162000c1e1b00 */
[----:B------:R-:W-:Y:S01]  /*22ee0*/  BSSY.RECONVERGENT B0, `(.L_x_2013) ;  /* 0x0000011000007945 */ /* 0x000fe20003800200 */
[----:B--2---:R-:W-:-:S02]  /*22ef0*/  DSETP.NAN.AND P2, PT, R10, R10, PT ;  /* 0x0000000a0a00722a */ /* 0x004fc40003f48000 */
[----:B----4-:R-:W-:-:S12]  /*22f00*/  DSETP.NAN.AND P6, PT, R24, R24, PT ;  /* 0x000000181800722a */ /* 0x010fd80003fc8000 */
[----:B---3--:R-:W-:Y:S01]  /*22f10*/  @P2 ISETP.GE.U32.AND P1, PT, R22, R16, PT ;  /* 0x000000101600220c */ /* 0x008fe20003f26070 */
[----:B------:R-:W-:-:S03]  /*22f20*/  DSETP.NAN.AND P5, PT, R32, R32, PT ;  /* 0x000000202000722a */ /* 0x000fc60003fa8000 */
[----:B------:R-:W-:Y:S01]  /*22f30*/  @P2 ISETP.GE.AND.EX P1, PT, R23, R17, PT, P1 ;  /* 0x000000111700220c */ /* 0x000fe20003f26310 */
[----:B------:R-:W-:Y:S01]  /*22f40*/  DSETP.NAN.AND P4, PT, R36, R36, PT ;  /* 0x000000242400722a */ /* 0x000fe20003f88000 */
[----:B------:R-:W-:-:S04]  /*22f50*/  @P6 ISETP.GE.U32.AND P0, PT, R30, R14, PT ;  /* 0x0000000e1e00620c */ /* 0x000fc80003f06070 */
[----:B------:R-:W-:-:S05]  /*22f60*/  @P6 ISETP.GE.AND.EX P0, PT, R31, R15, PT, P0 ;  /* 0x0000000f1f00620c */ /* 0x000fca0003f06300 */
[----:B------:R-:W-:Y:S02]  /*22f70*/  @P5 ISETP.GE.U32.AND P3, PT, R34, R18, PT ;  /* 0x000000122200520c */ /* 0x000fe40003f66070 */
[----:B------:R-:W-:Y:S01]  /*22f80*/  @P2 DSETP.NUM.OR P1, PT, R20, R20, !P1 ;  /* 0x000000141400222a */ /* 0x000fe20004f27400 */
[----:B0-----:R-:W-:-:S13]  /*22f90*/  @P2 BRA `(.L_x_2014) ;  /* 0x0000000000142947 */ /* 0x001fda0003800000 */
[----:B------:R-:W-:-:S14]  /*22fa0*/  DSETP.NEU.AND P2, PT, R10, R20, PT ;  /* 0x000000140a00722a */ /* 0x000fdc0003f4d000 */
[----:B------:R-:W-:-:S04]  /*22fb0*/  @!P2 ISETP.GE.U32.AND P1, PT, R22, R16, PT ;  /* 0x000000101600a20c */ /* 0x000fc80003f26070 */
[----:B------:R-:W-:-:S04]  /*22fc0*/  @!P2 ISETP.GE.AND.EX P1, PT, R23, R17, PT, P1 ;  /* 0x000000111700a20c */ /* 0x000fc80003f26310 */
[----:B------:R-:W-:-:S07]  /*22fd0*/  @!P2 PLOP3.LUT P1, PT, P1, PT, PT, 0x8, 0x80 ;  /* 0x000000000080a81c */ /* 0x000fce0000f2e170 */
[----:B------:R-:W-:-:S14]  /*22fe0*/  @P2 DSETP.LT.AND P1, PT, R10, R20, PT ;  /* 0x000000140a00222a */ /* 0x000fdc0003f21000 */
.L_x_2014:
[----:B------:R-:W-:Y:S05]  /*22ff0*/  BSYNC.RECONVERGENT B0 ;  /* 0x0000000000007941 */ /* 0x000fea0003800200 */
.L_x_2013:
[----:B-----5:R-:W-:Y:S01]  /*23000*/  @P4 ISETP.GE.U32.AND P2, PT, R38, R6, PT ;  /* 0x000000062600420c */ /* 0x020fe20003f46070 */
[----:B------:R-:W-:Y:S01]  /*23010*/  BSSY.RECONVERGENT B0, `(.L_x_2015) ;  /* 0x000000e000007945 */ /* 0x000fe20003800200 */
[----:B------:R-:W-:Y:S01]  /*23020*/  @P6 DSETP.NUM.OR P0, PT, R12, R12, !P0 ;  /* 0x0000000c0c00622a */ /* 0x000fe20004707400 */
[----:B------:R-:W-:Y:S02]  /*23030*/  @P5 ISETP.GE.AND.EX P3, PT, R35, R19, PT, P3 ;  /* 0x000000132300520c */ /* 0x000fe40003f66330 */
[----:B------:R-:W-:Y:S02]  /*23040*/  @P4 ISETP.GE.AND.EX P2, PT, R39, R7, PT, P2 ;  /* 0x000000072700420c */ /* 0x000fe40003f46320 */
[----:B------:R-:W-:Y:S02]  /*23050*/  FSEL R20, R10, R20, P1 ;  /* 0x000000140a147208 */ /* 0x000fe40000800000 */
[----:B------:R-:W-:Y:S02]  /*23060*/  FSEL R21, R11, R21, P1 ;  /* 0x000000150b157208 */ /* 0x000fe40000800000 */
[----:B------:R-:W-:-:S02]  /*23070*/  SEL R16, R22, R16, P1 ;  /* 0x0000001016107207 */ /* 0x000fc40000800000 */
[----:B------:R-:W-:Y:S01]  /*23080*/  SEL R17, R23, R17, P1 ;  /* 0x0000001117117207 */ /* 0x000fe20000800000 */
[----:B------:R-:W-:Y:S06]  /*23090*/  @P6 BRA `(.L_x_2016) ;  /* 0x0000000000146947 */ /* 0x000fec0003800000 */
[----:B------:R-:W-:-:S14]  /*230a0*/  DSETP.NEU.AND P1, PT, R24, R12, PT ;  /* 0x0000000c1800722a */ /* 0x000fdc0003f2d000 */
[----:B------:R-:W-:-:S04]  /*230b0*/  @!P1 ISETP.GE.U32.AND P0, PT, R30, R14, PT ;  /* 0x0000000e1e00920c */ /* 0x000fc80003f06070 */
[----:B------:R-:W-:-:S03]  /*230c0*/  @!P1 ISETP.GE.AND.EX P6, PT, R31, R15, PT, P0 ;  /* 0x0000000f1f00920c */ /* 0x000fc60003fc6300 */
[----:B------:R-:W-:Y:S02]  /*230d0*/  @P1 DSETP.LT.AND P0, PT, R24, R12, PT ;  /* 0x0000000c1800122a */ /* 0x000fe40003f01000 */
[----:B------:R-:W-:-:S13]  /*230e0*/  @!P1 PLOP3.LUT P0, PT, P6, PT, PT, 0x8, 0x80 ;  /* 0x000000000080981c */ /* 0x000fda000370e170 */
.L_x_2016:
[----:B------:R-:W-:Y:S05]  /*230f0*/  BSYNC.RECONVERGENT B0 ;  /* 0x0000000000007941 */ /* 0x000fea0003800200 */
.L_x_2015:
        /* <DEDUP_REMOVED lines=12> */
.L_x_2018:
[----:B------:R-:W-:Y:S05]  /*231c0*/  BSYNC.RECONVERGENT B0 ;  /* 0x0000000000007941 */ /* 0x000fea0003800200 */
.L_x_2017:
        /* <DEDUP_REMOVED lines=12> */
.L_x_2020:
[----:B------:R-:W-:Y:S05]  /*23290*/  BSYNC.RECONVERGENT B0 ;  /* 0x0000000000007941 */ /* 0x000fea0003800200 */
.L_x_2019:
[----:B------:R-:W-:Y:S02]  /*232a0*/  FSEL R4, R36, R4, P2 ;  /* 0x0000000424047208 */ /* 0x000fe40001000000 */
[----:B------:R-:W-:Y:S02]  /*232b0*/  FSEL R5, R37, R5, P2 ;  /* 0x0000000525057208 */ /* 0x000fe40001000000 */
[----:B------:R-:W-:Y:S02]  /*232c0*/  SEL R6, R38, R6, P2 ;  /* 0x0000000626067207 */ /* 0x000fe40001000000 */
[----:B------:R-:W-:-:S07]  /*232d0*/  SEL R7, R39, R7, P2 ;  /* 0x0000000727077207 */ /* 0x000fce0001000000 */
.L_x_2012:
[----:B------:R-:W4:Y:S01]  /*232e0*/  LDCU.U8 UR4, c[0x0][0x7a1] ;  /* 0x0000f420ff0477ac */ /* 0x000f220008000000 */
[----:B01-3--:R-:W-:Y:S02]  /*232f0*/  IMAD.MOV.U32 R22, RZ, RZ, R14 ;  /* 0x000000ffff167224 */ /* 0x00bfe400078e000e */
[----:B------:R-:W-:Y:S02]  /*23300*/  IMAD.MOV.U32 R23, RZ, RZ, R15 ;  /* 0x000000ffff177224 */ /* 0x000fe400078e000f */
[----:B------:R-:W-:Y:S02]  /*23310*/  IMAD.MOV.U32 R24, RZ, RZ, R6 ;  /* 0x000000ffff187224 */ /* 0x000fe400078e0006 */
[----:B--2---:R-:W-:Y:S01]  /*23320*/  IMAD.MOV.U32 R25, RZ, RZ, R7 ;  /* 0x000000ffff197224 */ /* 0x004fe200078e0007 */
[----:B----4-:R-:W-:-:S09]  /*23330*/  UISETP.NE.AND UP0, UPT, UR4, URZ, UPT ;  /* 0x000000ff0400728c */ /* 0x010fd2000bf05270 */
[----:B------:R-:W-:Y:S05]  /*23340*/  BRA.U !UP0, `(.L_x_2021) ;  /* 0x0000000508787547 */ /* 0x000fea000b800000 */
[----:B------:R-:W0:Y:S02]  /*23350*/  LDCU UR4, c[0x0][0x7a4] ;  /* 0x0000f480ff0477ac */ /* 0x000e240008000800 */
[----:B0-----:R-:W-:-:S09]  /*23360*/  UISETP.NE.AND UP0, UPT, UR4, 0x1, UPT ;  /* 0x000000010400788c */ /* 0x001fd2000bf05270 */
[----:B------:R-:W-:Y:S05]  /*23370*/  BRA.U !UP0, `(.L_x_2022) ;  /* 0x0000000108907547 */ /* 0x000fea000b800000 */
        /* <DEDUP_REMOVED lines=9> */
[----:B------:R-:W-:Y:S01]  /*23410*/  IMAD.U32 R5, RZ, RZ, UR5 ;  /* 0x00000005ff057e24 */ /* 0x000fe2000f8e00ff */
[----:B---3--:R-:W-:Y:S01]  /*23420*/  MOV R6, UR6 ;  /* 0x0000000600067c02 */ /* 0x008fe20008000f00 */
[----:B------:R-:W-:Y:S02]  /*23430*/  IMAD.U32 R7, RZ, RZ, UR7 ;  /* 0x00000007ff077e24 */ /* 0x000fe4000f8e00ff */
[----:B----4-:R-:W-:Y:S02]  /*23440*/  IMAD.U32 R10, RZ, RZ, UR8 ;  /* 0x00000008ff0a7e24 */ /* 0x010fe4000f8e00ff */
[----:B-1----:R-:W-:-:S07]  /*23450*/  IMAD.U32 R11, RZ, RZ, UR9 ;  /* 0x00000009ff0b7e24 */ /* 0x002fce000f8e00ff */
[----:B------:R-:W-:-:S07]  /*23460*/  LEPC R20, `(.L_x_2023) ;  /* 0x000000001014794e */ /* 0x000fce0000000000 */
[----:B--2--5:R-:W-:Y:S05]  /*23470*/  CALL.ABS.NOINC R14 ;  /* 0x000000000e007343 */ /* 0x024fea0003c00000 */
.L_x_2023:
        /* <DEDUP_REMOVED lines=19> */
.L_x_2024:
[----:B------:R-:W-:Y:S05]  /*235b0*/  BRA `(.L_x_2025) ;  /* 0x0000000000107947 */ /* 0x000fea0003800000 */
.L_x_2022:
[----:B------:R-:W0:Y:S02]  /*235c0*/  LDCU.64 UR4, c[0x0][0x770] ;  /* 0x0000ee00ff0477ac */ /* 0x000e240008000a00 */
[----:B0-----:R-:W-:-:S05]  /*235d0*/  IADD3 R2, P0, PT, R29, UR4, RZ ;  /* 0x000000041d027c10 */ /* 0x001fca000ff1e0ff */
[----:B------:R-:W-:-:S05]  /*235e0*/  IMAD.X R3, RZ, RZ, UR5, P0 ;  /* 0x00000005ff037e24 */ /* 0x000fca00080e06ff */
[----:B------:R0:W-:Y:S03]  /*235f0*/  STG.E.64 desc[UR36][R2.64], R16 ;  /* 0x0000001002007986 */ /* 0x0001e6000c101b24 */
.L_x_2025:
        /* <DEDUP_REMOVED lines=9> */
[----:B------:R-:W-:Y:S02]  /*23690*/  IMAD.MOV.U32 R8, RZ, RZ, 0x2ef ;  /* 0x000002efff087424 */ /* 0x000fe400078e00ff */
[----:B------:R2:W3:Y:S01]  /*236a0*/  LDC.64 R14, c[0x4][R2] ;  /* 0x01000000020e7b82 */ /* 0x0004e20000000a00 */
[----:B------:R-:W4:Y:S01]  /*236b0*/  LDCU.64 UR6, c[0x4][0x3c0] ;  /* 0x01007800ff0677ac */ /* 0x000f220008000a00 */
[----:B------:R-:W-:Y:S02]  /*236c0*/  IMAD.MOV.U32 R12, RZ, RZ, 0x1 ;  /* 0x00000001ff0c7424 */ /* 0x000fe400078e00ff */
[----:B------:R-:W-:Y:S01]  /*236d0*/  IMAD.MOV.U32 R13, RZ, RZ, RZ ;  /* 0x000000ffff0d7224 */ /* 0x000fe200078e00ff */
[----:B------:R-:W1:Y:S01]  /*236e0*/  LDCU.64 UR8, c[0x4][0x250] ;  /* 0x01004a00ff0877ac */ /* 0x000e620008000a00 */
[----:B0-----:R-:W-:-:S02]  /*236f0*/  IMAD.U32 R4, RZ, RZ, UR4 ;  /* 0x00000004ff047e24 */ /* 0x001fc4000f8e00ff */
[----:B------:R-:W-:Y:S01]  /*23700*/  IMAD.U32 R5, RZ, RZ, UR5 ;  /* 0x00000005ff057e24 */ /* 0x000fe2000f8e00ff */
[----:B----4-:R-:W-:Y:S01]  /*23710*/  MOV R6, UR6 ;  /* 0x0000000600067c02 */ /* 0x010fe20008000f00 */
[----:B------:R-:W-:Y:S02]  /*23720*/  IMAD.U32 R7, RZ, RZ, UR7 ;  /* 0x00000007ff077e24 */ /* 0x000fe4000f8e00ff */
[----:B-1----:R-:W-:Y:S02]  /*23730*/  IMAD.U32 R10, RZ, RZ, UR8 ;  /* 0x00000008ff0a7e24 */ /* 0x002fe4000f8e00ff */
[----:B--2---:R-:W-:-:S07]  /*23740*/  IMAD.U32 R11, RZ, RZ, UR9 ;  /* 0x00000009ff0b7e24 */ /* 0x004fce000f8e00ff */
[----:B------:R-:W-:-:S07]  /*23750*/  LEPC R20, `(.L_x_2027) ;  /* 0x000000001014794e */ /* 0x000fce0000000000 */
[----:B---3-5:R-:W-:Y:S05]  /*23760*/  CALL.ABS.NOINC R14 ;  /* 0x000000000e007343 */ /* 0x028fea0003c00000 */
.L_x_2027:
        /* <DEDUP_REMOVED lines=19> */
.L_x_2028:
[----:B------:R-:W-:Y:S05]  /*238a0*/  BRA `(.L_x_2029) ;  /* 0x00000000000c7947 */ /* 0x000fea0003800000 */
.L_x_2026:
[----:B0-----:R-:W-:-:S05]  /*238b0*/  IADD3 R2, P0, PT, R27, UR6, RZ ;  /* 0x000000061b027c10 */ /* 0x001fca000ff1e0ff */
[----:B------:R-:W-:-:S05]  /*238c0*/  IMAD.X R3, RZ, RZ, UR7, P0 ;  /* 0x00000007ff037e24 */ /* 0x000fca00080e06ff */
[----:B------:R0:W-:Y:S03]  /*238d0*/  STG.E.64 desc[UR36][R2.64], R18 ;  /* 0x0000001202007986 */ /* 0x0001e6000c101b24 */
.L_x_2029:
[----:B------:R-:W2:Y:S02]  /*238e0*/  LDCU.64 UR4, c[0x0][0x770] ;  /* 0x0000ee00ff0477ac */ /* 0x000ea40008000a00 */
[----:B--2---:R-:W-:-:S05]  /*238f0*/  IADD3 R26, P0, PT, R26, UR4, RZ ;  /* 0x000000041a1a7c10 */ /* 0x004fca000ff1e0ff */
[----:B------:R-:W-:-:S05]  /*23900*/  IMAD.X R27, RZ, RZ, UR5, P0 ;  /* 0x00000005ff1b7e24 */ /* 0x000fca00080e06ff */
[----:B------:R-:W-:Y:S01]  /*23910*/  STG.E.64 desc[UR36][R26.64], R24 ;  /* 0x000000181a007986 */ /* 0x000fe2000c101b24 */
[----:B------:R-:W-:Y:S05]  /*23920*/  EXIT ;  /* 0x000000000000794d */ /* 0x000fea0003800000 */
.L_x_2021:
[----:B------:R-:W-:Y:S04]  /*23930*/  STG.E.64 desc[UR36][R2.64], R20 ;  /* 0x0000001402007986 */ /* 0x000fe8000c101b24 */
[----:B------:R-:W-:Y:S04]  /*23940*/  STG.E.64 desc[UR36][R2.64+0x8], R16 ;  /* 0x0000081002007986 */ /* 0x000fe8000c101b24 */
[----:B------:R-:W-:Y:S04]  /*23950*/  STG.E.64 desc[UR36][R2.64+0x10], R12 ;  /* 0x0000100c02007986 */ /* 0x000fe8000c101b24 */
[----:B------:R-:W-:Y:S04]  /*23960*/  STG.E.64 desc[UR36][R2.64+0x18], R22 ;  /* 0x0000181602007986 */ /* 0x000fe8000c101b24 */
[----:B------:R-:W-:Y:S04]  /*23970*/  STG.E.64 desc[UR36][R2.64+0x20], R8 ;  /* 0x0000200802007986 */ /* 0x000fe8000c101b24 */
[----:B------:R-:W-:Y:S04]  /*23980*/  STG.E.64 desc[UR36][R2.64+0x28], R18 ;  /* 0x0000281202007986 */ /* 0x000fe8000c101b24 */
[----:B------:R-:W-:Y:S04]  /*23990*/  STG.E.64 desc[UR36][R2.64+0x30], R4 ;  /* 0x0000300402007986 */ /* 0x000fe8000c101b24 */
[----:B------:R-:W-:Y:S01]  /*239a0*/  STG.E.64 desc[UR36][R2.64+0x38], R24 ;  /* 0x0000381802007986 */ /* 0x000fe2000c101b24 */
[----:B------:R-:W-:Y:S05]  /*239b0*/  EXIT ;  /* 0x000000000000794d */ /* 0x000fea0003800000 */
.L_x_1930:
[----:B------:R-:W0:Y:S02]  /*239c0*/  LDCU UR4, c[0x0][0x3a0] ;  /* 0x00007400ff0477ac */ /* 0x000e240008000800 */
[----:B0-----:R-:W-:-:S13]  /*239d0*/  ISETP.GE.AND P0, PT, R115, UR4, PT ;  /* 0x0000000473007c0c */ /* 0x001fda000bf06270 */
[----:B------:R-:W-:Y:S05]  /*239e0*/  @P0 EXIT ;  /* 0x000000000000094d */ /* 0x000fea0003800000 */
[----:B------:R-:W0:Y:S01]  /*239f0*/  LDCU UR4, c[0x0][0x3b0] ;  /* 0x00007600ff0477ac */ /* 0x000e220008000800 */
[----:B------:R-:W-:Y:S02]  /*23a00*/  ISETP.NE.AND P2, PT, R113, RZ, PT ;  /* 0x000000ff7100720c */ /* 0x000fe40003f45270 */
[----:B0-----:R-:W-:-:S13]  /*23a10*/  ISETP.NE.AND P0, PT, RZ, UR4, PT ;  /* 0x00000004ff007c0c */ /* 0x001fda000bf05270 */
[----:B------:R-:W-:Y:S05]  /*23a20*/  @P0 EXIT P2 ;  /* 0x000000000000094d */ /* 0x000fea0001000000 */
[----:B------:R-:W0:Y:S01]  /*23a30*/  LDCU UR4, c[0x0][0x3b4] ;  /* 0x00007680ff0477ac */ /* 0x000e220008000800 */
[----:B------:R-:W-:Y:S02]  /*23a40*/  ISETP.NE.AND P2, PT, R120, RZ, PT ;  /* 0x000000ff7800720c */ /* 0x000fe40003f45270 */
[----:B0-----:R-:W-:-:S13]  /*23a50*/  ISETP.NE.AND P0, PT, RZ, UR4, PT ;  /* 0x00000004ff007c0c */ /* 0x001fda000bf05270 */
[----:B------:R-:W-:Y:S05]  /*23a60*/  @P0 EXIT P2 ;  /* 0x000000000000094d */ /* 0x000fea0001000000 */
[----:B------:R-:W0:Y:S02]  /*23a70*/  LDCU.U8 UR4, c[0x0][0x7a0] ;  /* 0x0000f400ff0477ac */ /* 0x000e240008000000 */
[----:B0-----:R-:W-:-:S09]  /*23a80*/  UISETP.NE.AND UP0, UPT, UR4, URZ, UPT ;  /* 0x000000ff0400728c */ /* 0x001fd2000bf05270 */
[----:B------:R-:W-:Y:S05]  /*23a90*/  BRA.U !UP0, `(.L_x_2030) ;  /* 0x0000000108247547 */ /* 0x000fea000b800000 */
[----:B------:R-:W0:Y:S02]  /*23aa0*/  LDCU.64 UR4, c[0x0][0x798] ;  /* 0x0000f300ff0477ac */ /* 0x000e240008000a00 */
[----:B0-----:R-:W-:Y:S02]  /*23ab0*/  IADD3 R6, P0, PT, R6, UR4, RZ ;  /* 0x0000000406067c10 */ /* 0x001fe4000ff1e0ff */
[----:B------:R-:W-:Y:S02]  /*23ac0*/  IADD3 R10, P2, PT, R10, UR4, RZ ;  /* 0x000000040a0a7c10 */ /* 0x000fe4000ff5e0ff */
[----:B------:R-:W-:Y:S02]  /*23ad0*/  IADD3 R16, P3, PT, R16, UR4, RZ ;  /* 0x0000000410107c10 */ /* 0x000fe4000ff7e0ff */
[----:B------:R-:W-:Y:S02]  /*23ae0*/  IADD3 R22, P4, PT, R22, UR4, RZ ;  /* 0x0000000416167c10 */ /* 0x000fe4000ff9e0ff */
[----:B------:R-:W-:-:S02]  /*23af0*/  IADD3.X R7, PT, PT, R7, UR5, RZ, P0, !PT ;  /* 0x0000000507077c10 */ /* 0x000fc400087fe4ff */
[----:B------:R-:W-:Y:S02]  /*23b00*/  IADD3.X R11, PT, PT, R11, UR5, RZ, P2, !PT ;  /* 0x000000050b0b7c10 */ /* 0x000fe400097fe4ff */
[----:B------:R-:W-:Y:S02]  /*23b10*/  IADD3.X R17, PT, PT, R17, UR5, RZ, P3, !PT ;  /* 0x0000000511117c10 */ /* 0x000fe40009ffe4ff */
[----:B------:R-:W-:-:S07]  /*23b20*/  IADD3.X R23, PT, PT, R23, UR5, RZ, P4, !PT ;  /* 0x0000000517177c10 */ /* 0x000fce000a7fe4ff */
.L_x_2030:
[----:B------:R-:W-:Y:S05]  /*23b30*/  @!P1 BRA `(.L_x_2031) ;  /* 0x0000000800e89947 */ /* 0x000fea0003800000 */
        /* <DEDUP_REMOVED lines=17> */
.L_x_2033:
[----:B------:R-:W-:Y:S02]  /*23c50*/  CS2R R22, SRZ ;  /* 0x0000000000167805 */ /* 0x000fe4000001ff00 */
[----:B------:R-:W-:Y:S02]  /*23c60*/  CS2R R16, SRZ ;  /* 0x0000000000107805 */ /* 0x000fe4000001ff00 */
[----:B------:R-:W-:Y:S02]  /*23c70*/  CS2R R10, SRZ ;  /* 0x00000000000a7805 */ /* 0x000fe4000001ff00 */
[----:B------:R-:W-:-:S07]  /*23c80*/  CS2R R6, SRZ ;  /* 0x0000000000067805 */ /* 0x000fce000001ff00 */
.L_x_2032:
[----:B------:R-:W0:Y:S01]  /*23c90*/  LDCU.U8 UR4, c[0x0][0x7a1] ;  /* 0x0000f420ff0477ac */ /* 0x000e220008000000 */
[----:B------:R-:W-:Y:S01]  /*23ca0*/  MOV R24, R22 ;  /* 0x0000001600187202 */ /* 0x000fe20000000f00 */
[----:B------:R-:W-:Y:S02]  /*23cb0*/  IMAD.MOV.U32 R25, RZ, RZ, R23 ;  /* 0x000000ffff197224 */ /* 0x000fe400078e0017 */
        /* <DEDUP_REMOVED lines=11> */
[----:B------:R-:W-:Y:S02]  /*23d70*/  HFMA2 R13, -RZ, RZ, 0, 0 ;  /* 0x00000000ff0d7431 */ /* 0x000fe400000001ff */
[----:B------:R-:W-:Y:S01]  /*23d80*/  IMAD.MOV.U32 R8, RZ, RZ, 0x2ef ;  /* 0x000002efff087424 */ /* 0x000fe200078e00ff */
[----:B------:R1:W2:Y:S01]  /*23d90*/  LDC.64 R2, c[0x4][R22] ;  /* 0x0100000016027b82 */ /* 0x0002a20000000a00 */
[----:B------:R-:W3:Y:S01]  /*23da0*/  LDCU.64 UR6, c[0x4][0x3c0] ;  /* 0x01007800ff0677ac */ /* 0x000ee20008000a00 */
[----:B------:R-:W-:Y:S01]  /*23db0*/  IMAD.MOV.U32 R12, RZ, RZ, 0x1 ;  /* 0x00000001ff0c7424 */ /* 0x000fe200078e00ff */
[----:B------:R-:W4:Y:S01]  /*23dc0*/  LDCU.64 UR8, c[0x4][0x250] ;  /* 0x01004a00ff0877ac */ /* 0x000f220008000a00 */
[----:B0-----:R-:W-:Y:S01]  /*23dd0*/  IMAD.U32 R4, RZ, RZ, UR4 ;  /* 0x00000004ff047e24 */ /* 0x001fe2000f8e00ff */
[----:B------:R-:W-:Y:S01]  /*23de0*/  MOV R5, UR5 ;  /* 0x0000000500057c02 */ /* 0x000fe20008000f00 */
[----:B---3--:R-:W-:-:S02]  /*23df0*/  IMAD.U32 R6, RZ, RZ, UR6 ;  /* 0x00000006ff067e24 */ /* 0x008fc4000f8e00ff */
[----:B------:R-:W-:Y:S02]  /*23e00*/  IMAD.U32 R7, RZ, RZ, UR7 ;  /* 0x00000007ff077e24 */ /* 0x000fe4000f8e00ff */
[----:B----4-:R-:W-:Y:S02]  /*23e10*/  IMAD.U32 R10, RZ, RZ, UR8 ;  /* 0x00000008ff0a7e24 */ /* 0x010fe4000f8e00ff */
[----:B-1----:R-:W-:-:S07]  /*23e20*/  IMAD.U32 R11, RZ, RZ, UR9 ;  /* 0x00000009ff0b7e24 */ /* 0x002fce000f8e00ff */
[----:B------:R-:W-:-:S07]  /*23e30*/  LEPC R20, `(.L_x_2036) ;  /* 0x000000001014794e */ /* 0x000fce0000000000 */
[----:B--2--5:R-:W-:Y:S05]  /*23e40*/  CALL.ABS.NOINC R2 ;  /* 0x0000000002007343 */ /* 0x024fea0003c00000 */
.L_x_2036:
        /* <DEDUP_REMOVED lines=15> */
[----:B0-----:R-:W-:Y:S01]  /*23f40*/  IMAD.U32 R10, RZ, RZ, UR4 ;  /* 0x00000004ff0a7e24 */ /* 0x001fe2000f8e00ff */
[----:B--2---:R-:W-:-:S07]  /*23f50*/  MOV R11, UR5 ;  /* 0x00000005000b7c02 */ /* 0x004fce0008000f00 */
[----:B------:R-:W-:-:S07]  /*23f60*/  LEPC R20, `(.L_x_2037) ;  /* 0x000000001014794e */ /* 0x000fce0000000000 */
[----:B-1----:R-:W-:Y:S05]  /*23f70*/  CALL.ABS.NOINC R22 ;  /* 0x0000000016007343 */ /* 0x002fea0003c00000 */
.L_x_2037:
[----:B------:R-:W-:Y:S05]  /*23f80*/  BRA `(.L_x_2038) ;  /* 0x0000000000107947 */ /* 0x000fea0003800000 */
.L_x_2035:
[----:B------:R-:W0:Y:S02]  /*23f90*/  LDCU.64 UR4, c[0x0][0x770] ;  /* 0x0000ee00ff0477ac */ /* 0x000e240008000a00 */
[----:B0-----:R-:W-:-:S05]  /*23fa0*/  IADD3 R2, P0, PT, R29, UR4, RZ ;  /* 0x000000041d027c10 */ /* 0x001fca000ff1e0ff */
[----:B------:R-:W-:-:S05]  /*23fb0*/  IMAD.X R3, RZ, RZ, UR5, P0 ;  /* 0x00000005ff037e24 */ /* 0x000fca00080e06ff */
[----:B------:R0:W-:Y:S03]  /*23fc0*/  STG.E.64 desc[UR36][R2.64], R18 ;  /* 0x0000001202007986 */ /* 0x0001e6000c101b24 */
.L_x_2038:
        /* <DEDUP_REMOVED lines=9> */
[----:B------:R-:W-:Y:S02]  /*24060*/  HFMA2 R13, -RZ, RZ, 0, 0 ;  /* 0x00000000ff0d7431 */ /* 0x000fe400000001ff */
[----:B------:R-:W-:Y:S01]  /*24070*/  IMAD.MOV.U32 R8, RZ, RZ, 0x2ef ;  /* 0x000002efff087424 */ /* 0x000fe200078e00ff */
[----:B------:R2:W3:Y:S01]  /*24080*/  LDC.64 R2, c[0x4][R18] ;  /* 0x0100000012027b82 */ /* 0x0004e20000000a00 */
[----:B------:R-:W4:Y:S01]  /*24090*/  LDCU.64 UR6, c[0x4][0x3c0] ;  /* 0x01007800ff0677ac */ /* 0x000f220008000a00 */
[----:B------:R-:W-:Y:S01]  /*240a0*/  IMAD.MOV.U32 R12, RZ, RZ, 0x1 ;  /* 0x00000001ff0c7424 */ /* 0x000fe200078e00ff */
[----:B------:R-:W1:Y:S01]  /*240b0*/  LDCU.64 UR8, c[0x4][0x250] ;  /* 0x01004a00ff0877ac */ /* 0x000e620008000a00 */
[----:B0-----:R-:W-:Y:S01]  /*240c0*/  IMAD.U32 R4, RZ, RZ, UR4 ;  /* 0x00000004ff047e24 */ /* 0x001fe2000f8e00ff */
[----:B------:R-:W-:Y:S01]  /*240d0*/  MOV R5, UR5 ;  /* 0x0000000500057c02 */ /* 0x000fe20008000f00 */
[----:B----4-:R-:W-:-:S02]  /*240e0*/  IMAD.U32 R6, RZ, RZ, UR6 ;  /* 0x00000006ff067e24 */ /* 0x010fc4000f8e00ff */
[----:B------:R-:W-:Y:S02]  /*240f0*/  IMAD.U32 R7, RZ, RZ, UR7 ;  /* 0x00000007ff077e24 */ /* 0x000fe4000f8e00ff */
[----:B-1----:R-:W-:Y:S02]  /*24100*/  IMAD.U32 R10, RZ, RZ, UR8 ;  /* 0x00000008ff0a7e24 */ /* 0x002fe4000f8e00ff */
[----:B--2---:R-:W-:-:S07]  /*24110*/  IMAD.U32 R11, RZ, RZ, UR9 ;  /* 0x00000009ff0b7e24 */ /* 0x004fce000f8e00ff */
[----:B------:R-:W-:-:S07]  /*24120*/  LEPC R20, `(.L_x_2040) ;  /* 0x000000001014794e */ /* 0x000fce0000000000 */
[----:B---3-5:R-:W-:Y:S05]  /*24130*/  CALL.ABS.NOINC R2 ;  /* 0x0000000002007343 */ /* 0x028fea0003c00000 */
.L_x_2040:
        /* <DEDUP_REMOVED lines=19> */
.L_x_2041:
[----:B------:R-:W-:Y:S05]  /*24270*/  BRA `(.L_x_2042) ;  /* 0x00000000000c7947 */ /* 0x000fea0003800000 */
.L_x_2039:
[----:B0-----:R-:W-:-:S05]  /*24280*/  IADD3 R2, P0, PT, R27, UR6, RZ ;  /* 0x000000061b027c10 */ /* 0x001fca000ff1e0ff */
[----:B------:R-:W-:-:S05]  /*24290*/  IMAD.X R3, RZ, RZ, UR7, P0 ;  /* 0x00000007ff037e24 */ /* 0x000fca00080e06ff */
[----:B------:R0:W-:Y:S03]  /*242a0*/  STG.E.64 desc[UR36][R2.64], R16 ;  /* 0x0000001002007986 */ /* 0x0001e6000c101b24 */
.L_x_2042:
[----:B------:R-:W2:Y:S02]  /*242b0*/  LDCU.64 UR4, c[0x0][0x770] ;  /* 0x0000ee00ff0477ac */ /* 0x000ea40008000a00 */
[----:B--2---:R-:W-:-:S05]  /*242c0*/  IADD3 R26, P0, PT, R26, UR4, RZ ;  /* 0x000000041a1a7c10 */ /* 0x004fca000ff1e0ff */
[----:B------:R-:W-:-:S05]  /*242d0*/  IMAD.X R27, RZ, RZ, UR5, P0 ;  /* 0x00000005ff1b7e24 */ /* 0x000fca00080e06ff */
[----:B------:R-:W-:Y:S01]  /*242e0*/  STG.E.64 desc[UR36][R26.64], R24 ;  /* 0x000000181a007986 */ /* 0x000fe2000c101b24 */
[----:B------:R-:W-:Y:S05]  /*242f0*/  EXIT ;  /* 0x000000000000794d */ /* 0x000fea0003800000 */
.L_x_2034:
        /* <DEDUP_REMOVED lines=16> */
.L_x_2043:
[----:B------:R0:W1:Y:S01]  /*24400*/  LDC.64 R14, c[0x4][R2] ;  /* 0x01000000020e7b82 */ /* 0x0000620000000a00 */
[----:B------:R-:W2:Y:S01]  /*24410*/  LDCU.64 UR4, c[0x4][0x3c8] ;  /* 0x01007900ff0477ac */ /* 0x000ea20008000a00 */
[----:B------:R-:W-:Y:S02]  /*24420*/  HFMA2 R8, -RZ, RZ, 0, 4.4405460357666015625e-05 ;  /* 0x000002e9ff087431 */ /* 0x000fe400000001ff */
        /* <DEDUP_REMOVED lines=12> */
.L_x_2044:
        /* <DEDUP_REMOVED lines=10> */
[----:B------:R-:W-:Y:S01]  /*24590*/  IMAD.U32 R7, RZ, RZ, UR7 ;  /* 0x00000007ff077e24 */ /* 0x000fe2000f8e00ff */
[----:B----4-:R-:W-:Y:S01]  /*245a0*/  MOV R10, UR8 ;  /* 0x00000008000a7c02 */ /* 0x010fe20008000f00 */
[----:B0-----:R-:W-:-:S07]  /*245b0*/  IMAD.U32 R11, RZ, RZ, UR9 ;  /* 0x00000009ff0b7e24 */ /* 0x001fce000f8e00ff */
[----:B------:R-:W-:-:S07]  /*245c0*/  LEPC R20, `(.L_x_2045) ;  /* 0x000000001014794e */ /* 0x000fce0000000000 */
[----:B-1----:R-:W-:Y:S05]  /*245d0*/  CALL.ABS.NOINC R14 ;  /* 0x000000000e007343 */ /* 0x002fea0003c00000 */
.L_x_2045:
        /* <DEDUP_REMOVED lines=15> */
.L_x_2046:
[----:B------:R-:W-:Y:S05]  /*246d0*/  EXIT ;  /* 0x000000000000794d */ /* 0x000fea0003800000 */
.L_x_2031:
[----:B------:R-:W-:Y:S05]  /*246e0*/  BRA.U !UP0, `(.L_x_2047) ;  /* 0x0000000508207547 */ /* 0x000fea000b800000 */
[----:B------:R-:W2:Y:S04]  /*246f0*/  LDG.E.64 R14, desc[UR36][R2.64] ;  /* 0x00000024020e7981 */ /* 0x000ea8000c1e1b00 */
        /* <DEDUP_REMOVED lines=24> */
.L_x_2049:
[----:B------:R-:W-:Y:S05]  /*24880*/  BSYNC.RECONVERGENT B0 ;  /* 0x0000000000007941 */ /* 0x000fea0003800200 */
.L_x_2048:
        /* <DEDUP_REMOVED lines=15> */
.L_x_2051:
[----:B------:R-:W-:Y:S05]  /*24980*/  BSYNC.RECONVERGENT B0 ;  /* 0x0000000000007941 */ /* 0x000fea0003800200 */
.L_x_2050:
        /* <DEDUP_REMOVED lines=12> */
.L_x_2053:
[----:B------:R-:W-:Y:S05]  /*24a50*/  BSYNC.RECONVERGENT B0 ;  /* 0x0000000000007941 */ /* 0x000fea0003800200 */
.L_x_2052:
        /* <DEDUP_REMOVED lines=12> */
.L_x_2055:
[----:B------:R-:W-:Y:S05]  /*24b20*/  BSYNC.RECONVERGENT B0 ;  /* 0x0000000000007941 */ /* 0x000fea0003800200 */
.L_x_2054:
[----:B------:R-:W-:Y:S02]  /*24b30*/  FSEL R24, R36, R24, P2 ;  /* 0x0000001824187208 */ /* 0x000fe40001000000 */
[----:B------:R-:W-:Y:S02]  /*24b40*/  FSEL R25, R37, R25, P2 ;  /* 0x0000001925197208 */ /* 0x000fe40001000000 */
[----:B------:R-:W-:Y:S02]  /*24b50*/  SEL R22, R38, R22, P2 ;  /* 0x0000001626167207 */ /* 0x000fe40001000000 */
[----:B------:R-:W-:-:S07]  /*24b60*/  SEL R23, R39, R23, P2 ;  /* 0x0000001727177207 */ /* 0x000fce0001000000 */
.L_x_2047:
[----:B------:R-:W0:Y:S01]  /*24b70*/  LDCU.U8 UR4, c[0x0][0x7a1] ;  /* 0x0000f420ff0477ac */ /* 0x000e220008000000 */
[----:B------:R-:W-:Y:S01]  /*24b80*/  MOV R30, R10 ;  /* 0x0000000a001e7202 */ /* 0x000fe20000000f00 */
        /* <DEDUP_REMOVED lines=23> */
[----:B--2--5:R-:W-:Y:S05]  /*24d00*/  CALL.ABS.NOINC R14 ;  /* 0x000000000e007343 */ /* 0x024fea0003c00000 */
.L_x_2058:
[----:B------:R-:W0:Y:S01]  /*24d10*/  LDCU.64 UR4, c[0x0][0x770] ;  /* 0x0000ee00ff0477ac */ /* 0x000e220008000a00 */
[----:B------:R-:W1:Y:S01]  /*24d20*/  LDC.64 R2, c[0x4][R2] ;  /* 0x0100000002027b82 */ /* 0x000e620000000a00 */
[----:B------:R-:W-:Y:S02]  /*24d30*/  HFMA2 R12, -RZ, RZ, 0, 5.9604644775390625e-08 ;  /* 0x00000001ff0c7431 */ /* 0x000fe400000001ff */
[----:B------:R-:W-:Y:S01]  /*24d40*/  IMAD.MOV.U32 R8, RZ, RZ, 0x2ef ;  /* 0x000002efff087424 */ /* 0x000fe200078e00ff */
[----:B------:R-:W2:Y:S01]  /*24d50*/  LDCU.64 UR6, c[0x4][0x3d8] ;  /* 0x01007b00ff0677ac */ /* 0x000ea20008000a00 */
[----:B------:R-:W-:Y:S01]  /*24d60*/  IMAD.MOV.U32 R13, RZ, RZ, RZ ;  /* 0x000000ffff0d7224 */ /* 0x000fe200078e00ff */
[----:B------:R-:W3:Y:S01]  /*24d70*/  LDCU.64 UR8, c[0x4][0x3c0] ;  /* 0x01007800ff0877ac */ /* 0x000ee20008000a00 */
[----:B0-----:R-:W-:Y:S02]  /*24d80*/  IADD3 R14, P0, PT, R29, UR4, RZ ;  /* 0x000000041d0e7c10 */ /* 0x001fe4000ff1e0ff */
[----:B--2---:R-:W-:-:S03]  /*24d90*/  MOV R4, UR6 ;  /* 0x0000000600047c02 */ /* 0x004fc60008000f00 */
        /* <DEDUP_REMOVED lines=10> */
.L_x_2059:
[----:B------:R-:W-:Y:S05]  /*24e40*/  BRA `(.L_x_2060) ;  /* 0x0000000000107947 */ /* 0x000fea0003800000 */
.L_x_2057:
[----:B------:R-:W0:Y:S02]  /*24e50*/  LDCU.64 UR4, c[0x0][0x770] ;  /* 0x0000ee00ff0477ac */ /* 0x000e240008000a00 */
[----:B0-----:R-:W-:-:S05]  /*24e60*/  IADD3 R2, P0, PT, R29, UR4, RZ ;  /* 0x000000041d027c10 */ /* 0x001fca000ff1e0ff */
[----:B------:R-:W-:-:S05]  /*24e70*/  IMAD.X R3, RZ, RZ, UR5, P0 ;  /* 0x00000005ff037e24 */ /* 0x000fca00080e06ff */
[----:B------:R0:W-:Y:S03]  /*24e80*/  STG.E.64 desc[UR36][R2.64], R18 ;  /* 0x0000001202007986 */ /* 0x0001e6000c101b24 */
.L_x_2060:
        /* <DEDUP_REMOVED lines=16> */
[----:B------:R-:W-:Y:S02]  /*24f90*/  IMAD.U32 R5, RZ, RZ, UR5 ;  /* 0x00000005ff057e24 */ /* 0x000fe4000f8e00ff */
[----:B----4-:R-:W-:Y:S01]  /*24fa0*/  IMAD.U32 R6, RZ, RZ, UR6 ;  /* 0x00000006ff067e24 */ /* 0x010fe2000f8e00ff */
[----:B------:R-:W-:Y:S01]  /*24fb0*/  MOV R7, UR7 ;  /* 0x0000000700077c02 */ /* 0x000fe20008000f00 */
[----:B-1----:R-:W-:Y:S02]  /*24fc0*/  IMAD.U32 R10, RZ, RZ, UR8 ;  /* 0x00000008ff0a7e24 */ /* 0x002fe4000f8e00ff */
[----:B--2---:R-:W-:-:S07]  /*24fd0*/  IMAD.U32 R11, RZ, RZ, UR9 ;  /* 0x00000009ff0b7e24 */ /* 0x004fce000f8e00ff */
[----:B------:R-:W-:-:S07]  /*24fe0*/  LEPC R20, `(.L_x_2062) ;  /* 0x000000001014794e */ /* 0x000fce0000000000 */
[----:B---3-5:R-:W-:Y:S05]  /*24ff0*/  CALL.ABS.NOINC R14 ;  /* 0x000000000e007343 */ /* 0x028fea0003c00000 */
.L_x_2062:
        /* <DEDUP_REMOVED lines=19> */
.L_x_2063:
[----:B------:R-:W-:Y:S05]  /*25130*/  BRA `(.L_x_2064) ;  /* 0x00000000000c7947 */ /* 0x000fea0003800000 */
.L_x_2061:
[----:B0-----:R-:W-:-:S05]  /*25140*/  IADD3 R2, P0, PT, R27, UR6, RZ ;  /* 0x000000061b027c10 */ /* 0x001fca000ff1e0ff */
[----:B------:R-:W-:-:S05]  /*25150*/  IMAD.X R3, RZ, RZ, UR7, P0 ;  /* 0x00000007ff037e24 */ /* 0x000fca00080e06ff */
[----:B------:R0:W-:Y:S03]  /*25160*/  STG.E.64 desc[UR36][R2.64], R16 ;  /* 0x0000001002007986 */ /* 0x0001e6000c101b24 */
.L_x_2064:
[----:B------:R-:W2:Y:S02]  /*25170*/  LDCU.64 UR4, c[0x0][0x770] ;  /* 0x0000ee00ff0477ac */ /* 0x000ea40008000a00 */
[----:B--2---:R-:W-:-:S05]  /*25180*/  IADD3 R26, P0, PT, R26, UR4, RZ ;  /* 0x000000041a1a7c10 */ /* 0x004fca000ff1e0ff */
[----:B------:R-:W-:-:S05]  /*25190*/  IMAD.X R27, RZ, RZ, UR5, P0 ;  /* 0x00000005ff1b7e24 */ /* 0x000fca00080e06ff */
[----:B------:R-:W-:Y:S01]  /*251a0*/  STG.E.64 desc[UR36][R26.64], R22 ;  /* 0x000000161a007986 */ /* 0x000fe2000c101b24 */
[----:B------:R-:W-:Y:S05]  /*251b0*/  EXIT ;  /* 0x000000000000794d */ /* 0x000fea0003800000 */
.L_x_2056:
        /* <DEDUP_REMOVED lines=9> */
        .weak           $__internal_5_$__cuda_sm20_div_u64
        .type           $__internal_5_$__cuda_sm20_div_u64,@function
        .size           $__internal_5_$__cuda_sm20_div_u64,(.L_x_6057 - $__internal_5_$__cuda_sm20_div_u64)
$__internal_5_$__cuda_sm20_div_u64:
        /* <DEDUP_REMOVED lines=38> */
[----:B------:R-:W-:-:S05]  /*254b0*/  IMAD.X R14, RZ, RZ, R21, P0 ;  /* 0x000000ffff0e7224 */ /* 0x000fca00000e0615 */
[----:B------:R-:W-:Y:S01]  /*254c0*/  IADD3.X R19, PT, PT, RZ, R14, RZ, P1, !PT ;  /* 0x0000000eff137210 */ /* 0x000fe20000ffe4ff */
[----:B------:R-:W-:-:S04]  /*254d0*/  IMAD.WIDE.U32 R14, R18, R37, RZ ;  /* 0x00000025120e7225 */ /* 0x000fc800078e00ff */
[----:B------:R-:W-:Y:S01]  /*254e0*/  IMAD R15, R19, R37, R15 ;  /* 0x00000025130f7224 */ /* 0x000fe200078e020f */
[----:B------:R-:W-:-:S04]  /*254f0*/  IADD3 R21, P0, PT, -R14, R2, RZ ;  /* 0x000000020e157210 */ /* 0x000fc80007f1e1ff */
[----:B------:R-:W-:Y:S01]  /*25500*/  IADD3 R14, P1, PT, -R37, R21, RZ ;  /* 0x00000015250e7210 */ /* 0x000fe20007f3e1ff */
        /* <DEDUP_REMOVED lines=16> */
[----:B------:R-:W-:Y:S01]  /*25610*/  IMAD.MOV.U32 R3, RZ, RZ, 0x0 ;  /* 0x00000000ff037424 */ /* 0x000fe200078e00ff */
[----:B------:R-:W-:Y:S02]  /*25620*/  ISETP.NE.AND.EX P1, PT, RZ, RZ, PT, P1 ;  /* 0x000000ffff00720c */ /* 0x000fe40003f25310 */
[----:B------:R-:W-:Y:S01]  /*25630*/  SEL R15, R15, R2, P0 ;  /* 0x000000020f0f7207 */ /* 0x000fe20000000000 */
[----:B------:R-:W-:Y:S01]  /*25640*/  IMAD.MOV.U32 R2, RZ, RZ, R31 ;  /* 0x000000ffff027224 */ /* 0x000fe200078e001f */
[----:B------:R-:W-:Y:S02]  /*25650*/  SEL R14, R14, 0xffffffff, P1 ;  /* 0xffffffff0e0e7807 */ /* 0x000fe40000800000 */
[----:B------:R-:W-:Y:S01]  /*25660*/  SEL R15, R15, 0xffffffff, P1 ;  /* 0xffffffff0f0f7807 */ /* 0x000fe20000800000 */
[----:B------:R-:W-:Y:S06]  /*25670*/  RET.REL.NODEC R2 `(_ZN2at6native13reduce_kernelILi128ELi4ENS0_8ReduceOpIdNS0_9ArgMinOpsIdEEjlLi4ELi4EEEEEvT1_) ;  /* 0xfffffda802607950 */ /* 0x000fec0003c3ffff */
.L_x_2065:
        /* <DEDUP_REMOVED lines=16> */
.L_x_6057:


//--------------------- .text._ZN2at6native13reduce_kernelILi512ELi1ENS0_8ReduceOpIsNS0_9ArgMinOpsIsEEjlLi4ELi4EEEEEvT1_ --------------------------
	.section	.text._ZN2at6native13reduce_kernelILi512ELi1ENS0_8ReduceOpIsNS0_9ArgMinOpsIsEEjlLi4ELi4EEEEEvT1_,"ax",@progbits
	.align	128
        .global         _ZN2at6native13reduce_kernelILi512ELi1ENS0_8ReduceOpIsNS0_9ArgMinOpsIsEEjlLi4ELi4EEEEEvT1_
        .type           _ZN2at6native13reduce_kernelILi512ELi1ENS0_8ReduceOpIsNS0_9ArgMinOpsIsEEjlLi4ELi4EEEEEvT1_,@function
        .size           _ZN2at6native13reduce_kernelILi512ELi1ENS0_8ReduceOpIsNS0_9ArgMinOpsIsEEjlLi4ELi4EEEEEvT1_,(.L_x_6058 - _ZN2at6native13reduce_kernelILi512ELi1ENS0_8ReduceOpIsNS0_9ArgMinOpsIsEEjlLi4ELi4EEEEEvT1_)
        .other          _ZN2at6native13reduce_kernelILi512ELi1ENS0_8ReduceOpIsNS0_9ArgMinOpsIsEEjlLi4ELi4EEEEEvT1_,@"STO_CUDA_ENTRY STV_DEFAULT"
_ZN2at6native13reduce_kernelILi512ELi1ENS0_8ReduceOpIsNS0_9ArgMinOpsIsEEjlLi4ELi4EEEEEvT1_:
.text._ZN2at6native13reduce_kernelILi512ELi1ENS0_8ReduceOpIsNS0_9ArgMinOpsIsEEjlLi4ELi4EEEEEvT1_:
[----:B------:R-:W0:Y:S01]  /*0000*/  LDC R1, c[0x0][0x37c] ;  /* 0x0000df00ff017b82 */ /* 0x000e220000000800 */
[----:B------:R-:W1:Y:S01]  /*0010*/  S2R R5, SR_TID.X ;  /* 0x0000000000057919 */ /* 0x000e620000002100 */
[----:B------:R-:W2:Y:S06]  /*0020*/  LDCU UR4, c[0x0][0x56c] ;  /* 0x0000ad80ff0477ac */ /* 0x000eac0008000800 */
[----:B------:R-:W3:Y:S01]  /*0030*/  S2UR UR5, SR_CTAID.X ;  /* 0x00000000000579c3 */ /* 0x000ee20000002500 */
[----:B0-----:R-:W-:Y:S01]  /*0040*/  VIADD R1, R1, 0xfffffff0 ;  /* 0xfffffff001017836 */ /* 0x001fe20000000000 */
[----:B------:R-:W0:Y:S01]  /*0050*/  S2R R12, SR_TID.Y ;  /* 0x00000000000c7919 */ /* 0x000e220000002200 */
[----:B------:R-:W1:Y:S01]  /*0060*/  LDCU.128 UR20, c[0x0][0x3b0] ;  /* 0x00007600ff1477ac */ /* 0x000e620008000c00 */
[----:B------:R-:W-:Y:S01]  /*0070*/  IMAD.MOV.U32 R0, RZ, RZ, RZ ;  /* 0x000000ffff007224 */ /* 0x000fe200078e00ff */
[----:B------:R-:W4:Y:S01]  /*0080*/  S2R R16, SR_CTAID.Y ;  /* 0x0000000000107919 */ /* 0x000f220000002600 */
[----:B------:R-:W0:Y:S02]  /*0090*/  LDCU UR6, c[0x0][0x3c0] ;  /* 0x00007800ff0677ac */ /* 0x000e240008000800 */
[----:B------:R-:W3:Y:S01]  /*00a0*/  LDC R28, c[0x0][0x3a8] ;  /* 0x0000ea00ff1c7b82 */ /* 0x000ee20000000800 */
[----:B--2---:R-:W-:Y:S01]  /*00b0*/  UISETP.NE.AND UP0, UPT, UR4, URZ, UPT ;  /* 0x000000ff0400728c */ /* 0x004fe2000bf05270 */
[----:B-1----:R-:W-:-:S02]  /*00c0*/  IMAD R3, R5, UR23, RZ ;  /* 0x0000001705037c24 */ /* 0x002fc4000f8e02ff */
[----:B------:R-:W-:Y:S02]  /*00d0*/  IMAD R7, R5, UR20, RZ ;  /* 0x0000001405077c24 */ /* 0x000fe4000f8e02ff */
[C---:B0-----:R-:W-:Y:S02]  /*00e0*/  IMAD R3, R12.reuse, UR6, R3 ;  /* 0x000000060c037c24 */ /* 0x041fe4000f8e0203 */
[----:B------:R-:W-:Y:S02]  /*00f0*/  IMAD R7, R12, UR21, R7 ;  /* 0x000000150c077c24 */ /* 0x000fe4000f8e0207 */
[----:B---3--:R-:W-:Y:S02]  /*0100*/  IMAD R29, R28, UR5, R3 ;  /* 0x000000051c1d7c24 */ /* 0x008fe4000f8e0203 */
[----:B----4-:R-:W-:Y:S01]  /*0110*/  IMAD R4, R16, UR22, R7 ;  /* 0x0000001610047c24 */ /* 0x010fe2000f8e0207 */
        /* <DEDUP_REMOVED lines=22> */
[----:B------:R-:W-:-:S04]  /*0280*/  UISETP.NE.AND UP0, UPT, UR4, 0x2, UPT ;  /* 0x000000020400788c */ /* 0x000fc8000bf05270 */
[----:B------:R-:W-:-:S04]  /*0290*/  IMAD.MOV R2, RZ, RZ, -R7 ;  /* 0x000000ffff027224 */ /* 0x000fc800078e0a07 */
        /* <DEDUP_REMOVED lines=254> */
.L_x_2066:
[----:B------:R-:W0:Y:S01]  /*1280*/  LDCU UR5, c[0x0][0x39c] ;  /* 0x00007380ff0577ac */ /* 0x000e220008000800 */
[----:B------:R-:W-:Y:S01]  /*1290*/  BSSY.RECONVERGENT B0, `(.L_x_2067) ;  /* 0x0000be1000007945 */ /* 0x000fe20003800200 */
[----:B------:R-:W-:Y:S02]  /*12a0*/  PRMT R7, RZ, 0x7610, R7 ;  /* 0x00007610ff077816 */ /* 0x000fe40000000007 */
[----:B------:R-:W-:Y:S01]  /*12b0*/  CS2R R8, SRZ ;  /* 0x0000000000087805 */ /* 0x000fe2000001ff00 */
[----:B------:R-:W1:Y:S01]  /*12c0*/  LDCU UR4, c[0x0][0x3a0] ;  /* 0x00007400ff0477ac */ /* 0x000e620008000800 */
[----:B------:R-:W2:Y:S01]  /*12d0*/  LDCU.64 UR36, c[0x0][0x358] ;  /* 0x00006b00ff2477ac */ /* 0x000ea20008000a00 */
[----:B0-----:R-:W-:-:S05]  /*12e0*/  IMAD.U32 R13, RZ, RZ, UR5 ;  /* 0x00000005ff0d7e24 */ /* 0x001fca000f8e00ff */
[----:B------:R-:W-:-:S04]  /*12f0*/  ISETP.GE.U32.AND P0, PT, R4, R13, PT ;  /* 0x0000000d0400720c */ /* 0x000fc80003f06070 */
[----:B-1----:R-:W-:-:S13]  /*1300*/  ISETP.GE.U32.OR P0, PT, R29, UR4, P0 ;  /* 0x000000041d007c0c */ /* 0x002fda0008706470 */
[----:B--2---:R-:W-:Y:S05]  /*1310*/  @P0 BRA `(.L_x_2068) ;  /* 0x000000bc00600947 */ /* 0x004fea0003800000 */
[----:B------:R-:W0:Y:S01]  /*1320*/  LDC.64 R14, c[0x0][0x768] ;  /* 0x0001da00ff0e7b82 */ /* 0x000e220000000a00 */
[----:B------:R-:W1:Y:S02]  /*1330*/  LDCU.U8 UR4, c[0x0][0x3d0] ;  /* 0x00007a00ff0477ac */ /* 0x000e640008000000 */
[----:B-1----:R-:W-:Y:S01]  /*1340*/  UISETP.NE.AND UP0, UPT, UR4, URZ, UPT ;  /* 0x000000ff0400728c */ /* 0x002fe2000bf05270 */
[----:B0-----:R-:W-:-:S05]  /*1350*/  IADD3 R2, P0, PT, R0, R14, RZ ;  /* 0x0000000e00027210 */ /* 0x001fca0007f1e0ff */
[----:B------:R-:W-:-:S03]  /*1360*/  IMAD.X R3, RZ, RZ, R15, P0 ;  /* 0x000000ffff037224 */ /* 0x000fc600000e060f */
[----:B------:R-:W-:Y:S05]  /*1370*/  BRA.U !UP0, `(.L_x_2069) ;  /* 0x0000000d08587547 */ /* 0x000fea000b800000 */
[----:B------:R-:W0:Y:S01]  /*1380*/  LDC.U16 R9, c[0x0][0x388] ;  /* 0x0000e200ff097b82 */ /* 0x000e220000000400 */
[----:B------:R-:W1:Y:S01]  /*1390*/  LDCU UR4, c[0x0][0x39c] ;  /* 0x00007380ff0477ac */ /* 0x000e620008000800 */
[----:B------:R-:W-:Y:S01]  /*13a0*/  SHF.R.U32.HI R18, RZ, 0x1, R2 ;  /* 0x00000001ff127819 */ /* 0x000fe20000011602 */
[----:B------:R-:W-:Y:S01]  /*13b0*/  BSSY.RECONVERGENT B1, `(.L_x_2070) ;  /* 0x0000039000017945 */ /* 0x000fe20003800200 */
[----:B------:R-:W-:Y:S02]  /*13c0*/  HFMA2 R10, -RZ, RZ, 0, 0 ;  /* 0x00000000ff0a7431 */ /* 0x000fe400000001ff */
[----:B------:R-:W-:Y:S01]  /*13d0*/  IMAD.MOV.U32 R15, RZ, RZ, R3 ;  /* 0x000000ffff0f7224 */ /* 0x000fe200078e0003 */
[----:B------:R-:W-:Y:S01]  /*13e0*/  LOP3.LUT P0, R18, R18, 0x3, RZ, 0xc0, !PT ;  /* 0x0000000312127812 */ /* 0x000fe2000780c0ff */
[----:B------:R-:W2:Y:S08]  /*13f0*/  LDC R8, c[0x0][0x390] ;  /* 0x0000e400ff087b82 */ /* 0x000eb00000000800 */
[----:B------:R-:W3:Y:S01]  /*1400*/  LDC R0, c[0x0][0x394] ;  /* 0x0000e500ff007b82 */ /* 0x000ee20000000800 */
[----:B-1----:R-:W-:-:S02]  /*1410*/  IMAD.U32 R14, RZ, RZ, UR4 ;  /* 0x00000004ff0e7e24 */ /* 0x002fc4000f8e00ff */
[----:B0-----:R-:W-:Y:S02]  /*1420*/  IMAD.MOV.U32 R11, RZ, RZ, R9 ;  /* 0x000000ffff0b7224 */ /* 0x001fe400078e0009 */
[----:B--2---:R-:W-:Y:S01]  /*1430*/  IMAD.MOV.U32 R6, RZ, RZ, R8 ;  /* 0x000000ffff067224 */ /* 0x004fe200078e0008 */
[----:B---3--:R-:W-:Y:S01]  /*1440*/  MOV R7, R0 ;  /* 0x0000000000077202 */ /* 0x008fe20000000f00 */
[----:B------:R-:W-:Y:S06]  /*1450*/  @!P0 BRA `(.L_x_2071) ;  /* 0x0000000000b88947 */ /* 0x000fec0003800000 */
[C---:B------:R-:W-:Y:S01]  /*1460*/  ISETP.GT.U32.AND P0, PT, R5.reuse, 0x3, PT ;  /* 0x000000030500780c */ /* 0x040fe20003f04070 */
[----:B------:R-:W-:Y:S01]  /*1470*/  IMAD.MOV R7, RZ, RZ, -R18 ;  /* 0x000000ffff077224 */ /* 0x000fe200078e0a12 */
[----:B------:R-:W-:Y:S01]  /*1480*/  BSSY.RECONVERGENT B2, `(.L_x_2072) ;  /* 0x0000027000027945 */ /* 0x000fe20003800200 */
[----:B------:R-:W-:Y:S01]  /*1490*/  IMAD.MOV.U32 R3, RZ, RZ, R15 ;  /* 0x000000ffff037224 */ /* 0x000fe200078e000f */
[----:B------:R-:W-:Y:S01]  /*14a0*/  ISETP.LT.U32.OR P0, PT, R5, R18, P0 ;  /* 0x000000120500720c */ /* 0x000fe20000701470 */
[----:B------:R-:W-:Y:S01]  /*14b0*/  IMAD.MOV.U32 R11, RZ, RZ, R9 ;  /* 0x000000ffff0b7224 */ /* 0x000fe200078e0009 */
[----:B------:R-:W-:Y:S01]  /*14c0*/  MOV R6, R8 ;  /* 0x0000000800067202 */ /* 0x000fe20000000f00 */
[----:B------:R-:W-:-:S04]  /*14d0*/  IMAD.WIDE R2, R7, 0x2, R2 ;  /* 0x0000000207027825 */ /* 0x000fc800078e0202 */
[----:B------:R-:W-:-:S06]  /*14e0*/  IMAD.MOV.U32 R7, RZ, RZ, R0 ;  /* 0x000000ffff077224 */ /* 0x000fcc00078e0000 */
[----:B------:R-:W-:Y:S05]  /*14f0*/  @P0 BRA `(.L_x_2073) ;  /* 0x00000000007c0947 */ /* 0x000fea0003800000 */
[----:B------:R-:W-:Y:S01]  /*1500*/  ISETP.NE.AND P0, PT, RZ, UR21, PT ;  /* 0x00000015ff007c0c */ /* 0x000fe2000bf05270 */
[----:B------:R-:W-:Y:S01]  /*1510*/  IMAD.MOV.U32 R11, RZ, RZ, R9 ;  /* 0x000000ffff0b7224 */ /* 0x000fe200078e0009 */
[----:B------:R-:W-:Y:S01]  /*1520*/  ISETP.NE.AND P1, PT, R12, RZ, PT ;  /* 0x000000ff0c00720c */ /* 0x000fe20003f25270 */
[----:B------:R-:W-:Y:S01]  /*1530*/  IMAD.MOV.U32 R6, RZ, RZ, R8 ;  /* 0x000000ffff067224 */ /* 0x000fe200078e0008 */
[----:B------:R-:W-:-:S11]  /*1540*/  MOV R7, R0 ;  /* 0x0000000000077202 */ /* 0x000fd60000000f00 */
[----:B------:R-:W-:Y:S05]  /*1550*/  @P0 BRA P1, `(.L_x_2073) ;  /* 0x0000000000640947 */ /* 0x000fea0000800000 */
[----:B------:R-:W-:Y:S01]  /*1560*/  ISETP.NE.AND P0, PT, RZ, UR22, PT ;  /* 0x00000016ff007c0c */ /* 0x000fe2000bf05270 */
[----:B------:R-:W-:Y:S01]  /*1570*/  IMAD.MOV.U32 R11, RZ, RZ, R9 ;  /* 0x000000ffff0b7224 */ /* 0x000fe200078e0009 */
[----:B------:R-:W-:Y:S01]  /*1580*/  ISETP.NE.AND P1, PT, R16, RZ, PT ;  /* 0x000000ff1000720c */ /* 0x000fe20003f25270 */
[----:B------:R-:W-:Y:S02]  /*1590*/  IMAD.MOV.U32 R6, RZ, RZ, R8 ;  /* 0x000000ffff067224 */ /* 0x000fe400078e0008 */
[----:B------:R-:W-:-:S10]  /*15a0*/  IMAD.MOV.U32 R7, RZ, RZ, R0 ;  /* 0x000000ffff077224 */ /* 0x000fd400078e0000 */
[----:B------:R-:W-:Y:S05]  /*15b0*/  @P0 BRA P1, `(.L_x_2073) ;  /* 0x00000000004c0947 */ /* 0x000fea0000800000 */
[----:B------:R-:W-:Y:S01]  /*15c0*/  IMAD.WIDE.U32 R10, R5, 0x2, R2 ;  /* 0x00000002050a7825 */ /* 0x000fe200078e0002 */
[----:B------:R-:W0:Y:S01]  /*15d0*/  LDCU.U16 UR4, c[0x0][0x388] ;  /* 0x00007100ff0477ac */ /* 0x000e220008000400 */
[----:B------:R-:W1:Y:S04]  /*15e0*/  LDC.64 R6, c[0x0][0x390] ;  /* 0x0000e400ff067b82 */ /* 0x000e680000000a00 */
[----:B------:R2:W3:Y:S01]  /*15f0*/  LDG.E.U16 R10, desc[UR36][R10.64] ;  /* 0x000000240a0a7981 */ /* 0x0004e2000c1e1500 */
[----:B------:R-:W-:Y:S01]  /*1600*/  IADD3 R15, PT, PT, -R18, R5, RZ ;  /* 0x00000005120f7210 */ /* 0x000fe20007ffe1ff */
[----:B0-----:R-:W-:-:S03]  /*1610*/  UPRMT UR4, UR4, 0x9910, URZ ;  /* 0x0000991004047896 */ /* 0x001fc600080000ff */
[----:B-1----:R-:W-:-:S04]  /*1620*/  ISETP.GT.U32.AND P0, PT, R15, R6, PT ;  /* 0x000000060f00720c */ /* 0x002fc80003f04070 */
[----:B------:R-:W-:-:S04]  /*1630*/  ISETP.GT.AND.EX P0, PT, RZ, R7, PT, P0 ;  /* 0x00000007ff00720c */ /* 0x000fc80003f04300 */
[----:B--2---:R-:W-:Y:S02]  /*1640*/  SEL R11, RZ, 0xffffffff, P0 ;  /* 0xffffffffff0b7807 */ /* 0x004fe40000000000 */
[----:B---3--:R-:W-:-:S04]  /*1650*/  PRMT R14, R10, 0x9910, RZ ;  /* 0x000099100a0e7816 */ /* 0x008fc800000000ff */
[C---:B------:R-:W-:Y:S02]  /*1660*/  ISETP.NE.AND P1, PT, R14.reuse, UR4, PT ;  /* 0x000000040e007c0c */ /* 0x040fe4000bf25270 */
[----:B------:R-:W-:-:S11]  /*1670*/  ISETP.LE.AND P0, PT, R14, UR4, PT ;  /* 0x000000040e007c0c */ /* 0x000fd6000bf03270 */
[----:B------:R-:W-:-:S04]  /*1680*/  @P1 SEL R11, RZ, 0xffffffff, !P0 ;  /* 0xffffffffff0b1807 */ /* 0x000fc80004000000 */
[----:B------:R-:W-:-:S04]  /*1690*/  LOP3.LUT R11, R11, 0x1, RZ, 0xc0, !PT ;  /* 0x000000010b0b7812 */ /* 0x000fc800078ec0ff */
[----:B------:R-:W-:-:S04]  /*16a0*/  ISETP.NE.U32.AND P0, PT, R11, 0x1, PT ;  /* 0x000000010b00780c */ /* 0x000fc80003f05070 */
[----:B------:R-:W-:Y:S02]  /*16b0*/  SEL R10, R10, R9, !P0 ;  /* 0x000000090a0a7207 */ /* 0x000fe40004000000 */
[----:B------:R-:W-:Y:S02]  /*16c0*/  SEL R6, R15, R6, !P0 ;  /* 0x000000060f067207 */ /* 0x000fe40004000000 */
[----:B------:R-:W-:Y:S02]  /*16d0*/  SEL R7, R7, RZ, P0 ;  /* 0x000000ff07077207 */ /* 0x000fe40000000000 */
[----:B------:R-:W-:-:S07]  /*16e0*/  PRMT R11, R10, 0x7610, R11 ;  /* 0x000076100a0b7816 */ /* 0x000fce000000000b */
.L_x_2073:
[----:B------:R-:W-:Y:S05]  /*16f0*/  BSYNC.RECONVERGENT B2 ;  /* 0x0000000000027941 */ /* 0x000fea0003800200 */
.L_x_2072:
[----:B------:R-:W-:Y:S02]  /*1700*/  IADD3 R2, P0, PT, R2, 0x8, RZ ;  /* 0x0000000802027810 */ /* 0x000fe40007f1e0ff */
[C---:B------:R-:W-:Y:S02]  /*1710*/  IADD3 R14, PT, PT, R18.reuse, -0x4, R13 ;  /* 0xfffffffc120e7810 */ /* 0x040fe40007ffe00d */
[----:B------:R-:W-:Y:S01]  /*1720*/  IADD3 R10, PT, PT, -R18, 0x4, RZ ;  /* 0x00000004120a7810 */ /* 0x000fe20007ffe1ff */
[----:B------:R-:W-:-:S08]  /*1730*/  IMAD.X R15, RZ, RZ, R3, P0 ;  /* 0x000000ffff0f7224 */ /* 0x000fd000000e0603 */
.L_x_2071:
[----:B------:R-:W-:Y:S05]  /*1740*/  BSYNC.RECONVERGENT B1 ;  /* 0x0000000000017941 */ /* 0x000fea0003800200 */
.L_x_2070:
[----:B------:R-:W-:Y:S01]  /*1750*/  IMAD.SHL.U32 R21, R4, 0x4, RZ ;  /* 0x0000000404157824 */ /* 0x000fe200078e00ff */
[----:B------:R-:W-:Y:S01]  /*1760*/  ISETP.NE.AND P0, PT, RZ, UR21, PT ;  /* 0x00000015ff007c0c */ /* 0x000fe2000bf05270 */
[----:B------:R-:W-:Y:S01]  /*1770*/  BSSY.RECONVERGENT B1, `(.L_x_2074) ;  /* 0x0000055000017945 */ /* 0x000fe20003800200 */
[----:B------:R-:W-:Y:S01]  /*1780*/  ISETP.NE.AND P1, PT, RZ, UR22, PT ;  /* 0x00000016ff007c0c */ /* 0x000fe2000bf25270 */
[----:B------:R-:W-:Y:S01]  /*1790*/  VIADD R3, R21, 0x3 ;  /* 0x0000000315037836 */ /* 0x000fe20000000000 */
[----:B------:R-:W-:Y:S01]  /*17a0*/  ISETP.NE.AND P0, PT, R12, RZ, P0 ;  /* 0x000000ff0c00720c */ /* 0x000fe20000705270 */
[----:B------:R-:W-:Y:S01]  /*17b0*/  IMAD.MOV.U32 R19, RZ, RZ, R8 ;  /* 0x000000ffff137224 */ /* 0x000fe200078e0008 */
[----:B------:R-:W-:Y:S01]  /*17c0*/  ISETP.NE.AND P1, PT, R16, RZ, P1 ;  /* 0x000000ff1000720c */ /* 0x000fe20000f25270 */
[--C-:B------:R-:W-:Y:S01]  /*17d0*/  IMAD.MOV.U32 R17, RZ, RZ, R0.reuse ;  /* 0x000000ffff117224 */ /* 0x100fe200078e0000 */
[----:B------:R-:W-:Y:S01]  /*17e0*/  ISETP.GE.U32.AND P2, PT, R3, R14, PT ;  /* 0x0000000e0300720c */ /* 0x000fe20003f46070 */
[--C-:B------:R-:W-:Y:S01]  /*17f0*/  IMAD.MOV.U32 R20, RZ, RZ, R9.reuse ;  /* 0x000000ffff147224 */ /* 0x100fe200078e0009 */
[----:B------:R-:W-:Y:S01]  /*1800*/  MOV R3, R15 ;  /* 0x0000000f00037202 */ /* 0x000fe20000000f00 */
[----:B------:R-:W-:Y:S01]  /*1810*/  IMAD.MOV.U32 R18, RZ, RZ, R0 ;  /* 0x000000ffff127224 */ /* 0x000fe200078e0000 */
[----:B------:R-:W-:Y:S01]  /*1820*/  PLOP3.LUT P0, PT, P0, P1, PT, 0xf8, 0x8f ;  /* 0x00000000008f781c */ /* 0x000fe20000703f70 */
[----:B------:R-:W-:Y:S01]  /*1830*/  IMAD.MOV.U32 R16, RZ, RZ, R9 ;  /* 0x000000ffff107224 */ /* 0x000fe200078e0009 */
[----:B------:R-:W-:-:S07]  /*1840*/  MOV R15, R8 ;  /* 0x00000008000f7202 */ /* 0x000fce0000000f00 */
[----:B------:R-:W-:Y:S05]  /*1850*/  @P2 BRA `(.L_x_2075) ;  /* 0x0000000400182947 */ /* 0x000fea0003800000 */
[----:B------:R-:W-:Y:S01]  /*1860*/  IMAD.MOV.U32 R19, RZ, RZ, R8 ;  /* 0x000000ffff137224 */ /* 0x000fe200078e0008 */
[----:B------:R-:W-:Y:S01]  /*1870*/  MOV R15, R8 ;  /* 0x00000008000f7202 */ /* 0x000fe20000000f00 */
[--C-:B------:R-:W-:Y:S01]  /*1880*/  IMAD.MOV.U32 R17, RZ, RZ, R0.reuse ;  /* 0x000000ffff117224 */ /* 0x100fe200078e0000 */
[----:B------:R-:W-:Y:S01]  /*1890*/  MOV R16, R9 ;  /* 0x0000000900107202 */ /* 0x000fe20000000f00 */
[----:B------:R-:W-:Y:S02]  /*18a0*/  IMAD.MOV.U32 R18, RZ, RZ, R0 ;  /* 0x000000ffff127224 */ /* 0x000fe400078e0000 */
[----:B------:R-:W-:-:S07]  /*18b0*/  IMAD.MOV.U32 R20, RZ, RZ, R9 ;  /* 0x000000ffff147224 */ /* 0x000fce00078e0009 */
.L_x_2076:
[----:B------:R-:W-:Y:S01]  /*18c0*/  IMAD.WIDE.U32 R12, R4, 0x8, R2 ;  /* 0x00000008040c7825 */ /* 0x000fe200078e0002 */
[----:B------:R-:W-:Y:S01]  /*18d0*/  PRMT R23, R11, 0x9910, RZ ;  /* 0x000099100b177816 */ /* 0x000fe200000000ff */
[----:B------:R-:W0:Y:S04]  /*18e0*/  LDCU UR4, c[0x0][0x3a4] ;  /* 0x00007480ff0477ac */ /* 0x000e280008000800 */
[----:B------:R-:W2:Y:S01]  /*18f0*/  LDG.E.64 R12, desc[UR36][R12.64] ;  /* 0x000000240c0c7981 */ /* 0x000ea2000c1e1b00 */
[----:B------:R-:W-:Y:S01]  /*1900*/  IMAD.IADD R21, R21, 0x1, R10 ;  /* 0x0000000115157824 */ /* 0x000fe200078e020a */
[----:B------:R-:W-:Y:S02]  /*1910*/  PRMT R24, R20, 0x9910, RZ ;  /* 0x0000991014187816 */ /* 0x000fe400000000ff */
[----:B------:R-:W-:-:S02]  /*1920*/  PRMT R26, R9, 0x9910, RZ ;  /* 0x00009910091a7816 */ /* 0x000fc400000000ff */
[----:B------:R-:W-:-:S04]  /*1930*/  ISETP.GE.U32.AND P2, PT, R6, R21, PT ;  /* 0x000000150600720c */ /* 0x000fc80003f46070 */
[----:B------:R-:W-:Y:S01]  /*1940*/  ISETP.GE.AND.EX P2, PT, R7, RZ, PT, P2 ;  /* 0x000000ff0700720c */ /* 0x000fe20003f46320 */
[----:B0-----:R-:W-:Y:S01]  /*1950*/  VIADD R4, R4, UR4 ;  /* 0x0000000404047c36 */ /* 0x001fe20008000000 */
[----:B--2---:R-:W-:-:S04]  /*1960*/  PRMT R22, R12, 0x9910, RZ ;  /* 0x000099100c167816 */ /* 0x004fc800000000ff */
[CC--:B------:R-:W-:Y:S02]  /*1970*/  ISETP.NE.AND P5, PT, R23.reuse, R22.reuse, PT ;  /* 0x000000161700720c */ /* 0x0c0fe40003fa5270 */
[----:B------:R-:W-:Y:S02]  /*1980*/  ISETP.GE.AND P3, PT, R23, R22, PT ;  /* 0x000000161700720c */ /* 0x000fe40003f66270 */
[----:B------:R-:W-:Y:S02]  /*1990*/  PRMT R23, R16, 0x9910, RZ ;  /* 0x0000991010177816 */ /* 0x000fe400000000ff */
[----:B------:R-:W-:-:S04]  /*19a0*/  PRMT R22, R12, 0xbb32, RZ ;  /* 0x0000bb320c167816 */ /* 0x000fc800000000ff */
[CC--:B------:R-:W-:Y:S02]  /*19b0*/  ISETP.NE.AND P4, PT, R23.reuse, R22.reuse, PT ;  /* 0x000000161700720c */ /* 0x0c0fe40003f85270 */
[----:B------:R-:W-:Y:S02]  /*19c0*/  ISETP.GE.AND P1, PT, R23, R22, PT ;  /* 0x000000161700720c */ /* 0x000fe40003f26270 */
[----:B------:R-:W-:Y:S02]  /*19d0*/  PRMT R23, R13, 0x9910, RZ ;  /* 0x000099100d177816 */ /* 0x000fe400000000ff */
[----:B------:R-:W-:Y:S02]  /*19e0*/  SEL R22, RZ, 0xffffffff, !P2 ;  /* 0xffffffffff167807 */ /* 0x000fe40005000000 */
[----:B------:R-:W-:Y:S02]  /*19f0*/  @P5 SEL R22, RZ, 0xffffffff, !P3 ;  /* 0xffffffffff165807 */ /* 0x000fe40005800000 */
[----:B------:R-:W-:-:S02]  /*1a00*/  ISETP.NE.AND P5, PT, R24, R23, PT ;  /* 0x000000171800720c */ /* 0x000fc40003fa5270 */
[----:B------:R-:W-:Y:S01]  /*1a10*/  ISETP.GE.AND P6, PT, R24, R23, PT ;  /* 0x000000171800720c */ /* 0x000fe20003fc6270 */
[C---:B------:R-:W-:Y:S01]  /*1a20*/  VIADD R24, R21.reuse, 0x2 ;  /* 0x0000000215187836 */ /* 0x040fe20000000000 */
[----:B------:R-:W-:Y:S01]  /*1a30*/  LOP3.LUT R23, R22, 0x1, RZ, 0xc0, !PT ;  /* 0x0000000116177812 */ /* 0x000fe200078ec0ff */
[----:B------:R-:W-:Y:S01]  /*1a40*/  VIADD R22, R21, 0x1 ;  /* 0x0000000115167836 */ /* 0x000fe20000000000 */
[----:B------:R-:W-:Y:S02]  /*1a50*/  SEL R25, RZ, 0xffffffff, !P6 ;  /* 0xffffffffff197807 */ /* 0x000fe40007000000 */
[----:B------:R-:W-:Y:S02]  /*1a60*/  ISETP.NE.U32.AND P3, PT, R23, 0x1, PT ;  /* 0x000000011700780c */ /* 0x000fe40003f65070 */
[----:B------:R-:W-:Y:S02]  /*1a70*/  ISETP.GE.U32.AND P2, PT, R15, R22, PT ;  /* 0x000000160f00720c */ /* 0x000fe40003f46070 */
[----:B------:R-:W-:-:S02]  /*1a80*/  SEL R23, RZ, 0xffffffff, !P1 ;  /* 0xffffffffff177807 */ /* 0x000fc40004800000 */
[----:B------:R-:W-:Y:S02]  /*1a90*/  ISETP.GE.AND.EX P2, PT, R18, RZ, PT, P2 ;  /* 0x000000ff1200720c */ /* 0x000fe40003f46320 */
[----:B------:R-:W-:Y:S02]  /*1aa0*/  ISETP.GE.U32.AND P1, PT, R19, R24, PT ;  /* 0x000000181300720c */ /* 0x000fe40003f26070 */
[----:B------:R-:W-:Y:S02]  /*1ab0*/  @!P4 SEL R23, RZ, 0xffffffff, !P2 ;  /* 0xffffffffff17c807 */ /* 0x000fe40005000000 */
[----:B------:R-:W-:Y:S02]  /*1ac0*/  ISETP.GE.AND.EX P1, PT, R17, RZ, PT, P1 ;  /* 0x000000ff1100720c */ /* 0x000fe40003f26310 */
[----:B------:R-:W-:Y:S02]  /*1ad0*/  LOP3.LUT R23, R23, 0x1, RZ, 0xc0, !PT ;  /* 0x0000000117177812 */ /* 0x000fe400078ec0ff */
[----:B------:R-:W-:-:S02]  /*1ae0*/  @!P5 SEL R25, RZ, 0xffffffff, !P1 ;  /* 0xffffffffff19d807 */ /* 0x000fc40004800000 */
[----:B------:R-:W-:Y:S02]  /*1af0*/  ISETP.NE.U32.AND P2, PT, R23, 0x1, PT ;  /* 0x000000011700780c */ /* 0x000fe40003f45070 */
[----:B------:R-:W-:Y:S02]  /*1b00*/  PRMT R23, R13, 0xbb32, RZ ;  /* 0x0000bb320d177816 */ /* 0x000fe400000000ff */
[C---:B------:R-:W-:Y:S02]  /*1b10*/  SEL R6, R21.reuse, R6, !P3 ;  /* 0x0000000615067207 */ /* 0x040fe40005800000 */
[CC--:B------:R-:W-:Y:S02]  /*1b20*/  ISETP.NE.AND P6, PT, R26.reuse, R23.reuse, PT ;  /* 0x000000171a00720c */ /* 0x0c0fe40003fc5270 */
[----:B------:R-:W-:Y:S02]  /*1b30*/  ISETP.GE.AND P5, PT, R26, R23, PT ;  /* 0x000000171a00720c */ /* 0x000fe40003fa6270 */
[----:B------:R-:W-:-:S02]  /*1b40*/  IADD3 R23, PT, PT, R21, 0x3, RZ ;  /* 0x0000000315177810 */ /* 0x000fc40007ffe0ff */
[----:B------:R-:W-:Y:S02]  /*1b50*/  SEL R21, RZ, 0xffffffff, !P5 ;  /* 0xffffffffff157807 */ /* 0x000fe40006800000 */
[----:B------:R-:W-:Y:S02]  /*1b60*/  ISETP.GE.U32.AND P1, PT, R8, R23, PT ;  /* 0x000000170800720c */ /* 0x000fe40003f26070 */
[----:B------:R-:W-:Y:S02]  /*1b70*/  LOP3.LUT R25, R25, 0x1, RZ, 0xc0, !PT ;  /* 0x0000000119197812 */ /* 0x000fe400078ec0ff */
[----:B------:R-:W-:Y:S02]  /*1b80*/  ISETP.GE.AND.EX P1, PT, R0, RZ, PT, P1 ;  /* 0x000000ff0000720c */ /* 0x000fe40003f26310 */
[----:B------:R-:W-:Y:S02]  /*1b90*/  ISETP.NE.U32.AND P4, PT, R25, 0x1, PT ;  /* 0x000000011900780c */ /* 0x000fe40003f85070 */
[----:B------:R-:W-:-:S02]  /*1ba0*/  @!P6 SEL R21, RZ, 0xffffffff, !P1 ;  /* 0xffffffffff15e807 */ /* 0x000fc40004800000 */
[C---:B------:R-:W-:Y:S02]  /*1bb0*/  SEL R11, R12.reuse, R11, !P3 ;  /* 0x0000000b0c0b7207 */ /* 0x040fe40005800000 */
[----:B------:R-:W-:Y:S02]  /*1bc0*/  LOP3.LUT R21, R21, 0x1, RZ, 0xc0, !PT ;  /* 0x0000000115157812 */ /* 0x000fe400078ec0ff */
[----:B------:R-:W-:Y:S02]  /*1bd0*/  @!P2 PRMT R16, R12, 0x7632, R16 ;  /* 0x000076320c10a816 */ /* 0x000fe40000000010 */
[----:B------:R-:W-:Y:S01]  /*1be0*/  ISETP.NE.U32.AND P1, PT, R21, 0x1, PT ;  /* 0x000000011500780c */ /* 0x000fe20003f25070 */
[----:B------:R-:W-:Y:S01]  /*1bf0*/  IMAD.SHL.U32 R21, R4, 0x4, RZ ;  /* 0x0000000404157824 */ /* 0x000fe200078e00ff */
[----:B------:R-:W-:Y:S02]  /*1c00*/  SEL R15, R22, R15, !P2 ;  /* 0x0000000f160f7207 */ /* 0x000fe40005000000 */
[----:B------:R-:W-:Y:S01]  /*1c10*/  SEL R19, R24, R19, !P4 ;  /* 0x0000001318137207 */ /* 0x000fe20006000000 */
[----:B------:R-:W-:Y:S01]  /*1c20*/  VIADD R25, R21, 0x3 ;  /* 0x0000000315197836 */ /* 0x000fe20000000000 */
[----:B------:R-:W-:-:S02]  /*1c30*/  SEL R20, R13, R20, !P4 ;  /* 0x000000140d147207 */ /* 0x000fc40006000000 */
[----:B------:R-:W-:Y:S02]  /*1c40*/  SEL R8, R23, R8, !P1 ;  /* 0x0000000817087207 */ /* 0x000fe40004800000 */
[----:B------:R-:W-:Y:S02]  /*1c50*/  ISETP.GE.U32.AND P5, PT, R25, R14, PT ;  /* 0x0000000e1900720c */ /* 0x000fe40003fa6070 */
[----:B------:R-:W-:Y:S02]  /*1c60*/  SEL R7, R7, RZ, P3 ;  /* 0x000000ff07077207 */ /* 0x000fe40001800000 */
[----:B------:R-:W-:Y:S02]  /*1c70*/  @!P1 PRMT R9, R13, 0x7632, R9 ;  /* 0x000076320d099816 */ /* 0x000fe40000000009 */
[----:B------:R-:W-:Y:S02]  /*1c80*/  SEL R18, R18, RZ, P2 ;  /* 0x000000ff12127207 */ /* 0x000fe40001000000 */
[----:B------:R-:W-:-:S02]  /*1c90*/  SEL R17, R17, RZ, P4 ;  /* 0x000000ff11117207 */ /* 0x000fc40002000000 */
[----:B------:R-:W-:-:S03]  /*1ca0*/  SEL R0, R0, RZ, P1 ;  /* 0x000000ff00007207 */ /* 0x000fc60000800000 */
[----:B------:R-:W-:Y:S05]  /*1cb0*/  @!P5 BRA `(.L_x_2076) ;  /* 0xfffffffc0000d947 */ /* 0x000fea000383ffff */
.L_x_2075:
[----:B------:R-:W-:Y:S05]  /*1cc0*/  BSYNC.RECONVERGENT B1 ;  /* 0x0000000000017941 */ /* 0x000fea0003800200 */
.L_x_2074:
[----:B------:R-:W-:Y:S04]  /*1cd0*/  BSSY.RECONVERGENT B1, `(.L_x_2077) ;  /* 0x0000018000017945 */ /* 0x000fe80003800200 */
[----:B------:R-:W-:Y:S05]  /*1ce0*/  @P0 BRA `(.L_x_2078) ;  /* 0x0000000000580947 */ /* 0x000fea0003800000 */
[----:B------:R-:W-:-:S04]  /*1cf0*/  LOP3.LUT R4, R14, 0xfffffffc, RZ, 0xc0, !PT ;  /* 0xfffffffc0e047812 */ /* 0x000fc800078ec0ff */
[----:B------:R-:W-:-:S04]  /*1d00*/  IADD3 R5, PT, PT, R4, R5, RZ ;  /* 0x0000000504057210 */ /* 0x000fc80007ffe0ff */
[----:B------:R-:W-:-:S13]  /*1d10*/  ISETP.GE.U32.AND P0, PT, R5, R14, PT ;  /* 0x0000000e0500720c */ /* 0x000fda0003f06070 */
[----:B------:R-:W-:Y:S05]  /*1d20*/  @P0 BRA `(.L_x_2078) ;  /* 0x0000000000480947 */ /* 0x000fea0003800000 */
[----:B------:R-:W-:-:S06]  /*1d30*/  IMAD.WIDE R2, R5, 0x2, R2 ;  /* 0x0000000205027825 */ /* 0x000fcc00078e0202 */
[----:B------:R-:W2:Y:S01]  /*1d40*/  LDG.E.U16 R2, desc[UR36][R2.64] ;  /* 0x0000002402027981 */ /* 0x000ea2000c1e1500 */
[----:B------:R-:W-:Y:S01]  /*1d50*/  IMAD.IADD R5, R5, 0x1, R10 ;  /* 0x0000000105057824 */ /* 0x000fe200078e020a */
[----:B------:R-:W-:-:S04]  /*1d60*/  PRMT R13, R11, 0x9910, RZ ;  /* 0x000099100b0d7816 */ /* 0x000fc800000000ff */
[----:B------:R-:W-:Y:S02]  /*1d70*/  ISETP.GE.U32.AND P0, PT, R6, R5, PT ;  /* 0x000000050600720c */ /* 0x000fe40003f06070 */
[----:B------:R-:W-:-:S04]  /*1d80*/  SHF.R.S32.HI R12, RZ, 0x1f, R5 ;  /* 0x0000001fff0c7819 */ /* 0x000fc80000011405 */
[----:B------:R-:W-:Y:S02]  /*1d90*/  ISETP.GE.AND.EX P0, PT, R7, R12, PT, P0 ;  /* 0x0000000c0700720c */ /* 0x000fe40003f06300 */
[----:B--2---:R-:W-:-:S05]  /*1da0*/  PRMT R4, R2, 0x9910, RZ ;  /* 0x0000991002047816 */ /* 0x004fca00000000ff */
[----:B------:R-:W-:Y:S01]  /*1db0*/  IMAD.MOV.U32 R10, RZ, RZ, R4 ;  /* 0x000000ffff0a7224 */ /* 0x000fe200078e0004 */
[----:B------:R-:W-:-:S04]  /*1dc0*/  SEL R4, RZ, 0xffffffff, !P0 ;  /* 0xffffffffff047807 */ /* 0x000fc80004000000 */
[CC--:B------:R-:W-:Y:S02]  /*1dd0*/  ISETP.NE.AND P1, PT, R13.reuse, R10.reuse, PT ;  /* 0x0000000a0d00720c */ /* 0x0c0fe40003f25270 */
[----:B------:R-:W-:-:S11]  /*1de0*/  ISETP.GE.AND P0, PT, R13, R10, PT ;  /* 0x0000000a0d00720c */ /* 0x000fd60003f06270 */
[----:B------:R-:W-:-:S04]  /*1df0*/  @P1 SEL R4, RZ, 0xffffffff, !P0 ;  /* 0xffffffffff041807 */ /* 0x000fc80004000000 */
[----:B------:R-:W-:-:S04]  /*1e00*/  LOP3.LUT R4, R4, 0x1, RZ, 0xc0, !PT ;  /* 0x0000000104047812 */ /* 0x000fc800078ec0ff */
[----:B------:R-:W-:-:S04]  /*1e10*/  ISETP.NE.U32.AND P0, PT, R4, 0x1, PT ;  /* 0x000000010400780c */ /* 0x000fc80003f05070 */
[----:B------:R-:W-:Y:S02]  /*1e20*/  SEL R11, R2, R11, !P0 ;  /* 0x0000000b020b7207 */ /* 0x000fe40004000000 */
[----:B------:R-:W-:Y:S02]  /*1e30*/  SEL R6, R5, R6, !P0 ;  /* 0x0000000605067207 */ /* 0x000fe40004000000 */
[----:B------:R-:W-:-:S07]  /*1e40*/  SEL R7, R12, R7, !P0 ;  /* 0x000000070c077207 */ /* 0x000fce0004000000 */
.L_x_2078:
[----:B------:R-:W-:Y:S05]  /*1e50*/  BSYNC.RECONVERGENT B1 ;  /* 0x0000000000017941 */ /* 0x000fea0003800200 */
.L_x_2077:
[----:B------:R-:W-:Y:S02]  /*1e60*/  PRMT R2, R16, 0x9910, RZ ;  /* 0x0000991010027816 */ /* 0x000fe400000000ff */
[----:B------:R-:W-:Y:S02]  /*1e70*/  PRMT R3, R11, 0x9910, RZ ;  /* 0x000099100b037816 */ /* 0x000fe400000000ff */
[----:B------:R-:W-:Y:S02]  /*1e80*/  ISETP.GE.U32.AND P0, PT, R6, R15, PT ;  /* 0x0000000f0600720c */ /* 0x000fe40003f06070 */
[CC--:B------:R-:W-:Y:S02]  /*1e90*/  ISETP.NE.AND P2, PT, R3.reuse, R2.reuse, PT ;  /* 0x000000020300720c */ /* 0x0c0fe40003f45270 */
[----:B------:R-:W-:Y:S02]  /*1ea0*/  ISETP.GE.AND P1, PT, R3, R2, PT ;  /* 0x000000020300720c */ /* 0x000fe40003f26270 */
[----:B------:R-:W-:-:S02]  /*1eb0*/  ISETP.GE.AND.EX P0, PT, R7, R18, PT, P0 ;  /* 0x000000120700720c */ /* 0x000fc40003f06300 */
[----:B------:R-:W-:-:S07]  /*1ec0*/  SEL R2, RZ, 0xffffffff, !P1 ;  /* 0xffffffffff027807 */ /* 0x000fce0004800000 */
[----:B------:R-:W-:-:S04]  /*1ed0*/  @!P2 SEL R2, RZ, 0xffffffff, !P0 ;  /* 0xffffffffff02a807 */ /* 0x000fc80004000000 */
[----:B------:R-:W-:-:S04]  /*1ee0*/  LOP3.LUT R2, R2, 0x1, RZ, 0xc0, !PT ;  /* 0x0000000102027812 */ /* 0x000fc800078ec0ff */
[----:B------:R-:W-:Y:S02]  /*1ef0*/  ISETP.NE.U32.AND P0, PT, R2, 0x1, PT ;  /* 0x000000010200780c */ /* 0x000fe40003f05070 */
[----:B------:R-:W-:Y:S02]  /*1f00*/  PRMT R2, R20, 0x9910, RZ ;  /* 0x0000991014027816 */ /* 0x000fe400000000ff */
[----:B------:R-:W-:Y:S02]  /*1f10*/  SEL R11, R16, R11, !P0 ;  /* 0x0000000b100b7207 */ /* 0x000fe40004000000 */
[----:B------:R-:W-:Y:S02]  /*1f20*/  SEL R6, R15, R6, !P0 ;  /* 0x000000060f067207 */ /* 0x000fe40004000000 */
[----:B------:R-:W-:Y:S02]  /*1f30*/  PRMT R3, R11, 0x9910, RZ ;  /* 0x000099100b037816 */ /* 0x000fe400000000ff */
[----:B------:R-:W-:-:S02]  /*1f40*/  SEL R18, R18, R7, !P0 ;  /* 0x0000000712127207 */ /* 0x000fc40004000000 */
[CC--:B------:R-:W-:Y:S02]  /*1f50*/  ISETP.NE.AND P2, PT, R3.reuse, R2.reuse, PT ;  /* 0x000000020300720c */ /* 0x0c0fe40003f45270 */
[----:B------:R-:W-:Y:S02]  /*1f60*/  ISETP.GE.U32.AND P0, PT, R6, R19, PT ;  /* 0x000000130600720c */ /* 0x000fe40003f06070 */
[----:B------:R-:W-:Y:S02]  /*1f70*/  ISETP.GE.AND P1, PT, R3, R2, PT ;  /* 0x000000020300720c */ /* 0x000fe40003f26270 */
[----:B------:R-:W-:Y:S02]  /*1f80*/  ISETP.GE.AND.EX P0, PT, R18, R17, PT, P0 ;  /* 0x000000111200720c */ /* 0x000fe40003f06300 */
[----:B------:R-:W-:-:S05]  /*1f90*/  SEL R2, RZ, 0xffffffff, !P1 ;  /* 0xffffffffff027807 */ /* 0x000fca0004800000 */
        /* <DEDUP_REMOVED lines=8> */
[----:B------:R-:W-:Y:S02]  /*2020*/  ISETP.NE.AND P2, PT, R3, R2, PT ;  /* 0x000000020300720c */ /* 0x000fe40003f45270 */
[----:B------:R-:W-:Y:S02]  /*2030*/  ISETP.GE.U32.AND P0, PT, R19, R8, PT ;  /* 0x000000081300720c */ /* 0x000fe40003f06070 */
[----:B------:R-:W-:Y:S02]  /*2040*/  ISETP.GE.AND P1, PT, R3, R2, PT ;  /* 0x000000020300720c */ /* 0x000fe40003f26270 */
[----:B------:R-:W-:Y:S02]  /*2050*/  ISETP.GE.AND.EX P0, PT, R17, R0, PT, P0 ;  /* 0x000000001100720c */ /* 0x000fe40003f06300 */
[----:B------:R-:W-:-:S05]  /*2060*/  SEL R2, RZ, 0xffffffff, !P1 ;  /* 0xffffffffff027807 */ /* 0x000fca0004800000 */
[----:B------:R-:W-:-:S04]  /*2070*/  @!P2 SEL R2, RZ, 0xffffffff, !P0 ;  /* 0xffffffffff02a807 */ /* 0x000fc80004000000 */
[----:B------:R-:W-:-:S04]  /*2080*/  LOP3.LUT R2, R2, 0x1, RZ, 0xc0, !PT ;  /* 0x0000000102027812 */ /* 0x000fc800078ec0ff */
[----:B------:R-:W-:-:S04]  /*2090*/  ISETP.NE.U32.AND P0, PT, R2, 0x1, PT ;  /* 0x000000010200780c */ /* 0x000fc80003f05070 */
[----:B------:R-:W-:Y:S02]  /*20a0*/  SEL R7, R9, R20, !P0 ;  /* 0x0000001409077207 */ /* 0x000fe40004000000 */
[----:B------:R-:W-:Y:S02]  /*20b0*/  SEL R8, R8, R19, !P0 ;  /* 0x0000001308087207 */ /* 0x000fe40004000000 */
[----:B------:R-:W-:Y:S01]  /*20c0*/  SEL R9, R0, R17, !P0 ;  /* 0x0000001100097207 */ /* 0x000fe20004000000 */
[----:B------:R-:W-:Y:S06]  /*20d0*/  BRA `(.L_x_2068) ;  /* 0x000000ac00f07947 */ /* 0x000fec0003800000 */
.L_x_2069:
[----:B------:R-:W0:Y:S08]  /*20e0*/  LDC R21, c[0x0][0x508] ;  /* 0x00014200ff157b82 */ /* 0x000e300000000800 */
[----:B------:R-:W1:Y:S01]  /*20f0*/  LDC R9, c[0x0][0x3d8] ;  /* 0x0000f600ff097b82 */ /* 0x000e620000000800 */
[----:B0-----:R-:W-:-:S04]  /*2100*/  SHF.R.U32.HI R21, RZ, 0x1, R21 ;  /* 0x00000001ff157819 */ /* 0x001fc80000011615 */
[----:B------:R-:W-:-:S04]  /*2110*/  ISETP.NE.AND P0, PT, R21, 0x1, PT ;  /* 0x000000011500780c */ /* 0x000fc80003f05270 */
[----:B-1----:R-:W-:-:S13]  /*2120*/  ISETP.NE.OR P0, PT, R9, 0x1, P0 ;  /* 0x000000010900780c */ /* 0x002fda0000705670 */
[----:B------:R-:W-:Y:S05]  /*2130*/  @P0 BRA `(.L_x_2079) ;  /* 0x0000000c00840947 */ /* 0x000fea0003800000 */
[----:B------:R-:W0:Y:S01]  /*2140*/  LDC R24, c[0x0][0x3a4] ;  /* 0x0000e900ff187b82 */ /* 0x000e220000000800 */
[----:B------:R-:W-:Y:S01]  /*2150*/  BSSY.RECONVERGENT B1, `(.L_x_2080) ;  /* 0x0000060000017945 */ /* 0x000fe20003800200 */
[----:B------:R-:W-:-:S06]  /*2160*/  IMAD.MOV.U32 R21, RZ, RZ, R4 ;  /* 0x000000ffff157224 */ /* 0x000fcc00078e0004 */
[----:B------:R-:W1:Y:S08]  /*2170*/  LDC.U16 R12, c[0x0][0x388] ;  /* 0x0000e200ff0c7b82 */ /* 0x000e700000000400 */
[----:B------:R-:W2:Y:S08]  /*2180*/  LDC R8, c[0x0][0x390] ;  /* 0x0000e400ff087b82 */ /* 0x000eb00000000800 */
[----:B------:R-:W3:Y:S01]  /*2190*/  LDC R5, c[0x0][0x394] ;  /* 0x0000e500ff057b82 */ /* 0x000ee20000000800 */
[----:B0-----:R-:W-:-:S05]  /*21a0*/  IMAD R6, R24, 0x3, R4 ;  /* 0x0000000318067824 */ /* 0x001fca00078e0204 */
[----:B------:R-:W-:Y:S02]  /*21b0*/  ISETP.GE.U32.AND P0, PT, R6, R13, PT ;  /* 0x0000000d0600720c */ /* 0x000fe40003f06070 */
[----:B-1----:R-:W-:Y:S01]  /*21c0*/  MOV R20, R12 ;  /* 0x0000000c00147202 */ /* 0x002fe20000000f00 */
[--C-:B------:R-:W-:Y:S02]  /*21d0*/  IMAD.MOV.U32 R19, RZ, RZ, R12.reuse ;  /* 0x000000ffff137224 */ /* 0x100fe400078e000c */
[----:B------:R-:W-:Y:S02]  /*21e0*/  IMAD.MOV.U32 R18, RZ, RZ, R12 ;  /* 0x000000ffff127224 */ /* 0x000fe400078e000c */
[--C-:B--2---:R-:W-:Y:S01]  /*21f0*/  IMAD.MOV.U32 R11, RZ, RZ, R8.reuse ;  /* 0x000000ffff0b7224 */ /* 0x104fe200078e0008 */
[----:B------:R-:W-:Y:S01]  /*2200*/  MOV R10, R8 ;  /* 0x00000008000a7202 */ /* 0x000fe20000000f00 */
[----:B------:R-:W-:Y:S02]  /*2210*/  IMAD.MOV.U32 R9, RZ, RZ, R8 ;  /* 0x000000ffff097224 */ /* 0x000fe400078e0008 */
[--C-:B---3--:R-:W-:Y:S01]  /*2220*/  IMAD.MOV.U32 R7, RZ, RZ, R5.reuse ;  /* 0x000000ffff077224 */ /* 0x108fe200078e0005 */
[----:B------:R-:W-:Y:S01]  /*2230*/  MOV R4, R5 ;  /* 0x0000000500047202 */ /* 0x000fe20000000f00 */
[----:B------:R-:W-:Y:S01]  /*2240*/  IMAD.MOV.U32 R6, RZ, RZ, R5 ;  /* 0x000000ffff067224 */ /* 0x000fe200078e0005 */
[----:B------:R-:W-:Y:S06]  /*2250*/  @P0 BRA `(.L_x_2081) ;  /* 0x00000004003c0947 */ /* 0x000fec0003800000 */
[----:B------:R-:W-:Y:S01]  /*2260*/  BSSY.RECONVERGENT B2, `(.L_x_2082) ;  /* 0x000004a000027945 */ /* 0x000fe20003800200 */
[--C-:B------:R-:W-:Y:S01]  /*2270*/  IMAD.MOV.U32 R10, RZ, RZ, R8.reuse ;  /* 0x000000ffff0a7224 */ /* 0x100fe200078e0008 */
[----:B------:R-:W-:Y:S01]  /*2280*/  MOV R4, R5 ;  /* 0x0000000500047202 */ /* 0x000fe20000000f00 */
[----:B------:R-:W-:Y:S02]  /*2290*/  IMAD.MOV.U32 R9, RZ, RZ, R8 ;  /* 0x000000ffff097224 */ /* 0x000fe400078e0008 */
[----:B------:R-:W-:Y:S02]  /*22a0*/  IMAD.MOV.U32 R6, RZ, RZ, R5 ;  /* 0x000000ffff067224 */ /* 0x000fe400078e0005 */
[--C-:B------:R-:W-:Y:S02]  /*22b0*/  IMAD.MOV.U32 R19, RZ, RZ, R12.reuse ;  /* 0x000000ffff137224 */ /* 0x100fe400078e000c */
[----:B------:R-:W-:-:S07]  /*22c0*/  IMAD.MOV.U32 R18, RZ, RZ, R12 ;  /* 0x000000ffff127224 */ /* 0x000fce00078e000c */
.L_x_2083:
[----:B------:R-:W-:-:S05]  /*22d0*/  IMAD.WIDE.U32 R16, R21, 0x2, R2 ;  /* 0x0000000215107825 */ /* 0x000fca00078e0002 */
[----:B------:R0:W2:Y:S01]  /*22e0*/  LDG.E.U16 R22, desc[UR36][R16.64] ;  /* 0x0000002410167981 */ /* 0x0000a2000c1e1500 */
[----:B------:R-:W-:Y:S01]  /*22f0*/  IMAD.IADD R26, R21, 0x1, R24 ;  /* 0x00000001151a7824 */ /* 0x000fe200078e0218 */
[----:B------:R-:W-:-:S03]  /*2300*/  PRMT R25, R12, 0x9910, RZ ;  /* 0x000099100c197816 */ /* 0x000fc600000000ff */
[----:B0-----:R-:W-:Y:S01]  /*2310*/  IMAD.WIDE.U32 R16, R26, 0x2, R2 ;  /* 0x000000021a107825 */ /* 0x001fe200078e0002 */
[----:B------:R-:W-:Y:S02]  /*2320*/  ISETP.GE.U32.AND P0, PT, R8, R21, PT ;  /* 0x000000150800720c */ /* 0x000fe40003f06070 */
[----:B--2---:R-:W-:-:S04]  /*2330*/  PRMT R23, R22, 0x9910, RZ ;  /* 0x0000991016177816 */ /* 0x004fc800000000ff */
[CC--:B------:R-:W-:Y:S02]  /*2340*/  ISETP.NE.AND P2, PT, R25.reuse, R23.reuse, PT ;  /* 0x000000171900720c */ /* 0x0c0fe40003f45270 */
[----:B------:R-:W-:Y:S02]  /*2350*/  ISETP.GE.AND P1, PT, R25, R23, PT ;  /* 0x000000171900720c */ /* 0x000fe40003f26270 */
[----:B------:R-:W2:Y:S01]  /*2360*/  LDG.E.U16 R23, desc[UR36][R16.64] ;  /* 0x0000002410177981 */ /* 0x000ea2000c1e1500 */
[----:B------:R-:W-:Y:S02]  /*2370*/  ISETP.GE.AND.EX P0, PT, R4, RZ, PT, P0 ;  /* 0x000000ff0400720c */ /* 0x000fe40003f06300 */
[----:B------:R-:W-:Y:S02]  /*2380*/  PRMT R27, R18, 0x9910, RZ ;  /* 0x00009910121b7816 */ /* 0x000fe400000000ff */
[----:B------:R-:W-:Y:S02]  /*2390*/  SEL R25, RZ, 0xffffffff, !P0 ;  /* 0xffffffffff197807 */ /* 0x000fe40004000000 */
[----:B------:R-:W-:-:S02]  /*23a0*/  ISETP.GE.U32.AND P0, PT, R9, R26, PT ;  /* 0x0000001a0900720c */ /* 0x000fc40003f06070 */
[----:B------:R-:W-:Y:S02]  /*23b0*/  @P2 SEL R25, RZ, 0xffffffff, !P1 ;  /* 0xffffffffff192807 */ /* 0x000fe40004800000 */
[----:B------:R-:W-:Y:S02]  /*23c0*/  ISETP.GE.AND.EX P0, PT, R5, RZ, PT, P0 ;  /* 0x000000ff0500720c */ /* 0x000fe40003f06300 */
[----:B------:R-:W-:-:S04]  /*23d0*/  LOP3.LUT R25, R25, 0x1, RZ, 0xc0, !PT ;  /* 0x0000000119197812 */ /* 0x000fc800078ec0ff */
[----:B------:R-:W-:-:S04]  /*23e0*/  ISETP.NE.U32.AND P1, PT, R25, 0x1, PT ;  /* 0x000000011900780c */ /* 0x000fc80003f25070 */
[----:B------:R-:W-:Y:S02]  /*23f0*/  SEL R8, R21, R8, !P1 ;  /* 0x0000000815087207 */ /* 0x000fe40004800000 */
[----:B------:R-:W-:Y:S02]  /*2400*/  IADD3 R21, PT, PT, R26, R24, RZ ;  /* 0x000000181a157210 */ /* 0x000fe40007ffe0ff */
[----:B--2---:R-:W-:-:S04]  /*2410*/  PRMT R25, R23, 0x9910, RZ ;  /* 0x0000991017197816 */ /* 0x004fc800000000ff */
[CC--:B------:R-:W-:Y:S02]  /*2420*/  ISETP.NE.AND P3, PT, R27.reuse, R25.reuse, PT ;  /* 0x000000191b00720c */ /* 0x0c0fe40003f65270 */
[----:B------:R-:W-:-:S04]  /*2430*/  ISETP.GE.AND P2, PT, R27, R25, PT ;  /* 0x000000191b00720c */ /* 0x000fc80003f46270 */
[----:B------:R-:W-:-:S07]  /*2440*/  SEL R16, RZ, 0xffffffff, !P2 ;  /* 0xffffffffff107807 */ /* 0x000fce0005000000 */
[----:B------:R-:W-:-:S04]  /*2450*/  @!P3 SEL R16, RZ, 0xffffffff, !P0 ;  /* 0xffffffffff10b807 */ /* 0x000fc80004000000 */
[----:B------:R-:W-:-:S04]  /*2460*/  LOP3.LUT R16, R16, 0x1, RZ, 0xc0, !PT ;  /* 0x0000000110107812 */ /* 0x000fc800078ec0ff */
[----:B------:R-:W-:Y:S01]  /*2470*/  ISETP.NE.U32.AND P2, PT, R16, 0x1, PT ;  /* 0x000000011000780c */ /* 0x000fe20003f45070 */
[----:B------:R-:W-:-:S05]  /*2480*/  IMAD.WIDE.U32 R16, R21, 0x2, R2 ;  /* 0x0000000215107825 */ /* 0x000fca00078e0002 */
[----:B------:R-:W2:Y:S01]  /*2490*/  LDG.E.U16 R25, desc[UR36][R16.64] ;  /* 0x0000002410197981 */ /* 0x000ea2000c1e1500 */
[----:B------:R-:W-:Y:S02]  /*24a0*/  SEL R9, R26, R9, !P2 ;  /* 0x000000091a097207 */ /* 0x000fe40005000000 */
[----:B------:R-:W-:Y:S02]  /*24b0*/  PRMT R27, R19, 0x9910, RZ ;  /* 0x00009910131b7816 */ /* 0x000fe400000000ff */
[----:B------:R-:W-:-:S04]  /*24c0*/  ISETP.GE.U32.AND P0, PT, R10, R21, PT ;  /* 0x000000150a00720c */ /* 0x000fc80003f06070 */
[----:B------:R-:W-:Y:S02]  /*24d0*/  ISETP.GE.AND.EX P0, PT, R6, RZ, PT, P0 ;  /* 0x000000ff0600720c */ /* 0x000fe40003f06300 */
[----:B--2---:R-:W-:-:S04]  /*24e0*/  PRMT R26, R25, 0x9910, RZ ;  /* 0x00009910191a7816 */ /* 0x004fc800000000ff */
[CC--:B------:R-:W-:Y:S02]  /*24f0*/  ISETP.NE.AND P4, PT, R27.reuse, R26.reuse, PT ;  /* 0x0000001a1b00720c */ /* 0x0c0fe40003f85270 */
[----:B------:R-:W-:-:S04]  /*2500*/  ISETP.GE.AND P3, PT, R27, R26, PT ;  /* 0x0000001a1b00720c */ /* 0x000fc80003f66270 */
[----:B------:R-:W-:-:S07]  /*2510*/  SEL R26, RZ, 0xffffffff, !P3 ;  /* 0xffffffffff1a7807 */ /* 0x000fce0005800000 */
[----:B------:R-:W-:-:S04]  /*2520*/  @!P4 SEL R26, RZ, 0xffffffff, !P0 ;  /* 0xffffffffff1ac807 */ /* 0x000fc80004000000 */
[----:B------:R-:W-:-:S04]  /*2530*/  LOP3.LUT R26, R26, 0x1, RZ, 0xc0, !PT ;  /* 0x000000011a1a7812 */ /* 0x000fc800078ec0ff */
[----:B------:R-:W-:Y:S01]  /*2540*/  ISETP.NE.U32.AND P3, PT, R26, 0x1, PT ;  /* 0x000000011a00780c */ /* 0x000fe20003f65070 */
[----:B------:R-:W-:-:S03]  /*2550*/  IMAD.IADD R26, R21, 0x1, R24 ;  /* 0x00000001151a7824 */ /* 0x000fc600078e0218 */
[----:B------:R-:W-:Y:S01]  /*2560*/  SEL R10, R21, R10, !P3 ;  /* 0x0000000a150a7207 */ /* 0x000fe20005800000 */
[----:B------:R-:W-:-:S05]  /*2570*/  IMAD.WIDE.U32 R16, R26, 0x2, R2 ;  /* 0x000000021a107825 */ /* 0x000fca00078e0002 */
[----:B------:R0:W2:Y:S01]  /*2580*/  LDG.E.U16 R27, desc[UR36][R16.64] ;  /* 0x00000024101b7981 */ /* 0x0000a2000c1e1500 */
[----:B------:R-:W-:Y:S02]  /*2590*/  ISETP.GE.U32.AND P0, PT, R11, R26, PT ;  /* 0x0000001a0b00720c */ /* 0x000fe40003f06070 */
[----:B------:R-:W-:Y:S02]  /*25a0*/  SEL R12, R22, R12, !P1 ;  /* 0x0000000c160c7207 */ /* 0x000fe40004800000 */
[----:B------:R-:W-:Y:S02]  /*25b0*/  ISETP.GE.AND.EX P0, PT, R7, RZ, PT, P0 ;  /* 0x000000ff0700720c */ /* 0x000fe40003f06300 */
[----:B------:R-:W-:Y:S02]  /*25c0*/  SEL R4, R4, RZ, P1 ;  /* 0x000000ff04047207 */ /* 0x000fe40000800000 */
[----:B------:R-:W-:Y:S02]  /*25d0*/  SEL R18, R23, R18, !P2 ;  /* 0x0000001217127207 */ /* 0x000fe40005000000 */
[----:B0-----:R-:W-:-:S02]  /*25e0*/  PRMT R16, R20, 0x9910, RZ ;  /* 0x0000991014107816 */ /* 0x001fc400000000ff */
[----:B------:R-:W-:Y:S02]  /*25f0*/  SEL R5, R5, RZ, P2 ;  /* 0x000000ff05057207 */ /* 0x000fe40001000000 */
[----:B------:R-:W-:Y:S02]  /*2600*/  SEL R19, R25, R19, !P3 ;  /* 0x0000001319137207 */ /* 0x000fe40005800000 */
[----:B------:R-:W-:Y:S02]  /*2610*/  SEL R6, R6, RZ, P3 ;  /* 0x000000ff06067207 */ /* 0x000fe40001800000 */
        /* <DEDUP_REMOVED lines=9> */
[----:B------:R-:W-:Y:S01]  /*26b0*/  IMAD R16, R24, 0x3, R21 ;  /* 0x0000000318107824 */ /* 0x000fe200078e0215 */
[----:B------:R-:W-:Y:S02]  /*26c0*/  SEL R20, R27, R20, !P0 ;  /* 0x000000141b147207 */ /* 0x000fe40004000000 */
[----:B------:R-:W-:Y:S02]  /*26d0*/  SEL R7, R7, RZ, P0 ;  /* 0x000000ff07077207 */ /* 0x000fe40000000000 */
[----:B------:R-:W-:-:S13]  /*26e0*/  ISETP.GE.U32.AND P4, PT, R16, R13, PT ;  /* 0x0000000d1000720c */ /* 0x000fda0003f86070 */
[----:B------:R-:W-:Y:S05]  /*26f0*/  @!P4 BRA `(.L_x_2083) ;  /* 0xfffffff800f4c947 */ /* 0x000fea000383ffff */
[----:B------:R-:W-:Y:S05]  /*2700*/  BSYNC.RECONVERGENT B2 ;  /* 0x0000000000027941 */ /* 0x000fea0003800200 */
.L_x_2082:
[----:B------:R-:W-:Y:S02]  /*2710*/  PRMT R17, R22, 0x7610, R17 ;  /* 0x0000761016117816 */ /* 0x000fe40000000011 */
[----:B------:R-:W-:Y:S02]  /*2720*/  PRMT R22, R23, 0x7610, R22 ;  /* 0x0000761017167816 */ /* 0x000fe40000000016 */
[----:B------:R-:W-:Y:S02]  /*2730*/  PRMT R23, R25, 0x7610, R23 ;  /* 0x0000761019177816 */ /* 0x000fe40000000017 */
[----:B------:R-:W-:-:S07]  /*2740*/  PRMT R16, R27, 0x7610, R16 ;  /* 0x000076101b107816 */ /* 0x000fce0000000010 */
.L_x_2081:
[----:B------:R-:W-:Y:S05]  /*2750*/  BSYNC.RECONVERGENT B1 ;  /* 0x0000000000017941 */ /* 0x000fea0003800200 */
.L_x_2080:
[----:B------:R-:W-:Y:S01]  /*2760*/  ISETP.GE.U32.AND P0, PT, R21, R13, PT ;  /* 0x0000000d1500720c */ /* 0x000fe20003f06070 */
[----:B------:R-:W-:-:S12]  /*2770*/  BSSY.RECONVERGENT B1, `(.L_x_2084) ;  /* 0x0000014000017945 */ /* 0x000fd80003800200 */
[----:B------:R-:W-:Y:S05]  /*2780*/  @P0 BRA `(.L_x_2085) ;  /* 0x0000000000480947 */ /* 0x000fea0003800000 */
[----:B------:R-:W-:-:S05]  /*2790*/  IADD3 R14, P1, PT, R0, R14, RZ ;  /* 0x0000000e000e7210 */ /* 0x000fca0007f3e0ff */
[----:B------:R-:W-:Y:S02]  /*27a0*/  IMAD.X R15, RZ, RZ, R15, P1 ;  /* 0x000000ffff0f7224 */ /* 0x000fe400008e060f */
[----:B------:R-:W-:-:S05]  /*27b0*/  IMAD.WIDE.U32 R2, R21, 0x2, R14 ;  /* 0x0000000215027825 */ /* 0x000fca00078e000e */
[----:B------:R0:W5:Y:S01]  /*27c0*/  LDG.E.U16 R17, desc[UR36][R2.64] ;  /* 0x0000002402117981 */ /* 0x000162000c1e1500 */
[----:B------:R-:W-:-:S04]  /*27d0*/  IADD3 R25, PT, PT, R21, R24, RZ ;  /* 0x0000001815197210 */ /* 0x000fc80007ffe0ff */
[----:B------:R-:W-:-:S13]  /*27e0*/  ISETP.GE.U32.AND P1, PT, R25, R13, PT ;  /* 0x0000000d1900720c */ /* 0x000fda0003f26070 */
[----:B0-----:R-:W-:Y:S05]  /*27f0*/  @P1 BRA `(.L_x_2085) ;  /* 0x00000000002c1947 */ /* 0x001fea0003800000 */
[----:B------:R-:W-:-:S05]  /*2800*/  IMAD.WIDE.U32 R2, R25, 0x2, R14 ;  /* 0x0000000219027825 */ /* 0x000fca00078e000e */
[----:B------:R0:W5:Y:S01]  /*2810*/  LDG.E.U16 R22, desc[UR36][R2.64] ;  /* 0x0000002402167981 */ /* 0x000162000c1e1500 */
[----:B------:R-:W-:-:S05]  /*2820*/  IMAD.IADD R25, R25, 0x1, R24 ;  /* 0x0000000119197824 */ /* 0x000fca00078e0218 */
[----:B------:R-:W-:-:S13]  /*2830*/  ISETP.GE.U32.AND P1, PT, R25, R13, PT ;  /* 0x0000000d1900720c */ /* 0x000fda0003f26070 */
[----:B0-----:R-:W-:Y:S05]  /*2840*/  @P1 BRA `(.L_x_2085) ;  /* 0x0000000000181947 */ /* 0x001fea0003800000 */
[C---:B------:R-:W-:Y:S02]  /*2850*/  IMAD.IADD R0, R25.reuse, 0x1, R24 ;  /* 0x0000000119007824 */ /* 0x040fe400078e0218 */
[----:B------:R-:W-:-:S03]  /*2860*/  IMAD.WIDE.U32 R2, R25, 0x2, R14 ;  /* 0x0000000219027825 */ /* 0x000fc600078e000e */
[C---:B------:R-:W-:Y:S02]  /*2870*/  ISETP.GE.U32.AND P1, PT, R0.reuse, R13, PT ;  /* 0x0000000d0000720c */ /* 0x040fe40003f26070 */
[----:B------:R0:W5:Y:S11]  /*2880*/  LDG.E.U16 R23, desc[UR36][R2.64] ;  /* 0x0000002402177981 */ /* 0x000176000c1e1500 */
[----:B------:R-:W-:-:S05]  /*2890*/  @!P1 IMAD.WIDE.U32 R14, R0, 0x2, R14 ;  /* 0x00000002000e9825 */ /* 0x000fca00078e000e */
[----:B------:R0:W5:Y:S02]  /*28a0*/  @!P1 LDG.E.U16 R16, desc[UR36][R14.64] ;  /* 0x000000240e109981 */ /* 0x000164000c1e1500 */
.L_x_2085:
[----:B------:R-:W-:Y:S05]  /*28b0*/  BSYNC.RECONVERGENT B1 ;  /* 0x0000000000017941 */ /* 0x000fea0003800200 */
.L_x_2084:
[----:B------:R-:W-:Y:S04]  /*28c0*/  BSSY.RECONVERGENT B1, `(.L_x_2086) ;  /* 0x000003f000017945 */ /* 0x000fe80003800200 */
[----:B------:R-:W-:Y:S05]  /*28d0*/  @P0 BRA `(.L_x_2087) ;  /* 0x0000000000f40947 */ /* 0x000fea0003800000 */
[----:B-----5:R-:W-:Y:S02]  /*28e0*/  PRMT R0, R17, 0x9910, RZ ;  /* 0x0000991011007816 */ /* 0x020fe400000000ff */
[----:B0-----:R-:W-:Y:S02]  /*28f0*/  PRMT R3, R12, 0x9910, RZ ;  /* 0x000099100c037816 */ /* 0x001fe400000000ff */
[----:B------:R-:W-:Y:S02]  /*2900*/  ISETP.GE.U32.AND P0, PT, R8, R21, PT ;  /* 0x000000150800720c */ /* 0x000fe40003f06070 */
[CC--:B------:R-:W-:Y:S02]  /*2910*/  ISETP.NE.AND P2, PT, R3.reuse, R0.reuse, PT ;  /* 0x000000000300720c */ /* 0x0c0fe40003f45270 */
[----:B------:R-:W-:Y:S02]  /*2920*/  ISETP.GE.AND P1, PT, R3, R0, PT ;  /* 0x000000000300720c */ /* 0x000fe40003f26270 */
[----:B------:R-:W-:-:S02]  /*2930*/  ISETP.GE.AND.EX P0, PT, R4, RZ, PT, P0 ;  /* 0x000000ff0400720c */ /* 0x000fc40003f06300 */
[----:B------:R-:W-:-:S07]  /*2940*/  SEL R0, RZ, 0xffffffff, !P1 ;  /* 0xffffffffff007807 */ /* 0x000fce0004800000 */
[----:B------:R-:W-:-:S04]  /*2950*/  @!P2 SEL R0, RZ, 0xffffffff, !P0 ;  /* 0xffffffffff00a807 */ /* 0x000fc80004000000 */
[----:B------:R-:W-:Y:S01]  /*2960*/  LOP3.LUT R2, R0, 0x1, RZ, 0xc0, !PT ;  /* 0x0000000100027812 */ /* 0x000fe200078ec0ff */
[----:B------:R-:W-:-:S03]  /*2970*/  IMAD.IADD R0, R21, 0x1, R24 ;  /* 0x0000000115007824 */ /* 0x000fc600078e0218 */
[----:B------:R-:W-:Y:S02]  /*2980*/  ISETP.NE.U32.AND P0, PT, R2, 0x1, PT ;  /* 0x000000010200780c */ /* 0x000fe40003f05070 */
[----:B------:R-:W-:Y:S02]  /*2990*/  ISETP.GE.U32.AND P1, PT, R0, R13, PT ;  /* 0x0000000d0000720c */ /* 0x000fe40003f26070 */
[----:B------:R-:W-:Y:S02]  /*29a0*/  SEL R12, R17, R12, !P0 ;  /* 0x0000000c110c7207 */ /* 0x000fe40004000000 */
[----:B------:R-:W-:Y:S02]  /*29b0*/  SEL R8, R21, R8, !P0 ;  /* 0x0000000815087207 */ /* 0x000fe40004000000 */
[----:B------:R-:W-:-:S07]  /*29c0*/  SEL R4, R4, RZ, P0 ;  /* 0x000000ff04047207 */ /* 0x000fce0000000000 */
[----:B------:R-:W-:Y:S05]  /*29d0*/  @P1 BRA `(.L_x_2087) ;  /* 0x0000000000b41947 */ /* 0x000fea0003800000 */
[----:B------:R-:W-:Y:S02]  /*29e0*/  PRMT R2, R22, 0x9910, RZ ;  /* 0x0000991016027816 */ /* 0x000fe400000000ff */
[----:B------:R-:W-:Y:S02]  /*29f0*/  PRMT R3, R18, 0x9910, RZ ;  /* 0x0000991012037816 */ /* 0x000fe400000000ff */
[----:B------:R-:W-:Y:S02]  /*2a00*/  ISETP.GE.U32.AND P0, PT, R9, R0, PT ;  /* 0x000000000900720c */ /* 0x000fe40003f06070 */
[CC--:B------:R-:W-:Y:S02]  /*2a10*/  ISETP.NE.AND P2, PT, R3.reuse, R2.reuse, PT ;  /* 0x000000020300720c */ /* 0x0c0fe40003f45270 */
[----:B------:R-:W-:Y:S02]  /*2a20*/  ISETP.GE.AND P1, PT, R3, R2, PT ;  /* 0x000000020300720c */ /* 0x000fe40003f26270 */
[----:B------:R-:W-:-:S02]  /*2a30*/  IADD3 R3, PT, PT, R0, R24, RZ ;  /* 0x0000001800037210 */ /* 0x000fc40007ffe0ff */
[----:B------:R-:W-:Y:S02]  /*2a40*/  ISETP.GE.AND.EX P0, PT, R5, RZ, PT, P0 ;  /* 0x000000ff0500720c */ /* 0x000fe40003f06300 */
[----:B------:R-:W-:Y:S02]  /*2a50*/  SEL R2, RZ, 0xffffffff, !P1 ;  /* 0xffffffffff027807 */ /* 0x000fe40004800000 */
[----:B------:R-:W-:-:S03]  /*2a60*/  ISETP.GE.U32.AND P1, PT, R3, R13, PT ;  /* 0x0000000d0300720c */ /* 0x000fc60003f26070 */
[----:B------:R-:W-:-:S04]  /*2a70*/  @!P2 SEL R2, RZ, 0xffffffff, !P0 ;  /* 0xffffffffff02a807 */ /* 0x000fc80004000000 */
[----:B------:R-:W-:-:S04]  /*2a80*/  LOP3.LUT R2, R2, 0x1, RZ, 0xc0, !PT ;  /* 0x0000000102027812 */ /* 0x000fc800078ec0ff */
[----:B------:R-:W-:-:S04]  /*2a90*/  ISETP.NE.U32.AND P0, PT, R2, 0x1, PT ;  /* 0x000000010200780c */ /* 0x000fc80003f05070 */
[----:B------:R-:W-:Y:S02]  /*2aa0*/  SEL R18, R22, R18, !P0 ;  /* 0x0000001216127207 */ /* 0x000fe40004000000 */
[----:B------:R-:W-:Y:S02]  /*2ab0*/  SEL R9, R0, R9, !P0 ;  /* 0x0000000900097207 */ /* 0x000fe40004000000 */
[----:B------:R-:W-:Y:S01]  /*2ac0*/  SEL R5, R5, RZ, P0 ;  /* 0x000000ff05057207 */ /* 0x000fe20000000000 */
[----:B------:R-:W-:Y:S06]  /*2ad0*/  @P1 BRA `(.L_x_2087) ;  /* 0x0000000000741947 */ /* 0x000fec0003800000 */
[----:B------:R-:W-:Y:S01]  /*2ae0*/  PRMT R0, R23, 0x9910, RZ ;  /* 0x0000991017007816 */ /* 0x000fe200000000ff */
[----:B------:R-:W-:Y:S01]  /*2af0*/  IMAD.IADD R24, R3, 0x1, R24 ;  /* 0x0000000103187824 */ /* 0x000fe200078e0218 */
[----:B------:R-:W-:Y:S02]  /*2b00*/  PRMT R15, R19, 0x9910, RZ ;  /* 0x00009910130f7816 */ /* 0x000fe400000000ff */
[----:B------:R-:W-:Y:S02]  /*2b10*/  ISETP.GE.U32.AND P0, PT, R10, R3, PT ;  /* 0x000000030a00720c */ /* 0x000fe40003f06070 */
[CC--:B------:R-:W-:Y:S02]  /*2b20*/  ISETP.NE.AND P2, PT, R15.reuse, R0.reuse, PT ;  /* 0x000000000f00720c */ /* 0x0c0fe40003f45270 */
[----:B------:R-:W-:Y:S02]  /*2b30*/  ISETP.GE.AND P1, PT, R15, R0, PT ;  /* 0x000000000f00720c */ /* 0x000fe40003f26270 */
[----:B------:R-:W-:-:S02]  /*2b40*/  ISETP.GE.AND.EX P0, PT, R6, RZ, PT, P0 ;  /* 0x000000ff0600720c */ /* 0x000fc40003f06300 */
[----:B------:R-:W-:Y:S02]  /*2b50*/  SEL R0, RZ, 0xffffffff, !P1 ;  /* 0xffffffffff007807 */ /* 0x000fe40004800000 */
[----:B------:R-:W-:-:S05]  /*2b60*/  ISETP.GE.U32.AND P1, PT, R24, R13, PT ;  /* 0x0000000d1800720c */ /* 0x000fca0003f26070 */
[----:B------:R-:W-:-:S04]  /*2b70*/  @!P2 SEL R0, RZ, 0xffffffff, !P0 ;  /* 0xffffffffff00a807 */ /* 0x000fc80004000000 */
[----:B------:R-:W-:-:S04]  /*2b80*/  LOP3.LUT R0, R0, 0x1, RZ, 0xc0, !PT ;  /* 0x0000000100007812 */ /* 0x000fc800078ec0ff */
[----:B------:R-:W-:-:S04]  /*2b90*/  ISETP.NE.U32.AND P0, PT, R0, 0x1, PT ;  /* 0x000000010000780c */ /* 0x000fc80003f05070 */
[----:B------:R-:W-:Y:S02]  /*2ba0*/  SEL R19, R23, R19, !P0 ;  /* 0x0000001317137207 */ /* 0x000fe40004000000 */
[----:B------:R-:W-:Y:S02]  /*2bb0*/  SEL R10, R3, R10, !P0 ;  /* 0x0000000a030a7207 */ /* 0x000fe40004000000 */
[----:B------:R-:W-:Y:S01]  /*2bc0*/  SEL R6, R6, RZ, P0 ;  /* 0x000000ff06067207 */ /* 0x000fe20000000000 */
[----:B------:R-:W-:Y:S06]  /*2bd0*/  @P1 BRA `(.L_x_2087) ;  /* 0x0000000000341947 */ /* 0x000fec0003800000 */
[----:B------:R-:W-:Y:S02]  /*2be0*/  PRMT R0, R16, 0x9910, RZ ;  /* 0x0000991010007816 */ /* 0x000fe400000000ff */
[----:B------:R-:W-:Y:S02]  /*2bf0*/  PRMT R3, R20, 0x9910, RZ ;  /* 0x0000991014037816 */ /* 0x000fe400000000ff */
[----:B------:R-:W-:Y:S02]  /*2c00*/  ISETP.GE.U32.AND P0, PT, R11, R24, PT ;  /* 0x000000180b00720c */ /* 0x000fe40003f06070 */
[CC--:B------:R-:W-:Y:S02]  /*2c10*/  ISETP.NE.AND P2, PT, R3.reuse, R0.reuse, PT ;  /* 0x000000000300720c */ /* 0x0c0fe40003f45270 */
[----:B------:R-:W-:Y:S02]  /*2c20*/  ISETP.GE.AND P1, PT, R3, R0, PT ;  /* 0x000000000300720c */ /* 0x000fe40003f26270 */
[----:B------:R-:W-:-:S02]  /*2c30*/  ISETP.GE.AND.EX P0, PT, R7, RZ, PT, P0 ;  /* 0x000000ff0700720c */ /* 0x000fc40003f06300 */
[----:B------:R-:W-:-:S07]  /*2c40*/  SEL R0, RZ, 0xffffffff, !P1 ;  /* 0xffffffffff007807 */ /* 0x000fce0004800000 */
[----:B------:R-:W-:-:S04]  /*2c50*/  @!P2 SEL R0, RZ, 0xffffffff, !P0 ;  /* 0xffffffffff00a807 */ /* 0x000fc80004000000 */
[----:B------:R-:W-:-:S04]  /*2c60*/  LOP3.LUT R0, R0, 0x1, RZ, 0xc0, !PT ;  /* 0x0000000100007812 */ /* 0x000fc800078ec0ff */
[----:B------:R-:W-:-:S04]  /*2c70*/  ISETP.NE.U32.AND P0, PT, R0, 0x1, PT ;  /* 0x000000010000780c */ /* 0x000fc80003f05070 */
[----:B------:R-:W-:Y:S02]  /*2c80*/  SEL R20, R16, R20, !P0 ;  /* 0x0000001410147207 */ /* 0x000fe40004000000 */
[----:B------:R-:W-:Y:S02]  /*2c90*/  SEL R11, R24, R11, !P0 ;  /* 0x0000000b180b7207 */ /* 0x000fe40004000000 */
[----:B------:R-:W-:-:S07]  /*2ca0*/  SEL R7, R7, RZ, P0 ;  /* 0x000000ff07077207 */ /* 0x000fce0000000000 */
.L_x_2087:
[----:B------:R-:W-:Y:S05]  /*2cb0*/  BSYNC.RECONVERGENT B1 ;  /* 0x0000000000017941 */ /* 0x000fea0003800200 */
.L_x_2086:
[----:B------:R-:W-:Y:S02]  /*2cc0*/  PRMT R0, R18, 0x9910, RZ ;  /* 0x0000991012007816 */ /* 0x000fe400000000ff */
[----:B0-----:R-:W-:Y:S02]  /*2cd0*/  PRMT R3, R12, 0x9910, RZ ;  /* 0x000099100c037816 */ /* 0x001fe400000000ff */
[----:B------:R-:W-:Y:S02]  /*2ce0*/  ISETP.GE.U32.AND P0, PT, R8, R9, PT ;  /* 0x000000090800720c */ /* 0x000fe40003f06070 */
[CC--:B------:R-:W-:Y:S02]  /*2cf0*/  ISETP.NE.AND P2, PT, R3.reuse, R0.reuse, PT ;  /* 0x000000000300720c */ /* 0x0c0fe40003f45270 */
[----:B------:R-:W-:Y:S02]  /*2d00*/  ISETP.GE.AND P1, PT, R3, R0, PT ;  /* 0x000000000300720c */ /* 0x000fe40003f26270 */
[----:B------:R-:W-:-:S02]  /*2d10*/  ISETP.GE.AND.EX P0, PT, R4, R5, PT, P0 ;  /* 0x000000050400720c */ /* 0x000fc40003f06300 */
[----:B------:R-:W-:Y:S02]  /*2d20*/  SEL R0, RZ, 0xffffffff, !P1 ;  /* 0xffffffffff007807 */ /* 0x000fe40004800000 */
[----:B------:R-:W-:-:S05]  /*2d30*/  PRMT R3, R19, 0x9910, RZ ;  /* 0x0000991013037816 */ /* 0x000fca00000000ff */
[----:B------:R-:W-:-:S04]  /*2d40*/  @!P2 SEL R0, RZ, 0xffffffff, !P0 ;  /* 0xffffffffff00a807 */ /* 0x000fc80004000000 */
[----:B------:R-:W-:-:S04]  /*2d50*/  LOP3.LUT R0, R0, 0x1, RZ, 0xc0, !PT ;  /* 0x0000000100007812 */ /* 0x000fc800078ec0ff */
[----:B------:R-:W-:-:S04]  /*2d60*/  ISETP.NE.U32.AND P0, PT, R0, 0x1, PT ;  /* 0x000000010000780c */ /* 0x000fc80003f05070 */
[----:B------:R-:W-:Y:S02]  /*2d70*/  SEL R12, R18, R12, !P0 ;  /* 0x0000000c120c7207 */ /* 0x000fe40004000000 */
[----:B------:R-:W-:Y:S02]  /*2d80*/  SEL R9, R9, R8, !P0 ;  /* 0x0000000809097207 */ /* 0x000fe40004000000 */
[----:B------:R-:W-:Y:S02]  /*2d90*/  PRMT R0, R12, 0x9910, RZ ;  /* 0x000099100c007816 */ /* 0x000fe400000000ff */
[----:B------:R-:W-:Y:S02]  /*2da0*/  SEL R5, R5, R4, !P0 ;  /* 0x0000000405057207 */ /* 0x000fe40004000000 */
[----:B------:R-:W-:Y:S02]  /*2db0*/  ISETP.NE.AND P2, PT, R0, R3, PT ;  /* 0x000000030000720c */ /* 0x000fe40003f45270 */
[----:B------:R-:W-:-:S02]  /*2dc0*/  ISETP.GE.U32.AND P0, PT, R9, R10, PT ;  /* 0x0000000a0900720c */ /* 0x000fc40003f06070 */
[----:B------:R-:W-:Y:S02]  /*2dd0*/  ISETP.GE.AND P1, PT, R0, R3, PT ;  /* 0x000000030000720c */ /* 0x000fe40003f26270 */
[----:B------:R-:W-:Y:S02]  /*2de0*/  ISETP.GE.AND.EX P0, PT, R5, R6, PT, P0 ;  /* 0x000000060500720c */ /* 0x000fe40003f06300 */
[----:B------:R-:W-:Y:S02]  /*2df0*/  SEL R0, RZ, 0xffffffff, !P1 ;  /* 0xffffffffff007807 */ /* 0x000fe40004800000 */
[----:B------:R-:W-:-:S03]  /*2e00*/  PRMT R3, R20, 0x9910, RZ ;  /* 0x0000991014037816 */ /* 0x000fc600000000ff */
        /* <DEDUP_REMOVED lines=17> */
[----:B------:R-:W-:Y:S02]  /*2f20*/  SEL R8, R11, R8, !P0 ;  /* 0x000000080b087207 */ /* 0x000fe40004000000 */
[----:B------:R-:W-:Y:S01]  /*2f30*/  PRMT R7, R19, 0x7610, R7 ;  /* 0x0000761013077816 */ /* 0x000fe20000000007 */
[----:B------:R-:W-:Y:S06]  /*2f40*/  BRA `(.L_x_2068) ;  /* 0x000000a000547947 */ /* 0x000fec0003800000 */
.L_x_2079:
[----:B------:R-:W-:-:S13]  /*2f50*/  ISETP.NE.AND P0, PT, R9, 0x1, PT ;  /* 0x000000010900780c */ /* 0x000fda0003f05270 */
        /* <DEDUP_REMOVED lines=8> */
[----:B------:R-:W-:Y:S01]  /*2fe0*/  ISETP.GE.U32.AND P0, PT, R6, R13, PT ;  /* 0x0000000d0600720c */ /* 0x000fe20003f06070 */
[--C-:B-1----:R-:W-:Y:S01]  /*2ff0*/  IMAD.MOV.U32 R20, RZ, RZ, R12.reuse ;  /* 0x000000ffff147224 */ /* 0x102fe200078e000c */
[----:B------:R-:W-:Y:S01]  /*3000*/  MOV R19, R12 ;  /* 0x0000000c00137202 */ /* 0x000fe20000000f00 */
[----:B------:R-:W-:Y:S02]  /*3010*/  IMAD.MOV.U32 R18, RZ, RZ, R12 ;  /* 0x000000ffff127224 */ /* 0x000fe400078e000c */
[--C-:B--2---:R-:W-:Y:S01]  /*3020*/  IMAD.MOV.U32 R11, RZ, RZ, R8.reuse ;  /* 0x000000ffff0b7224 */ /* 0x104fe200078e0008 */
[----:B------:R-:W-:Y:S01]  /*3030*/  MOV R9, R8 ;  /* 0x0000000800097202 */ /* 0x000fe20000000f00 */
[----:B------:R-:W-:Y:S02]  /*3040*/  IMAD.MOV.U32 R10, RZ, RZ, R8 ;  /* 0x000000ffff0a7224 */ /* 0x000fe400078e0008 */
[--C-:B---3--:R-:W-:Y:S02]  /*3050*/  IMAD.MOV.U32 R7, RZ, RZ, R5.reuse ;  /* 0x000000ffff077224 */ /* 0x108fe400078e0005 */
[----:B------:R-:W-:-:S02]  /*3060*/  IMAD.MOV.U32 R6, RZ, RZ, R5 ;  /* 0x000000ffff067224 */ /* 0x000fc400078e0005 */
[----:B------:R-:W-:Y:S01]  /*3070*/  IMAD.MOV.U32 R4, RZ, RZ, R5 ;  /* 0x000000ffff047224 */ /* 0x000fe200078e0005 */
[----:B------:R-:W-:Y:S06]  /*3080*/  @P0 BRA `(.L_x_2090) ;  /* 0x0000000400480947 */ /* 0x000fec0003800000 */
[----:B------:R-:W-:Y:S01]  /*3090*/  BSSY.RECONVERGENT B2, `(.L_x_2091) ;  /* 0x0000050000027945 */ /* 0x000fe20003800200 */
[----:B------:R-:W-:Y:S01]  /*30a0*/  MOV R10, R8 ;  /* 0x00000008000a7202 */ /* 0x000fe20000000f00 */
[----:B------:R-:W-:Y:S01]  /*30b0*/  IMAD.MOV.U32 R9, RZ, RZ, R8 ;  /* 0x000000ffff097224 */ /* 0x000fe200078e0008 */
[----:B------:R-:W-:Y:S01]  /*30c0*/  MOV R19, R12 ;  /* 0x0000000c00137202 */ /* 0x000fe20000000f00 */
[--C-:B------:R-:W-:Y:S02]  /*30d0*/  IMAD.MOV.U32 R6, RZ, RZ, R5.reuse ;  /* 0x000000ffff067224 */ /* 0x100fe400078e0005 */
[----:B------:R-:W-:Y:S02]  /*30e0*/  IMAD.MOV.U32 R4, RZ, RZ, R5 ;  /* 0x000000ffff047224 */ /* 0x000fe400078e0005 */
[----:B------:R-:W-:-:S07]  /*30f0*/  IMAD.MOV.U32 R18, RZ, RZ, R12 ;  /* 0x000000ffff127224 */ /* 0x000fce00078e000c */
.L_x_2092:
[----:B------:R-:W-:Y:S01]  /*3100*/  IADD3 R2, P0, PT, R0, R14, RZ ;  /* 0x0000000e00027210 */ /* 0x000fe20007f1e0ff */
[----:B------:R-:W-:-:S04]  /*3110*/  IMAD R17, R21, R22, RZ ;  /* 0x0000001615117224 */ /* 0x000fc800078e02ff */
[----:B------:R-:W-:Y:S02]  /*3120*/  IMAD.X R3, RZ, RZ, R15, P0 ;  /* 0x000000ffff037224 */ /* 0x000fe400000e060f */
[----:B------:R-:W-:-:S05]  /*3130*/  IMAD.WIDE.U32 R16, R17, 0x2, R2 ;  /* 0x0000000211107825 */ /* 0x000fca00078e0002 */
[----:B------:R-:W2:Y:S01]  /*3140*/  LDG.E.U16 R23, desc[UR36][R16.64] ;  /* 0x0000002410177981 */ /* 0x000ea2000c1e1500 */
[----:B------:R-:W-:Y:S02]  /*3150*/  PRMT R25, R12, 0x9910, RZ ;  /* 0x000099100c197816 */ /* 0x000fe400000000ff */
[----:B------:R-:W-:-:S04]  /*3160*/  ISETP.GE.U32.AND P0, PT, R8, R22, PT ;  /* 0x000000160800720c */ /* 0x000fc80003f06070 */
[----:B------:R-:W-:Y:S02]  /*3170*/  ISETP.GE.AND.EX P0, PT, R4, RZ, PT, P0 ;  /* 0x000000ff0400720c */ /* 0x000fe40003f06300 */
[----:B--2---:R-:W-:-:S04]  /*3180*/  PRMT R24, R23, 0x9910, RZ ;  /* 0x0000991017187816 */ /* 0x004fc800000000ff */
[CC--:B------:R-:W-:Y:S02]  /*3190*/  ISETP.NE.AND P2, PT, R25.reuse, R24.reuse, PT ;  /* 0x000000181900720c */ /* 0x0c0fe40003f45270 */
[----:B------:R-:W-:Y:S01]  /*31a0*/  ISETP.GE.AND P1, PT, R25, R24, PT ;  /* 0x000000181900720c */ /* 0x000fe20003f26270 */
[----:B------:R-:W-:-:S03]  /*31b0*/  IMAD.IADD R25, R22, 0x1, R26 ;  /* 0x0000000116197824 */ /* 0x000fc600078e021a */
[----:B------:R-:W-:Y:S01]  /*31c0*/  SEL R24, RZ, 0xffffffff, !P1 ;  /* 0xffffffffff187807 */ /* 0x000fe20004800000 */
[----:B------:R-:W-:-:S04]  /*31d0*/  IMAD R17, R21, R25, RZ ;  /* 0x0000001915117224 */ /* 0x000fc800078e02ff */
[----:B------:R-:W-:Y:S02]  /*31e0*/  IMAD.WIDE.U32 R16, R17, 0x2, R2 ;  /* 0x0000000211107825 */ /* 0x000fe400078e0002 */
[----:B------:R-:W-:-:S04]  /*31f0*/  @!P2 SEL R24, RZ, 0xffffffff, !P0 ;  /* 0xffffffffff18a807 */ /* 0x000fc80004000000 */
[----:B------:R-:W-:-:S04]  /*3200*/  LOP3.LUT R24, R24, 0x1, RZ, 0xc0, !PT ;  /* 0x0000000118187812 */ /* 0x000fc800078ec0ff */
[----:B------:R-:W-:Y:S02]  /*3210*/  ISETP.NE.U32.AND P1, PT, R24, 0x1, PT ;  /* 0x000000011800780c */ /* 0x000fe40003f25070 */
[----:B------:R-:W2:Y:S02]  /*3220*/  LDG.E.U16 R24, desc[UR36][R16.64] ;  /* 0x0000002410187981 */ /* 0x000ea4000c1e1500 */
[----:B------:R-:W-:Y:S02]  /*3230*/  SEL R8, R22, R8, !P1 ;  /* 0x0000000816087207 */ /* 0x000fe40004800000 */
[----:B------:R-:W-:Y:S02]  /*3240*/  PRMT R22, R18, 0x9910, RZ ;  /* 0x0000991012167816 */ /* 0x000fe400000000ff */
[----:B------:R-:W-:-:S04]  /*3250*/  ISETP.GE.U32.AND P0, PT, R9, R25, PT ;  /* 0x000000190900720c */ /* 0x000fc80003f06070 */
[----:B------:R-:W-:Y:S02]  /*3260*/  ISETP.GE.AND.EX P0, PT, R5, RZ, PT, P0 ;  /* 0x000000ff0500720c */ /* 0x000fe40003f06300 */
[----:B--2---:R-:W-:-:S04]  /*3270*/  PRMT R27, R24, 0x9910, RZ ;  /* 0x00009910181b7816 */ /* 0x004fc800000000ff */
[CC--:B------:R-:W-:Y:S02]  /*3280*/  ISETP.NE.AND P3, PT, R22.reuse, R27.reuse, PT ;  /* 0x0000001b1600720c */ /* 0x0c0fe40003f65270 */
[----:B------:R-:W-:Y:S02]  /*3290*/  ISETP.GE.AND P2, PT, R22, R27, PT ;  /* 0x0000001b1600720c */ /* 0x000fe40003f46270 */
[----:B------:R-:W-:Y:S02]  /*32a0*/  IADD3 R27, PT, PT, R25, R26, RZ ;  /* 0x0000001a191b7210 */ /* 0x000fe40007ffe0ff */
[----:B------:R-:W-:-:S03]  /*32b0*/  SEL R22, RZ, 0xffffffff, !P2 ;  /* 0xffffffffff167807 */ /* 0x000fc60005000000 */
[----:B------:R-:W-:-:S04]  /*32c0*/  IMAD R17, R21, R27, RZ ;  /* 0x0000001b15117224 */ /* 0x000fc800078e02ff */
[----:B------:R-:W-:-:S04]  /*32d0*/  @!P3 SEL R22, RZ, 0xffffffff, !P0 ;  /* 0xffffffffff16b807 */ /* 0x000fc80004000000 */
[----:B------:R-:W-:Y:S01]  /*32e0*/  LOP3.LUT R22, R22, 0x1, RZ, 0xc0, !PT ;  /* 0x0000000116167812 */ /* 0x000fe200078ec0ff */
[----:B------:R-:W-:-:S03]  /*32f0*/  IMAD.WIDE.U32 R16, R17, 0x2, R2 ;  /* 0x0000000211107825 */ /* 0x000fc600078e0002 */
[----:B------:R-:W-:-:S04]  /*3300*/  ISETP.NE.U32.AND P2, PT, R22, 0x1, PT ;  /* 0x000000011600780c */ /* 0x000fc80003f45070 */
[----:B------:R-:W-:Y:S02]  /*3310*/  SEL R9, R25, R9, !P2 ;  /* 0x0000000919097207 */ /* 0x000fe40005000000 */
[----:B------:R0:W2:Y:S01]  /*3320*/  LDG.E.U16 R25, desc[UR36][R16.64] ;  /* 0x0000002410197981 */ /* 0x0000a2000c1e1500 */
[----:B------:R-:W-:Y:S02]  /*3330*/  ISETP.GE.U32.AND P0, PT, R10, R27, PT ;  /* 0x0000001b0a00720c */ /* 0x000fe40003f06070 */
[----:B0-----:R-:W-:Y:S02]  /*3340*/  PRMT R16, R19, 0x9910, RZ ;  /* 0x0000991013107816 */ /* 0x001fe400000000ff */
        /* <DEDUP_REMOVED lines=8> */
[----:B------:R-:W-:-:S04]  /*33d0*/  IMAD.IADD R22, R27, 0x1, R26 ;  /* 0x000000011b167824 */ /* 0x000fc800078e021a */
[----:B------:R-:W-:-:S04]  /*33e0*/  IMAD R17, R21, R22, RZ ;  /* 0x0000001615117224 */ /* 0x000fc800078e02ff */
[----:B------:R-:W-:-:S06]  /*33f0*/  IMAD.WIDE.U32 R16, R17, 0x2, R2 ;  /* 0x0000000211107825 */ /* 0x000fcc00078e0002 */
[----:B------:R-:W2:Y:S01]  /*3400*/  LDG.E.U16 R16, desc[UR36][R16.64] ;  /* 0x0000002410107981 */ /* 0x000ea2000c1e1500 */
[----:B------:R-:W-:Y:S02]  /*3410*/  SEL R10, R27, R10, !P3 ;  /* 0x0000000a1b0a7207 */ /* 0x000fe40005800000 */
[----:B------:R-:W-:Y:S02]  /*3420*/  PRMT R27, R20, 0x9910, RZ ;  /* 0x00009910141b7816 */ /* 0x000fe400000000ff */
[----:B------:R-:W-:-:S04]  /*3430*/  ISETP.GE.U32.AND P0, PT, R11, R22, PT ;  /* 0x000000160b00720c */ /* 0x000fc80003f06070 */
[----:B------:R-:W-:Y:S02]  /*3440*/  ISETP.GE.AND.EX P0, PT, R7, RZ, PT, P0 ;  /* 0x000000ff0700720c */ /* 0x000fe40003f06300 */
[----:B------:R-:W-:Y:S02]  /*3450*/  SEL R12, R23, R12, !P1 ;  /* 0x0000000c170c7207 */ /* 0x000fe40004800000 */
[----:B------:R-:W-:Y:S02]  /*3460*/  SEL R4, R4, RZ, P1 ;  /* 0x000000ff04047207 */ /* 0x000fe40000800000 */
[----:B------:R-:W-:Y:S02]  /*3470*/  SEL R18, R24, R18, !P2 ;  /* 0x0000001218127207 */ /* 0x000fe40005000000 */
[----:B------:R-:W-:Y:S02]  /*3480*/  SEL R5, R5, RZ, P2 ;  /* 0x000000ff05057207 */ /* 0x000fe40001000000 */
[----:B------:R-:W-:-:S02]  /*3490*/  SEL R19, R25, R19, !P3 ;  /* 0x0000001319137207 */ /* 0x000fc40005800000 */
[----:B------:R-:W-:Y:S02]  /*34a0*/  SEL R6, R6, RZ, P3 ;  /* 0x000000ff06067207 */ /* 0x000fe40001800000 */
[----:B--2---:R-:W-:-:S04]  /*34b0*/  PRMT R17, R16, 0x9910, RZ ;  /* 0x0000991010117816 */ /* 0x004fc800000000ff */
[CC--:B------:R-:W-:Y:S02]  /*34c0*/  ISETP.NE.AND P5, PT, R27.reuse, R17.reuse, PT ;  /* 0x000000111b00720c */ /* 0x0c0fe40003fa5270 */
[----:B------:R-:W-:-:S04]  /*34d0*/  ISETP.GE.AND P4, PT, R27, R17, PT ;  /* 0x000000111b00720c */ /* 0x000fc80003f86270 */
[----:B------:R-:W-:-:S07]  /*34e0*/  SEL R27, RZ, 0xffffffff, !P4 ;  /* 0xffffffffff1b7807 */ /* 0x000fce0006000000 */
[----:B------:R-:W-:-:S04]  /*34f0*/  @!P5 SEL R27, RZ, 0xffffffff, !P0 ;  /* 0xffffffffff1bd807 */ /* 0x000fc80004000000 */
[----:B------:R-:W-:-:S04]  /*3500*/  LOP3.LUT R27, R27, 0x1, RZ, 0xc0, !PT ;  /* 0x000000011b1b7812 */ /* 0x000fc800078ec0ff */
[----:B------:R-:W-:-:S04]  /*3510*/  ISETP.NE.U32.AND P0, PT, R27, 0x1, PT ;  /* 0x000000011b00780c */ /* 0x000fc80003f05070 */
[C---:B------:R-:W-:Y:S01]  /*3520*/  SEL R11, R22.reuse, R11, !P0 ;  /* 0x0000000b160b7207 */ /* 0x040fe20004000000 */
[----:B------:R-:W-:-:S04]  /*3530*/  IMAD.IADD R22, R22, 0x1, R26 ;  /* 0x0000000116167824 */ /* 0x000fc800078e021a */
[----:B------:R-:W-:-:S05]  /*3540*/  IMAD R17, R26, 0x3, R22 ;  /* 0x000000031a117824 */ /* 0x000fca00078e0216 */
[----:B------:R-:W-:Y:S02]  /*3550*/  ISETP.GE.U32.AND P4, PT, R17, R13, PT ;  /* 0x0000000d1100720c */ /* 0x000fe40003f86070 */
[----:B------:R-:W-:Y:S02]  /*3560*/  SEL R20, R16, R20, !P0 ;  /* 0x0000001410147207 */ /* 0x000fe40004000000 */
[----:B------:R-:W-:-:S09]  /*3570*/  SEL R7, R7, RZ, P0 ;  /* 0x000000ff07077207 */ /* 0x000fd20000000000 */
[----:B------:R-:W-:Y:S05]  /*3580*/  @!P4 BRA `(.L_x_2092) ;  /* 0xfffffff800dcc947 */ /* 0x000fea000383ffff */
[----:B------:R-:W-:Y:S05]  /*3590*/  BSYNC.RECONVERGENT B2 ;  /* 0x0000000000027941 */ /* 0x000fea0003800200 */
.L_x_2091:
[----:B------:R-:W-:-:S07]  /*35a0*/  PRMT R0, R16, 0x7610, R0 ;  /* 0x0000761010007816 */ /* 0x000fce0000000000 */
.L_x_2090:
[----:B------:R-:W-:Y:S05]  /*35b0*/  BSYNC.RECONVERGENT B1 ;  /* 0x0000000000017941 */ /* 0x000fea0003800200 */
.L_x_2089:
[----:B------:R-:W-:Y:S01]  /*35c0*/  ISETP.GE.U32.AND P0, PT, R22, R13, PT ;  /* 0x0000000d1600720c */ /* 0x000fe20003f06070 */
[----:B------:R-:W-:-:S12]  /*35d0*/  BSSY.RECONVERGENT B1, `(.L_x_2093) ;  /* 0x0000016000017945 */ /* 0x000fd80003800200 */
[----:B------:R-:W-:Y:S05]  /*35e0*/  @P0 BRA `(.L_x_2094) ;  /* 0x0000000000500947 */ /* 0x000fea0003800000 */
[----:B------:R-:W-:-:S04]  /*35f0*/  IMAD R15, R21, R22, RZ ;  /* 0x00000016150f7224 */ /* 0x000fc800078e02ff */
[----:B------:R-:W-:-:S05]  /*3600*/  IMAD.WIDE.U32 R14, R15, 0x2, R2 ;  /* 0x000000020f0e7825 */ /* 0x000fca00078e0002 */
[----:B------:R0:W5:Y:S01]  /*3610*/  LDG.E.U16 R23, desc[UR36][R14.64] ;  /* 0x000000240e177981 */ /* 0x000162000c1e1500 */
[----:B------:R-:W-:-:S05]  /*3620*/  IMAD.IADD R16, R22, 0x1, R26 ;  /* 0x0000000116107824 */ /* 0x000fca00078e021a */
[----:B------:R-:W-:-:S13]  /*3630*/  ISETP.GE.U32.AND P1, PT, R16, R13, PT ;  /* 0x0000000d1000720c */ /* 0x000fda0003f26070 */
[----:B0-----:R-:W-:Y:S05]  /*3640*/  @P1 BRA `(.L_x_2094) ;  /* 0x0000000000381947 */ /* 0x001fea0003800000 */
[----:B------:R-:W-:-:S04]  /*3650*/  IMAD R15, R21, R16, RZ ;  /* 0x00000010150f7224 */ /* 0x000fc800078e02ff */
[----:B------:R-:W-:-:S05]  /*3660*/  IMAD.WIDE.U32 R14, R15, 0x2, R2 ;  /* 0x000000020f0e7825 */ /* 0x000fca00078e0002 */
[----:B------:R0:W5:Y:S01]  /*3670*/  LDG.E.U16 R24, desc[UR36][R14.64] ;  /* 0x000000240e187981 */ /* 0x000162000c1e1500 */
[----:B------:R-:W-:-:S04]  /*3680*/  IADD3 R16, PT, PT, R16, R26, RZ ;  /* 0x0000001a10107210 */ /* 0x000fc80007ffe0ff */
[----:B------:R-:W-:-:S13]  /*3690*/  ISETP.GE.U32.AND P1, PT, R16, R13, PT ;  /* 0x0000000d1000720c */ /* 0x000fda0003f26070 */
[----:B0-----:R-:W-:Y:S05]  /*36a0*/  @P1 BRA `(.L_x_2094) ;  /* 0x0000000000201947 */ /* 0x001fea0003800000 */
[----:B------:R-:W-:Y:S02]  /*36b0*/  IMAD.IADD R14, R16, 0x1, R26 ;  /* 0x00000001100e7824 */ /* 0x000fe400078e021a */
[----:B------:R-:W-:-:S03]  /*36c0*/  IMAD R15, R21, R16, RZ ;  /* 0x00000010150f7224 */ /* 0x000fc600078e02ff */
[----:B------:R-:W-:-:S13]  /*36d0*/  ISETP.GE.U32.AND P1, PT, R14, R13, PT ;  /* 0x0000000d0e00720c */ /* 0x000fda0003f26070 */
[----:B------:R-:W-:Y:S02]  /*36e0*/  @!P1 IMAD R21, R21, R14, RZ ;  /* 0x0000000e15159224 */ /* 0x000fe400078e02ff */
[----:B------:R-:W-:-:S04]  /*36f0*/  IMAD.WIDE.U32 R14, R15, 0x2, R2 ;  /* 0x000000020f0e7825 */ /* 0x000fc800078e0002 */
[----:B------:R-:W-:Y:S01]  /*3700*/  @!P1 IMAD.WIDE.U32 R2, R21, 0x2, R2 ;  /* 0x0000000215029825 */ /* 0x000fe200078e0002 */
[----:B------:R0:W5:Y:S04]  /*3710*/  LDG.E.U16 R25, desc[UR36][R14.64] ;  /* 0x000000240e197981 */ /* 0x000168000c1e1500 */
[----:B------:R0:W5:Y:S02]  /*3720*/  @!P1 LDG.E.U16 R0, desc[UR36][R2.64] ;  /* 0x0000002402009981 */ /* 0x000164000c1e1500 */
.L_x_2094:
[----:B------:R-:W-:Y:S05]  /*3730*/  BSYNC.RECONVERGENT B1 ;  /* 0x0000000000017941 */ /* 0x000fea0003800200 */
.L_x_2093:
[----:B------:R-:W-:Y:S04]  /*3740*/  BSSY.RECONVERGENT B1, `(.L_x_2095) ;  /* 0x000003f000017945 */ /* 0x000fe80003800200 */
[----:B------:R-:W-:Y:S05]  /*3750*/  @P0 BRA `(.L_x_2096) ;  /* 0x0000000000f40947 */ /* 0x000fea0003800000 */
[----:B0----5:R-:W-:Y:S02]  /*3760*/  PRMT R2, R23, 0x9910, RZ ;  /* 0x0000991017027816 */ /* 0x021fe400000000ff */
[----:B------:R-:W-:Y:S02]  /*3770*/  PRMT R3, R12, 0x9910, RZ ;  /* 0x000099100c037816 */ /* 0x000fe400000000ff */
        /* <DEDUP_REMOVED lines=59> */
.L_x_2096:
[----:B------:R-:W-:Y:S05]  /*3b30*/  BSYNC.RECONVERGENT B1 ;  /* 0x0000000000017941 */ /* 0x000fea0003800200 */
.L_x_2095:
[----:B-----5:R-:W-:Y:S02]  /*3b40*/  PRMT R0, R18, 0x9910, RZ ;  /* 0x0000991012007816 */ /* 0x020fe400000000ff */
        /* <DEDUP_REMOVED lines=40> */
.L_x_2088:
[----:B------:R-:W0:Y:S01]  /*3dd0*/  LDCU UR4, c[0x0][0x3a4] ;  /* 0x00007480ff0477ac */ /* 0x000e220008000800 */
[----:B------:R-:W1:Y:S01]  /*3de0*/  LDC.U16 R5, c[0x0][0x388] ;  /* 0x0000e200ff057b82 */ /* 0x000e620000000400 */
[----:B------:R-:W-:Y:S07]  /*3df0*/  BSSY.RECONVERGENT B1, `(.L_x_2097) ;  /* 0x000043c000017945 */ /* 0x000fee0003800200 */
[----:B------:R-:W2:Y:S08]  /*3e00*/  LDC R20, c[0x0][0x390] ;  /* 0x0000e400ff147b82 */ /* 0x000eb00000000800 */
[----:B------:R-:W3:Y:S01]  /*3e10*/  LDC R24, c[0x0][0x394] ;  /* 0x0000e500ff187b82 */ /* 0x000ee20000000800 */
[----:B0-----:R-:W-:-:S04]  /*3e20*/  IMAD.U32 R14, RZ, RZ, UR4 ;  /* 0x00000004ff0e7e24 */ /* 0x001fc8000f8e00ff */
[----:B------:R-:W-:Y:S02]  /*3e30*/  IMAD R6, R14, 0x3, R4 ;  /* 0x000000030e067824 */ /* 0x000fe400078e0204 */
[--C-:B-1----:R-:W-:Y:S01]  /*3e40*/  IMAD.MOV.U32 R19, RZ, RZ, R5.reuse ;  /* 0x000000ffff137224 */ /* 0x102fe200078e0005 */
[----:B------:R-:W-:Y:S02]  /*3e50*/  MOV R7, R5 ;  /* 0x0000000500077202 */ /* 0x000fe40000000f00 */
[----:B------:R-:W-:Y:S01]  /*3e60*/  ISETP.GE.U32.AND P0, PT, R6, R13, PT ;  /* 0x0000000d0600720c */ /* 0x000fe20003f06070 */
[----:B------:R-:W-:Y:S02]  /*3e70*/  IMAD.MOV.U32 R6, RZ, RZ, R5 ;  /* 0x000000ffff067224 */ /* 0x000fe400078e0005 */
[--C-:B--2---:R-:W-:Y:S02]  /*3e80*/  IMAD.MOV.U32 R21, RZ, RZ, R20.reuse ;  /* 0x000000ffff157224 */ /* 0x104fe400078e0014 */
[----:B------:R-:W-:-:S02]  /*3e90*/  IMAD.MOV.U32 R22, RZ, RZ, R20 ;  /* 0x000000ffff167224 */ /* 0x000fc400078e0014 */
[----:B------:R-:W-:Y:S01]  /*3ea0*/  IMAD.MOV.U32 R23, RZ, RZ, R20 ;  /* 0x000000ffff177224 */ /* 0x000fe200078e0014 */
[----:B---3--:R-:W-:Y:S01]  /*3eb0*/  MOV R25, R24 ;  /* 0x0000001800197202 */ /* 0x008fe20000000f00 */
[--C-:B------:R-:W-:Y:S02]  /*3ec0*/  IMAD.MOV.U32 R26, RZ, RZ, R24.reuse ;  /* 0x000000ffff1a7224 */ /* 0x100fe400078e0018 */
[----:B------:R-:W-:Y:S02]  /*3ed0*/  IMAD.MOV.U32 R27, RZ, RZ, R24 ;  /* 0x000000ffff1b7224 */ /* 0x000fe400078e0018 */
[----:B------:R-:W-:Y:S05]  /*3ee0*/  @P0 BRA `(.L_x_2098) ;  /* 0x0000004000b00947 */ /* 0x000fea0003800000 */
[----:B------:R-:W-:-:S13]  /*3ef0*/  ISETP.NE.AND P1, PT, R9, RZ, PT ;  /* 0x000000ff0900720c */ /* 0x000fda0003f25270 */
[----:B------:R0:W5:Y:S01]  /*3f00*/  @!P1 LDG.E.U16 R8, desc[UR36][R2.64] ;  /* 0x0000002402089981 */ /* 0x000162000c1e1500 */
[----:B------:R-:W-:Y:S01]  /*3f10*/  VIADD R9, R9, 0xffffffff ;  /* 0xffffffff09097836 */ /* 0x000fe20000000000 */
[----:B------:R-:W-:Y:S01]  /*3f20*/  MOV R19, R5 ;  /* 0x0000000500137202 */ /* 0x000fe20000000f00 */
[--C-:B------:R-:W-:Y:S01]  /*3f30*/  IMAD.MOV.U32 R6, RZ, RZ, R5.reuse ;  /* 0x000000ffff067224 */ /* 0x100fe200078e0005 */
[----:B------:R-:W-:Y:S01]  /*3f40*/  MOV R22, R20 ;  /* 0x0000001400167202 */ /* 0x000fe20000000f00 */
[----:B------:R-:W-:Y:S01]  /*3f50*/  IMAD.MOV.U32 R7, RZ, RZ, R5 ;  /* 0x000000ffff077224 */ /* 0x000fe200078e0005 */
[----:B------:R-:W-:Y:S01]  /*3f60*/  VIMNMX.U32 R9, PT, PT, R9, 0x18, PT ;  /* 0x0000001809097848 */ /* 0x000fe20003fe0000 */
[--C-:B------:R-:W-:Y:S01]  /*3f70*/  IMAD.MOV.U32 R21, RZ, RZ, R20.reuse ;  /* 0x000000ffff157224 */ /* 0x100fe200078e0014 */
[----:B------:R-:W-:Y:S01]  /*3f80*/  MOV R27, R24 ;  /* 0x00000018001b7202 */ /* 0x000fe20000000f00 */
[----:B------:R-:W-:Y:S02]  /*3f90*/  IMAD.MOV.U32 R23, RZ, RZ, R20 ;  /* 0x000000ffff177224 */ /* 0x000fe400078e0014 */
[----:B------:R-:W-:-:S02]  /*3fa0*/  IMAD.MOV.U32 R25, RZ, RZ, R24 ;  /* 0x000000ffff197224 */ /* 0x000fc400078e0018 */
[----:B------:R-:W-:Y:S02]  /*3fb0*/  IMAD.MOV.U32 R26, RZ, RZ, R24 ;  /* 0x000000ffff1a7224 */ /* 0x000fe400078e0018 */
[----:B0-----:R-:W-:-:S07]  /*3fc0*/  VIADD R9, R9, 0x1 ;  /* 0x0000000109097836 */ /* 0x001fce0000000000 */
.L_x_2104:
[----:B------:R-:W0:Y:S01]  /*3fd0*/  LDCU UR4, c[0x0][0x3a4] ;  /* 0x00007480ff0477ac */ /* 0x000e220008000800 */
[C---:B-----5:R-:W-:Y:S02]  /*3fe0*/  @!P1 PRMT R10, R8.reuse, 0x7610, R10 ;  /* 0x00007610080a9816 */ /* 0x060fe4000000000a */
[C---:B------:R-:W-:Y:S02]  /*3ff0*/  @!P1 PRMT R11, R8.reuse, 0x7610, R11 ;  /* 0x00007610080b9816 */ /* 0x040fe4000000000b */
[C---:B------:R-:W-:Y:S02]  /*4000*/  @!P1 PRMT R12, R8.reuse, 0x7610, R12 ;  /* 0x00007610080c9816 */ /* 0x040fe4000000000c */
[----:B------:R-:W-:Y:S01]  /*4010*/  @!P1 PRMT R16, R8, 0x7610, R16 ;  /* 0x0000761008109816 */ /* 0x000fe20000000010 */
        /* <DEDUP_REMOVED lines=12> */
[----:B------:R-:W2:Y:S02]  /*40e0*/  LDCU UR74, c[0x0][0x514] ;  /* 0x0000a280ff4a77ac */ /* 0x000ea40008000800 */
[----:B------:R-:W-:Y:S01]  /*40f0*/  IADD3 R11, PT, PT, -R12, RZ, RZ ;  /* 0x000000ff0c0b7210 */ /* 0x000fe20007ffe1ff */
[----:B------:R-:W0:Y:S04]  /*4100*/  LDCU UR73, c[0x0][0x40c] ;  /* 0x00008180ff4977ac */ /* 0x000e280008000800 */
        /* <DEDUP_REMOVED lines=56> */
[----:B-1----:R-:W-:Y:S01]  /*4490*/  SHF.R.U32.HI R13, RZ, UR28, R13 ;  /* 0x0000001cff0d7c19 */ /* 0x002fe2000801160d */
[----:B------:R-:W0:Y:S04]  /*44a0*/  LDCU UR28, c[0x0][0x50c] ;  /* 0x0000a180ff1c77ac */ /* 0x000e280008000800 */
[----:B------:R-:W-:-:S04]  /*44b0*/  IMAD.MOV R11, RZ, RZ, -R13 ;  /* 0x000000ffff0b7224 */ /* 0x000fc800078e0a0d */
[----:B------:R-:W-:-:S04]  /*44c0*/  IMAD R11, R11, UR32, R12 ;  /* 0x000000200b0b7c24 */ /* 0x000fc8000f8e020c */
[----:B0-----:R-:W-:Y:S01]  /*44d0*/  IMAD R14, R11, UR28, R14 ;  /* 0x0000001c0b0e7c24 */ /* 0x001fe2000f8e020e */
        /* <DEDUP_REMOVED lines=198> */
[----:B0-----:R-:W-:-:S07]  /*5140*/  IMAD.HI.U32 R10, R15, UR53, R10 ;  /* 0x000000350f0a7c27 */ /* 0x001fce000f8e000a */
[----:B------:R-:W0:Y:S01]  /*5150*/  @P0 LDC R17, c[0x0][0x568] ;  /* 0x00015a00ff110b82 */ /* 0x000e220000000800 */
[----:B------:R-:W-:-:S05]  /*5160*/  SHF.R.U32.HI R11, RZ, UR26, R10 ;  /* 0x0000001aff0b7c19 */ /* 0x000fca000801160a */
[----:B------:R-:W-:-:S04]  /*5170*/  IMAD.MOV R10, RZ, RZ, -R11 ;  /* 0x000000ffff0a7224 */ /* 0x000fc800078e0a0b */
[----:B------:R-:W-:Y:S01]  /*5180*/  IMAD R15, R10, UR52, R15 ;  /* 0x000000340a0f7c24 */ /* 0x000fe2000f8e020f */
[----:B------:R-:W-:-:S03]  /*5190*/  @P0 MOV R10, RZ ;  /* 0x000000ff000a0202 */ /* 0x000fc60000000f00 */
[----:B------:R-:W-:Y:S02]  /*51a0*/  IMAD R14, R15, UR27, R14 ;  /* 0x0000001b0f0e7c24 */ /* 0x000fe4000f8e020e */
[----:B-1----:R-:W-:Y:S02]  /*51b0*/  @P0 IMAD.HI.U32 R12, R11, R12, R10 ;  /* 0x0000000c0b0c0227 */ /* 0x002fe400078e000a */
[----:B------:R-:W1:Y:S03]  /*51c0*/  @P0 LDC R10, c[0x0][0x4fc] ;  /* 0x00013f00ff0a0b82 */ /* 0x000e660000000800 */
[----:B------:R-:W-:-:S05]  /*51d0*/  @P0 SHF.R.U32.HI R12, RZ, R13, R12 ;  /* 0x0000000dff0c0219 */ /* 0x000fca000001160c */
[----:B------:R-:W-:-:S04]  /*51e0*/  @P0 IMAD.MOV R13, RZ, RZ, -R12 ;  /* 0x000000ffff0d0224 */ /* 0x000fc800078e0a0c */
[----:B-1----:R-:W-:-:S04]  /*51f0*/  @P0 IMAD R10, R13, R10, R11 ;  /* 0x0000000a0d0a0224 */ /* 0x002fc800078e020b */
[----:B0-----:R-:W-:-:S07]  /*5200*/  @P0 IMAD R14, R10, R17, R14 ;  /* 0x000000110a0e0224 */ /* 0x001fce00078e020e */
.L_x_2100:
[----:B------:R-:W-:Y:S01]  /*5210*/  MOV R12, RZ ;  /* 0x000000ff000c7202 */ /* 0x000fe20000000f00 */
[----:B0-----:R-:W-:Y:S01]  /*5220*/  VIADD R13, R4, UR4 ;  /* 0x00000004040d7c36 */ /* 0x001fe20008000000 */
[----:B------:R-:W-:-:S03]  /*5230*/  LOP3.LUT R11, R14, 0xfffffffe, RZ, 0xc0, !PT ;  /* 0xfffffffe0e0b7812 */ /* 0x000fc600078ec0ff */
[----:B------:R-:W-:Y:S01]  /*5240*/  IMAD.HI.U32 R15, R13, UR30, R12 ;  /* 0x0000001e0d0f7c27 */ /* 0x000fe2000f8e000c */
[----:B------:R-:W-:-:S04]  /*5250*/  IADD3 R10, P0, PT, R11, R2, RZ ;  /* 0x000000020b0a7210 */ /* 0x000fc80007f1e0ff */
[----:B------:R-:W-:Y:S01]  /*5260*/  SHF.R.U32.HI R15, RZ, UR31, R15 ;  /* 0x0000001fff0f7c19 */ /* 0x000fe2000801160f */
[----:B------:R-:W-:-:S04]  /*5270*/  IMAD.X R11, RZ, RZ, R3, P0 ;  /* 0x000000ffff0b7224 */ /* 0x000fc800000e0603 */
[----:B------:R-:W-:Y:S02]  /*5280*/  IMAD.MOV R17, RZ, RZ, -R15 ;  /* 0x000000ffff117224 */ /* 0x000fe400078e0a0f */
[----:B------:R0:W5:Y:S02]  /*5290*/  LDG.E.U16 R11, desc[UR36][R10.64] ;  /* 0x000000240a0b7981 */ /* 0x000164000c1e1500 */
[----:B------:R-:W-:-:S04]  /*52a0*/  IMAD R14, R17, UR29, R13 ;  /* 0x0000001d110e7c24 */ /* 0x000fc8000f8e020d */
[----:B0-----:R-:W-:Y:S01]  /*52b0*/  IMAD R10, R14, UR5, RZ ;  /* 0x000000050e0a7c24 */ /* 0x001fe2000f8e02ff */
[----:B------:R-:W-:Y:S06]  /*52c0*/  BRA.U !UP0, `(.L_x_2101) ;  /* 0x0000000d08707547 */ /* 0x000fec000b800000 */
[----:B------:R-:W0:Y:S01]  /*52d0*/  LDCU UR28, c[0x0][0x3f0] ;  /* 0x00007e00ff1c77ac */ /* 0x000e220008000800 */
[----:B------:R-:W-:Y:S01]  /*52e0*/  IMAD.MOV.U32 R14, RZ, RZ, RZ ;  /* 0x000000ffff0e7224 */ /* 0x000fe200078e00ff */
[----:B------:R-:W-:-:S03]  /*52f0*/  ISETP.NE.AND P0, PT, R9, 0x2, PT ;  /* 0x000000020900780c */ /* 0x000fc60003f05270 */
[----:B------:R-:W-:-:S05]  /*5300*/  IMAD.HI.U32 R17, R15, UR33, R14 ;  /* 0x000000210f117c27 */ /* 0x000fca000f8e000e */
[----:B0-----:R-:W-:Y:S01]  /*5310*/  SHF.R.U32.HI R17, RZ, UR28, R17 ;  /* 0x0000001cff117c19 */ /* 0x001fe20008011611 */
        /* <DEDUP_REMOVED lines=204> */
[----:B------:R-:W-:Y:S02]  /*5fe0*/  IMAD R14, R14, UR52, R17 ;  /* 0x000000340e0e7c24 */ /* 0x000fe4000f8e0211 */
[----:B------:R-:W0:Y:S02]  /*5ff0*/  @P0 LDC.64 R16, c[0x0][0x500] ;  /* 0x00014000ff100b82 */ /* 0x000e240000000a00 */
[----:B------:R-:W-:Y:S01]  /*6000*/  IMAD R10, R14, UR27, R10 ;  /* 0x0000001b0e0a7c24 */ /* 0x000fe2000f8e020a */
[----:B------:R-:W-:-:S05]  /*6010*/  @P0 MOV R14, RZ ;  /* 0x000000ff000e0202 */ /* 0x000fca0000000f00 */
[----:B0-----:R-:W-:Y:S02]  /*6020*/  @P0 IMAD.HI.U32 R16, R15, R16, R14 ;  /* 0x000000100f100227 */ /* 0x001fe400078e000e */
[----:B------:R-:W0:Y:S03]  /*6030*/  @P0 LDC R14, c[0x0][0x4fc] ;  /* 0x00013f00ff0e0b82 */ /* 0x000e260000000800 */
[----:B------:R-:W-:-:S05]  /*6040*/  @P0 SHF.R.U32.HI R16, RZ, R17, R16 ;  /* 0x00000011ff100219 */ /* 0x000fca0000011610 */
[----:B------:R-:W1:Y:S01]  /*6050*/  @P0 LDC R17, c[0x0][0x568] ;  /* 0x00015a00ff110b82 */ /* 0x000e620000000800 */
[----:B------:R-:W-:-:S04]  /*6060*/  @P0 IMAD.MOV R16, RZ, RZ, -R16 ;  /* 0x000000ffff100224 */ /* 0x000fc800078e0a10 */
[----:B0-----:R-:W-:-:S04]  /*6070*/  @P0 IMAD R14, R14, R16, R15 ;  /* 0x000000100e0e0224 */ /* 0x001fc800078e020f */
[----:B-1----:R-:W-:-:S07]  /*6080*/  @P0 IMAD R10, R14, R17, R10 ;  /* 0x000000110e0a0224 */ /* 0x002fce00078e020a */
.L_x_2101:
[----:B------:R-:W-:-:S04]  /*6090*/  LOP3.LUT R15, R10, 0xfffffffe, RZ, 0xc0, !PT ;  /* 0xfffffffe0a0f7812 */ /* 0x000fc800078ec0ff */
[----:B------:R-:W-:-:S05]  /*60a0*/  IADD3 R14, P0, PT, R15, R2, RZ ;  /* 0x000000020f0e7210 */ /* 0x000fca0007f1e0ff */
[----:B------:R-:W-:-:S05]  /*60b0*/  IMAD.X R15, RZ, RZ, R3, P0 ;  /* 0x000000ffff0f7224 */ /* 0x000fca00000e0603 */
[----:B------:R0:W5:Y:S01]  /*60c0*/  LDG.E.U16 R10, desc[UR36][R14.64] ;  /* 0x000000240e0a7981 */ /* 0x000162000c1e1500 */
[----:B------:R-:W-:Y:S01]  /*60d0*/  MOV R12, RZ ;  /* 0x000000ff000c7202 */ /* 0x000fe20000000f00 */
[----:B------:R-:W-:-:S04]  /*60e0*/  VIADD R13, R13, UR4 ;  /* 0x000000040d0d7c36 */ /* 0x000fc80008000000 */
[----:B------:R-:W-:-:S05]  /*60f0*/  IMAD.HI.U32 R17, R13, UR30, R12 ;  /* 0x0000001e0d117c27 */ /* 0x000fca000f8e000c */
[----:B------:R-:W-:-:S05]  /*6100*/  SHF.R.U32.HI R17, RZ, UR31, R17 ;  /* 0x0000001fff117c19 */ /* 0x000fca0008011611 */
[----:B------:R-:W-:-:S04]  /*6110*/  IMAD.MOV R18, RZ, RZ, -R17 ;  /* 0x000000ffff127224 */ /* 0x000fc800078e0a11 */
[----:B------:R-:W-:-:S04]  /*6120*/  IMAD R18, R18, UR29, R13 ;  /* 0x0000001d12127c24 */ /* 0x000fc8000f8e020d */
[----:B------:R-:W-:Y:S01]  /*6130*/  IMAD R18, R18, UR5, RZ ;  /* 0x0000000512127c24 */ /* 0x000fe2000f8e02ff */
[----:B0-----:R-:W-:Y:S06]  /*6140*/  BRA.U !UP0, `(.L_x_2102) ;  /* 0x0000000d08707547 */ /* 0x001fec000b800000 */
[----:B------:R-:W0:Y:S01]  /*6150*/  LDCU UR28, c[0x0][0x3f0] ;  /* 0x00007e00ff1c77ac */ /* 0x000e220008000800 */
[----:B------:R-:W-:Y:S01]  /*6160*/  IMAD.MOV.U32 R14, RZ, RZ, RZ ;  /* 0x000000ffff0e7224 */ /* 0x000fe200078e00ff */
[----:B------:R-:W-:Y:S01]  /*6170*/  ISETP.NE.AND P0, PT, R9, 0x2, PT ;  /* 0x000000020900780c */ /* 0x000fe20003f05270 */
[----:B------:R-:W-:Y:S02]  /*6180*/  IMAD.MOV.U32 R15, RZ, RZ, R17 ;  /* 0x000000ffff0f7224 */ /* 0x000fe400078e0011 */
[----:B------:R-:W-:-:S05]  /*6190*/  IMAD.HI.U32 R15, R17, UR33, R14 ;  /* 0x00000021110f7c27 */ /* 0x000fca000f8e000e */
[----:B0-----:R-:W-:Y:S01]  /*61a0*/  SHF.R.U32.HI R15, RZ, UR28, R15 ;  /* 0x0000001cff0f7c19 */ /* 0x001fe2000801160f */
[----:B------:R-:W0:Y:S03]  /*61b0*/  LDCU UR28, c[0x0][0x50c] ;  /* 0x0000a180ff1c77ac */ /* 0x000e260008000800 */
[----:B------:R-:W-:-:S05]  /*61c0*/  IADD3 R14, PT, PT, -R15, RZ, RZ ;  /* 0x000000ff0f0e7210 */ /* 0x000fca0007ffe1ff */
[----:B------:R-:W-:-:S04]  /*61d0*/  IMAD R17, R14, UR32, R17 ;  /* 0x000000200e117c24 */ /* 0x000fc8000f8e0211 */
[----:B0-----:R-:W-:Y:S01]  /*61e0*/  IMAD R18, R17, UR28, R18 ;  /* 0x0000001c11127c24 */ /* 0x001fe2000f8e0212 */
        /* <DEDUP_REMOVED lines=210> */
.L_x_2102:
[----:B------:R-:W-:-:S04]  /*6f10*/  LOP3.LUT R15, R18, 0xfffffffe, RZ, 0xc0, !PT ;  /* 0xfffffffe120f7812 */ /* 0x000fc800078ec0ff */
[----:B------:R-:W-:-:S05]  /*6f20*/  IADD3 R14, P0, PT, R15, R2, RZ ;  /* 0x000000020f0e7210 */ /* 0x000fca0007f1e0ff */
[----:B------:R-:W-:-:S05]  /*6f30*/  IMAD.X R15, RZ, RZ, R3, P0 ;  /* 0x000000ffff0f7224 */ /* 0x000fca00000e0603 */
[----:B------:R0:W5:Y:S02]  /*6f40*/  LDG.E.U16 R12, desc[UR36][R14.64] ;  /* 0x000000240e0c7981 */ /* 0x000164000c1e1500 */
[----:B0-----:R-:W-:Y:S01]  /*6f50*/  MOV R14, RZ ;  /* 0x000000ff000e7202 */ /* 0x001fe20000000f00 */
[----:B------:R-:W-:-:S04]  /*6f60*/  VIADD R15, R13, UR4 ;  /* 0x000000040d0f7c36 */ /* 0x000fc80008000000 */
[----:B------:R-:W-:-:S05]  /*6f70*/  IMAD.HI.U32 R17, R15, UR30, R14 ;  /* 0x0000001e0f117c27 */ /* 0x000fca000f8e000e */
[----:B------:R-:W-:-:S05]  /*6f80*/  SHF.R.U32.HI R17, RZ, UR31, R17 ;  /* 0x0000001fff117c19 */ /* 0x000fca0008011611 */
[----:B------:R-:W-:-:S04]  /*6f90*/  IMAD.MOV R13, RZ, RZ, -R17 ;  /* 0x000000ffff0d7224 */ /* 0x000fc800078e0a11 */
[----:B------:R-:W-:-:S04]  /*6fa0*/  IMAD R13, R13, UR29, R15 ;  /* 0x0000001d0d0d7c24 */ /* 0x000fc8000f8e020f */
[----:B------:R-:W-:Y:S01]  /*6fb0*/  IMAD R13, R13, UR5, RZ ;  /* 0x000000050d0d7c24 */ /* 0x000fe2000f8e02ff */
[----:B------:R-:W-:Y:S06]  /*6fc0*/  BRA.U !UP0, `(.L_x_2103) ;  /* 0x0000000d08707547 */ /* 0x000fec000b800000 */
        /* <DEDUP_REMOVED lines=213> */
[----:B0-----:R-:W-:-:S05]  /*7d20*/  @P0 IMAD.HI.U32 R16, R15, R16, R14 ;  /* 0x000000100f100227 */ /* 0x001fca00078e000e */
[----:B------:R-:W-:Y:S02]  /*7d30*/  @P0 SHF.R.U32.HI R16, RZ, R17, R16 ;  /* 0x00000011ff100219 */ /* 0x000fe40000011610 */
[----:B------:R-:W0:Y:S03]  /*7d40*/  @P0 LDC R17, c[0x0][0x4fc] ;  /* 0x00013f00ff110b82 */ /* 0x000e260000000800 */
[----:B------:R-:W-:-:S04]  /*7d50*/  @P0 IMAD.MOV R14, RZ, RZ, -R16 ;  /* 0x000000ffff0e0224 */ /* 0x000fc800078e0a10 */
[----:B0-----:R-:W-:Y:S02]  /*7d60*/  @P0 IMAD R14, R17, R14, R15 ;  /* 0x0000000e110e0224 */ /* 0x001fe400078e020f */
[----:B------:R-:W0:Y:S02]  /*7d70*/  @P0 LDC R15, c[0x0][0x568] ;  /* 0x00015a00ff0f0b82 */ /* 0x000e240000000800 */
[----:B0-----:R-:W-:-:S07]  /*7d80*/  @P0 IMAD R13, R14, R15, R13 ;  /* 0x0000000f0e0d0224 */ /* 0x001fce00078e020d */
.L_x_2103:
[----:B------:R-:W-:-:S04]  /*7d90*/  LOP3.LUT R13, R13, 0xfffffffe, RZ, 0xc0, !PT ;  /* 0xfffffffe0d0d7812 */ /* 0x000fc800078ec0ff */
[----:B------:R-:W-:-:S05]  /*7da0*/  IADD3 R14, P0, PT, R13, R2, RZ ;  /* 0x000000020d0e7210 */ /* 0x000fca0007f1e0ff */
[----:B------:R-:W-:-:S05]  /*7db0*/  IMAD.X R15, RZ, RZ, R3, P0 ;  /* 0x000000ffff0f7224 */ /* 0x000fca00000e0603 */
[----:B------:R1:W5:Y:S03]  /*7dc0*/  LDG.E.U16 R16, desc[UR36][R14.64] ;  /* 0x000000240e107981 */ /* 0x000366000c1e1500 */
.L_x_2099:
[----:B-----5:R-:W-:Y:S02]  /*7dd0*/  PRMT R13, R11, 0x9910, RZ ;  /* 0x000099100b0d7816 */ /* 0x020fe400000000ff */
[----:B-1----:R-:W-:Y:S02]  /*7de0*/  PRMT R14, R19, 0x9910, RZ ;  /* 0x00009910130e7816 */ /* 0x002fe400000000ff */
[----:B------:R-:W-:Y:S02]  /*7df0*/  ISETP.GE.U32.AND P0, PT, R20, R4, PT ;  /* 0x000000041400720c */ /* 0x000fe40003f06070 */
[CC--:B------:R-:W-:Y:S02]  /*7e00*/  ISETP.NE.AND P5, PT, R14.reuse, R13.reuse, PT ;  /* 0x0000000d0e00720c */ /* 0x0c0fe40003fa5270 */
[----:B------:R-:W-:Y:S02]  /*7e10*/  ISETP.GE.AND P4, PT, R14, R13, PT ;  /* 0x0000000d0e00720c */ /* 0x000fe40003f86270 */
[----:B------:R-:W-:-:S02]  /*7e20*/  PRMT R13, R10, 0x9910, RZ ;  /* 0x000099100a0d7816 */ /* 0x000fc400000000ff */
[----:B------:R-:W-:Y:S02]  /*7e30*/  PRMT R14, R5, 0x9910, RZ ;  /* 0x00009910050e7816 */ /* 0x000fe400000000ff */
[----:B------:R-:W-:Y:S02]  /*7e40*/  ISETP.GE.AND.EX P0, PT, R24, RZ, PT, P0 ;  /* 0x000000ff1800720c */ /* 0x000fe40003f06300 */
[CC--:B------:R-:W-:Y:S02]  /*7e50*/  ISETP.NE.AND P3, PT, R14.reuse, R13.reuse, PT ;  /* 0x0000000d0e00720c */ /* 0x0c0fe40003f65270 */
[----:B------:R-:W-:Y:S01]  /*7e60*/  ISETP.GE.AND P2, PT, R14, R13, PT ;  /* 0x0000000d0e00720c */ /* 0x000fe20003f46270 */
[----:B0-----:R-:W-:Y:S01]  /*7e70*/  IMAD.U32 R14, RZ, RZ, UR4 ;  /* 0x00000004ff0e7e24 */ /* 0x001fe2000f8e00ff */
[----:B------:R-:W-:Y:S01]  /*7e80*/  SEL R13, RZ, 0xffffffff, !P4 ;  /* 0xffffffffff0d7807 */ /* 0x000fe20006000000 */
[----:B------:R-:W0:Y:S01]  /*7e90*/  LDCU UR4, c[0x0][0x39c] ;  /* 0x00007380ff0477ac */ /* 0x000e220008000800 */
[----:B------:R-:W-:-:S02]  /*7ea0*/  @!P5 SEL R13, RZ, 0xffffffff, !P0 ;  /* 0xffffffffff0dd807 */ /* 0x000fc40004000000 */
[----:B------:R-:W-:Y:S02]  /*7eb0*/  IADD3 R18, PT, PT, R4, R14, RZ ;  /* 0x0000000e04127210 */ /* 0x000fe40007ffe0ff */
[----:B------:R-:W-:Y:S02]  /*7ec0*/  LOP3.LUT R13, R13, 0x1, RZ, 0xc0, !PT ;  /* 0x000000010d0d7812 */ /* 0x000fe400078ec0ff */
[----:B------:R-:W-:Y:S02]  /*7ed0*/  ISETP.GE.U32.AND P0, PT, R21, R18, PT ;  /* 0x000000121500720c */ /* 0x000fe40003f06070 */
[----:B------:R-:W-:Y:S02]  /*7ee0*/  ISETP.NE.U32.AND P4, PT, R13, 0x1, PT ;  /* 0x000000010d00780c */ /* 0x000fe40003f85070 */
[----:B------:R-:W-:Y:S02]  /*7ef0*/  ISETP.GE.AND.EX P0, PT, R25, RZ, PT, P0 ;  /* 0x000000ff1900720c */ /* 0x000fe40003f06300 */
[----:B------:R-:W-:-:S02]  /*7f00*/  SEL R13, RZ, 0xffffffff, !P2 ;  /* 0xffffffffff0d7807 */ /* 0x000fc40005000000 */
[----:B------:R-:W-:Y:S02]  /*7f10*/  @!P3 SEL R13, RZ, 0xffffffff, !P0 ;  /* 0xffffffffff0db807 */ /* 0x000fe40004000000 */
[----:B------:R-:W-:Y:S02]  /*7f20*/  SEL R20, R4, R20, !P4 ;  /* 0x0000001404147207 */ /* 0x000fe40006000000 */
[----:B------:R-:W-:Y:S02]  /*7f30*/  LOP3.LUT R13, R13, 0x1, RZ, 0xc0, !PT ;  /* 0x000000010d0d7812 */ /* 0x000fe400078ec0ff */
[----:B------:R-:W-:Y:S02]  /*7f40*/  PRMT R4, R12, 0x9910, RZ ;  /* 0x000099100c047816 */ /* 0x000fe400000000ff */
[----:B------:R-:W-:Y:S02]  /*7f50*/  ISETP.NE.U32.AND P2, PT, R13, 0x1, PT ;  /* 0x000000010d00780c */ /* 0x000fe40003f45070 */
[----:B------:R-:W-:-:S02]  /*7f60*/  PRMT R13, R6, 0x9910, RZ ;  /* 0x00009910060d7816 */ /* 0x000fc400000000ff */
[----:B------:R-:W-:Y:S02]  /*7f70*/  PRMT R15, R7, 0x9910, RZ ;  /* 0x00009910070f7816 */ /* 0x000fe400000000ff */
[CC--:B------:R-:W-:Y:S02]  /*7f80*/  ISETP.NE.AND P5, PT, R13.reuse, R4.reuse, PT ;  /* 0x000000040d00720c */ /* 0x0c0fe40003fa5270 */
[----:B------:R-:W-:Y:S01]  /*7f90*/  ISETP.GE.AND P3, PT, R13, R4, PT ;  /* 0x000000040d00720c */ /* 0x000fe20003f66270 */
[C-C-:B------:R-:W-:Y:S01]  /*7fa0*/  IMAD.IADD R13, R18.reuse, 0x1, R14.reuse ;  /* 0x00000001120d7824 */ /* 0x140fe200078e020e */
[----:B------:R-:W-:Y:S02]  /*7fb0*/  SEL R21, R18, R21, !P2 ;  /* 0x0000001512157207 */ /* 0x000fe40005000000 */
[----:B------:R-:W-:Y:S01]  /*7fc0*/  SEL R4, RZ, 0xffffffff, !P3 ;  /* 0xffffffffff047807 */ /* 0x000fe20005800000 */
[----:B------:R-:W-:Y:S01]  /*7fd0*/  IMAD.IADD R18, R13, 0x1, R14 ;  /* 0x000000010d127824 */ /* 0x000fe200078e020e */
[----:B------:R-:W-:-:S02]  /*7fe0*/  ISETP.GE.U32.AND P0, PT, R22, R13, PT ;  /* 0x0000000d1600720c */ /* 0x000fc40003f06070 */
[----:B------:R-:W-:Y:S02]  /*7ff0*/  SEL R19, R11, R19, !P4 ;  /* 0x000000130b137207 */ /* 0x000fe40006000000 */
[----:B------:R-:W-:Y:S02]  /*8000*/  ISETP.GE.AND.EX P0, PT, R26, RZ, PT, P0 ;  /* 0x000000ff1a00720c */ /* 0x000fe40003f06300 */
[----:B------:R-:W-:Y:S02]  /*8010*/  SEL R24, R24, RZ, P4 ;  /* 0x000000ff18187207 */ /* 0x000fe40002000000 */
[----:B------:R-:W-:Y:S02]  /*8020*/  @!P5 SEL R4, RZ, 0xffffffff, !P0 ;  /* 0xffffffffff04d807 */ /* 0x000fe40004000000 */
[----:B------:R-:W-:Y:S02]  /*8030*/  ISETP.GE.U32.AND P0, PT, R23, R18, PT ;  /* 0x000000121700720c */ /* 0x000fe40003f06070 */
[----:B------:R-:W-:-:S02]  /*8040*/  LOP3.LUT R4, R4, 0x1, RZ, 0xc0, !PT ;  /* 0x0000000104047812 */ /* 0x000fc400078ec0ff */
[----:B------:R-:W-:Y:S02]  /*8050*/  ISETP.GE.AND.EX P0, PT, R27, RZ, PT, P0 ;  /* 0x000000ff1b00720c */ /* 0x000fe40003f06300 */
[----:B------:R-:W-:Y:S02]  /*8060*/  ISETP.NE.U32.AND P3, PT, R4, 0x1, PT ;  /* 0x000000010400780c */ /* 0x000fe40003f65070 */
[----:B------:R-:W-:Y:S02]  /*8070*/  PRMT R4, R16, 0x9910, RZ ;  /* 0x0000991010047816 */ /* 0x000fe400000000ff */
[----:B------:R-:W-:Y:S02]  /*8080*/  SEL R22, R13, R22, !P3 ;  /* 0x000000160d167207 */ /* 0x000fe40005800000 */
[CC--:B------:R-:W-:Y:S02]  /*8090*/  ISETP.NE.AND P6, PT, R15.reuse, R4.reuse, PT ;  /* 0x000000040f00720c */ /* 0x0c0fe40003fc5270 */
[----:B------:R-:W-:-:S02]  /*80a0*/  ISETP.GE.AND P5, PT, R15, R4, PT ;  /* 0x000000040f00720c */ /* 0x000fc40003fa6270 */
[----:B0-----:R-:W-:Y:S02]  /*80b0*/  MOV R13, UR4 ;  /* 0x00000004000d7c02 */ /* 0x001fe40008000f00 */
[----:B------:R-:W-:Y:S02]  /*80c0*/  SEL R4, RZ, 0xffffffff, !P5 ;  /* 0xffffffffff047807 */ /* 0x000fe40006800000 */
[----:B------:R-:W-:Y:S02]  /*80d0*/  SEL R5, R10, R5, !P2 ;  /* 0x000000050a057207 */ /* 0x000fe40005000000 */
[----:B------:R-:W-:Y:S02]  /*80e0*/  SEL R25, R25, RZ, P2 ;  /* 0x000000ff19197207 */ /* 0x000fe40001000000 */
[----:B------:R-:W-:Y:S02]  /*80f0*/  SEL R6, R12, R6, !P3 ;  /* 0x000000060c067207 */ /* 0x000fe40005800000 */
[----:B------:R-:W-:-:S02]  /*8100*/  @!P6 SEL R4, RZ, 0xffffffff, !P0 ;  /* 0xffffffffff04e807 */ /* 0x000fc40004000000 */
[----:B------:R-:W-:Y:S02]  /*8110*/  SEL R26, R26, RZ, P3 ;  /* 0x000000ff1a1a7207 */ /* 0x000fe40001800000 */
        /* <DEDUP_REMOVED lines=9> */
.L_x_2098:
[----:B------:R-:W-:Y:S05]  /*81b0*/  BSYNC.RECONVERGENT B1 ;  /* 0x0000000000017941 */ /* 0x000fea0003800200 */
.L_x_2097:
[----:B------:R-:W-:Y:S01]  /*81c0*/  PRMT R8, R10, 0x7610, R8 ;  /* 0x000076100a087816 */ /* 0x000fe20000000008 */
[----:B------:R-:W-:Y:S01]  /*81d0*/  BSSY.RECONVERGENT B1, `(.L_x_2105) ;  /* 0x0000481000017945 */ /* 0x000fe20003800200 */
[----:B------:R-:W-:Y:S02]  /*81e0*/  PRMT R3, R11, 0x7610, R3 ;  /* 0x000076100b037816 */ /* 0x000fe40000000003 */
[----:B------:R-:W-:Y:S01]  /*81f0*/  PRMT R2, R16, 0x7610, R2 ;  /* 0x0000761010027816 */ /* 0x000fe20000000002 */
[----:B------:R0:W-:Y:S01]  /*8200*/  STL.S16 [R1], R8 ;  /* 0x0000000801007387 */ /* 0x0001e20000100600 */
[----:B------:R-:W-:Y:S02]  /*8210*/  ISETP.GE.U32.AND P0, PT, R4, R13, PT ;  /* 0x0000000d0400720c */ /* 0x000fe40003f06070 */
[----:B------:R-:W-:Y:S01]  /*8220*/  PRMT R18, R12, 0x7610, R18 ;  /* 0x000076100c127816 */ /* 0x000fe20000000012 */
[----:B------:R0:W-:Y:S04]  /*8230*/  STL.S16 [R1+0x4], R3 ;  /* 0x0000040301007387 */ /* 0x0001e80000100600 */
[----:B------:R0:W-:Y:S06]  /*8240*/  STL.S16 [R1+0x8], R2 ;  /* 0x0000080201007387 */ /* 0x0001ec0000100600 */
[----:B------:R-:W-:Y:S05]  /*8250*/  @P0 BRA `(.L_x_2106) ;  /* 0x0000004400e00947 */ /* 0x000fea0003800000 */
[----:B------:R-:W1:Y:S01]  /*8260*/  LDC R12, c[0x0][0x3d8] ;  /* 0x0000f600ff0c7b82 */ /* 0x000e620000000800 */
[----:B0-----:R-:W-:Y:S01]  /*8270*/  IMAD.MOV.U32 R2, RZ, RZ, -0x1 ;  /* 0xffffffffff027424 */ /* 0x001fe200078e00ff */
        /* <DEDUP_REMOVED lines=279> */
.L_x_2108:
[----:B------:R-:W-:Y:S01]  /*93f0*/  SHF.R.U32.HI R8, RZ, 0x1, R3 ;  /* 0x00000001ff087819 */ /* 0x000fe20000011603 */
[----:B------:R-:W-:-:S07]  /*9400*/  IMAD.MOV.U32 R9, RZ, RZ, RZ ;  /* 0x000000ffff097224 */ /* 0x000fce00078e00ff */
.L_x_2107:
[----:B------:R-:W0:Y:S02]  /*9410*/  LDCU.64 UR4, c[0x0][0x768] ;  /* 0x0000ed00ff0477ac */ /* 0x000e240008000a00 */
[----:B0-----:R-:W-:-:S05]  /*9420*/  IADD3 R12, P1, PT, R0, UR4, RZ ;  /* 0x00000004000c7c10 */ /* 0x001fca000ff3e0ff */
[----:B------:R-:W-:Y:S01]  /*9430*/  IMAD.X R15, RZ, RZ, UR5, P1 ;  /* 0x00000005ff0f7e24 */ /* 0x000fe200088e06ff */
[----:B------:R-:W-:-:S04]  /*9440*/  LEA R10, P1, R8, R12, 0x1 ;  /* 0x0000000c080a7211 */ /* 0x000fc800078208ff */
[----:B------:R-:W-:-:S05]  /*9450*/  LEA.HI.X R11, R8, R15, R9, 0x1, P1 ;  /* 0x0000000f080b7211 */ /* 0x000fca00008f0c09 */
[----:B------:R-:W2:Y:S01]  /*9460*/  LDG.E.U16 R0, desc[UR36][R10.64] ;  /* 0x000000240a007981 */ /* 0x000ea2000c1e1500 */
[----:B------:R-:W-:-:S04]  /*9470*/  IADD3 R9, PT, PT, R4, R14, RZ ;  /* 0x0000000e04097210 */ /* 0x000fc80007ffe0ff */
[----:B------:R-:W-:Y:S01]  /*9480*/  ISETP.GE.U32.AND P1, PT, R9, R13, PT ;  /* 0x0000000d0900720c */ /* 0x000fe20003f26070 */
[----:B--2---:R1:W-:-:S12]  /*9490*/  STL [R1+0x4], R0 ;  /* 0x0000040001007387 */ /* 0x0043d80000100800 */
[----:B------:R-:W-:Y:S05]  /*94a0*/  @P1 BRA `(.L_x_2106) ;  /* 0x00000034004c1947 */ /* 0x000fea0003800000 */
[----:B------:R-:W-:Y:S01]  /*94b0*/  CS2R R10, SRZ ;  /* 0x00000000000a7805 */ /* 0x000fe2000001ff00 */
[----:B------:R-:W-:Y:S06]  /*94c0*/  @!P0 BRA `(.L_x_2109) ;  /* 0x0000001000508947 */ /* 0x000fec0003800000 */
[----:B------:R-:W0:Y:S01]  /*94d0*/  LDCU.64 UR4, c[0x0][0x3e0] ;  /* 0x00007c00ff0477ac */ /* 0x000e220008000a00 */
[----:B-1----:R-:W1:Y:S01]  /*94e0*/  LDC R0, c[0x0][0x3d8] ;  /* 0x0000f600ff007b82 */ /* 0x002e620000000800 */
        /* <DEDUP_REMOVED lines=272> */
.L_x_2110:
[----:B------:R-:W-:Y:S01]  /*a5f0*/  SHF.R.U32.HI R10, RZ, 0x1, R0 ;  /* 0x00000001ff0a7819 */ /* 0x000fe20000011600 */
[----:B------:R-:W-:-:S07]  /*a600*/  IMAD.MOV.U32 R11, RZ, RZ, RZ ;  /* 0x000000ffff0b7224 */ /* 0x000fce00078e00ff */
.L_x_2109:
[----:B------:R-:W-:-:S04]  /*a610*/  LEA R16, P1, R10, R12, 0x1 ;  /* 0x0000000c0a107211 */ /* 0x000fc800078208ff */
[----:B------:R-:W-:-:S05]  /*a620*/  LEA.HI.X R17, R10, R15, R11, 0x1, P1 ;  /* 0x0000000f0a117211 */ /* 0x000fca00008f0c0b */
[----:B-1----:R-:W2:Y:S01]  /*a630*/  LDG.E.U16 R0, desc[UR36][R16.64] ;  /* 0x0000002410007981 */ /* 0x002ea2000c1e1500 */
[----:B------:R-:W-:-:S04]  /*a640*/  IADD3 R9, PT, PT, R14, R9, RZ ;  /* 0x000000090e097210 */ /* 0x000fc80007ffe0ff */
[----:B------:R-:W-:Y:S01]  /*a650*/  ISETP.GE.U32.AND P1, PT, R9, R13, PT ;  /* 0x0000000d0900720c */ /* 0x000fe20003f26070 */
[----:B--2---:R2:W-:-:S12]  /*a660*/  STL [R1], R0 ;  /* 0x0000000001007387 */ /* 0x0045d80000100800 */
[----:B------:R-:W-:Y:S05]  /*a670*/  @P1 BRA `(.L_x_2106) ;  /* 0x0000002000d81947 */ /* 0x000fea0003800000 */
[----:B------:R-:W-:Y:S01]  /*a680*/  CS2R R10, SRZ ;  /* 0x00000000000a7805 */ /* 0x000fe2000001ff00 */
[----:B------:R-:W-:Y:S06]  /*a690*/  @!P0 BRA `(.L_x_2111) ;  /* 0x0000001000508947 */ /* 0x000fec0003800000 */
[----:B------:R-:W0:Y:S01]  /*a6a0*/  LDCU.64 UR4, c[0x0][0x3e0] ;  /* 0x00007c00ff0477ac */ /* 0x000e220008000a00 */
[----:B--2---:R-:W1:Y:S01]  /*a6b0*/  LDC R0, c[0x0][0x3d8] ;  /* 0x0000f600ff007b82 */ /* 0x004e620000000800 */
        /* <DEDUP_REMOVED lines=272> */
.L_x_2112:
[----:B------:R-:W-:Y:S01]  /*b7c0*/  SHF.R.U32.HI R10, RZ, 0x1, R0 ;  /* 0x00000001ff0a7819 */ /* 0x000fe20000011600 */
[----:B------:R-:W-:-:S07]  /*b7d0*/  IMAD.MOV.U32 R11, RZ, RZ, RZ ;  /* 0x000000ffff0b7224 */ /* 0x000fce00078e00ff */
.L_x_2111:
[----:B------:R-:W-:-:S04]  /*b7e0*/  LEA R16, P1, R10, R12, 0x1 ;  /* 0x0000000c0a107211 */ /* 0x000fc800078208ff */
[----:B------:R-:W-:-:S05]  /*b7f0*/  LEA.HI.X R17, R10, R15, R11, 0x1, P1 ;  /* 0x0000000f0a117211 */ /* 0x000fca00008f0c0b */
[----:B------:R3:W5:Y:S01]  /*b800*/  LDG.E.U16 R18, desc[UR36][R16.64] ;  /* 0x0000002410127981 */ /* 0x000762000c1e1500 */
[----:B------:R-:W-:-:S04]  /*b810*/  IADD3 R9, PT, PT, R14, R9, RZ ;  /* 0x000000090e097210 */ /* 0x000fc80007ffe0ff */
[----:B------:R-:W-:-:S13]  /*b820*/  ISETP.GE.U32.AND P1, PT, R9, R13, PT ;  /* 0x0000000d0900720c */ /* 0x000fda0003f26070 */
[----:B---3--:R-:W-:Y:S05]  /*b830*/  @P1 BRA `(.L_x_2106) ;  /* 0x0000001000681947 */ /* 0x008fea0003800000 */
        /* <DEDUP_REMOVED lines=276> */
.L_x_2114:
[----:B------:R-:W-:Y:S01]  /*c980*/  SHF.R.U32.HI R10, RZ, 0x1, R0 ;  /* 0x00000001ff0a7819 */ /* 0x000fe20000011600 */
[----:B------:R-:W-:-:S07]  /*c990*/  IMAD.MOV.U32 R11, RZ, RZ, RZ ;  /* 0x000000ffff0b7224 */ /* 0x000fce00078e00ff */
.L_x_2113:
[----:B------:R-:W-:-:S04]  /*c9a0*/  LEA R2, P0, R10, R12, 0x1 ;  /* 0x0000000c0a027211 */ /* 0x000fc800078008ff */
[----:B------:R-:W-:-:S05]  /*c9b0*/  LEA.HI.X R3, R10, R15, R11, 0x1, P0 ;  /* 0x0000000f0a037211 */ /* 0x000fca00000f0c0b */
[----:B--2---:R-:W2:Y:S04]  /*c9c0*/  LDG.E.U16 R0, desc[UR36][R2.64] ;  /* 0x0000002402007981 */ /* 0x004ea8000c1e1500 */
[----:B--2---:R3:W-:Y:S02]  /*c9d0*/  STL [R1+0x8], R0 ;  /* 0x0000080001007387 */ /* 0x0047e40000100800 */
.L_x_2106:
[----:B------:R-:W-:Y:S05]  /*c9e0*/  BSYNC.RECONVERGENT B1 ;  /* 0x0000000000017941 */ /* 0x000fea0003800200 */
.L_x_2105:
[----:B------:R-:W-:Y:S01]  /*c9f0*/  ISETP.GE.U32.AND P0, PT, R4, R13, PT ;  /* 0x0000000d0400720c */ /* 0x000fe20003f06070 */
[----:B------:R-:W-:-:S12]  /*ca00*/  BSSY.RECONVERGENT B1, `(.L_x_2115) ;  /* 0x0000042000017945 */ /* 0x000fd80003800200 */
[----:B------:R-:W-:Y:S05]  /*ca10*/  @P0 BRA `(.L_x_2116) ;  /* 0x0000000400000947 */ /* 0x000fea0003800000 */
[----:B0-----:R-:W1:Y:S01]  /*ca20*/  LDL.LU R8, [R1+0x4] ;  /* 0x0000040001087983 */ /* 0x001e620000300800 */
[----:B------:R-:W-:Y:S02]  /*ca30*/  PRMT R3, R19, 0x9910, RZ ;  /* 0x0000991013037816 */ /* 0x000fe400000000ff */
[----:B------:R-:W-:-:S04]  /*ca40*/  ISETP.GE.U32.AND P0, PT, R20, R4, PT ;  /* 0x000000041400720c */ /* 0x000fc80003f06070 */
[----:B------:R-:W-:Y:S02]  /*ca50*/  ISETP.GE.AND.EX P0, PT, R24, RZ, PT, P0 ;  /* 0x000000ff1800720c */ /* 0x000fe40003f06300 */
[----:B-123--:R-:W-:-:S04]  /*ca60*/  PRMT R0, R8, 0x9910, RZ ;  /* 0x0000991008007816 */ /* 0x00efc800000000ff */
[CC--:B------:R-:W-:Y:S02]  /*ca70*/  ISETP.NE.AND P2, PT, R3.reuse, R0.reuse, PT ;  /* 0x000000000300720c */ /* 0x0c0fe40003f45270 */
[----:B------:R-:W-:-:S04]  /*ca80*/  ISETP.GE.AND P1, PT, R3, R0, PT ;  /* 0x000000000300720c */ /* 0x000fc80003f26270 */
[----:B------:R-:W-:-:S07]  /*ca90*/  SEL R0, RZ, 0xffffffff, !P1 ;  /* 0xffffffffff007807 */ /* 0x000fce0004800000 */
[----:B------:R-:W-:-:S04]  /*caa0*/  @!P2 SEL R0, RZ, 0xffffffff, !P0 ;  /* 0xffffffffff00a807 */ /* 0x000fc80004000000 */
[----:B------:R-:W-:Y:S02]  /*cab0*/  LOP3.LUT R2, R0, 0x1, RZ, 0xc0, !PT ;  /* 0x0000000100027812 */ /* 0x000fe400078ec0ff */
[----:B------:R-:W-:Y:S02]  /*cac0*/  IADD3 R0, PT, PT, R4, R14, RZ ;  /* 0x0000000e04007210 */ /* 0x000fe40007ffe0ff */
[----:B------:R-:W-:Y:S02]  /*cad0*/  ISETP.NE.U32.AND P0, PT, R2, 0x1, PT ;  /* 0x000000010200780c */ /* 0x000fe40003f05070 */
[----:B------:R-:W-:Y:S02]  /*cae0*/  ISETP.GE.U32.AND P1, PT, R0, R13, PT ;  /* 0x0000000d0000720c */ /* 0x000fe40003f26070 */
[----:B------:R-:W-:Y:S02]  /*caf0*/  SEL R19, R8, R19, !P0 ;  /* 0x0000001308137207 */ /* 0x000fe40004000000 */
[----:B------:R-:W-:-:S02]  /*cb00*/  SEL R20, R4, R20, !P0 ;  /* 0x0000001404147207 */ /* 0x000fc40004000000 */
[----:B------:R-:W-:-:S07]  /*cb10*/  SEL R24, R24, RZ, P0 ;  /* 0x000000ff18187207 */ /* 0x000fce0000000000 */
[----:B------:R-:W-:Y:S05]  /*cb20*/  @P1 BRA `(.L_x_2116) ;  /* 0x0000000000bc1947 */ /* 0x000fea0003800000 */
[----:B------:R-:W2:Y:S01]  /*cb30*/  LDL.LU R8, [R1] ;  /* 0x0000000001087983 */ /* 0x000ea20000300800 */
[----:B------:R-:W-:Y:S02]  /*cb40*/  PRMT R3, R5, 0x9910, RZ ;  /* 0x0000991005037816 */ /* 0x000fe400000000ff */
[----:B------:R-:W-:-:S04]  /*cb50*/  ISETP.GE.U32.AND P0, PT, R21, R0, PT ;  /* 0x000000001500720c */ /* 0x000fc80003f06070 */
[----:B------:R-:W-:Y:S02]  /*cb60*/  ISETP.GE.AND.EX P0, PT, R25, RZ, PT, P0 ;  /* 0x000000ff1900720c */ /* 0x000fe40003f06300 */
[----:B--2---:R-:W-:-:S04]  /*cb70*/  PRMT R2, R8, 0x9910, RZ ;  /* 0x0000991008027816 */ /* 0x004fc800000000ff */
[CC--:B------:R-:W-:Y:S02]  /*cb80*/  ISETP.NE.AND P2, PT, R3.reuse, R2.reuse, PT ;  /* 0x000000020300720c */ /* 0x0c0fe40003f45270 */
[----:B------:R-:W-:Y:S01]  /*cb90*/  ISETP.GE.AND P1, PT, R3, R2, PT ;  /* 0x000000020300720c */ /* 0x000fe20003f26270 */
[----:B------:R-:W-:-:S03]  /*cba0*/  IMAD.IADD R3, R0, 0x1, R14 ;  /* 0x0000000100037824 */ /* 0x000fc600078e020e */
        /* <DEDUP_REMOVED lines=9> */
[----:B-----5:R-:W-:Y:S01]  /*cc40*/  PRMT R0, R18, 0x9910, RZ ;  /* 0x0000991012007816 */ /* 0x020fe200000000ff */
        /* <DEDUP_REMOVED lines=15> */
[----:B------:R-:W2:Y:S01]  /*cd40*/  LDL.LU R8, [R1+0x8] ;  /* 0x0000080001087983 */ /* 0x000ea20000300800 */
        /* <DEDUP_REMOVED lines=9> */
[----:B------:R-:W-:-:S04]  /*cde0*/  ISETP.NE.U32.AND P0, PT, R0, 0x1, PT ;  /* 0x000000010000780c */ /* 0x000fc80003f05070 */
[----:B------:R-:W-:Y:S02]  /*cdf0*/  SEL R7, R8, R7, !P0 ;  /* 0x0000000708077207 */ /* 0x000fe40004000000 */
[----:B------:R-:W-:Y:S02]  /*ce00*/  SEL R23, R14, R23, !P0 ;  /* 0x000000170e177207 */ /* 0x000fe40004000000 */
[----:B------:R-:W-:-:S07]  /*ce10*/  SEL R27, R27, RZ, P0 ;  /* 0x000000ff1b1b7207 */ /* 0x000fce0000000000 */
.L_x_2116:
[----:B------:R-:W-:Y:S05]  /*ce20*/  BSYNC.RECONVERGENT B1 ;  /* 0x0000000000017941 */ /* 0x000fea0003800200 */
.L_x_2115:
[----:B-123--:R-:W-:Y:S02]  /*ce30*/  PRMT R0, R5, 0x9910, RZ ;  /* 0x0000991005007816 */ /* 0x00efe400000000ff */
[----:B0-----:R-:W-:Y:S02]  /*ce40*/  PRMT R3, R19, 0x9910, RZ ;  /* 0x0000991013037816 */ /* 0x001fe400000000ff */
        /* <DEDUP_REMOVED lines=36> */
[----:B------:R-:W-:-:S07]  /*d090*/  SEL R9, R27, R26, !P0 ;  /* 0x0000001a1b097207 */ /* 0x000fce0004000000 */
.L_x_2068:
[----:B------:R-:W-:Y:S05]  /*d0a0*/  BSYNC.RECONVERGENT B0 ;  /* 0x0000000000007941 */ /* 0x000fea0003800200 */
.L_x_2067:
[----:B------:R-:W0:Y:S01]  /*d0b0*/  LDCU UR4, c[0x0][0x3b4] ;  /* 0x00007680ff0477ac */ /* 0x000e220008000800 */
[----:B------:R-:W1:Y:S01]  /*d0c0*/  S2R R0, SR_TID.X ;  /* 0x0000000000007919 */ /* 0x000e620000002100 */
[----:B------:R-:W2:Y:S01]  /*d0d0*/  S2R R5, SR_TID.Y ;  /* 0x0000000000057919 */ /* 0x000ea20000002200 */
[----:B0-----:R-:W-:-:S09]  /*d0e0*/  UISETP.NE.AND UP0, UPT, UR4, URZ, UPT ;  /* 0x000000ff0400728c */ /* 0x001fd2000bf05270 */
[----:B------:R-:W-:Y:S05]  /*d0f0*/  BRA.U !UP0, `(.L_x_2117) ;  /* 0x0000000108b07547 */ /* 0x000fea000b800000 */
[----:B------:R-:W0:Y:S01]  /*d100*/  S2UR UR5, SR_CgaCtaId ;  /* 0x00000000000579c3 */ /* 0x000e220000008800 */
[----:B------:R-:W1:Y:S01]  /*d110*/  LDCU UR8, c[0x0][0x360] ;  /* 0x00006c00ff0877ac */ /* 0x000e620008000800 */
[----:B------:R-:W-:Y:S01]  /*d120*/  UMOV UR4, 0x400 ;  /* 0x0000040000047882 */ /* 0x000fe20000000000 */
[----:B------:R-:W3:Y:S01]  /*d130*/  LDCU UR6, c[0x0][0x364] ;  /* 0x00006c80ff0677ac */ /* 0x000ee20008000800 */
[----:B------:R-:W-:Y:S01]  /*d140*/  UIADD3 UR4, UPT, UPT, UR4, 0x10, URZ ;  /* 0x0000001004047890 */ /* 0x000fe2000fffe0ff */
[----:B-12---:R-:W-:-:S03]  /*d150*/  IMAD R2, R5, UR8, R0 ;  /* 0x0000000805027c24 */ /* 0x006fc6000f8e0200 */
[----:B0-----:R-:W-:Y:S02]  /*d160*/  ULEA UR4, UR5, UR4, 0x18 ;  /* 0x0000000405047291 */ /* 0x001fe4000f8ec0ff */
[----:B---3--:R-:W-:-:S04]  /*d170*/  UISETP.GE.U32.AND UP0, UPT, UR6, 0x2, UPT ;  /* 0x000000020600788c */ /* 0x008fc8000bf06070 */
[----:B------:R-:W-:-:S05]  /*d180*/  LEA R11, R2, UR4, 0x4 ;  /* 0x00000004020b7c11 */ /* 0x000fca000f8e20ff */
[----:B------:R0:W-:Y:S04]  /*d190*/  STS.64 [R11+0x8], R8 ;  /* 0x000008080b007388 */ /* 0x0001e80000000a00 */
[----:B------:R0:W-:Y:S01]  /*d1a0*/  STS.U16 [R11], R7 ;  /* 0x000000070b007388 */ /* 0x0001e20000000400 */
[----:B------:R-:W-:Y:S05]  /*d1b0*/  BRA.U !UP0, `(.L_x_2117) ;  /* 0x0000000108807547 */ /* 0x000fea000b800000 */
[----:B------:R-:W-:-:S05]  /*d1c0*/  UMOV UR5, UR6 ;  /* 0x0000000600057c82 */ /* 0x000fca0008000000 */
.L_x_2120:
[----:B------:R-:W-:Y:S01]  /*d1d0*/  USHF.R.U32.HI UR7, URZ, 0x1, UR5 ;  /* 0x00000001ff077899 */ /* 0x000fe20008011605 */
[----:B------:R-:W-:Y:S05]  /*d1e0*/  BAR.SYNC.DEFER_BLOCKING 0x0 ;  /* 0x0000000000007b1d */ /* 0x000fea0000010000 */
[----:B------:R-:W-:Y:S01]  /*d1f0*/  VIADD R3, R5, UR7 ;  /* 0x0000000705037c36 */ /* 0x000fe20008000000 */
[----:B------:R-:W-:Y:S04]  /*d200*/  BSSY.RECONVERGENT B0, `(.L_x_2118) ;  /* 0x0000018000007945 */ /* 0x000fe80003800200 */
[----:B------:R-:W-:-:S04]  /*d210*/  ISETP.GE.U32.AND P0, PT, R3, UR6, PT ;  /* 0x0000000603007c0c */ /* 0x000fc8000bf06070 */
[----:B------:R-:W-:-:S13]  /*d220*/  ISETP.GE.U32.OR P0, PT, R5, UR7, P0 ;  /* 0x0000000705007c0c */ /* 0x000fda0008706470 */
[----:B-1----:R-:W-:Y:S05]  /*d230*/  @P0 BRA `(.L_x_2119) ;  /* 0x0000000000500947 */ /* 0x002fea0003800000 */
[----:B------:R-:W-:Y:S01]  /*d240*/  IMAD R2, R3, UR8, R0 ;  /* 0x0000000803027c24 */ /* 0x000fe2000f8e0200 */
[----:B------:R-:W-:-:S04]  /*d250*/  PRMT R13, R7, 0x9910, RZ ;  /* 0x00009910070d7816 */ /* 0x000fc800000000ff */
[----:B------:R-:W-:-:S05]  /*d260*/  LEA R4, R2, UR4, 0x4 ;  /* 0x0000000402047c11 */ /* 0x000fca000f8e20ff */
[----:B------:R-:W1:Y:S04]  /*d270*/  LDS.U16 R6, [R4] ;  /* 0x0000000004067984 */ /* 0x000e680000000400 */
[----:B------:R-:W2:Y:S01]  /*d280*/  LDS.64 R2, [R4+0x8] ;  /* 0x0000080004027984 */ /* 0x000ea20000000a00 */
[----:B-1----:R-:W-:-:S04]  /*d290*/  PRMT R10, R6, 0x9910, RZ ;  /* 0x00009910060a7816 */ /* 0x002fc800000000ff */
[C---:B------:R-:W-:Y:S02]  /*d2a0*/  ISETP.NE.AND P2, PT, R13.reuse, R10, PT ;  /* 0x0000000a0d00720c */ /* 0x040fe40003f45270 */
[----:B--2---:R-:W-:Y:S02]  /*d2b0*/  ISETP.GE.U32.AND P0, PT, R8, R2, PT ;  /* 0x000000020800720c */ /* 0x004fe40003f06070 */
[----:B------:R-:W-:Y:S02]  /*d2c0*/  ISETP.GE.AND P1, PT, R13, R10, PT ;  /* 0x0000000a0d00720c */ /* 0x000fe40003f26270 */
[----:B------:R-:W-:Y:S02]  /*d2d0*/  ISETP.GE.AND.EX P0, PT, R9, R3, PT, P0 ;  /* 0x000000030900720c */ /* 0x000fe40003f06300 */
[----:B------:R-:W-:-:S05]  /*d2e0*/  SEL R10, RZ, 0xffffffff, !P1 ;  /* 0xffffffffff0a7807 */ /* 0x000fca0004800000 */
[----:B------:R-:W-:-:S04]  /*d2f0*/  @!P2 SEL R10, RZ, 0xffffffff, !P0 ;  /* 0xffffffffff0aa807 */ /* 0x000fc80004000000 */
[----:B------:R-:W-:-:S04]  /*d300*/  LOP3.LUT R10, R10, 0x1, RZ, 0xc0, !PT ;  /* 0x000000010a0a7812 */ /* 0x000fc800078ec0ff */
[----:B------:R-:W-:-:S04]  /*d310*/  ISETP.NE.U32.AND P0, PT, R10, 0x1, PT ;  /* 0x000000010a00780c */ /* 0x000fc80003f05070 */
[----:B------:R-:W-:Y:S02]  /*d320*/  SEL R6, R6, R7, !P0 ;  /* 0x0000000706067207 */ /* 0x000fe40004000000 */
[----:B0-----:R-:W-:Y:S02]  /*d330*/  SEL R8, R2, R8, !P0 ;  /* 0x0000000802087207 */ /* 0x001fe40004000000 */
[----:B------:R-:W-:Y:S01]  /*d340*/  SEL R9, R3, R9, !P0 ;  /* 0x0000000903097207 */ /* 0x000fe20004000000 */
[----:B------:R1:W-:Y:S01]  /*d350*/  STS.U16 [R11], R6 ;  /* 0x000000060b007388 */ /* 0x0003e20000000400 */
[----:B------:R-:W-:-:S03]  /*d360*/  PRMT R7, R6, 0x7610, R7 ;  /* 0x0000761006077816 */ /* 0x000fc60000000007 */
[----:B------:R1:W-:Y:S04]  /*d370*/  STS.64 [R11+0x8], R8 ;  /* 0x000008080b007388 */ /* 0x0003e80000000a00 */
.L_x_2119:
[----:B------:R-:W-:Y:S05]  /*d380*/  BSYNC.RECONVERGENT B0 ;  /* 0x0000000000007941 */ /* 0x000fea0003800200 */
.L_x_2118:
[----:B------:R-:W-:-:S03]  /*d390*/  UISETP.GT.U32.AND UP0, UPT, UR5, 0x3, UPT ;  /* 0x000000030500788c */ /* 0x000fc6000bf04070 */
[----:B------:R-:W-:-:S06]  /*d3a0*/  UMOV UR5, UR7 ;  /* 0x0000000700057c82 */ /* 0x000fcc0008000000 */
[----:B------:R-:W-:Y:S05]  /*d3b0*/  BRA.U UP0, `(.L_x_2120) ;  /* 0xfffffffd00847547 */ /* 0x000fea000b83ffff */
.L_x_2117:
[----:B------:R-:W3:Y:S02]  /*d3c0*/  LDCU UR4, c[0x0][0x3b0] ;  /* 0x00007600ff0477ac */ /* 0x000ee40008000800 */
[----:B---3--:R-:W-:-:S09]  /*d3d0*/  UISETP.NE.AND UP0, UPT, UR4, URZ, UPT ;  /* 0x000000ff0400728c */ /* 0x008fd2000bf05270 */
[----:B------:R-:W-:Y:S05]  /*d3e0*/  BRA.U !UP0, `(.L_x_2121) ;  /* 0x0000000508147547 */ /* 0x000fea000b800000 */
[----:B------:R-:W3:Y:S02]  /*d3f0*/  LDCU UR5, c[0x0][0x360] ;  /* 0x00006c00ff0577ac */ /* 0x000ee40008000800 */
[----:B---3--:R-:W-:Y:S02]  /*d400*/  UISETP.GE.U32.AND UP0, UPT, UR5, 0x21, UPT ;  /* 0x000000210500788c */ /* 0x008fe4000bf06070 */
[----:B------:R-:W-:-:S07]  /*d410*/  UMOV UR4, UR5 ;  /* 0x0000000500047c82 */ /* 0x000fce0008000000 */
[----:B------:R-:W-:Y:S05]  /*d420*/  BRA.U !UP0, `(.L_x_2122) ;  /* 0x0000000108a87547 */ /* 0x000fea000b800000 */
[----:B------:R-:W3:Y:S01]  /*d430*/  S2UR UR6, SR_CgaCtaId ;  /* 0x00000000000679c3 */ /* 0x000ee20000008800 */
[----:B------:R-:W-:Y:S01]  /*d440*/  UMOV UR4, 0x400 ;  /* 0x0000040000047882 */ /* 0x000fe20000000000 */
[----:B-12---:R-:W-:Y:S01]  /*d450*/  IMAD R2, R5, UR5, R0 ;  /* 0x0000000505027c24 */ /* 0x006fe2000f8e0200 */
[----:B------:R-:W-:Y:S02]  /*d460*/  UIADD3 UR4, UPT, UPT, UR4, 0x10, URZ ;  /* 0x0000001004047890 */ /* 0x000fe4000fffe0ff */
[----:B------:R-:W-:Y:S02]  /*d470*/  UISETP.GE.U32.AND UP0, UPT, UR5, 0x40, UPT ;  /* 0x000000400500788c */ /* 0x000fe4000bf06070 */
[----:B---3--:R-:W-:-:S06]  /*d480*/  ULEA UR4, UR6, UR4, 0x18 ;  /* 0x0000000406047291 */ /* 0x008fcc000f8ec0ff */
[----:B0-----:R-:W-:Y:S01]  /*d490*/  LEA R11, R2, UR4, 0x4 ;  /* 0x00000004020b7c11 */ /* 0x001fe2000f8e20ff */
[----:B------:R-:W-:-:S04]  /*d4a0*/  UMOV UR4, 0x20 ;  /* 0x0000002000047882 */ /* 0x000fc80000000000 */
[----:B------:R3:W-:Y:S04]  /*d4b0*/  STS.64 [R11+0x8], R8 ;  /* 0x000008080b007388 */ /* 0x0007e80000000a00 */
[----:B------:R3:W-:Y:S01]  /*d4c0*/  STS.U16 [R11], R7 ;  /* 0x000000070b007388 */ /* 0x0007e20000000400 */
[----:B------:R-:W-:Y:S05]  /*d4d0*/  BRA.U !UP0, `(.L_x_2122) ;  /* 0x00000001087c7547 */ /* 0x000fea000b800000 */
[----:B------:R-:W-:-:S07]  /*d4e0*/  MOV R2, UR5 ;  /* 0x0000000500027c02 */ /* 0x000fce0008000f00 */
.L_x_2125:
[----:B------:R-:W-:Y:S01]  /*d4f0*/  SHF.R.U32.HI R13, RZ, 0x1, R2 ;  /* 0x00000001ff0d7819 */ /* 0x000fe20000011602 */
[----:B------:R-:W-:Y:S01]  /*d500*/  BAR.SYNC.DEFER_BLOCKING 0x0 ;  /* 0x0000000000007b1d */ /* 0x000fe20000010000 */
[----:B------:R-:W-:-:S03]  /*d510*/  ISETP.GT.U32.AND P3, PT, R2, 0x7f, PT ;  /* 0x0000007f0200780c */ /* 0x000fc60003f64070 */
[----:B------:R-:W-:Y:S02]  /*d520*/  IMAD.IADD R3, R13, 0x1, R0 ;  /* 0x000000010d037824 */ /* 0x000fe400078e0200 */
[----:B------:R-:W-:Y:S03]  /*d530*/  BSSY.RECONVERGENT B0, `(.L_x_2123) ;  /* 0x0000017000007945 */ /* 0x000fe60003800200 */
[----:B------:R-:W-:-:S04]  /*d540*/  ISETP.GE.U32.AND P0, PT, R3, UR5, PT ;  /* 0x0000000503007c0c */ /* 0x000fc8000bf06070 */
[----:B------:R-:W-:-:S13]  /*d550*/  ISETP.GE.U32.OR P0, PT, R0, R13, P0 ;  /* 0x0000000d0000720c */ /* 0x000fda0000706470 */
[----:B0-----:R-:W-:Y:S05]  /*d560*/  @P0 BRA `(.L_x_2124) ;  /* 0x00000000004c0947 */ /* 0x001fea0003800000 */
[----:B------:R-:W-:Y:S01]  /*d570*/  IMAD R4, R13, 0x10, R11 ;  /* 0x000000100d047824 */ /* 0x000fe200078e020b */
[----:B------:R-:W-:-:S04]  /*d580*/  PRMT R15, R7, 0x9910, RZ ;  /* 0x00009910070f7816 */ /* 0x000fc800000000ff */
[----:B------:R-:W0:Y:S04]  /*d590*/  LDS.U16 R6, [R4] ;  /* 0x0000000004067984 */ /* 0x000e280000000400 */
[----:B------:R-:W1:Y:S01]  /*d5a0*/  LDS.64 R2, [R4+0x8] ;  /* 0x0000080004027984 */ /* 0x000e620000000a00 */
[----:B0-----:R-:W-:-:S04]  /*d5b0*/  PRMT R10, R6, 0x9910, RZ ;  /* 0x00009910060a7816 */ /* 0x001fc800000000ff */
[C---:B------:R-:W-:Y:S02]  /*d5c0*/  ISETP.NE.AND P2, PT, R15.reuse, R10, PT ;  /* 0x0000000a0f00720c */ /* 0x040fe40003f45270 */
[----:B-1----:R-:W-:Y:S02]  /*d5d0*/  ISETP.GE.U32.AND P0, PT, R8, R2, PT ;  /* 0x000000020800720c */ /* 0x002fe40003f06070 */
[----:B------:R-:W-:Y:S02]  /*d5e0*/  ISETP.GE.AND P1, PT, R15, R10, PT ;  /* 0x0000000a0f00720c */ /* 0x000fe40003f26270 */
[----:B------:R-:W-:Y:S02]  /*d5f0*/  ISETP.GE.AND.EX P0, PT, R9, R3, PT, P0 ;  /* 0x000000030900720c */ /* 0x000fe40003f06300 */
[----:B------:R-:W-:-:S05]  /*d600*/  SEL R10, RZ, 0xffffffff, !P1 ;  /* 0xffffffffff0a7807 */ /* 0x000fca0004800000 */
[----:B------:R-:W-:-:S04]  /*d610*/  @!P2 SEL R10, RZ, 0xffffffff, !P0 ;  /* 0xffffffffff0aa807 */ /* 0x000fc80004000000 */
[----:B------:R-:W-:-:S04]  /*d620*/  LOP3.LUT R10, R10, 0x1, RZ, 0xc0, !PT ;  /* 0x000000010a0a7812 */ /* 0x000fc800078ec0ff */
[----:B------:R-:W-:-:S04]  /*d630*/  ISETP.NE.U32.AND P0, PT, R10, 0x1, PT ;  /* 0x000000010a00780c */ /* 0x000fc80003f05070 */
[----:B------:R-:W-:Y:S02]  /*d640*/  SEL R6, R6, R7, !P0 ;  /* 0x0000000706067207 */ /* 0x000fe40004000000 */
[----:B---3--:R-:W-:Y:S02]  /*d650*/  SEL R8, R2, R8, !P0 ;  /* 0x0000000802087207 */ /* 0x008fe40004000000 */
[----:B------:R-:W-:Y:S01]  /*d660*/  SEL R9, R3, R9, !P0 ;  /* 0x0000000903097207 */ /* 0x000fe20004000000 */
[----:B------:R0:W-:Y:S01]  /*d670*/  STS.U16 [R11], R6 ;  /* 0x000000060b007388 */ /* 0x0001e20000000400 */
[----:B------:R-:W-:-:S03]  /*d680*/  PRMT R7, R6, 0x7610, R7 ;  /* 0x0000761006077816 */ /* 0x000fc60000000007 */
[----:B------:R0:W-:Y:S04]  /*d690*/  STS.64 [R11+0x8], R8 ;  /* 0x000008080b007388 */ /* 0x0001e80000000a00 */
.L_x_2124:
[----:B------:R-:W-:Y:S05]  /*d6a0*/  BSYNC.RECONVERGENT B0 ;  /* 0x0000000000007941 */ /* 0x000fea0003800200 */
.L_x_2123:
[----:B------:R-:W-:Y:S01]  /*d6b0*/  IMAD.MOV.U32 R2, RZ, RZ, R13 ;  /* 0x000000ffff027224 */ /* 0x000fe200078e000d */
[----:B------:R-:W-:Y:S06]  /*d6c0*/  @P3 BRA `(.L_x_2125) ;  /* 0xfffffffc00883947 */ /* 0x000fec000383ffff */
.L_x_2122:
[----:B------:R-:W-:Y:S01]  /*d6d0*/  BAR.SYNC.DEFER_BLOCKING 0x0 ;  /* 0x0000000000007b1d */ /* 0x000fe20000010000 */
[----:B------:R-:W-:-:S09]  /*d6e0*/  UISETP.GE.U32.AND UP0, UPT, UR4, 0x2, UPT ;  /* 0x000000020400788c */ /* 0x000fd2000bf06070 */
[----:B------:R-:W-:Y:S05]  /*d6f0*/  BRA.U !UP0, `(.L_x_2121) ;  /* 0x0000000108507547 */ /* 0x000fea000b800000 */
[----:B------:R-:W-:-:S07]  /*d700*/  HFMA2 R2, -RZ, RZ, 0, 5.9604644775390625e-08 ;  /* 0x00000001ff027431 */ /* 0x000fce00000001ff */
.L_x_2126:
[----:B------:R-:W-:Y:S01]  /*d710*/  PRMT R3, R7, 0x9910, RZ ;  /* 0x0000991007037816 */ /* 0x000fe200000000ff */
[----:B01-3--:R-:W0:Y:S04]  /*d720*/  SHFL.DOWN PT, R11, R8, R2, 0x1f ;  /* 0x08001f02080b7589 */ /* 0x00be2800000e0000 */
[----:B------:R-:W1:Y:S04]  /*d730*/  SHFL.DOWN PT, R4, R3, R2, 0x1f ;  /* 0x08001f0203047589 */ /* 0x000e6800000e0000 */
[----:B------:R3:W4:Y:S02]  /*d740*/  SHFL.DOWN PT, R6, R9, R2, 0x1f ;  /* 0x08001f0209067589 */ /* 0x00072400000e0000 */
[----:B---3--:R-:W-:Y:S01]  /*d750*/  IMAD.SHL.U32 R2, R2, 0x2, RZ ;  /* 0x0000000202027824 */ /* 0x008fe200078e00ff */
[----:B0-----:R-:W-:-:S02]  /*d760*/  ISETP.GE.U32.AND P0, PT, R8, R11, PT ;  /* 0x0000000b0800720c */ /* 0x001fc40003f06070 */
[----:B-1----:R-:W-:-:S04]  /*d770*/  PRMT R12, R4, 0x9910, RZ ;  /* 0x00009910040c7816 */ /* 0x002fc800000000ff */
[----:B------:R-:W-:Y:S02]  /*d780*/  ISETP.NE.AND P1, PT, R3, R12, PT ;  /* 0x0000000c0300720c */ /* 0x000fe40003f25270 */
[----:B----4-:R-:W-:-:S04]  /*d790*/  ISETP.GE.AND.EX P0, PT, R9, R6, PT, P0 ;  /* 0x000000060900720c */ /* 0x010fc80003f06300 */
[----:B------:R-:W-:Y:S02]  /*d7a0*/  SEL R10, RZ, 0xffffffff, !P0 ;  /* 0xffffffffff0a7807 */ /* 0x000fe40004000000 */
[----:B------:R-:W-:-:S05]  /*d7b0*/  ISETP.GE.AND P0, PT, R3, R12, PT ;  /* 0x0000000c0300720c */ /* 0x000fca0003f06270 */
[----:B------:R-:W-:Y:S02]  /*d7c0*/  @P1 SEL R10, RZ, 0xffffffff, !P0 ;  /* 0xffffffffff0a1807 */ /* 0x000fe40004000000 */
[----:B------:R-:W-:Y:S02]  /*d7d0*/  ISETP.GE.AND P1, PT, R2, UR4, PT ;  /* 0x0000000402007c0c */ /* 0x000fe4000bf26270 */
[----:B------:R-:W-:-:S04]  /*d7e0*/  LOP3.LUT R10, R10, 0x1, RZ, 0xc0, !PT ;  /* 0x000000010a0a7812 */ /* 0x000fc800078ec0ff */
[----:B------:R-:W-:-:S04]  /*d7f0*/  ISETP.NE.U32.AND P0, PT, R10, 0x1, PT ;  /* 0x000000010a00780c */ /* 0x000fc80003f05070 */
[----:B------:R-:W-:Y:S02]  /*d800*/  SEL R7, R4, R7, !P0 ;  /* 0x0000000704077207 */ /* 0x000fe40004000000 */
[----:B------:R-:W-:Y:S02]  /*d810*/  SEL R8, R11, R8, !P0 ;  /* 0x000000080b087207 */ /* 0x000fe40004000000 */
[----:B------:R-:W-:Y:S01]  /*d820*/  SEL R9, R6, R9, !P0 ;  /* 0x0000000906097207 */ /* 0x000fe20004000000 */
[----:B------:R-:W-:Y:S06]  /*d830*/  @!P1 BRA `(.L_x_2126) ;  /* 0xfffffffc00b49947 */ /* 0x000fec000383ffff */
.L_x_2121:
[----:B------:R-:W4:Y:S01]  /*d840*/  LDCU UR4, c[0x0][0x56c] ;  /* 0x0000ad80ff0477ac */ /* 0x000f220008000800 */
[----:B-----5:R-:W-:Y:S01]  /*d850*/  IMAD.MOV.U32 R18, RZ, RZ, RZ ;  /* 0x000000ffff127224 */ /* 0x020fe200078e00ff */
[----:B----4-:R-:W-:-:S09]  /*d860*/  UISETP.NE.AND UP0, UPT, UR4, URZ, UPT ;  /* 0x000000ff0400728c */ /* 0x010fd2000bf05270 */
[----:B------:R-:W-:Y:S05]  /*d870*/  BRA.U !UP0, `(.L_x_2127) ;  /* 0x0000001108587547 */ /* 0x000fea000b800000 */
[----:B------:R-:W4:Y:S01]  /*d880*/  LDCU.64 UR8, c[0x0][0x570] ;  /* 0x0000ae00ff0877ac */ /* 0x000f220008000a00 */
[----:B------:R-:W-:Y:S01]  /*d890*/  MOV R3, R29 ;  /* 0x0000001d00037202 */ /* 0x000fe20000000f00 */
[----:B------:R-:W-:Y:S01]  /*d8a0*/  IMAD.MOV.U32 R2, RZ, RZ, RZ ;  /* 0x000000ffff027224 */ /* 0x000fe200078e00ff */
[----:B------:R-:W5:Y:S01]  /*d8b0*/  LDCU UR6, c[0x0][0x578] ;  /* 0x0000af00ff0677ac */ /* 0x000f620008000800 */
[----:B------:R-:W2:Y:S01]  /*d8c0*/  LDCU UR5, c[0x0][0x69c] ;  /* 0x0000d380ff0577ac */ /* 0x000ea20008000800 */
[----:B------:R-:W-:-:S04]  /*d8d0*/  UIADD3 UR4, UPT, UPT, UR4, -0x1, URZ ;  /* 0xffffffff04047890 */ /* 0x000fc8000fffe0ff */
[----:B------:R-:W-:Y:S01]  /*d8e0*/  UISETP.NE.AND UP0, UPT, UR4, URZ, UPT ;  /* 0x000000ff0400728c */ /* 0x000fe2000bf05270 */
[----:B----4-:R-:W-:-:S05]  /*d8f0*/  IMAD.HI.U32 R2, R29, UR9, R2 ;  /* 0x000000091d027c27 */ /* 0x010fca000f8e0002 */
[----:B-----5:R-:W-:-:S05]  /*d900*/  SHF.R.U32.HI R3, RZ, UR6, R2 ;  /* 0x00000006ff037c19 */ /* 0x020fca0008011602 */
[----:B01-3--:R-:W-:-:S04]  /*d910*/  IMAD.MOV R11, RZ, RZ, -R3 ;  /* 0x000000ffff0b7224 */ /* 0x00bfc800078e0a03 */
        /* <DEDUP_REMOVED lines=268> */
.L_x_2127:
[----:B------:R-:W4:Y:S01]  /*e9e0*/  LDCU.64 UR4, c[0x0][0x780] ;  /* 0x0000f000ff0477ac */ /* 0x000f220008000a00 */
[----:B------:R-:W-:Y:S01]  /*e9f0*/  CS2R R2, SRZ ;  /* 0x0000000000027805 */ /* 0x000fe2000001ff00 */
[----:B------:R-:W-:Y:S02]  /*ea00*/  UPLOP3.LUT UP0, UPT, UPT, UPT, UPT, 0x80, 0x8 ;  /* 0x000000000008789c */ /* 0x000fe40003f0f070 */
[----:B----4-:R-:W-:-:S04]  /*ea10*/  UISETP.NE.U32.AND UP1, UPT, UR4, URZ, UPT ;  /* 0x000000ff0400728c */ /* 0x010fc8000bf25070 */
[----:B------:R-:W-:-:S09]  /*ea20*/  UISETP.NE.AND.EX UP1, UPT, UR5, URZ, UPT, UP1 ;  /* 0x000000ff0500728c */ /* 0x000fd2000bf25310 */
[----:B------:R-:W-:Y:S05]  /*ea30*/  BRA.U !UP1, `(.L_x_2128) ;  /* 0x0000000509387547 */ /* 0x000fea000b800000 */
[----:B01-3--:R-:W-:Y:S02]  /*ea40*/  IMAD.MOV.U32 R11, RZ, RZ, 0x8 ;  /* 0x00000008ff0b7424 */ /* 0x00bfe400078e00ff */
[----:B------:R-:W-:-:S07]  /*ea50*/  IMAD.MOV.U32 R4, RZ, RZ, 0x10 ;  /* 0x00000010ff047424 */ /* 0x000fce00078e00ff */
.L_x_2129:
[----:B------:R-:W0:Y:S08]  /*ea60*/  I2F.U32.RP R6, R4 ;  /* 0x0000000400067306 */ /* 0x000e300000209000 */
[----:B0-----:R-:W0:Y:S02]  /*ea70*/  MUFU.RCP R6, R6 ;  /* 0x0000000600067308 */ /* 0x001e240000001000 */
[----:B0-----:R-:W-:-:S02]  /*ea80*/  IADD3 R2, PT, PT, R6, 0xffffffe, RZ ;  /* 0x0ffffffe06027810 */ /* 0x001fc40007ffe0ff */
[----:B------:R-:W-:-:S04]  /*ea90*/  LOP3.LUT R6, RZ, R4, RZ, 0x33, !PT ;  /* 0x00000004ff067212 */ /* 0x000fc800078e33ff */
[----:B------:R0:W1:Y:S02]  /*eaa0*/  F2I.FTZ.U32.TRUNC.NTZ R3, R2 ;  /* 0x0000000200037305 */ /* 0x000064000021f000 */
[----:B0-----:R-:W-:Y:S02]  /*eab0*/  IMAD.MOV.U32 R2, RZ, RZ, RZ ;  /* 0x000000ffff027224 */ /* 0x001fe400078e00ff */
[----:B-1----:R-:W-:-:S04]  /*eac0*/  IMAD.MOV R13, RZ, RZ, -R3 ;  /* 0x000000ffff0d7224 */ /* 0x002fc800078e0a03 */
[----:B------:R-:W-:-:S04]  /*ead0*/  IMAD R13, R13, R4, RZ ;  /* 0x000000040d0d7224 */ /* 0x000fc800078e02ff */
[----:B------:R-:W-:-:S06]  /*eae0*/  IMAD.HI.U32 R3, R3, R13, R2 ;  /* 0x0000000d03037227 */ /* 0x000fcc00078e0002 */
[----:B------:R-:W-:-:S04]  /*eaf0*/  IMAD.HI.U32 R10, R3, R11, RZ ;  /* 0x0000000b030a7227 */ /* 0x000fc800078e00ff */
[----:B------:R-:W-:-:S04]  /*eb00*/  IMAD.MOV R10, RZ, RZ, -R10 ;  /* 0x000000ffff0a7224 */ /* 0x000fc800078e0a0a */
[----:B------:R-:W-:Y:S02]  /*eb10*/  IMAD R11, R4, R10, R11 ;  /* 0x0000000a040b7224 */ /* 0x000fe400078e020b */
[----:B------:R-:W-:-:S03]  /*eb20*/  IMAD.MOV.U32 R10, RZ, RZ, R4 ;  /* 0x000000ffff0a7224 */ /* 0x000fc600078e0004 */
[----:B------:R-:W-:-:S13]  /*eb30*/  ISETP.GE.U32.AND P0, PT, R11, R4, PT ;  /* 0x000000040b00720c */ /* 0x000fda0003f06070 */
[-C--:B------:R-:W-:Y:S02]  /*eb40*/  @P0 IADD3 R11, PT, PT, R11, -R4.reuse, RZ ;  /* 0x800000040b0b0210 */ /* 0x080fe40007ffe0ff */
[----:B------:R-:W-:Y:S02]  /*eb50*/  ISETP.NE.U32.AND P0, PT, R4, RZ, PT ;  /* 0x000000ff0400720c */ /* 0x000fe40003f05070 */
[----:B------:R-:W-:-:S13]  /*eb60*/  ISETP.GE.U32.AND P1, PT, R11, R4, PT ;  /* 0x000000040b00720c */ /* 0x000fda0003f26070 */
[----:B------:R-:W-:-:S05]  /*eb70*/  @P1 IMAD.IADD R11, R11, 0x1, -R4 ;  /* 0x000000010b0b1824 */ /* 0x000fca00078e0a04 */
[----:B------:R-:W-:Y:S01]  /*eb80*/  SEL R4, R6, R11, !P0 ;  /* 0x0000000b06047207 */ /* 0x000fe20004000000 */
[----:B------:R-:W-:-:S03]  /*eb90*/  IMAD.MOV.U32 R11, RZ, RZ, R10 ;  /* 0x000000ffff0b7224 */ /* 0x000fc600078e000a */
[----:B------:R-:W-:-:S13]  /*eba0*/  ISETP.NE.AND P1, PT, R4, RZ, PT ;  /* 0x000000ff0400720c */ /* 0x000fda0003f25270 */
[----:B------:R-:W-:Y:S05]  /*ebb0*/  @P1 BRA `(.L_x_2129) ;  /* 0xfffffffc00a81947 */ /* 0x000fea000383ffff */
[C---:B------:R-:W-:Y:S01]  /*ebc0*/  IMAD.HI.U32 R11, R3.reuse, 0x10, RZ ;  /* 0x00000010030b7827 */ /* 0x040fe200078e00ff */
[----:B------:R-:W-:Y:S03]  /*ebd0*/  BSSY.RECONVERGENT B0, `(.L_x_2130) ;  /* 0x000002e000007945 */ /* 0x000fe60003800200 */
[----:B------:R-:W-:Y:S01]  /*ebe0*/  IMAD.HI.U32 R13, R3, 0x8, RZ ;  /* 0x00000008030d7827 */ /* 0x000fe200078e00ff */
[----:B------:R-:W-:-:S03]  /*ebf0*/  IADD3 R2, PT, PT, -R11, RZ, RZ ;  /* 0x000000ff0b027210 */ /* 0x000fc60007ffe1ff */
[----:B------:R-:W-:Y:S02]  /*ec00*/  IMAD.MOV R3, RZ, RZ, -R13 ;  /* 0x000000ffff037224 */ /* 0x000fe400078e0a0d */
[C---:B------:R-:W-:Y:S02]  /*ec10*/  IMAD R2, R10.reuse, R2, 0x10 ;  /* 0x000000100a027424 */ /* 0x040fe400078e0202 */
[----:B------:R-:W-:-:S03]  /*ec20*/  IMAD R3, R10, R3, 0x8 ;  /* 0x000000080a037424 */ /* 0x000fc600078e0203 */
[-C--:B------:R-:W-:Y:S02]  /*ec30*/  ISETP.GE.U32.AND P1, PT, R2, R10.reuse, PT ;  /* 0x0000000a0200720c */ /* 0x080fe40003f26070 */
[----:B------:R-:W-:-:S11]  /*ec40*/  ISETP.GE.U32.AND P3, PT, R3, R10, PT ;  /* 0x0000000a0300720c */ /* 0x000fd60003f66070 */
[----:B------:R-:W-:Y:S02]  /*ec50*/  @P1 IMAD.IADD R2, R2, 0x1, -R10 ;  /* 0x0000000102021824 */ /* 0x000fe400078e0a0a */
[----:B------:R-:W-:Y:S01]  /*ec60*/  @P1 VIADD R11, R11, 0x1 ;  /* 0x000000010b0b1836 */ /* 0x000fe20000000000 */
[-C--:B------:R-:W-:Y:S01]  /*ec70*/  @P3 IADD3 R3, PT, PT, R3, -R10.reuse, RZ ;  /* 0x8000000a03033210 */ /* 0x080fe20007ffe0ff */
[----:B------:R-:W-:Y:S01]  /*ec80*/  @P3 VIADD R13, R13, 0x1 ;  /* 0x000000010d0d3836 */ /* 0x000fe20000000000 */
[-C--:B------:R-:W-:Y:S02]  /*ec90*/  ISETP.GE.U32.AND P2, PT, R2, R10.reuse, PT ;  /* 0x0000000a0200720c */ /* 0x080fe40003f46070 */
[----:B------:R-:W-:-:S11]  /*eca0*/  ISETP.GE.U32.AND P1, PT, R3, R10, PT ;  /* 0x0000000a0300720c */ /* 0x000fd60003f26070 */
[----:B------:R-:W-:Y:S02]  /*ecb0*/  @P2 VIADD R11, R11, 0x1 ;  /* 0x000000010b0b2836 */ /* 0x000fe40000000000 */
[----:B------:R-:W-:-:S03]  /*ecc0*/  @P1 VIADD R13, R13, 0x1 ;  /* 0x000000010d0d1836 */ /* 0x000fc60000000000 */
[C---:B------:R-:W-:Y:S02]  /*ecd0*/  SEL R3, R6.reuse, R11, !P0 ;  /* 0x0000000b06037207 */ /* 0x040fe40004000000 */
[----:B------:R-:W-:-:S03]  /*ece0*/  SEL R13, R6, R13, !P0 ;  /* 0x0000000d060d7207 */ /* 0x000fc60004000000 */
[----:B------:R-:W-:-:S05]  /*ecf0*/  IMAD.WIDE.U32 R2, R3, R18, RZ ;  /* 0x0000001203027225 */ /* 0x000fca00078e00ff */
[----:B------:R-:W-:-:S13]  /*ed00*/  LOP3.LUT P2, RZ, R3, 0x1f, RZ, 0xc0, !PT ;  /* 0x0000001f03ff7812 */ /* 0x000fda000784c0ff */
[----:B------:R-:W-:Y:S05]  /*ed10*/  @P2 BRA `(.L_x_2131) ;  /* 0x0000000000542947 */ /* 0x000fea0003800000 */
[----:B------:R-:W0:Y:S01]  /*ed20*/  I2F.U32.RP R3, R13 ;  /* 0x0000000d00037306 */ /* 0x000e220000209000 */
[----:B------:R-:W-:Y:S01]  /*ed30*/  IMAD.MOV R15, RZ, RZ, -R13 ;  /* 0x000000ffff0f7224 */ /* 0x000fe200078e0a0d */
[----:B------:R-:W-:-:S06]  /*ed40*/  ISETP.NE.U32.AND P2, PT, R13, RZ, PT ;  /* 0x000000ff0d00720c */ /* 0x000fcc0003f45070 */
[----:B0-----:R-:W0:Y:S02]  /*ed50*/  MUFU.RCP R3, R3 ;  /* 0x0000000300037308 */ /* 0x001e240000001000 */
[----:B0-----:R-:W-:Y:S01]  /*ed60*/  IADD3 R10, PT, PT, R3, 0xffffffe, RZ ;  /* 0x0ffffffe030a7810 */ /* 0x001fe20007ffe0ff */
[----:B------:R-:W-:-:S05]  /*ed70*/  HFMA2 R3, -RZ, RZ, 0, 0 ;  /* 0x00000000ff037431 */ /* 0x000fca00000001ff */
        /* <DEDUP_REMOVED lines=8> */
[----:B------:R-:W-:Y:S01]  /*ee00*/  @P0 IADD3 R2, PT, PT, -R13, R2, RZ ;  /* 0x000000020d020210 */ /* 0x000fe20007ffe1ff */
[----:B------:R-:W-:-:S03]  /*ee10*/  @P0 VIADD R11, R11, 0x1 ;  /* 0x000000010b0b0836 */ /* 0x000fc60000000000 */
[----:B------:R-:W-:-:S13]  /*ee20*/  ISETP.GE.U32.AND P1, PT, R2, R13, PT ;  /* 0x0000000d0200720c */ /* 0x000fda0003f26070 */
[----:B------:R-:W-:Y:S01]  /*ee30*/  @P1 VIADD R11, R11, 0x1 ;  /* 0x000000010b0b1836 */ /* 0x000fe20000000000 */
[----:B------:R-:W-:-:S05]  /*ee40*/  @!P2 LOP3.LUT R11, RZ, R13, RZ, 0x33, !PT ;  /* 0x0000000dff0ba212 */ /* 0x000fca00078e33ff */
[----:B------:R-:W-:Y:S01]  /*ee50*/  IMAD.MOV.U32 R2, RZ, RZ, R11 ;  /* 0x000000ffff027224 */ /* 0x000fe200078e000b */
[----:B------:R-:W-:Y:S06]  /*ee60*/  BRA `(.L_x_2132) ;  /* 0x0000000000107947 */ /* 0x000fec0003800000 */
.L_x_2131:
[----:B------:R-:W-:-:S07]  /*ee70*/  MOV R4, 0xee90 ;  /* 0x0000ee9000047802 */ /* 0x000fce0000000f00 */
[----:B--2---:R-:W-:Y:S05]  /*ee80*/  CALL.REL.NOINC `($__internal_6_$__cuda_sm20_div_u64) ;  /* 0x0000003000907944 */ /* 0x004fea0003c00000 */
[----:B------:R-:W-:Y:S02]  /*ee90*/  IMAD.MOV.U32 R2, RZ, RZ, R6 ;  /* 0x000000ffff027224 */ /* 0x000fe400078e0006 */
[----:B------:R-:W-:-:S07]  /*eea0*/  IMAD.MOV.U32 R3, RZ, RZ, R11 ;  /* 0x000000ffff037224 */ /* 0x000fce00078e000b */
.L_x_2132:
[----:B------:R-:W-:Y:S05]  /*eeb0*/  BSYNC.RECONVERGENT B0 ;  /* 0x0000000000007941 */ /* 0x000fea0003800200 */
.L_x_2130:
[----:B------:R-:W0:Y:S02]  /*eec0*/  LDCU.64 UR4, c[0x0][0x780] ;  /* 0x0000f000ff0477ac */ /* 0x000e240008000a00 */
[----:B0-----:R-:W-:Y:S02]  /*eed0*/  UISETP.NE.U32.AND UP0, UPT, UR4, URZ, UPT ;  /* 0x000000ff0400728c */ /* 0x001fe4000bf05070 */
[----:B------:R-:W-:Y:S02]  /*eee0*/  IADD3 R2, P0, PT, R2, UR4, RZ ;  /* 0x0000000402027c10 */ /* 0x000fe4000ff1e0ff */
[----:B------:R-:W-:Y:S02]  /*eef0*/  UISETP.NE.AND.EX UP0, UPT, UR5, URZ, UPT, UP0 ;  /* 0x000000ff0500728c */ /* 0x000fe4000bf05300 */
[----:B------:R-:W-:Y:S02]  /*ef00*/  IADD3.X R3, PT, PT, R3, UR5, RZ, P0, !PT ;  /* 0x0000000503037c10 */ /* 0x000fe400087fe4ff */
[----:B------:R-:W-:-:S11]  /*ef10*/  UPLOP3.LUT UP0, UPT, UPT, UPT, UP0, 0x40, 0x4 ;  /* 0x000000000004789c */ /* 0x000fd60003f0e800 */
.L_x_2128:
[----:B------:R-:W4:Y:S02]  /*ef20*/  LDCU UR4, c[0x0][0x3b8] ;  /* 0x00007700ff0477ac */ /* 0x000f240008000800 */
[----:B----4-:R-:W-:-:S09]  /*ef30*/  UISETP.NE.AND UP1, UPT, UR4, URZ, UPT ;  /* 0x000000ff0400728c */ /* 0x010fd2000bf25270 */
[----:B------:R-:W-:Y:S05]  /*ef40*/  BRA.U !UP1, `(.L_x_2133) ;  /* 0x0000002909647547 */ /* 0x000fea000b800000 */
[----:B------:R-:W4:Y:S01]  /*ef50*/  S2R R4, SR_CTAID.X ;  /* 0x0000000000047919 */ /* 0x000f220000002500 */
[----:B------:R-:W5:Y:S01]  /*ef60*/  LDCU UR4, c[0x0][0x56c] ;  /* 0x0000ad80ff0477ac */ /* 0x000f620008000800 */
[----:B------:R-:W-:Y:S01]  /*ef70*/  IMAD.MOV.U32 R18, RZ, RZ, RZ ;  /* 0x000000ffff127224 */ /* 0x000fe200078e00ff */
[----:B------:R-:W0:Y:S01]  /*ef80*/  LDCU UR5, c[0x0][0x3bc] ;  /* 0x00007780ff0577ac */ /* 0x000e220008000800 */
[----:B------:R-:W2:Y:S01]  /*ef90*/  LDCU UR6, c[0x0][0x3c0] ;  /* 0x00007800ff0677ac */ /* 0x000ea20008000800 */
[----:B------:R-:W4:Y:S01]  /*efa0*/  LDCU UR7, c[0x0][0x3a8] ;  /* 0x00007500ff0777ac */ /* 0x000f220008000800 */
[----:B-----5:R-:W-:Y:S01]  /*efb0*/  UISETP.NE.AND UP1, UPT, UR4, URZ, UPT ;  /* 0x000000ff0400728c */ /* 0x020fe2000bf25270 */
[----:B01----:R-:W-:-:S04]  /*efc0*/  IMAD R6, R0, UR5, RZ ;  /* 0x0000000500067c24 */ /* 0x003fc8000f8e02ff */
[----:B--23--:R-:W-:-:S04]  /*efd0*/  IMAD R11, R5, UR6, R6 ;  /* 0x00000006050b7c24 */ /* 0x00cfc8000f8e0206 */
[----:B----4-:R-:W-:Y:S01]  /*efe0*/  IMAD R11, R4, UR7, R11 ;  /* 0x00000007040b7c24 */ /* 0x010fe2000f8e020b */
        /* <DEDUP_REMOVED lines=9> */
[----:B------:R-:W-:-:S04]  /*f080*/  IMAD.MOV R15, RZ, RZ, -R13 ;  /* 0x000000ffff0f7224 */ /* 0x000fc800078e0a0d */
        /* <DEDUP_REMOVED lines=268> */
.L_x_2134:
[----:B------:R-:W0:Y:S01]  /*10150*/  LDCU UR4, c[0x0][0x3a0] ;  /* 0x00007400ff0477ac */ /* 0x000e220008000800 */
[----:B------:R-:W1:Y:S01]  /*10160*/  S2UR UR8, SR_CgaCtaId ;  /* 0x00000000000879c3 */ /* 0x000e620000008800 */
[----:B------:R-:W-:Y:S01]  /*10170*/  BSSY.RECONVERGENT B0, `(.L_x_2135) ;  /* 0x0000017000007945 */ /* 0x000fe20003800200 */
[----:B------:R-:W-:Y:S02]  /*10180*/  LOP3.LUT P3, RZ, R0, R5, RZ, 0xfc, !PT ;  /* 0x0000000500ff7212 */ /* 0x000fe4000786fcff */
[----:B------:R-:W-:Y:S02]  /*10190*/  PLOP3.LUT P0, PT, PT, PT, PT, 0x8, 0x80 ;  /* 0x000000000080781c */ /* 0x000fe40003f0e170 */
[----:B0-----:R-:W-:-:S13]  /*101a0*/  ISETP.GE.AND P1, PT, R11, UR4, PT ;  /* 0x000000040b007c0c */ /* 0x001fda000bf26270 */
[----:B-1----:R-:W-:Y:S05]  /*101b0*/  @P1 BRA `(.L_x_2136) ;  /* 0x0000000000481947 */ /* 0x002fea0003800000 */
        /* <DEDUP_REMOVED lines=17> */
[----:B------:R0:W-:Y:S02]  /*102d0*/  STG.E.U16 desc[UR36][R10.64], R7 ;  /* 0x000000070a007986 */ /* 0x0001e4000c101524 */
.L_x_2136:
[----:B------:R-:W-:Y:S05]  /*102e0*/  BSYNC.RECONVERGENT B0 ;  /* 0x0000000000007941 */ /* 0x000fea0003800200 */
.L_x_2135:
[----:B------:R-:W-:Y:S01]  /*102f0*/  UMOV UR7, 0x400 ;  /* 0x0000040000077882 */ /* 0x000fe20000000000 */
        /* <DEDUP_REMOVED lines=34> */
.L_x_2138:
[----:B------:R-:W-:Y:S05]  /*10520*/  BSYNC.RECONVERGENT B0 ;  /* 0x0000000000007941 */ /* 0x000fea0003800200 */
.L_x_2137:
[----:B------:R-:W-:Y:S01]  /*10530*/  BAR.SYNC.DEFER_BLOCKING 0x0 ;  /* 0x0000000000007b1d */ /* 0x000fe20000010000 */
[----:B------:R-:W-:-:S09]  /*10540*/  ULEA UR4, UR8, UR7, 0x18 ;  /* 0x0000000708047291 */ /* 0x000fd2000f8ec0ff */
        /* <DEDUP_REMOVED lines=15> */
[----:B------:R-:W3:Y:S01]  /*10640*/  LDCU.U16 UR5, c[0x0][0x388] ;  /* 0x00007100ff0577ac */ /* 0x000ee20008000400 */
[----:B-1----:R-:W-:Y:S01]  /*10650*/  UISETP.NE.AND UP1, UPT, UR4, URZ, UPT ;  /* 0x000000ff0400728c */ /* 0x002fe2000bf25270 */
[----:B--2---:R-:W-:Y:S01]  /*10660*/  IMAD.U32 R6, RZ, RZ, UR10 ;  /* 0x0000000aff067e24 */ /* 0x004fe2000f8e00ff */
[----:B0-----:R-:W-:Y:S01]  /*10670*/  MOV R9, UR11 ;  /* 0x0000000b00097c02 */ /* 0x001fe20008000f00 */
[----:B---3--:R-:W-:-:S06]  /*10680*/  IMAD.U32 R7, RZ, RZ, UR5 ;  /* 0x00000005ff077e24 */ /* 0x008fcc000f8e00ff */
[----:B------:R-:W-:Y:S05]  /*10690*/  BRA.U !UP1, `(.L_x_2140) ;  /* 0x0000000109847547 */ /* 0x000fea000b800000 */
[----:B------:R-:W0:Y:S01]  /*106a0*/  LDCU UR4, c[0x0][0x360] ;  /* 0x00006c00ff0477ac */ /* 0x000e220008000800 */
[----:B------:R-:W1:Y:S01]  /*106b0*/  LDCU UR6, c[0x0][0x3ac] ;  /* 0x00007580ff0677ac */ /* 0x000e620008000800 */
[----:B0-----:R-:W-:-:S05]  /*106c0*/  IMAD R8, R5, UR4, R0 ;  /* 0x0000000405087c24 */ /* 0x001fca000f8e0200 */
[----:B-1----:R-:W-:-:S13]  /*106d0*/  ISETP.GE.U32.AND P1, PT, R8, UR6, PT ;  /* 0x0000000608007c0c */ /* 0x002fda000bf26070 */
[----:B------:R-:W-:Y:S05]  /*106e0*/  @P1 BRA `(.L_x_2141) ;  /* 0x0000000000e81947 */ /* 0x000fea0003800000 */
[----:B------:R-:W0:Y:S01]  /*106f0*/  LDCU UR5, c[0x0][0x374] ;  /* 0x00006e80ff0577ac */ /* 0x000e220008000800 */
[----:B------:R-:W1:Y:S01]  /*10700*/  LDC R19, c[0x0][0x364] ;  /* 0x0000d900ff137b82 */ /* 0x000e620000000800 */
[----:B------:R-:W-:Y:S07]  /*10710*/  BSSY.RECONVERGENT B1, `(.L_x_2142) ;  /* 0x0000018000017945 */ /* 0x000fee0003800200 */
[----:B------:R-:W2:Y:S01]  /*10720*/  LDC.64 R10, c[0x0][0x788] ;  /* 0x0001e200ff0a7b82 */ /* 0x000ea20000000a00 */
[----:B0-----:R-:W-:-:S02]  /*10730*/  IMAD R17, R4, UR5, RZ ;  /* 0x0000000504117c24 */ /* 0x001fc4000f8e02ff */
[----:B-1----:R-:W-:-:S07]  /*10740*/  IMAD R19, R19, UR4, RZ ;  /* 0x0000000413137c24 */ /* 0x002fce000f8e02ff */
.L_x_2143:
[----:B------:R-:W-:-:S04]  /*10750*/  IMAD.IADD R15, R17, 0x1, R8 ;  /* 0x00000001110f7824 */ /* 0x000fc800078e0208 */
[----:B--2---:R-:W-:-:S05]  /*10760*/  IMAD.WIDE.U32 R14, R15, 0x10, R10 ;  /* 0x000000100f0e7825 */ /* 0x004fca00078e000a */
[----:B------:R-:W2:Y:S04]  /*10770*/  LDG.E.U16 R4, desc[UR36][R14.64] ;  /* 0x000000240e047981 */ /* 0x000ea8000c1e1500 */
[----:B------:R-:W3:Y:S01]  /*10780*/  LDG.E.64 R12, desc[UR36][R14.64+0x8] ;  /* 0x000008240e0c7981 */ /* 0x000ee2000c1e1b00 */
[----:B------:R-:W-:Y:S01]  /*10790*/  PRMT R21, R7, 0x9910, RZ ;  /* 0x0000991007157816 */ /* 0x000fe200000000ff */
[----:B------:R-:W-:Y:S01]  /*107a0*/  IMAD.IADD R8, R19, 0x1, R8 ;  /* 0x0000000113087824 */ /* 0x000fe200078e0208 */
[----:B--2---:R-:W-:-:S04]  /*107b0*/  PRMT R16, R4, 0x9910, RZ ;  /* 0x0000991004107816 */ /* 0x004fc800000000ff */
[C---:B------:R-:W-:Y:S02]  /*107c0*/  ISETP.NE.AND P3, PT, R21.reuse, R16, PT ;  /* 0x000000101500720c */ /* 0x040fe40003f65270 */
[----:B---3--:R-:W-:Y:S02]  /*107d0*/  ISETP.GE.U32.AND P1, PT, R6, R12, PT ;  /* 0x0000000c0600720c */ /* 0x008fe40003f26070 */
[----:B------:R-:W-:Y:S02]  /*107e0*/  ISETP.GE.AND P2, PT, R21, R16, PT ;  /* 0x000000101500720c */ /* 0x000fe40003f46270 */
[----:B------:R-:W-:Y:S02]  /*107f0*/  ISETP.GE.AND.EX P1, PT, R9, R13, PT, P1 ;  /* 0x0000000d0900720c */ /* 0x000fe40003f26310 */
[----:B------:R-:W-:Y:S02]  /*10800*/  SEL R16, RZ, 0xffffffff, !P2 ;  /* 0xffffffffff107807 */ /* 0x000fe40005000000 */
[----:B------:R-:W-:-:S03]  /*10810*/  ISETP.GE.U32.AND P2, PT, R8, UR6, PT ;  /* 0x0000000608007c0c */ /* 0x000fc6000bf46070 */
[----:B------:R-:W-:-:S04]  /*10820*/  @!P3 SEL R16, RZ, 0xffffffff, !P1 ;  /* 0xffffffffff10b807 */ /* 0x000fc80004800000 */
[----:B------:R-:W-:-:S04]  /*10830*/  LOP3.LUT R16, R16, 0x1, RZ, 0xc0, !PT ;  /* 0x0000000110107812 */ /* 0x000fc800078ec0ff */
[----:B------:R-:W-:-:S04]  /*10840*/  ISETP.NE.U32.AND P1, PT, R16, 0x1, PT ;  /* 0x000000011000780c */ /* 0x000fc80003f25070 */
[----:B------:R-:W-:Y:S02]  /*10850*/  SEL R7, R4, R7, !P1 ;  /* 0x0000000704077207 */ /* 0x000fe40004800000 */
[----:B------:R-:W-:Y:S02]  /*10860*/  SEL R6, R12, R6, !P1 ;  /* 0x000000060c067207 */ /* 0x000fe40004800000 */
[----:B------:R-:W-:Y:S01]  /*10870*/  SEL R9, R13, R9, !P1 ;  /* 0x000000090d097207 */ /* 0x000fe20004800000 */
[----:B------:R-:W-:Y:S06]  /*10880*/  @!P2 BRA `(.L_x_2143) ;  /* 0xfffffffc00b0a947 */ /* 0x000fec000383ffff */
[----:B------:R-:W-:Y:S05]  /*10890*/  BSYNC.RECONVERGENT B1 ;  /* 0x0000000000017941 */ /* 0x000fea0003800200 */
.L_x_2142:
[----:B------:R-:W-:Y:S05]  /*108a0*/  BRA `(.L_x_2141) ;  /* 0x0000000000787947 */ /* 0x000fea0003800000 */
.L_x_2140:
[----:B------:R-:W0:Y:S02]  /*108b0*/  LDCU UR5, c[0x0][0x3ac] ;  /* 0x00007580ff0577ac */ /* 0x000e240008000800 */
[----:B0-----:R-:W-:-:S13]  /*108c0*/  ISETP.GE.U32.AND P1, PT, R5, UR5, PT ;  /* 0x0000000505007c0c */ /* 0x001fda000bf26070 */
[----:B------:R-:W-:Y:S05]  /*108d0*/  @P1 BRA `(.L_x_2141) ;  /* 0x00000000006c1947 */ /* 0x000fea0003800000 */
[----:B------:R-:W0:Y:S01]  /*108e0*/  LDCU UR4, c[0x0][0x374] ;  /* 0x00006e80ff0477ac */ /* 0x000e220008000800 */
[----:B------:R-:W1:Y:S01]  /*108f0*/  LDC R19, c[0x0][0x360] ;  /* 0x0000d800ff137b82 */ /* 0x000e620000000800 */
[----:B------:R-:W-:-:S07]  /*10900*/  MOV R17, R5 ;  /* 0x0000000500117202 */ /* 0x000fce0000000f00 */
[----:B------:R-:W2:Y:S08]  /*10910*/  LDC.64 R10, c[0x0][0x788] ;  /* 0x0001e200ff0a7b82 */ /* 0x000eb00000000a00 */
[----:B------:R-:W3:Y:S01]  /*10920*/  LDC R20, c[0x0][0x364] ;  /* 0x0000d900ff147b82 */ /* 0x000ee20000000800 */
[----:B0-----:R-:W-:-:S07]  /*10930*/  IMAD R4, R4, UR4, RZ ;  /* 0x0000000404047c24 */ /* 0x001fce000f8e02ff */
.L_x_2144:
[----:B------:R-:W-:-:S04]  /*10940*/  IMAD.IADD R13, R4, 0x1, R17 ;  /* 0x00000001040d7824 */ /* 0x000fc800078e0211 */
[----:B-1----:R-:W-:-:S04]  /*10950*/  IMAD R13, R13, R19, R0 ;  /* 0x000000130d0d7224 */ /* 0x002fc800078e0200 */
[----:B--2---:R-:W-:-:S05]  /*10960*/  IMAD.WIDE.U32 R14, R13, 0x10, R10 ;  /* 0x000000100d0e7825 */ /* 0x004fca00078e000a */
[----:B------:R-:W2:Y:S04]  /*10970*/  LDG.E.U16 R8, desc[UR36][R14.64] ;  /* 0x000000240e087981 */ /* 0x000ea8000c1e1500 */
[----:B------:R-:W4:Y:S01]  /*10980*/  LDG.E.64 R12, desc[UR36][R14.64+0x8] ;  /* 0x000008240e0c7981 */ /* 0x000f22000c1e1b00 */
[----:B------:R-:W-:Y:S01]  /*10990*/  PRMT R21, R7, 0x9910, RZ ;  /* 0x0000991007157816 */ /* 0x000fe200000000ff */
[----:B---3--:R-:W-:Y:S01]  /*109a0*/  IMAD.IADD R17, R20, 0x1, R17 ;  /* 0x0000000114117824 */ /* 0x008fe200078e0211 */
[----:B--2---:R-:W-:-:S04]  /*109b0*/  PRMT R16, R8, 0x9910, RZ ;  /* 0x0000991008107816 */ /* 0x004fc800000000ff */
[C---:B------:R-:W-:Y:S02]  /*109c0*/  ISETP.NE.AND P3, PT, R21.reuse, R16, PT ;  /* 0x000000101500720c */ /* 0x040fe40003f65270 */
[----:B----4-:R-:W-:Y:S02]  /*109d0*/  ISETP.GE.U32.AND P1, PT, R6, R12, PT ;  /* 0x0000000c0600720c */ /* 0x010fe40003f26070 */
        /* <DEDUP_REMOVED lines=11> */
.L_x_2141:
[----:B------:R-:W-:Y:S05]  /*10a90*/  BSYNC.RECONVERGENT B0 ;  /* 0x0000000000007941 */ /* 0x000fea0003800200 */
.L_x_2139:
[----:B------:R-:W0:Y:S01]  /*10aa0*/  LDCU UR5, c[0x0][0x360] ;  /* 0x00006c00ff0577ac */ /* 0x000e220008000800 */
[----:B------:R-:W-:Y:S01]  /*10ab0*/  IMAD.MOV.U32 R8, RZ, RZ, R6 ;  /* 0x000000ffff087224 */ /* 0x000fe200078e0006 */
[----:B------:R-:W-:Y:S01]  /*10ac0*/  UIADD3 UR7, UPT, UPT, UR7, 0x10, URZ ;  /* 0x0000001007077890 */ /* 0x000fe2000fffe0ff */
[----:B------:R-:W1:Y:S03]  /*10ad0*/  LDCU UR6, c[0x0][0x364] ;  /* 0x00006c80ff0677ac */ /* 0x000e660008000800 */
[----:B------:R-:W-:Y:S01]  /*10ae0*/  ULEA UR8, UR8, UR7, 0x18 ;  /* 0x0000000708087291 */ /* 0x000fe2000f8ec0ff */
[----:B0-----:R-:W-:-:S05]  /*10af0*/  IMAD R4, R5, UR5, R0 ;  /* 0x0000000505047c24 */ /* 0x001fca000f8e0200 */
[----:B------:R-:W-:Y:S01]  /*10b00*/  LEA R4, R4, UR8, 0x4 ;  /* 0x0000000804047c11 */ /* 0x000fe2000f8e20ff */
[----:B-1----:R-:W-:-:S04]  /*10b10*/  UISETP.GE.U32.AND UP1, UPT, UR6, 0x2, UPT ;  /* 0x000000020600788c */ /* 0x002fc8000bf26070 */
[----:B------:R0:W-:Y:S04]  /*10b20*/  STS.64 [R4+0x8], R8 ;  /* 0x0000080804007388 */ /* 0x0001e80000000a00 */
[----:B------:R0:W-:Y:S01]  /*10b30*/  STS.U16 [R4], R7 ;  /* 0x0000000704007388 */ /* 0x0001e20000000400 */
[----:B------:R-:W-:Y:S05]  /*10b40*/  BRA.U !UP1, `(.L_x_2145) ;  /* 0x0000000109847547 */ /* 0x000fea000b800000 */
[----:B------:R-:W-:-:S05]  /*10b50*/  UMOV UR4, UR6 ;  /* 0x0000000600047c82 */ /* 0x000fca0008000000 */
.L_x_2148:
[----:B------:R-:W-:Y:S01]  /*10b60*/  USHF.R.U32.HI UR7, URZ, 0x1, UR4 ;  /* 0x00000001ff077899 */ /* 0x000fe20008011604 */
[----:B------:R-:W-:Y:S05]  /*10b70*/  BAR.SYNC.DEFER_BLOCKING 0x0 ;  /* 0x0000000000007b1d */ /* 0x000fea0000010000 */
[----:B------:R-:W-:Y:S01]  /*10b80*/  IADD3 R11, PT, PT, R5, UR7, RZ ;  /* 0x00000007050b7c10 */ /* 0x000fe2000fffe0ff */
[----:B------:R-:W-:Y:S03]  /*10b90*/  BSSY.RECONVERGENT B0, `(.L_x_2146) ;  /* 0x0000019000007945 */ /* 0x000fe60003800200 */
[----:B------:R-:W-:-:S04]  /*10ba0*/  ISETP.GE.U32.AND P1, PT, R11, UR6, PT ;  /* 0x000000060b007c0c */ /* 0x000fc8000bf26070 */
[----:B------:R-:W-:-:S13]  /*10bb0*/  ISETP.GE.U32.OR P1, PT, R5, UR7, P1 ;  /* 0x0000000705007c0c */ /* 0x000fda0008f26470 */
[----:B-1----:R-:W-:Y:S05]  /*10bc0*/  @P1 BRA `(.L_x_2147) ;  /* 0x0000000000541947 */ /* 0x002fea0003800000 */
[----:B0-----:R-:W-:Y:S01]  /*10bd0*/  IMAD R8, R11, UR5, R0 ;  /* 0x000000050b087c24 */ /* 0x001fe2000f8e0200 */
[----:B------:R-:W-:-:S04]  /*10be0*/  PRMT R14, R7, 0x9910, RZ ;  /* 0x00009910070e7816 */ /* 0x000fc800000000ff */
[----:B------:R-:W-:-:S05]  /*10bf0*/  LEA R8, R8, UR8, 0x4 ;  /* 0x0000000808087c11 */ /* 0x000fca000f8e20ff */
[----:B------:R-:W0:Y:S04]  /*10c00*/  LDS.U16 R12, [R8] ;  /* 0x00000000080c7984 */ /* 0x000e280000000400 */
[----:B------:R-:W1:Y:S01]  /*10c10*/  LDS.64 R10, [R8+0x8] ;  /* 0x00000800080a7984 */ /* 0x000e620000000a00 */
[----:B0-----:R-:W-:-:S04]  /*10c20*/  PRMT R13, R12, 0x9910, RZ ;  /* 0x000099100c0d7816 */ /* 0x001fc800000000ff */
[-C--:B------:R-:W-:Y:S02]  /*10c30*/  ISETP.NE.AND P3, PT, R14, R13.reuse, PT ;  /* 0x0000000d0e00720c */ /* 0x080fe40003f65270 */
        /* <DEDUP_REMOVED lines=10> */
[----:B------:R-:W-:Y:S01]  /*10ce0*/  IMAD.MOV.U32 R8, RZ, RZ, R6 ;  /* 0x000000ffff087224 */ /* 0x000fe200078e0006 */
[----:B------:R-:W-:Y:S01]  /*10cf0*/  PRMT R7, R13, 0x7610, R7 ;  /* 0x000076100d077816 */ /* 0x000fe20000000007 */
[----:B------:R1:W-:Y:S04]  /*10d00*/  STS.U16 [R4], R13 ;  /* 0x0000000d04007388 */ /* 0x0003e80000000400 */
[----:B------:R1:W-:Y:S02]  /*10d10*/  STS.64 [R4+0x8], R8 ;  /* 0x0000080804007388 */ /* 0x0003e40000000a00 */
.L_x_2147:
[----:B------:R-:W-:Y:S05]  /*10d20*/  BSYNC.RECONVERGENT B0 ;  /* 0x0000000000007941 */ /* 0x000fea0003800200 */
.L_x_2146:
[----:B------:R-:W-:-:S03]  /*10d30*/  UISETP.GT.U32.AND UP1, UPT, UR4, 0x3, UPT ;  /* 0x000000030400788c */ /* 0x000fc6000bf24070 */
[----:B------:R-:W-:-:S06]  /*10d40*/  UMOV UR4, UR7 ;  /* 0x0000000700047c82 */ /* 0x000fcc0008000000 */
[----:B------:R-:W-:Y:S05]  /*10d50*/  BRA.U UP1, `(.L_x_2148) ;  /* 0xfffffffd01807547 */ /* 0x000fea000b83ffff */
.L_x_2145:
[----:B------:R-:W2:Y:S02]  /*10d60*/  LDCU UR4, c[0x0][0x3b0] ;  /* 0x00007600ff0477ac */ /* 0x000ea40008000800 */
[----:B--2---:R-:W-:-:S09]  /*10d70*/  UISETP.NE.AND UP1, UPT, UR4, URZ, UPT ;  /* 0x000000ff0400728c */ /* 0x004fd2000bf25270 */
[----:B------:R-:W-:Y:S05]  /*10d80*/  BRA.U !UP1, `(.L_x_2149) ;  /* 0x0000000509007547 */ /* 0x000fea000b800000 */
[----:B------:R-:W-:Y:S02]  /*10d90*/  UISETP.GE.U32.AND UP1, UPT, UR5, 0x21, UPT ;  /* 0x000000210500788c */ /* 0x000fe4000bf26070 */
[----:B------:R-:W-:-:S07]  /*10da0*/  UMOV UR4, UR5 ;  /* 0x0000000500047c82 */ /* 0x000fce0008000000 */
[----:B------:R-:W-:Y:S05]  /*10db0*/  BRA.U !UP1, `(.L_x_2150) ;  /* 0x0000000109987547 */ /* 0x000fea000b800000 */
[----:B01----:R-:W-:Y:S01]  /*10dc0*/  IMAD.MOV.U32 R8, RZ, RZ, R6 ;  /* 0x000000ffff087224 */ /* 0x003fe200078e0006 */
[----:B------:R2:W-:Y:S01]  /*10dd0*/  STS.U16 [R4], R7 ;  /* 0x0000000704007388 */ /* 0x0005e20000000400 */
[----:B------:R-:W-:Y:S01]  /*10de0*/  UISETP.GE.U32.AND UP1, UPT, UR5, 0x40, UPT ;  /* 0x000000400500788c */ /* 0x000fe2000bf26070 */
[----:B------:R-:W-:Y:S02]  /*10df0*/  UMOV UR4, 0x20 ;  /* 0x0000002000047882 */ /* 0x000fe40000000000 */
[----:B------:R2:W-:Y:S06]  /*10e00*/  STS.64 [R4+0x8], R8 ;  /* 0x0000080804007388 */ /* 0x0005ec0000000a00 */
[----:B------:R-:W-:Y:S05]  /*10e10*/  BRA.U !UP1, `(.L_x_2150) ;  /* 0x0000000109807547 */ /* 0x000fea000b800000 */
[----:B------:R-:W-:-:S07]  /*10e20*/  IMAD.U32 R5, RZ, RZ, UR5 ;  /* 0x00000005ff057e24 */ /* 0x000fce000f8e00ff */
.L_x_2153:
[----:B------:R-:W-:Y:S01]  /*10e30*/  SHF.R.U32.HI R13, RZ, 0x1, R5 ;  /* 0x00000001ff0d7819 */ /* 0x000fe20000011605 */
[----:B------:R-:W-:Y:S01]  /*10e40*/  BAR.SYNC.DEFER_BLOCKING 0x0 ;  /* 0x0000000000007b1d */ /* 0x000fe20000010000 */
[----:B------:R-:W-:Y:S02]  /*10e50*/  ISETP.GT.U32.AND P2, PT, R5, 0x7f, PT ;  /* 0x0000007f0500780c */ /* 0x000fe40003f44070 */
[----:B--2---:R-:W-:-:S03]  /*10e60*/  IADD3 R8, PT, PT, R13, R0, RZ ;  /* 0x000000000d087210 */ /* 0x004fc60007ffe0ff */
[----:B------:R-:W-:Y:S01]  /*10e70*/  BSSY.RECONVERGENT B0, `(.L_x_2151) ;  /* 0x0000018000007945 */ /* 0x000fe20003800200 */
[----:B------:R-:W-:-:S04]  /*10e80*/  ISETP.GE.U32.AND P1, PT, R8, UR5, PT ;  /* 0x0000000508007c0c */ /* 0x000fc8000bf26070 */
[----:B------:R-:W-:-:S13]  /*10e90*/  ISETP.GE.U32.OR P1, PT, R0, R13, P1 ;  /* 0x0000000d0000720c */ /* 0x000fda0000f26470 */
[----:B------:R-:W-:Y:S05]  /*10ea0*/  @P1 BRA `(.L_x_2152) ;  /* 0x0000000000501947 */ /* 0x000fea0003800000 */
        /* <DEDUP_REMOVED lines=20> */
.L_x_2152:
[----:B------:R-:W-:Y:S05]  /*10ff0*/  BSYNC.RECONVERGENT B0 ;  /* 0x0000000000007941 */ /* 0x000fea0003800200 */
.L_x_2151:
[----:B0-----:R-:W-:Y:S01]  /*11000*/  IMAD.MOV.U32 R5, RZ, RZ, R13 ;  /* 0x000000ffff057224 */ /* 0x001fe200078e000d */
[----:B------:R-:W-:Y:S06]  /*11010*/  @P2 BRA `(.L_x_2153) ;  /* 0xfffffffc00842947 */ /* 0x000fec000383ffff */
.L_x_2150:
[----:B------:R-:W-:Y:S01]  /*11020*/  BAR.SYNC.DEFER_BLOCKING 0x0 ;  /* 0x0000000000007b1d */ /* 0x000fe20000010000 */
[----:B------:R-:W-:-:S09]  /*11030*/  UISETP.GE.U32.AND UP1, UPT, UR4, 0x2, UPT ;  /* 0x000000020400788c */ /* 0x000fd2000bf26070 */
[----:B------:R-:W-:Y:S05]  /*11040*/  BRA.U !UP1, `(.L_x_2149) ;  /* 0x0000000109507547 */ /* 0x000fea000b800000 */
[----:B------:R-:W-:-:S07]  /*11050*/  HFMA2 R0, -RZ, RZ, 0, 5.9604644775390625e-08 ;  /* 0x00000001ff007431 */ /* 0x000fce00000001ff */
.L_x_2154:
[----:B------:R-:W-:Y:S01]  /*11060*/  PRMT R12, R7, 0x9910, RZ ;  /* 0x00009910070c7816 */ /* 0x000fe200000000ff */
[----:B------:R-:W3:Y:S04]  /*11070*/  SHFL.DOWN PT, R5, R6, R0, 0x1f ;  /* 0x08001f0006057589 */ /* 0x000ee800000e0000 */
[----:B012---:R-:W0:Y:S04]  /*11080*/  SHFL.DOWN PT, R4, R12, R0, 0x1f ;  /* 0x08001f000c047589 */ /* 0x007e2800000e0000 */
[----:B------:R1:W2:Y:S02]  /*11090*/  SHFL.DOWN PT, R8, R9, R0, 0x1f ;  /* 0x08001f0009087589 */ /* 0x0002a400000e0000 */
[----:B-1----:R-:W-:Y:S01]  /*110a0*/  IMAD.SHL.U32 R0, R0, 0x2, RZ ;  /* 0x0000000200007824 */ /* 0x002fe200078e00ff */
[----:B---3--:R-:W-:-:S02]  /*110b0*/  ISETP.GE.U32.AND P1, PT, R6, R5, PT ;  /* 0x000000050600720c */ /* 0x008fc40003f26070 */
[----:B0-----:R-:W-:-:S04]  /*110c0*/  PRMT R11, R4, 0x9910, RZ ;  /* 0x00009910040b7816 */ /* 0x001fc800000000ff */
[----:B------:R-:W-:Y:S02]  /*110d0*/  ISETP.NE.AND P2, PT, R12, R11, PT ;  /* 0x0000000b0c00720c */ /* 0x000fe40003f45270 */
[----:B--2---:R-:W-:-:S04]  /*110e0*/  ISETP.GE.AND.EX P1, PT, R9, R8, PT, P1 ;  /* 0x000000080900720c */ /* 0x004fc80003f26310 */
        /* <DEDUP_REMOVED lines=10> */
.L_x_2149:
[----:B------:R-:W-:Y:S05]  /*11190*/  @!P0 EXIT ;  /* 0x000000000000894d */ /* 0x000fea0003800000 */
[----:B------:R-:W3:Y:S01]  /*111a0*/  LDCU.U8 UR6, c[0x0][0x7a0] ;  /* 0x0000f400ff0677ac */ /* 0x000ee20008000000 */
[----:B------:R-:W4:Y:S01]  /*111b0*/  LDCU.64 UR4, c[0x0][0x798] ;  /* 0x0000f300ff0477ac */ /* 0x000f220008000a00 */
[----:B---3--:R-:W-:-:S04]  /*111c0*/  UISETP.NE.AND UP1, UPT, UR6, URZ, UPT ;  /* 0x000000ff0600728c */ /* 0x008fc8000bf25270 */
[----:B----4-:R-:W-:Y:S02]  /*111d0*/  USEL UR4, UR4, URZ, UP1 ;  /* 0x000000ff04047287 */ /* 0x010fe40008800000 */
[----:B------:R-:W-:-:S04]  /*111e0*/  USEL UR5, UR5, URZ, UP1 ;  /* 0x000000ff05057287 */ /* 0x000fc80008800000 */
[----:B------:R-:W-:-:S04]  /*111f0*/  IADD3 R16, P0, PT, R6, UR4, RZ ;  /* 0x0000000406107c10 */ /* 0x000fc8000ff1e0ff */
        /* <DEDUP_REMOVED lines=11> */
[----:B---3--:R-:W-:Y:S02]  /*112b0*/  IMAD.U32 R4, RZ, RZ, UR4 ;  /* 0x00000004ff047e24 */ /* 0x008fe4000f8e00ff */
[----:B------:R-:W-:Y:S01]  /*112c0*/  IMAD.U32 R5, RZ, RZ, UR5 ;  /* 0x00000005ff057e24 */ /* 0x000fe2000f8e00ff */
[----:B--2---:R-:W-:Y:S01]  /*112d0*/  MOV R6, UR6 ;  /* 0x0000000600067c02 */ /* 0x004fe20008000f00 */
[----:B------:R-:W-:-:S02]  /*112e0*/  IMAD.U32 R7, RZ, RZ, UR7 ;  /* 0x00000007ff077e24 */ /* 0x000fc4000f8e00ff */
[----:B----4-:R-:W-:Y:S02]  /*112f0*/  IMAD.U32 R10, RZ, RZ, UR8 ;  /* 0x00000008ff0a7e24 */ /* 0x010fe4000f8e00ff */
[----:B0-----:R-:W-:-:S07]  /*11300*/  IMAD.U32 R11, RZ, RZ, UR9 ;  /* 0x00000009ff0b7e24 */ /* 0x001fce000f8e00ff */
[----:B------:R-:W-:-:S07]  /*11310*/  LEPC R20, `(.L_x_2157) ;  /* 0x000000001014794e */ /* 0x000fce0000000000 */
[----:B-1----:R-:W-:Y:S05]  /*11320*/  CALL.ABS.NOINC R2 ;  /* 0x0000000002007343 */ /* 0x002fea0003c00000 */
.L_x_2157:
[----:B------:R-:W-:-:S07]  /*11330*/  CS2R R16, SRZ ;  /* 0x0000000000107805 */ /* 0x000fce000001ff00 */
.L_x_2156:
[----:B------:R-:W3:Y:S02]  /*11340*/  LDCU.U8 UR4, c[0x0][0x7a1] ;  /* 0x0000f420ff0477ac */ /* 0x000ee40008000000 */
[----:B---3--:R-:W-:-:S09]  /*11350*/  UISETP.NE.AND UP0, UPT, UR4, URZ, UPT ;  /* 0x000000ff0400728c */ /* 0x008fd2000bf05270 */
[----:B------:R-:W-:Y:S05]  /*11360*/  BRA.U !UP0, `(.L_x_2158) ;  /* 0x0000000108607547 */ /* 0x000fea000b800000 */
[----:B------:R-:W3:Y:S02]  /*11370*/  LDCU UR4, c[0x0][0x7a4] ;  /* 0x0000f480ff0477ac */ /* 0x000ee40008000800 */
[----:B---3--:R-:W-:-:S09]  /*11380*/  UISETP.NE.AND UP0, UPT, UR4, 0x1, UPT ;  /* 0x000000010400788c */ /* 0x008fd2000bf05270 */
[----:B------:R-:W-:Y:S05]  /*11390*/  BRA.U !UP0, `(.L_x_2159) ;  /* 0x0000000108407547 */ /* 0x000fea000b800000 */
[----:B------:R-:W-:Y:S01]  /*113a0*/  MOV R2, 0x0 ;  /* 0x0000000000027802 */ /* 0x000fe20000000f00 */
[----:B------:R-:W3:Y:S01]  /*113b0*/  LDCU.64 UR4, c[0x4][0x3d8] ;  /* 0x01007b00ff0477ac */ /* 0x000ee20008000a00 */
[----:B012---:R-:W-:Y:S02]  /*113c0*/  IMAD.MOV.U32 R8, RZ, RZ, 0x2ef ;  /* 0x000002efff087424 */ /* 0x007fe400078e00ff */
[----:B------:R-:W-:Y:S01]  /*113d0*/  IMAD.MOV.U32 R12, RZ, RZ, 0x1 ;  /* 0x00000001ff0c7424 */ /* 0x000fe200078e00ff */
[----:B------:R-:W0:Y:S01]  /*113e0*/  LDCU.64 UR8, c[0x4][0x3c0] ;  /* 0x01007800ff0877ac */ /* 0x000e220008000a00 */
[----:B------:R-:W1:Y:S01]  /*113f0*/  LDC.64 R2, c[0x4][R2] ;  /* 0x0100000002027b82 */ /* 0x000e620000000a00 */
[----:B------:R-:W-:Y:S01]  /*11400*/  IMAD.MOV.U32 R13, RZ, RZ, RZ ;  /* 0x000000ffff0d7224 */ /* 0x000fe200078e00ff */
[----:B------:R-:W2:Y:S01]  /*11410*/  LDCU.64 UR6, c[0x4][0x200] ;  /* 0x01004000ff0677ac */ /* 0x000ea20008000a00 */
[----:B---3--:R-:W-:Y:S01]  /*11420*/  IMAD.U32 R4, RZ, RZ, UR4 ;  /* 0x00000004ff047e24 */ /* 0x008fe2000f8e00ff */
[----:B------:R-:W-:Y:S01]  /*11430*/  MOV R5, UR5 ;  /* 0x0000000500057c02 */ /* 0x000fe20008000f00 */
[----:B0-----:R-:W-:-:S02]  /*11440*/  IMAD.U32 R6, RZ, RZ, UR8 ;  /* 0x00000008ff067e24 */ /* 0x001fc4000f8e00ff */
[----:B------:R-:W-:Y:S02]  /*11450*/  IMAD.U32 R7, RZ, RZ, UR9 ;  /* 0x00000009ff077e24 */ /* 0x000fe4000f8e00ff */
[----:B--2---:R-:W-:Y:S01]  /*11460*/  IMAD.U32 R10, RZ, RZ, UR6 ;  /* 0x00000006ff0a7e24 */ /* 0x004fe2000f8e00ff */
[----:B------:R-:W-:-:S07]  /*11470*/  MOV R11, UR7 ;  /* 0x00000007000b7c02 */ /* 0x000fce0008000f00 */
[----:B------:R-:W-:-:S07]  /*11480*/  LEPC R20, `(.L_x_2159) ;  /* 0x000000001014794e */ /* 0x000fce0000000000 */
[----:B-1----:R-:W-:Y:S05]  /*11490*/  CALL.ABS.NOINC R2 ;  /* 0x0000000002007343 */ /* 0x002fea0003c00000 */
.L_x_2159:
[----:B------:R-:W3:Y:S02]  /*114a0*/  LDCU.64 UR4, c[0x0][0x770] ;  /* 0x0000ee00ff0477ac */ /* 0x000ee40008000a00 */
[----:B---3--:R-:W-:-:S04]  /*114b0*/  IADD3 R18, P0, PT, R18, UR4, RZ ;  /* 0x0000000412127c10 */ /* 0x008fc8000ff1e0ff */
[----:B------:R-:W-:-:S05]  /*114c0*/  IADD3.X R19, PT, PT, RZ, UR5, RZ, P0, !PT ;  /* 0x00000005ff137c10 */ /* 0x000fca00087fe4ff */
[----:B------:R-:W-:Y:S01]  /*114d0*/  STG.E.64 desc[UR36][R18.64], R16 ;  /* 0x0000001012007986 */ /* 0x000fe2000c101b24 */
[----:B------:R-:W-:Y:S05]  /*114e0*/  EXIT ;  /* 0x000000000000794d */ /* 0x000fea0003800000 */
.L_x_2158:
[----:B------:R-:W-:Y:S01]  /*114f0*/  MOV R0, 0x0 ;  /* 0x0000000000007802 */ /* 0x000fe20000000f00 */
[----:B------:R-:W3:Y:S01]  /*11500*/  LDCU.64 UR6, c[0x4][0x3c8] ;  /* 0x01007900ff0677ac */ /* 0x000ee20008000a00 */
[----:B------:R-:W-:Y:S02]  /*11510*/  HFMA2 R12, -RZ, RZ, 0, 5.9604644775390625e-08 ;  /* 0x00000001ff0c7431 */ /* 0x000fe400000001ff */
[----:B012---:R-:W-:Y:S01]  /*11520*/  IMAD.MOV.U32 R8, RZ, RZ, 0x2e9 ;  /* 0x000002e9ff087424 */ /* 0x007fe200078e00ff */
[----:B------:R0:W1:Y:S01]  /*11530*/  LDC.64 R2, c[0x4][R0] ;  /* 0x0100000000027b82 */ /* 0x0000620000000a00 */
[----:B------:R-:W2:Y:S01]  /*11540*/  LDCU.64 UR8, c[0x4][0x3c0] ;  /* 0x01007800ff0877ac */ /* 0x000ea20008000a00 */
[----:B------:R-:W-:Y:S01]  /*11550*/  IMAD.MOV.U32 R13, RZ, RZ, RZ ;  /* 0x000000ffff0d7224 */ /* 0x000fe200078e00ff */
[----:B------:R-:W4:Y:S01]  /*11560*/  LDCU.64 UR4, c[0x4][0x208] ;  /* 0x01004100ff0477ac */ /* 0x000f220008000a00 */
[----:B---3--:R-:W-:Y:S02]  /*11570*/  IMAD.U32 R4, RZ, RZ, UR6 ;  /* 0x00000006ff047e24 */ /* 0x008fe4000f8e00ff */
[----:B------:R-:W-:-:S02]  /*11580*/  IMAD.U32 R5, RZ, RZ, UR7 ;  /* 0x00000007ff057e24 */ /* 0x000fc4000f8e00ff */
[----:B--2---:R-:W-:Y:S01]  /*11590*/  IMAD.U32 R6, RZ, RZ, UR8 ;  /* 0x00000008ff067e24 */ /* 0x004fe2000f8e00ff */
[----:B------:R-:W-:Y:S01]  /*115a0*/  MOV R7, UR9 ;  /* 0x0000000900077c02 */ /* 0x000fe20008000f00 */
[----:B----4-:R-:W-:Y:S02]  /*115b0*/  IMAD.U32 R10, RZ, RZ, UR4 ;  /* 0x00000004ff0a7e24 */ /* 0x010fe4000f8e00ff */
[----:B0-----:R-:W-:-:S07]  /*115c0*/  IMAD.U32 R11, RZ, RZ, UR5 ;  /* 0x00000005ff0b7e24 */ /* 0x001fce000f8e00ff */
[----:B------:R-:W-:-:S07]  /*115d0*/  LEPC R20, `(.L_x_2160) ;  /* 0x000000001014794e */ /* 0x000fce0000000000 */
[----:B-1----:R-:W-:Y:S05]  /*115e0*/  CALL.ABS.NOINC R2 ;  /* 0x0000000002007343 */ /* 0x002fea0003c00000 */
.L_x_2160:
[----:B------:R-:W-:Y:S05]  /*115f0*/  EXIT ;  /* 0x000000000000794d */ /* 0x000fea0003800000 */
.L_x_2155:
[----:B------:R-:W3:Y:S02]  /*11600*/  LDCU.U8 UR4, c[0x0][0x7a1] ;  /* 0x0000f420ff0477ac */ /* 0x000ee40008000000 */
[----:B---3--:R-:W-:Y:S01]  /*11610*/  UISETP.NE.AND UP0, UPT, UR4, URZ, UPT ;  /* 0x000000ff0400728c */ /* 0x008fe2000bf05270 */
[----:B------:R-:W-:Y:S10]  /*11620*/  BRA.U !UP1, `(.L_x_2161) ;  /* 0x00000001093c7547 */ /* 0x000ff4000b800000 */
[----:B------:R-:W3:Y:S04]  /*11630*/  LDG.E.U16 R0, desc[UR36][R2.64] ;  /* 0x0000002402007981 */ /* 0x000ee8000c1e1500 */
[----:B012---:R-:W2:Y:S01]  /*11640*/  LDG.E.64 R4, desc[UR36][R2.64+0x8] ;  /* 0x0000082402047981 */ /* 0x007ea2000c1e1b00 */
[----:B------:R-:W-:Y:S02]  /*11650*/  PRMT R9, R7, 0x9910, RZ ;  /* 0x0000991007097816 */ /* 0x000fe400000000ff */
[----:B---3--:R-:W-:-:S04]  /*11660*/  PRMT R6, R0, 0x9910, RZ ;  /* 0x0000991000067816 */ /* 0x008fc800000000ff */
[-C--:B------:R-:W-:Y:S02]  /*11670*/  ISETP.NE.AND P2, PT, R6, R9.reuse, PT ;  /* 0x000000090600720c */ /* 0x080fe40003f45270 */
        /* <DEDUP_REMOVED lines=10> */
.L_x_2161:
[----:B------:R-:W-:Y:S05]  /*11720*/  BRA.U !UP0, `(.L_x_2162) ;  /* 0x0000000108607547 */ /* 0x000fea000b800000 */
[----:B------:R-:W3:Y:S02]  /*11730*/  LDCU UR4, c[0x0][0x7a4] ;  /* 0x0000f480ff0477ac */ /* 0x000ee40008000800 */
[----:B---3--:R-:W-:-:S09]  /*11740*/  UISETP.NE.AND UP0, UPT, UR4, 0x1, UPT ;  /* 0x000000010400788c */ /* 0x008fd2000bf05270 */
[----:B------:R-:W-:Y:S05]  /*11750*/  BRA.U !UP0, `(.L_x_2163) ;  /* 0x0000000108407547 */ /* 0x000fea000b800000 */
[----:B------:R-:W-:Y:S01]  /*11760*/  MOV R2, 0x0 ;  /* 0x0000000000027802 */ /* 0x000fe20000000f00 */
[----:B------:R-:W3:Y:S01]  /*11770*/  LDCU.64 UR4, c[0x4][0x3d8] ;  /* 0x01007b00ff0477ac */ /* 0x000ee20008000a00 */
[----:B012---:R-:W-:Y:S02]  /*11780*/  HFMA2 R8, -RZ, RZ, 0, 4.4763088226318359375e-05 ;  /* 0x000002efff087431 */ /* 0x007fe400000001ff */
[----:B------:R-:W-:Y:S01]  /*11790*/  IMAD.MOV.U32 R12, RZ, RZ, 0x1 ;  /* 0x00000001ff0c7424 */ /* 0x000fe200078e00ff */
[----:B------:R-:W0:Y:S01]  /*117a0*/  LDCU.64 UR6, c[0x4][0x3c0] ;  /* 0x01007800ff0677ac */ /* 0x000e220008000a00 */
[----:B------:R-:W1:Y:S01]  /*117b0*/  LDC.64 R2, c[0x4][R2] ;  /* 0x0100000002027b82 */ /* 0x000e620000000a00 */
[----:B------:R-:W-:Y:S01]  /*117c0*/  IMAD.MOV.U32 R13, RZ, RZ, RZ ;  /* 0x000000ffff0d7224 */ /* 0x000fe200078e00ff */
[----:B------:R-:W2:Y:S01]  /*117d0*/  LDCU.64 UR8, c[0x4][0x200] ;  /* 0x01004000ff0877ac */ /* 0x000ea20008000a00 */
[----:B---3--:R-:W-:Y:S02]  /*117e0*/  IMAD.U32 R4, RZ, RZ, UR4 ;  /* 0x00000004ff047e24 */ /* 0x008fe4000f8e00ff */
[----:B------:R-:W-:Y:S01]  /*117f0*/  IMAD.U32 R5, RZ, RZ, UR5 ;  /* 0x00000005ff057e24 */ /* 0x000fe2000f8e00ff */
[----:B0-----:R-:W-:Y:S01]  /*11800*/  MOV R6, UR6 ;  /* 0x0000000600067c02 */ /* 0x001fe20008000f00 */
[----:B------:R-:W-:-:S02]  /*11810*/  IMAD.U32 R7, RZ, RZ, UR7 ;  /* 0x00000007ff077e24 */ /* 0x000fc4000f8e00ff */
[----:B--2---:R-:W-:Y:S02]  /*11820*/  IMAD.U32 R10, RZ, RZ, UR8 ;  /* 0x00000008ff0a7e24 */ /* 0x004fe4000f8e00ff */
[----:B------:R-:W-:-:S07]  /*11830*/  IMAD.U32 R11, RZ, RZ, UR9 ;  /* 0x00000009ff0b7e24 */ /* 0x000fce000f8e00ff */
[----:B------:R-:W-:-:S07]  /*11840*/  LEPC R20, `(.L_x_2163) ;  /* 0x000000001014794e */ /* 0x000fce0000000000 */
[----:B-1----:R-:W-:Y:S05]  /*11850*/  CALL.ABS.NOINC R2 ;  /* 0x0000000002007343 */ /* 0x002fea0003c00000 */
.L_x_2163:
[----:B------:R-:W3:Y:S02]  /*11860*/  LDCU.64 UR4, c[0x0][0x770] ;  /* 0x0000ee00ff0477ac */ /* 0x000ee40008000a00 */
[----:B---3--:R-:W-:-:S05]  /*11870*/  IADD3 R18, P0, PT, R18, UR4, RZ ;  /* 0x0000000412127c10 */ /* 0x008fca000ff1e0ff */
[----:B------:R-:W-:-:S05]  /*11880*/  IMAD.X R19, RZ, RZ, UR5, P0 ;  /* 0x00000005ff137e24 */ /* 0x000fca00080e06ff */
[----:B------:R-:W-:Y:S01]  /*11890*/  STG.E.64 desc[UR36][R18.64], R16 ;  /* 0x0000001012007986 */ /* 0x000fe2000c101b24 */
[----:B------:R-:W-:Y:S05]  /*118a0*/  EXIT ;  /* 0x000000000000794d */ /* 0x000fea0003800000 */
.L_x_2162:
[----:B------:R-:W-:Y:S04]  /*118b0*/  STG.E.64 desc[UR36][R2.64+0x8], R16 ;  /* 0x0000081002007986 */ /* 0x000fe8000c101b24 */
[----:B------:R-:W-:Y:S01]  /*118c0*/  STG.E.U16 desc[UR36][R2.64], R7 ;  /* 0x0000000702007986 */ /* 0x000fe2000c101524 */
[----:B------:R-:W-:Y:S05]  /*118d0*/  EXIT ;  /* 0x000000000000794d */ /* 0x000fea0003800000 */
.L_x_2133:
[----:B------:R-:W4:Y:S02]  /*118e0*/  LDCU UR4, c[0x0][0x3a0] ;  /* 0x00007400ff0477ac */ /* 0x000f240008000800 */
[----:B----4-:R-:W-:-:S13]  /*118f0*/  ISETP.GE.AND P0, PT, R29, UR4, PT ;  /* 0x000000041d007c0c */ /* 0x010fda000bf06270 */
[----:B------:R-:W-:Y:S05]  /*11900*/  @P0 EXIT ;  /* 0x000000000000094d */ /* 0x000fea0003800000 */
[----:B------:R-:W4:Y:S01]  /*11910*/  LDCU UR4, c[0x0][0x3b0] ;  /* 0x00007600ff0477ac */ /* 0x000f220008000800 */
[----:B-1----:R-:W-:Y:S02]  /*11920*/  ISETP.NE.AND P1, PT, R0, RZ, PT ;  /* 0x000000ff0000720c */ /* 0x002fe40003f25270 */
[----:B----4-:R-:W-:-:S13]  /*11930*/  ISETP.NE.AND P0, PT, RZ, UR4, PT ;  /* 0x00000004ff007c0c */ /* 0x010fda000bf05270 */
[----:B------:R-:W-:Y:S05]  /*11940*/  @P0 EXIT P1 ;  /* 0x000000000000094d */ /* 0x000fea0000800000 */
[----:B------:R-:W1:Y:S01]  /*11950*/  LDCU UR4, c[0x0][0x3b4] ;  /* 0x00007680ff0477ac */ /* 0x000e620008000800 */
[----:B--2---:R-:W-:Y:S02]  /*11960*/  ISETP.NE.AND P1, PT, R5, RZ, PT ;  /* 0x000000ff0500720c */ /* 0x004fe40003f25270 */
[----:B-1----:R-:W-:-:S13]  /*11970*/  ISETP.NE.AND P0, PT, RZ, UR4, PT ;  /* 0x00000004ff007c0c */ /* 0x002fda000bf05270 */
[----:B------:R-:W-:Y:S05]  /*11980*/  @P0 EXIT P1 ;  /* 0x000000000000094d */ /* 0x000fea0000800000 */
[----:B------:R-:W1:Y:S01]  /*11990*/  LDCU.U8 UR6, c[0x0][0x7a0] ;  /* 0x0000f400ff0677ac */ /* 0x000e620008000000 */
[----:B------:R-:W2:Y:S01]  /*119a0*/  LDCU.64 UR4, c[0x0][0x798] ;  /* 0x0000f300ff0477ac */ /* 0x000ea20008000a00 */
[----:B-1----:R-:W-:-:S04]  /*119b0*/  UISETP.NE.AND UP1, UPT, UR6, URZ, UPT ;  /* 0x000000ff0600728c */ /* 0x002fc8000bf25270 */
[----:B--2---:R-:W-:Y:S02]  /*119c0*/  USEL UR4, UR4, URZ, UP1 ;  /* 0x000000ff04047287 */ /* 0x004fe40008800000 */
[----:B------:R-:W-:-:S04]  /*119d0*/  USEL UR5, UR5, URZ, UP1 ;  /* 0x000000ff05057287 */ /* 0x000fc80008800000 */
[----:B------:R-:W-:-:S04]  /*119e0*/  IADD3 R16, P0, PT, R8, UR4, RZ ;  /* 0x0000000408107c10 */ /* 0x000fc8000ff1e0ff */
[----:B------:R-:W-:Y:S01]  /*119f0*/  IADD3.X R17, PT, PT, R9, UR5, RZ, P0, !PT ;  /* 0x0000000509117c10 */ /* 0x000fe200087fe4ff */
[----:B------:R-:W-:Y:S08]  /*11a00*/  BRA.U !UP0, `(.L_x_2164) ;  /* 0x0000000108f87547 */ /* 0x000ff0000b800000 */
[----:B------:R-:W-:Y:S05]  /*11a10*/  BRA.U !UP1, `(.L_x_2165) ;  /* 0x0000000109447547 */ /* 0x000fea000b800000 */
[----:B------:R-:W-:Y:S01]  /*11a20*/  MOV R0, 0x0 ;  /* 0x0000000000007802 */ /* 0x000fe20000000f00 */
[----:B------:R-:W1:Y:S01]  /*11a30*/  LDCU.64 UR4, c[0x4][0x3c8] ;  /* 0x01007900ff0477ac */ /* 0x000e620008000a00 */
[----:B------:R-:W-:Y:S02]  /*11a40*/  HFMA2 R12, -RZ, RZ, 0, 5.9604644775390625e-08 ;  /* 0x00000001ff0c7431 */ /* 0x000fe400000001ff */
[----:B0--3--:R-:W-:Y:S01]  /*11a50*/  IMAD.MOV.U32 R8, RZ, RZ, 0x2dd ;  /* 0x000002ddff087424 */ /* 0x009fe200078e00ff */
[----:B------:R0:W2:Y:S01]  /*11a60*/  LDC.64 R2, c[0x4][R0] ;  /* 0x0100000000027b82 */ /* 0x0000a20000000a00 */
[----:B------:R-:W3:Y:S01]  /*11a70*/  LDCU.64 UR6, c[0x4][0x3c0] ;  /* 0x01007800ff0677ac */ /* 0x000ee20008000a00 */
[----:B------:R-:W-:Y:S01]  /*11a80*/  IMAD.MOV.U32 R13, RZ, RZ, RZ ;  /* 0x000000ffff0d7224 */ /* 0x000fe200078e00ff */
[----:B------:R-:W4:Y:S01]  /*11a90*/  LDCU.64 UR8, c[0x4][0x228] ;  /* 0x01004500ff0877ac */ /* 0x000f220008000a00 */
[----:B-1----:R-:W-:Y:S01]  /*11aa0*/  MOV R4, UR4 ;  /* 0x0000000400047c02 */ /* 0x002fe20008000f00 */
[----:B------:R-:W-:-:S02]  /*11ab0*/  IMAD.U32 R5, RZ, RZ, UR5 ;  /* 0x00000005ff057e24 */ /* 0x000fc4000f8e00ff */
[----:B---3--:R-:W-:Y:S02]  /*11ac0*/  IMAD.U32 R6, RZ, RZ, UR6 ;  /* 0x00000006ff067e24 */ /* 0x008fe4000f8e00ff */
[----:B------:R-:W-:Y:S01]  /*11ad0*/  IMAD.U32 R7, RZ, RZ, UR7 ;  /* 0x00000007ff077e24 */ /* 0x000fe2000f8e00ff */
[----:B----4-:R-:W-:Y:S01]  /*11ae0*/  MOV R10, UR8 ;  /* 0x00000008000a7c02 */ /* 0x010fe20008000f00 */
[----:B0-----:R-:W-:-:S07]  /*11af0*/  IMAD.U32 R11, RZ, RZ, UR9 ;  /* 0x00000009ff0b7e24 */ /* 0x001fce000f8e00ff */
[----:B------:R-:W-:-:S07]  /*11b00*/  LEPC R20, `(.L_x_2166) ;  /* 0x000000001014794e */ /* 0x000fce0000000000 */
[----:B--2---:R-:W-:Y:S05]  /*11b10*/  CALL.ABS.NOINC R2 ;  /* 0x0000000002007343 */ /* 0x004fea0003c00000 */
.L_x_2166:
[----:B------:R-:W-:-:S07]  /*11b20*/  CS2R R16, SRZ ;  /* 0x0000000000107805 */ /* 0x000fce000001ff00 */
.L_x_2165:
        /* <DEDUP_REMOVED lines=8> */
[----:B------:R-:W-:Y:S02]  /*11bb0*/  HFMA2 R12, -RZ, RZ, 0, 5.9604644775390625e-08 ;  /* 0x00000001ff0c7431 */ /* 0x000fe400000001ff */
[----:B0--3--:R-:W-:Y:S01]  /*11bc0*/  IMAD.MOV.U32 R8, RZ, RZ, 0x2ef ;  /* 0x000002efff087424 */ /* 0x009fe200078e00ff */
[----:B------:R-:W0:Y:S01]  /*11bd0*/  LDCU.64 UR6, c[0x4][0x3c0] ;  /* 0x01007800ff0677ac */ /* 0x000e220008000a00 */
[----:B------:R-:W2:Y:S01]  /*11be0*/  LDC.64 R2, c[0x4][R2] ;  /* 0x0100000002027b82 */ /* 0x000ea20000000a00 */
[----:B------:R-:W-:Y:S01]  /*11bf0*/  IMAD.MOV.U32 R13, RZ, RZ, RZ ;  /* 0x000000ffff0d7224 */ /* 0x000fe200078e00ff */
[----:B------:R-:W3:Y:S01]  /*11c00*/  LDCU.64 UR8, c[0x4][0x200] ;  /* 0x01004000ff0877ac */ /* 0x000ee20008000a00 */
[----:B-1----:R-:W-:Y:S01]  /*11c10*/  IMAD.U32 R4, RZ, RZ, UR4 ;  /* 0x00000004ff047e24 */ /* 0x002fe2000f8e00ff */
[----:B------:R-:W-:Y:S01]  /*11c20*/  MOV R5, UR5 ;  /* 0x0000000500057c02 */ /* 0x000fe20008000f00 */
[----:B0-----:R-:W-:-:S02]  /*11c30*/  IMAD.U32 R6, RZ, RZ, UR6 ;  /* 0x00000006ff067e24 */ /* 0x001fc4000f8e00ff */
[----:B------:R-:W-:Y:S01]  /*11c40*/  IMAD.U32 R7, RZ, RZ, UR7 ;  /* 0x00000007ff077e24 */ /* 0x000fe2000f8e00ff */
[----:B---3--:R-:W-:Y:S01]  /*11c50*/  MOV R10, UR8 ;  /* 0x00000008000a7c02 */ /* 0x008fe20008000f00 */
[----:B------:R-:W-:-:S07]  /*11c60*/  IMAD.U32 R11, RZ, RZ, UR9 ;  /* 0x00000009ff0b7e24 */ /* 0x000fce000f8e00ff */
[----:B------:R-:W-:-:S07]  /*11c70*/  LEPC R20, `(.L_x_2168) ;  /* 0x000000001014794e */ /* 0x000fce0000000000 */
[----:B--2---:R-:W-:Y:S05]  /*11c80*/  CALL.ABS.NOINC R2 ;  /* 0x0000000002007343 */ /* 0x004fea0003c00000 */
.L_x_2168:
[----:B------:R-:W1:Y:S02]  /*11c90*/  LDCU.64 UR4, c[0x0][0x770] ;  /* 0x0000ee00ff0477ac */ /* 0x000e640008000a00 */
[----:B-1----:R-:W-:-:S05]  /*11ca0*/  IADD3 R18, P0, PT, R18, UR4, RZ ;  /* 0x0000000412127c10 */ /* 0x002fca000ff1e0ff */
[----:B------:R-:W-:-:S05]  /*11cb0*/  IMAD.X R19, RZ, RZ, UR5, P0 ;  /* 0x00000005ff137e24 */ /* 0x000fca00080e06ff */
[----:B------:R-:W-:Y:S01]  /*11cc0*/  STG.E.64 desc[UR36][R18.64], R16 ;  /* 0x0000001012007986 */ /* 0x000fe2000c101b24 */
[----:B------:R-:W-:Y:S05]  /*11cd0*/  EXIT ;  /* 0x000000000000794d */ /* 0x000fea0003800000 */
.L_x_2167:
[----:B------:R-:W-:Y:S01]  /*11ce0*/  MOV R0, 0x0 ;  /* 0x0000000000007802 */ /* 0x000fe20000000f00 */
[----:B------:R-:W1:Y:S01]  /*11cf0*/  LDCU.64 UR4, c[0x4][0x3c8] ;  /* 0x01007900ff0477ac */ /* 0x000e620008000a00 */
[----:B0--3--:R-:W-:Y:S02]  /*11d00*/  HFMA2 R8, -RZ, RZ, 0, 4.4405460357666015625e-05 ;  /* 0x000002e9ff087431 */ /* 0x009fe400000001ff */
[----:B------:R-:W-:Y:S01]  /*11d10*/  IMAD.MOV.U32 R12, RZ, RZ, 0x1 ;  /* 0x00000001ff0c7424 */ /* 0x000fe200078e00ff */
[----:B------:R0:W2:Y:S01]  /*11d20*/  LDC.64 R2, c[0x4][R0] ;  /* 0x0100000000027b82 */ /* 0x0000a20000000a00 */
[----:B------:R-:W3:Y:S01]  /*11d30*/  LDCU.64 UR6, c[0x4][0x3c0] ;  /* 0x01007800ff0677ac */ /* 0x000ee20008000a00 */
[----:B------:R-:W-:Y:S01]  /*11d40*/  IMAD.MOV.U32 R13, RZ, RZ, RZ ;  /* 0x000000ffff0d7224 */ /* 0x000fe200078e00ff */
[----:B------:R-:W4:Y:S01]  /*11d50*/  LDCU.64 UR8, c[0x4][0x208] ;  /* 0x01004100ff0877ac */ /* 0x000f220008000a00 */
[----:B-1----:R-:W-:Y:S01]  /*11d60*/  MOV R4, UR4 ;  /* 0x0000000400047c02 */ /* 0x002fe20008000f00 */
[----:B------:R-:W-:-:S02]  /*11d70*/  IMAD.U32 R5, RZ, RZ, UR5 ;  /* 0x00000005ff057e24 */ /* 0x000fc4000f8e00ff */
[----:B---3--:R-:W-:Y:S01]  /*11d80*/  IMAD.U32 R6, RZ, RZ, UR6 ;  /* 0x00000006ff067e24 */ /* 0x008fe2000f8e00ff */
[----:B------:R-:W-:Y:S01]  /*11d90*/  MOV R7, UR7 ;  /* 0x0000000700077c02 */ /* 0x000fe20008000f00 */
[----:B----4-:R-:W-:Y:S02]  /*11da0*/  IMAD.U32 R10, RZ, RZ, UR8 ;  /* 0x00000008ff0a7e24 */ /* 0x010fe4000f8e00ff */
[----:B0-----:R-:W-:-:S07]  /*11db0*/  IMAD.U32 R11, RZ, RZ, UR9 ;  /* 0x00000009ff0b7e24 */ /* 0x001fce000f8e00ff */
[----:B------:R-:W-:-:S07]  /*11dc0*/  LEPC R20, `(.L_x_2169) ;  /* 0x000000001014794e */ /* 0x000fce0000000000 */
[----:B--2---:R-:W-:Y:S05]  /*11dd0*/  CALL.ABS.NOINC R2 ;  /* 0x0000000002007343 */ /* 0x004fea0003c00000 */
.L_x_2169:
[----:B------:R-:W-:Y:S05]  /*11de0*/  EXIT ;  /* 0x000000000000794d */ /* 0x000fea0003800000 */
.L_x_2164:
[----:B------:R-:W1:Y:S02]  /*11df0*/  LDCU.U8 UR4, c[0x0][0x7a1] ;  /* 0x0000f420ff0477ac */ /* 0x000e640008000000 */
[----:B-1----:R-:W-:Y:S01]  /*11e00*/  UISETP.NE.AND UP0, UPT, UR4, URZ, UPT ;  /* 0x000000ff0400728c */ /* 0x002fe2000bf05270 */
[----:B------:R-:W-:Y:S10]  /*11e10*/  BRA.U !UP1, `(.L_x_2170) ;  /* 0x00000001093c7547 */ /* 0x000ff4000b800000 */
[----:B------:R-:W2:Y:S04]  /*11e20*/  LDG.E.U16 R0, desc[UR36][R2.64] ;  /* 0x0000002402007981 */ /* 0x000ea8000c1e1500 */
[----:B------:R-:W4:Y:S01]  /*11e30*/  LDG.E.64 R4, desc[UR36][R2.64+0x8] ;  /* 0x0000082402047981 */ /* 0x000f22000c1e1b00 */
[----:B0--3--:R-:W-:Y:S02]  /*11e40*/  PRMT R9, R7, 0x9910, RZ ;  /* 0x0000991007097816 */ /* 0x009fe400000000ff */
[----:B--2---:R-:W-:-:S04]  /*11e50*/  PRMT R6, R0, 0x9910, RZ ;  /* 0x0000991000067816 */ /* 0x004fc800000000ff */
[-C--:B------:R-:W-:Y:S02]  /*11e60*/  ISETP.NE.AND P2, PT, R6, R9.reuse, PT ;  /* 0x000000090600720c */ /* 0x080fe40003f45270 */
[----:B----4-:R-:W-:Y:S02]  /*11e70*/  ISETP.GE.U32.AND P0, PT, R4, R16, PT ;  /* 0x000000100400720c */ /* 0x010fe40003f06070 */
        /* <DEDUP_REMOVED lines=9> */
.L_x_2170:
[----:B------:R-:W-:Y:S05]  /*11f10*/  BRA.U !UP0, `(.L_x_2171) ;  /* 0x0000000108607547 */ /* 0x000fea000b800000 */
[----:B------:R-:W1:Y:S02]  /*11f20*/  LDCU UR4, c[0x0][0x7a4] ;  /* 0x0000f480ff0477ac */ /* 0x000e640008000800 */
[----:B-1----:R-:W-:-:S09]  /*11f30*/  UISETP.NE.AND UP0, UPT, UR4, 0x1, UPT ;  /* 0x000000010400788c */ /* 0x002fd2000bf05270 */
[----:B------:R-:W-:Y:S05]  /*11f40*/  BRA.U !UP0, `(.L_x_2172) ;  /* 0x0000000108407547 */ /* 0x000fea000b800000 */
[----:B------:R-:W-:Y:S01]  /*11f50*/  MOV R2, 0x0 ;  /* 0x0000000000027802 */ /* 0x000fe20000000f00 */
[----:B------:R-:W1:Y:S01]  /*11f60*/  LDCU.64 UR4, c[0x4][0x3d8] ;  /* 0x01007b00ff0477ac */ /* 0x000e620008000a00 */
[----:B0--3--:R-:W-:Y:S02]  /*11f70*/  HFMA2 R8, -RZ, RZ, 0, 4.4763088226318359375e-05 ;  /* 0x000002efff087431 */ /* 0x009fe400000001ff */
[----:B------:R-:W-:Y:S01]  /*11f80*/  IMAD.MOV.U32 R12, RZ, RZ, 0x1 ;  /* 0x00000001ff0c7424 */ /* 0x000fe200078e00ff */
[----:B------:R-:W0:Y:S01]  /*11f90*/  LDCU.64 UR6, c[0x4][0x3c0] ;  /* 0x01007800ff0677ac */ /* 0x000e220008000a00 */
[----:B------:R-:W2:Y:S01]  /*11fa0*/  LDC.64 R2, c[0x4][R2] ;  /* 0x0100000002027b82 */ /* 0x000ea20000000a00 */
[----:B------:R-:W-:Y:S01]  /*11fb0*/  IMAD.MOV.U32 R13, RZ, RZ, RZ ;  /* 0x000000ffff0d7224 */ /* 0x000fe200078e00ff */
[----:B------:R-:W3:Y:S01]  /*11fc0*/  LDCU.64 UR8, c[0x4][0x200] ;  /* 0x01004000ff0877ac */ /* 0x000ee20008000a00 */
[----:B-1----:R-:W-:Y:S01]  /*11fd0*/  MOV R4, UR4 ;  /* 0x0000000400047c02 */ /* 0x002fe20008000f00 */
[----:B------:R-:W-:-:S02]  /*11fe0*/  IMAD.U32 R5, RZ, RZ, UR5 ;  /* 0x00000005ff057e24 */ /* 0x000fc4000f8e00ff */
[----:B0-----:R-:W-:Y:S01]  /*11ff0*/  IMAD.U32 R6, RZ, RZ, UR6 ;  /* 0x00000006ff067e24 */ /* 0x001fe2000f8e00ff */
[----:B------:R-:W-:Y:S01]  /*12000*/  MOV R7, UR7 ;  /* 0x0000000700077c02 */ /* 0x000fe20008000f00 */
[----:B---3--:R-:W-:Y:S02]  /*12010*/  IMAD.U32 R10, RZ, RZ, UR8 ;  /* 0x00000008ff0a7e24 */ /* 0x008fe4000f8e00ff */
[----:B------:R-:W-:-:S07]  /*12020*/  IMAD.U32 R11, RZ, RZ, UR9 ;  /* 0x00000009ff0b7e24 */ /* 0x000fce000f8e00ff */
[----:B------:R-:W-:-:S07]  /*12030*/  LEPC R20, `(.L_x_2172) ;  /* 0x000000001014794e */ /* 0x000fce0000000000 */
[----:B--2---:R-:W-:Y:S05]  /*12040*/  CALL.ABS.NOINC R2 ;  /* 0x0000000002007343 */ /* 0x004fea0003c00000 */
.L_x_2172:
[----:B------:R-:W1:Y:S02]  /*12050*/  LDCU.64 UR4, c[0x0][0x770] ;  /* 0x0000ee00ff0477ac */ /* 0x000e640008000a00 */
[----:B-1----:R-:W-:-:S04]  /*12060*/  IADD3 R18, P0, PT, R18, UR4, RZ ;  /* 0x0000000412127c10 */ /* 0x002fc8000ff1e0ff */
[----:B------:R-:W-:-:S05]  /*12070*/  IADD3.X R19, PT, PT, RZ, UR5, RZ, P0, !PT ;  /* 0x00000005ff137c10 */ /* 0x000fca00087fe4ff */
[----:B------:R-:W-:Y:S01]  /*12080*/  STG.E.64 desc[UR36][R18.64], R16 ;  /* 0x0000001012007986 */ /* 0x000fe2000c101b24 */
[----:B------:R-:W-:Y:S05]  /*12090*/  EXIT ;  /* 0x000000000000794d */ /* 0x000fea0003800000 */
.L_x_2171:
[----:B------:R-:W-:Y:S04]  /*120a0*/  STG.E.64 desc[UR36][R2.64+0x8], R16 ;  /* 0x0000081002007986 */ /* 0x000fe8000c101b24 */
[----:B------:R-:W-:Y:S01]  /*120b0*/  STG.E.U16 desc[UR36][R2.64], R7 ;  /* 0x0000000702007986 */ /* 0x000fe2000c101524 */
[----:B------:R-:W-:Y:S05]  /*120c0*/  EXIT ;  /* 0x000000000000794d */ /* 0x000fea0003800000 */
        .weak           $__internal_6_$__cuda_sm20_div_u64
        .type           $__internal_6_$__cuda_sm20_div_u64,@function
        .size           $__internal_6_$__cuda_sm20_div_u64,(.L_x_6058 - $__internal_6_$__cuda_sm20_div_u64)
$__internal_6_$__cuda_sm20_div_u64:
        /* <DEDUP_REMOVED lines=66> */
[----:B------:R-:W-:Y:S06]  /*124f0*/  RET.REL.NODEC R2 `(_ZN2at6native13reduce_kernelILi512ELi1ENS0_8ReduceOpIsNS0_9ArgMinOpsIsEEjlLi4ELi4EEEEEvT1_) ;  /* 0xfffffed802c07950 */ /* 0x000fec0003c3ffff */
.L_x_2173:
        /* <DEDUP_REMOVED lines=16> */
.L_x_6058:


//--------------------- .text._ZN2at6native13reduce_kernelILi256ELi2ENS0_8ReduceOpIsNS0_9ArgMinOpsIsEEjlLi4ELi4EEEEEvT1_ --------------------------
	.section	.text._ZN2at6native13reduce_kernelILi256ELi2ENS0_8ReduceOpIsNS0_9ArgMinOpsIsEEjlLi4ELi4EEEEEvT1_,"ax",@progbits
	.align	128
        .global         _ZN2at6native13reduce_kernelILi256ELi2ENS0_8ReduceOpIsNS0_9ArgMinOpsIsEEjlLi4ELi4EEEEEvT1_
        .type           _ZN2at6native13reduce_kernelILi256ELi2ENS0_8ReduceOpIsNS0_9ArgMinOpsIsEEjlLi4ELi4EEEEEvT1_,@function
        .size           _ZN2at6native13reduce_kernelILi256ELi2ENS0_8ReduceOpIsNS0_9ArgMinOpsIsEEjlLi4ELi4EEEEEvT1_,(.L_x_6059 - _ZN2at6native13reduce_kernelILi256ELi2ENS0_8ReduceOpIsNS0_9ArgMinOpsIsEEjlLi4ELi4EEEEEvT1_)
        .other          _ZN2at6native13reduce_kernelILi256ELi2ENS0_8ReduceOpIsNS0_9ArgMinOpsIsEEjlLi4ELi4EEEEEvT1_,@"STO_CUDA_ENTRY STV_DEFAULT"
_ZN2at6native13reduce_kernelILi256ELi2ENS0_8ReduceOpIsNS0_9ArgMinOpsIsEEjlLi4ELi4EEEEEvT1_:
.text._ZN2at6native13reduce_kernelILi256ELi2ENS0_8ReduceOpIsNS0_9ArgMinOpsIsEEjlLi4ELi4EEEEEvT1_:
[----:B------:R-:W0:Y:S01]  /*0000*/  LDC R1, c[0x0][0x37c] ;  /* 0x0000df00ff017b82 */ /* 0x000e220000000800 */
[----:B------:R-:W1:Y:S01]  /*0010*/  S2R R17, SR_TID.X ;  /* 0x0000000000117919 */ /* 0x000e620000002100 */
[----:B------:R-:W1:Y:S06]  /*0020*/  LDCU.128 UR8, c[0x0][0x3b0] ;  /* 0x00007600ff0877ac */ /* 0x000e6c0008000c00 */
[----:B------:R-:W2:Y:S01]  /*0030*/  S2UR UR5, SR_CTAID.X ;  /* 0x00000000000579c3 */ /* 0x000ea20000002500 */
[----:B------:R-:W-:Y:S01]  /*0040*/  IMAD.MOV.U32 R40, RZ, RZ, RZ ;  /* 0x000000ffff287224 */ /* 0x000fe200078e00ff */
[----:B------:R-:W3:Y:S01]  /*0050*/  S2R R2, SR_TID.Y ;  /* 0x0000000000027919 */ /* 0x000ee20000002200 */
[----:B------:R-:W4:Y:S01]  /*0060*/  LDCU UR4, c[0x0][0x56c] ;  /* 0x0000ad80ff0477ac */ /* 0x000f220008000800 */
[----:B------:R-:W5:Y:S01]  /*0070*/  S2R R16, SR_CTAID.Y ;  /* 0x0000000000107919 */ /* 0x000f620000002600 */
[----:B------:R-:W3:Y:S03]  /*0080*/  LDCU UR6, c[0x0][0x3c0] ;  /* 0x00007800ff0677ac */ /* 0x000ee60008000800 */
[----:B------:R-:W2:Y:S01]  /*0090*/  LDC R0, c[0x0][0x3a8] ;  /* 0x0000ea00ff007b82 */ /* 0x000ea20000000800 */
[----:B----4-:R-:W-:Y:S01]  /*00a0*/  UISETP.NE.AND UP0, UPT, UR4, URZ, UPT ;  /* 0x000000ff0400728c */ /* 0x010fe2000bf05270 */
[----:B-1----:R-:W-:-:S02]  /*00b0*/  IMAD R3, R17, UR11, RZ ;  /* 0x0000000b11037c24 */ /* 0x002fc4000f8e02ff */
[----:B------:R-:W-:Y:S02]  /*00c0*/  IMAD R5, R17, UR8, RZ ;  /* 0x0000000811057c24 */ /* 0x000fe4000f8e02ff */
[C---:B---3--:R-:W-:Y:S02]  /*00d0*/  IMAD R3, R2.reuse, UR6, R3 ;  /* 0x0000000602037c24 */ /* 0x048fe4000f8e0203 */
[----:B------:R-:W-:Y:S02]  /*00e0*/  IMAD R5, R2, UR9, R5 ;  /* 0x0000000902057c24 */ /* 0x000fe4000f8e0205 */
[----:B--2---:R-:W-:Y:S02]  /*00f0*/  IMAD R3, R0, UR5, R3 ;  /* 0x0000000500037c24 */ /* 0x004fe4000f8e0203 */
[----:B-----5:R-:W-:Y:S02]  /*0100*/  IMAD R21, R16, UR10, R5 ;  /* 0x0000000a10157c24 */ /* 0x020fe4000f8e0205 */
[----:B------:R-:W-:Y:S01]  /*0110*/  IMAD.SHL.U32 R23, R3, 0x2, RZ ;  /* 0x0000000203177824 */ /* 0x000fe200078e00ff */
[----:B0-----:R-:W-:Y:S06]  /*0120*/  BRA.U !UP0, `(.L_x_2174) ;  /* 0x0000001108547547 */ /* 0x001fec000b800000 */
[----:B------:R-:W0:Y:S01]  /*0130*/  LDCU.64 UR6, c[0x0][0x570] ;  /* 0x0000ae00ff0677ac */ /* 0x000e220008000a00 */
[----:B------:R-:W-:Y:S01]  /*0140*/  IMAD.MOV.U32 R22, RZ, RZ, RZ ;  /* 0x000000ffff167224 */ /* 0x000fe200078e00ff */
        /* <DEDUP_REMOVED lines=275> */
.L_x_2174:
[----:B------:R-:W0:Y:S01]  /*1280*/  LDCU UR5, c[0x0][0x39c] ;  /* 0x00007380ff0577ac */ /* 0x000e220008000800 */
[----:B------:R-:W-:Y:S01]  /*1290*/  BSSY.RECONVERGENT B6, `(.L_x_2175) ;  /* 0x0000e2a000067945 */ /* 0x000fe20003800200 */
[----:B------:R-:W-:Y:S02]  /*12a0*/  PRMT R24, RZ, 0x7610, R24 ;  /* 0x00007610ff187816 */ /* 0x000fe40000000018 */
[----:B------:R-:W-:Y:S01]  /*12b0*/  CS2R R26, SRZ ;  /* 0x00000000001a7805 */ /* 0x000fe2000001ff00 */
[----:B------:R-:W1:Y:S01]  /*12c0*/  LDCU UR4, c[0x0][0x3a0] ;  /* 0x00007400ff0477ac */ /* 0x000e620008000800 */
[----:B------:R-:W-:Y:S02]  /*12d0*/  CS2R R6, SRZ ;  /* 0x0000000000067805 */ /* 0x000fe4000001ff00 */
[----:B------:R-:W-:Y:S01]  /*12e0*/  PRMT R3, RZ, 0x7610, R3 ;  /* 0x00007610ff037816 */ /* 0x000fe20000000003 */
[----:B------:R-:W2:Y:S01]  /*12f0*/  LDCU.64 UR36, c[0x0][0x358] ;  /* 0x00006b00ff2477ac */ /* 0x000ea20008000a00 */
[----:B0-----:R-:W-:-:S04]  /*1300*/  MOV R8, UR5 ;  /* 0x0000000500087c02 */ /* 0x001fc80008000f00 */
[----:B------:R-:W-:-:S04]  /*1310*/  ISETP.GE.U32.AND P0, PT, R21, R8, PT ;  /* 0x000000081500720c */ /* 0x000fc80003f06070 */
[----:B-1----:R-:W-:-:S13]  /*1320*/  ISETP.GE.U32.OR P0, PT, R23, UR4, P0 ;  /* 0x0000000417007c0c */ /* 0x002fda0008706470 */
[----:B--2---:R-:W-:Y:S05]  /*1330*/  @P0 BRA `(.L_x_2176) ;  /* 0x000000e0007c0947 */ /* 0x004fea0003800000 */
[----:B------:R-:W0:Y:S01]  /*1340*/  LDCU.U8 UR6, c[0x0][0x3d0] ;  /* 0x00007a00ff0677ac */ /* 0x000e220008000000 */
[----:B------:R-:W1:Y:S01]  /*1350*/  LDCU.64 UR4, c[0x0][0x768] ;  /* 0x0000ed00ff0477ac */ /* 0x000e620008000a00 */
[----:B0-----:R-:W-:Y:S01]  /*1360*/  UISETP.NE.AND UP0, UPT, UR6, URZ, UPT ;  /* 0x000000ff0600728c */ /* 0x001fe2000bf05270 */
[----:B-1----:R-:W-:-:S05]  /*1370*/  IADD3 R18, P0, PT, R40, UR4, RZ ;  /* 0x0000000428127c10 */ /* 0x002fca000ff1e0ff */
[----:B------:R-:W-:-:S03]  /*1380*/  IMAD.X R19, RZ, RZ, UR5, P0 ;  /* 0x00000005ff137e24 */ /* 0x000fc600080e06ff */
        /* <DEDUP_REMOVED lines=9> */
[----:B------:R-:W5:Y:S01]  /*1420*/  LDCU UR4, c[0x0][0x39c] ;  /* 0x00007380ff0477ac */ /* 0x000f620008000800 */
[----:B0-----:R-:W-:-:S02]  /*1430*/  IMAD.U32 R4, RZ, RZ, UR6 ;  /* 0x00000006ff047e24 */ /* 0x001fc4000f8e00ff */
[----:B------:R-:W-:Y:S02]  /*1440*/  IMAD.U32 R5, RZ, RZ, UR7 ;  /* 0x00000007ff057e24 */ /* 0x000fe4000f8e00ff */
[----:B---3--:R-:W-:Y:S02]  /*1450*/  IMAD.U32 R6, RZ, RZ, UR8 ;  /* 0x00000008ff067e24 */ /* 0x008fe4000f8e00ff */
[----:B------:R-:W-:Y:S02]  /*1460*/  IMAD.U32 R7, RZ, RZ, UR9 ;  /* 0x00000009ff077e24 */ /* 0x000fe4000f8e00ff */
[----:B----4-:R-:W-:Y:S02]  /*1470*/  IMAD.U32 R10, RZ, RZ, UR10 ;  /* 0x0000000aff0a7e24 */ /* 0x010fe4000f8e00ff */
[----:B------:R-:W-:Y:S02]  /*1480*/  IMAD.U32 R11, RZ, RZ, UR11 ;  /* 0x0000000bff0b7e24 */ /* 0x000fe4000f8e00ff */
[----:B-1---5:R-:W-:-:S07]  /*1490*/  IMAD.U32 R25, RZ, RZ, UR4 ;  /* 0x00000004ff197e24 */ /* 0x022fce000f8e00ff */
[----:B------:R-:W-:-:S07]  /*14a0*/  LEPC R20, `(.L_x_2178) ;  /* 0x000000001014794e */ /* 0x000fce0000000000 */
[----:B--2---:R-:W-:Y:S05]  /*14b0*/  CALL.ABS.NOINC R14 ;  /* 0x000000000e007343 */ /* 0x004fea0003c00000 */
.L_x_2178:
[----:B------:R-:W0:Y:S01]  /*14c0*/  LDC.U16 R28, c[0x0][0x388] ;  /* 0x0000e200ff1c7b82 */ /* 0x000e220000000400 */
        /* <DEDUP_REMOVED lines=37> */
[----:B------:R-:W0:Y:S01]  /*1720*/  LDCU.U16 UR4, c[0x0][0x388] ;  /* 0x00007100ff0477ac */ /* 0x000e220008000400 */
[----:B------:R-:W1:Y:S04]  /*1730*/  LDC.64 R10, c[0x0][0x390] ;  /* 0x0000e400ff0a7b82 */ /* 0x000e680000000a00 */
[----:B------:R2:W3:Y:S01]  /*1740*/  LDG.E.U16 R5, desc[UR36][R4.64] ;  /* 0x0000002404057981 */ /* 0x0004e2000c1e1500 */
[----:B------:R-:W-:Y:S01]  /*1750*/  IMAD.IADD R3, R17, 0x1, -R12 ;  /* 0x0000000111037824 */ /* 0x000fe200078e0a0c */
[----:B0-----:R-:W-:-:S04]  /*1760*/  UPRMT UR4, UR4, 0x9910, URZ ;  /* 0x0000991004047896 */ /* 0x001fc800080000ff */
        /* <DEDUP_REMOVED lines=13> */
.L_x_2182:
[----:B------:R-:W-:Y:S05]  /*1840*/  BSYNC.RECONVERGENT B1 ;  /* 0x0000000000017941 */ /* 0x000fea0003800200 */
.L_x_2181:
[----:B------:R-:W0:Y:S01]  /*1850*/  LDC R25, c[0x0][0x39c] ;  /* 0x0000e700ff197b82 */ /* 0x000e220000000800 */
[----:B------:R-:W-:Y:S02]  /*1860*/  IADD3 R18, P0, PT, R18, 0x8, RZ ;  /* 0x0000000812127810 */ /* 0x000fe40007f1e0ff */
[----:B------:R-:W-:-:S03]  /*1870*/  IADD3 R15, PT, PT, -R12, 0x4, RZ ;  /* 0x000000040c0f7810 */ /* 0x000fc60007ffe1ff */
[----:B------:R-:W-:Y:S01]  /*1880*/  IMAD.X R19, RZ, RZ, R19, P0 ;  /* 0x000000ffff137224 */ /* 0x000fe200000e0613 */
[----:B0-----:R-:W-:-:S07]  /*1890*/  IADD3 R25, PT, PT, R12, -0x4, R25 ;  /* 0xfffffffc0c197810 */ /* 0x001fce0007ffe019 */
.L_x_2180:
[----:B------:R-:W-:Y:S05]  /*18a0*/  BSYNC.RECONVERGENT B0 ;  /* 0x0000000000007941 */ /* 0x000fea0003800200 */
.L_x_2179:
[----:B------:R-:W0:Y:S01]  /*18b0*/  LDC.64 R4, c[0x0][0x3b0] ;  /* 0x0000ec00ff047b82 */ /* 0x000e220000000a00 */
[----:B------:R-:W-:Y:S01]  /*18c0*/  BSSY.RECONVERGENT B0, `(.L_x_2183) ;  /* 0x0000057000007945 */ /* 0x000fe20003800200 */
[----:B------:R-:W-:-:S06]  /*18d0*/  IMAD.MOV.U32 R12, RZ, RZ, R28 ;  /* 0x000000ffff0c7224 */ /* 0x000fcc00078e001c */
[----:B------:R-:W1:Y:S01]  /*18e0*/  LDC R10, c[0x0][0x3b8] ;  /* 0x0000ee00ff0a7b82 */ /* 0x000e620000000800 */
[----:B0-----:R-:W-:Y:S01]  /*18f0*/  IMAD R4, R17, R4, RZ ;  /* 0x0000000411047224 */ /* 0x001fe200078e02ff */
[----:B------:R-:W-:-:S03]  /*1900*/  ISETP.NE.AND P0, PT, R5, RZ, PT ;  /* 0x000000ff0500720c */ /* 0x000fc60003f05270 */
[C---:B------:R-:W-:Y:S01]  /*1910*/  IMAD R13, R2.reuse, R5, R4 ;  /* 0x00000005020d7224 */ /* 0x040fe200078e0204 */
[----:B------:R-:W-:-:S03]  /*1920*/  ISETP.NE.AND P0, PT, R2, RZ, P0 ;  /* 0x000000ff0200720c */ /* 0x000fc60000705270 */
[----:B-1----:R-:W-:Y:S01]  /*1930*/  IMAD R21, R16, R10, R13 ;  /* 0x0000000a10157224 */ /* 0x002fe200078e020d */
[----:B------:R-:W-:Y:S01]  /*1940*/  ISETP.NE.AND P1, PT, R10, RZ, PT ;  /* 0x000000ff0a00720c */ /* 0x000fe20003f25270 */
[----:B------:R-:W-:Y:S02]  /*1950*/  IMAD.MOV.U32 R13, RZ, RZ, R9 ;  /* 0x000000ffff0d7224 */ /* 0x000fe400078e0009 */
[----:B------:R-:W-:Y:S01]  /*1960*/  IMAD.SHL.U32 R4, R21, 0x4, RZ ;  /* 0x0000000415047824 */ /* 0x000fe200078e00ff */
[----:B------:R-:W-:Y:S01]  /*1970*/  ISETP.NE.AND P1, PT, R16, RZ, P1 ;  /* 0x000000ff1000720c */ /* 0x000fe20000f25270 */
[----:B------:R-:W-:Y:S02]  /*1980*/  IMAD.MOV.U32 R16, RZ, RZ, R28 ;  /* 0x000000ffff107224 */ /* 0x000fe400078e001c */
[----:B------:R-:W-:Y:S01]  /*1990*/  VIADD R10, R4, 0x3 ;  /* 0x00000003040a7836 */ /* 0x000fe20000000000 */
[----:B------:R-:W-:-:S04]  /*19a0*/  PLOP3.LUT P0, PT, P0, P1, PT, 0xf8, 0x8f ;  /* 0x00000000008f781c */ /* 0x000fc80000703f70 */
[----:B------:R-:W-:Y:S01]  /*19b0*/  ISETP.GE.U32.AND P2, PT, R10, R25, PT ;  /* 0x000000190a00720c */ /* 0x000fe20003f46070 */
[----:B------:R-:W-:-:S12]  /*19c0*/  IMAD.MOV.U32 R10, RZ, RZ, R14 ;  /* 0x000000ffff0a7224 */ /* 0x000fd800078e000e */
[----:B------:R-:W-:Y:S05]  /*19d0*/  @P2 BRA `(.L_x_2184) ;  /* 0x0000000400142947 */ /* 0x000fea0003800000 */
[----:B------:R-:W-:Y:S02]  /*19e0*/  IMAD.MOV.U32 R20, RZ, RZ, R4 ;  /* 0x000000ffff147224 */ /* 0x000fe400078e0004 */
[----:B------:R-:W-:Y:S02]  /*19f0*/  IMAD.MOV.U32 R13, RZ, RZ, R9 ;  /* 0x000000ffff0d7224 */ /* 0x000fe400078e0009 */
[----:B------:R-:W-:Y:S02]  /*1a00*/  IMAD.MOV.U32 R10, RZ, RZ, R14 ;  /* 0x000000ffff0a7224 */ /* 0x000fe400078e000e */
[--C-:B------:R-:W-:Y:S02]  /*1a10*/  IMAD.MOV.U32 R12, RZ, RZ, R28.reuse ;  /* 0x000000ffff0c7224 */ /* 0x100fe400078e001c */
[----:B------:R-:W-:-:S07]  /*1a20*/  IMAD.MOV.U32 R16, RZ, RZ, R28 ;  /* 0x000000ffff107224 */ /* 0x000fce00078e001c */
.L_x_2185:
[----:B------:R-:W-:Y:S01]  /*1a30*/  IMAD.WIDE.U32 R4, R21, 0x8, R18 ;  /* 0x0000000815047825 */ /* 0x000fe200078e0012 */
[----:B------:R-:W-:Y:S01]  /*1a40*/  PRMT R29, R11, 0x9910, RZ ;  /* 0x000099100b1d7816 */ /* 0x000fe200000000ff */
[----:B------:R-:W0:Y:S04]  /*1a50*/  LDCU UR4, c[0x0][0x3a4] ;  /* 0x00007480ff0477ac */ /* 0x000e280008000800 */
[----:B------:R-:W2:Y:S01]  /*1a60*/  LDG.E.64 R4, desc[UR36][R4.64] ;  /* 0x0000002404047981 */ /* 0x000ea2000c1e1b00 */
[----:B------:R-:W-:Y:S02]  /*1a70*/  PRMT R31, R16, 0x9910, RZ ;  /* 0x00009910101f7816 */ /* 0x000fe400000000ff */
[----:B------:R-:W-:Y:S02]  /*1a80*/  PRMT R35, R0, 0x9910, RZ ;  /* 0x0000991000237816 */ /* 0x000fe400000000ff */
[----:B------:R-:W-:Y:S01]  /*1a90*/  PRMT R32, R12, 0x9910, RZ ;  /* 0x000099100c207816 */ /* 0x000fe200000000ff */
[----:B0-----:R-:W-:Y:S01]  /*1aa0*/  VIADD R21, R21, UR4 ;  /* 0x0000000415157c36 */ /* 0x001fe20008000000 */
[----:B--2---:R-:W-:-:S02]  /*1ab0*/  PRMT R28, R4, 0x9910, RZ ;  /* 0x00009910041c7816 */ /* 0x004fc400000000ff */
[----:B------:R-:W-:Y:S02]  /*1ac0*/  PRMT R30, R4, 0xbb32, RZ ;  /* 0x0000bb32041e7816 */ /* 0x000fe400000000ff */
[CC--:B------:R-:W-:Y:S02]  /*1ad0*/  ISETP.NE.AND P3, PT, R29.reuse, R28.reuse, PT ;  /* 0x0000001c1d00720c */ /* 0x0c0fe40003f65270 */
[----:B------:R-:W-:Y:S01]  /*1ae0*/  ISETP.GE.AND P4, PT, R29, R28, PT ;  /* 0x0000001c1d00720c */ /* 0x000fe20003f86270 */
[----:B------:R-:W-:Y:S01]  /*1af0*/  IMAD.IADD R29, R20, 0x1, R15 ;  /* 0x00000001141d7824 */ /* 0x000fe200078e020f */
[CC--:B------:R-:W-:Y:S02]  /*1b00*/  ISETP.NE.AND P6, PT, R31.reuse, R30.reuse, PT ;  /* 0x0000001e1f00720c */ /* 0x0c0fe40003fc5270 */
[----:B------:R-:W-:Y:S01]  /*1b10*/  ISETP.GE.AND P5, PT, R31, R30, PT ;  /* 0x0000001e1f00720c */ /* 0x000fe20003fa6270 */
[----:B------:R-:W-:Y:S01]  /*1b20*/  VIADD R30, R29, 0x1 ;  /* 0x000000011d1e7836 */ /* 0x000fe20000000000 */
[----:B------:R-:W-:Y:S01]  /*1b30*/  PRMT R28, R5, 0xbb32, RZ ;  /* 0x0000bb32051c7816 */ /* 0x000fe200000000ff */
[----:B------:R-:W-:Y:S01]  /*1b40*/  VIADD R33, R29, 0x3 ;  /* 0x000000031d217836 */ /* 0x000fe20000000000 */
[----:B------:R-:W-:-:S02]  /*1b50*/  SEL R20, RZ, 0xffffffff, !P5 ;  /* 0xffffffffff147807 */ /* 0x000fc40006800000 */
[----:B------:R-:W-:Y:S02]  /*1b60*/  ISETP.GE.U32.AND P2, PT, R13, R30, PT ;  /* 0x0000001e0d00720c */ /* 0x000fe40003f46070 */
[----:B------:R-:W-:Y:S02]  /*1b70*/  ISETP.NE.AND P5, PT, R35, R28, PT ;  /* 0x0000001c2300720c */ /* 0x000fe40003fa5270 */
[----:B------:R-:W-:Y:S02]  /*1b80*/  ISETP.GE.AND.EX P2, PT, R14, RZ, PT, P2 ;  /* 0x000000ff0e00720c */ /* 0x000fe40003f46320 */
[----:B------:R-:W-:Y:S02]  /*1b90*/  ISETP.GE.U32.AND P1, PT, R8, R29, PT ;  /* 0x0000001d0800720c */ /* 0x000fe40003f26070 */
[----:B------:R-:W-:Y:S02]  /*1ba0*/  @!P6 SEL R20, RZ, 0xffffffff, !P2 ;  /* 0xffffffffff14e807 */ /* 0x000fe40005000000 */
[----:B------:R-:W-:-:S02]  /*1bb0*/  ISETP.GE.AND.EX P1, PT, R3, RZ, PT, P1 ;  /* 0x000000ff0300720c */ /* 0x000fc40003f26310 */
[----:B------:R-:W-:Y:S02]  /*1bc0*/  ISETP.GE.AND P6, PT, R35, R28, PT ;  /* 0x0000001c2300720c */ /* 0x000fe40003fc6270 */
[----:B------:R-:W-:Y:S02]  /*1bd0*/  ISETP.GE.U32.AND P2, PT, R6, R33, PT ;  /* 0x000000210600720c */ /* 0x000fe40003f46070 */
[----:B------:R-:W-:Y:S02]  /*1be0*/  PRMT R31, R5, 0x9910, RZ ;  /* 0x00009910051f7816 */ /* 0x000fe400000000ff */
[----:B------:R-:W-:Y:S02]  /*1bf0*/  SEL R28, RZ, 0xffffffff, !P1 ;  /* 0xffffffffff1c7807 */ /* 0x000fe40004800000 */
[----:B------:R-:W-:Y:S02]  /*1c00*/  SEL R34, RZ, 0xffffffff, !P6 ;  /* 0xffffffffff227807 */ /* 0x000fe40007000000 */
[----:B------:R-:W-:-:S02]  /*1c10*/  ISETP.GE.AND.EX P2, PT, R7, RZ, PT, P2 ;  /* 0x000000ff0700720c */ /* 0x000fc40003f46320 */
[CC--:B------:R-:W-:Y:S02]  /*1c20*/  ISETP.NE.AND P1, PT, R32.reuse, R31.reuse, PT ;  /* 0x0000001f2000720c */ /* 0x0c0fe40003f25270 */
[----:B------:R-:W-:Y:S01]  /*1c30*/  ISETP.GE.AND P6, PT, R32, R31, PT ;  /* 0x0000001f2000720c */ /* 0x000fe20003fc6270 */
[----:B------:R-:W-:Y:S01]  /*1c40*/  VIADD R32, R29, 0x2 ;  /* 0x000000021d207836 */ /* 0x000fe20000000000 */
[----:B------:R-:W-:Y:S02]  /*1c50*/  LOP3.LUT R20, R20, 0x1, RZ, 0xc0, !PT ;  /* 0x0000000114147812 */ /* 0x000fe400078ec0ff */
[----:B------:R-:W-:Y:S02]  /*1c60*/  @!P5 SEL R34, RZ, 0xffffffff, !P2 ;  /* 0xffffffffff22d807 */ /* 0x000fe40005000000 */
[----:B------:R-:W-:Y:S02]  /*1c70*/  @P3 SEL R28, RZ, 0xffffffff, !P4 ;  /* 0xffffffffff1c3807 */ /* 0x000fe40006000000 */
[----:B------:R-:W-:-:S02]  /*1c80*/  ISETP.GE.U32.AND P4, PT, R9, R32, PT ;  /* 0x000000200900720c */ /* 0x000fc40003f86070 */
[----:B------:R-:W-:Y:S01]  /*1c90*/  ISETP.NE.U32.AND P3, PT, R20, 0x1, PT ;  /* 0x000000011400780c */ /* 0x000fe20003f65070 */
[----:B------:R-:W-:Y:S01]  /*1ca0*/  IMAD.SHL.U32 R20, R21, 0x4, RZ ;  /* 0x0000000415147824 */ /* 0x000fe200078e00ff */
[----:B------:R-:W-:Y:S02]  /*1cb0*/  LOP3.LUT R34, R34, 0x1, RZ, 0xc0, !PT ;  /* 0x0000000122227812 */ /* 0x000fe400078ec0ff */
[----:B------:R-:W-:Y:S02]  /*1cc0*/  ISETP.GE.AND.EX P2, PT, R10, RZ, PT, P4 ;  /* 0x000000ff0a00720c */ /* 0x000fe40003f46340 */
[----:B------:R-:W-:Y:S01]  /*1cd0*/  ISETP.NE.U32.AND P4, PT, R34, 0x1, PT ;  /* 0x000000012200780c */ /* 0x000fe20003f85070 */
[----:B------:R-:W-:Y:S01]  /*1ce0*/  VIADD R34, R20, 0x3 ;  /* 0x0000000314227836 */ /* 0x000fe20000000000 */
[----:B------:R-:W-:Y:S02]  /*1cf0*/  SEL R31, RZ, 0xffffffff, !P6 ;  /* 0xffffffffff1f7807 */ /* 0x000fe40007000000 */
[----:B------:R-:W-:-:S02]  /*1d00*/  @!P1 SEL R31, RZ, 0xffffffff, !P2 ;  /* 0xffffffffff1f9807 */ /* 0x000fc40005000000 */
[----:B------:R-:W-:Y:S02]  /*1d10*/  ISETP.GE.U32.AND P5, PT, R34, R25, PT ;  /* 0x000000192200720c */ /* 0x000fe40003fa6070 */
[----:B------:R-:W-:Y:S02]  /*1d20*/  LOP3.LUT R28, R28, 0x1, RZ, 0xc0, !PT ;  /* 0x000000011c1c7812 */ /* 0x000fe400078ec0ff */
[----:B------:R-:W-:Y:S02]  /*1d30*/  LOP3.LUT R31, R31, 0x1, RZ, 0xc0, !PT ;  /* 0x000000011f1f7812 */ /* 0x000fe400078ec0ff */
[----:B------:R-:W-:Y:S02]  /*1d40*/  ISETP.NE.U32.AND P1, PT, R28, 0x1, PT ;  /* 0x000000011c00780c */ /* 0x000fe40003f25070 */
[----:B------:R-:W-:Y:S02]  /*1d50*/  ISETP.NE.U32.AND P2, PT, R31, 0x1, PT ;  /* 0x000000011f00780c */ /* 0x000fe40003f45070 */
[----:B------:R-:W-:-:S02]  /*1d60*/  SEL R8, R29, R8, !P1 ;  /* 0x000000081d087207 */ /* 0x000fc40004800000 */
[C---:B------:R-:W-:Y:S02]  /*1d70*/  SEL R11, R4.reuse, R11, !P1 ;  /* 0x0000000b040b7207 */ /* 0x040fe40004800000 */
[----:B------:R-:W-:Y:S02]  /*1d80*/  @!P3 PRMT R16, R4, 0x7632, R16 ;  /* 0x000076320410b816 */ /* 0x000fe40000000010 */
[----:B------:R-:W-:Y:S02]  /*1d90*/  SEL R13, R30, R13, !P3 ;  /* 0x0000000d1e0d7207 */ /* 0x000fe40005800000 */
[----:B------:R-:W-:Y:S02]  /*1da0*/  SEL R9, R32, R9, !P2 ;  /* 0x0000000920097207 */ /* 0x000fe40005000000 */
[C---:B------:R-:W-:Y:S02]  /*1db0*/  SEL R12, R5.reuse, R12, !P2 ;  /* 0x0000000c050c7207 */ /* 0x040fe40005000000 */
[----:B------:R-:W-:-:S02]  /*1dc0*/  @!P4 PRMT R0, R5, 0x7632, R0 ;  /* 0x000076320500c816 */ /* 0x000fc40000000000 */
[----:B------:R-:W-:Y:S02]  /*1dd0*/  SEL R6, R33, R6, !P4 ;  /* 0x0000000621067207 */ /* 0x000fe40006000000 */
[----:B------:R-:W-:Y:S02]  /*1de0*/  SEL R3, R3, RZ, P1 ;  /* 0x000000ff03037207 */ /* 0x000fe40000800000 */
[----:B------:R-:W-:Y:S02]  /*1df0*/  SEL R14, R14, RZ, P3 ;  /* 0x000000ff0e0e7207 */ /* 0x000fe40001800000 */
[----:B------:R-:W-:Y:S02]  /*1e00*/  SEL R10, R10, RZ, P2 ;  /* 0x000000ff0a0a7207 */ /* 0x000fe40001000000 */
[----:B------:R-:W-:Y:S01]  /*1e10*/  SEL R7, R7, RZ, P4 ;  /* 0x000000ff07077207 */ /* 0x000fe20002000000 */
[----:B------:R-:W-:Y:S06]  /*1e20*/  @!P5 BRA `(.L_x_2185) ;  /* 0xfffffffc0000d947 */ /* 0x000fec000383ffff */
.L_x_2184:
[----:B------:R-:W-:Y:S05]  /*1e30*/  BSYNC.RECONVERGENT B0 ;  /* 0x0000000000007941 */ /* 0x000fea0003800200 */
.L_x_2183:
[----:B------:R-:W-:Y:S04]  /*1e40*/  BSSY.RECONVERGENT B0, `(.L_x_2186) ;  /* 0x0000017000007945 */ /* 0x000fe80003800200 */
[----:B------:R-:W-:Y:S05]  /*1e50*/  @P0 BRA `(.L_x_2187) ;  /* 0x0000000000540947 */ /* 0x000fea0003800000 */
[----:B------:R-:W-:-:S05]  /*1e60*/  LOP3.LUT R4, R25, 0xfffffffc, RZ, 0xc0, !PT ;  /* 0xfffffffc19047812 */ /* 0x000fca00078ec0ff */
[----:B------:R-:W-:-:S05]  /*1e70*/  IMAD.IADD R4, R4, 0x1, R17 ;  /* 0x0000000104047824 */ /* 0x000fca00078e0211 */
        /* <DEDUP_REMOVED lines=8> */
[----:B------:R-:W-:-:S04]  /*1f00*/  ISETP.GE.AND.EX P0, PT, R3, R28, PT, P0 ;  /* 0x0000001c0300720c */ /* 0x000fc80003f06300 */
[----:B------:R-:W-:Y:S02]  /*1f10*/  SEL R4, RZ, 0xffffffff, !P0 ;  /* 0xffffffffff047807 */ /* 0x000fe40004000000 */
[----:B--2---:R-:W-:-:S04]  /*1f20*/  PRMT R5, R18, 0x9910, RZ ;  /* 0x0000991012057816 */ /* 0x004fc800000000ff */
        /* <DEDUP_REMOVED lines=8> */
.L_x_2187:
[----:B------:R-:W-:Y:S05]  /*1fb0*/  BSYNC.RECONVERGENT B0 ;  /* 0x0000000000007941 */ /* 0x000fea0003800200 */
.L_x_2186:
        /* <DEDUP_REMOVED lines=41> */
.L_x_2177:
        /* <DEDUP_REMOVED lines=16> */
[--C-:B------:R-:W-:Y:S02]  /*2350*/  IMAD.MOV.U32 R38, RZ, RZ, R14.reuse ;  /* 0x000000ffff267224 */ /* 0x100fe400078e000e */
[--C-:B------:R-:W-:Y:S02]  /*2360*/  IMAD.MOV.U32 R29, RZ, RZ, R14.reuse ;  /* 0x000000ffff1d7224 */ /* 0x100fe400078e000e */
[--C-:B------:R-:W-:Y:S02]  /*2370*/  IMAD.MOV.U32 R32, RZ, RZ, R14.reuse ;  /* 0x000000ffff207224 */ /* 0x100fe400078e000e */
[----:B------:R-:W-:-:S02]  /*2380*/  IMAD.MOV.U32 R33, RZ, RZ, R14 ;  /* 0x000000ffff217224 */ /* 0x000fc400078e000e */
[----:B------:R-:W-:Y:S02]  /*2390*/  IMAD.MOV.U32 R39, RZ, RZ, R14 ;  /* 0x000000ffff277224 */ /* 0x000fe400078e000e */
[--C-:B--2---:R-:W-:Y:S02]  /*23a0*/  IMAD.MOV.U32 R9, RZ, RZ, R15.reuse ;  /* 0x000000ffff097224 */ /* 0x104fe400078e000f */
        /* <DEDUP_REMOVED lines=12> */
[----:B------:R-:W-:Y:S01]  /*2470*/  IMAD.MOV.U32 R20, RZ, RZ, R13 ;  /* 0x000000ffff147224 */ /* 0x000fe200078e000d */
[----:B------:R-:W-:Y:S06]  /*2480*/  @P0 BRA `(.L_x_2190) ;  /* 0x0000000800880947 */ /* 0x000fec0003800000 */
[----:B------:R-:W-:Y:S01]  /*2490*/  BSSY.RECONVERGENT B1, `(.L_x_2191) ;  /* 0x000009a000017945 */ /* 0x000fe20003800200 */
[--C-:B------:R-:W-:Y:S01]  /*24a0*/  IMAD.MOV.U32 R21, RZ, RZ, R15.reuse ;  /* 0x000000ffff157224 */ /* 0x100fe200078e000f */
[----:B------:R-:W-:Y:S01]  /*24b0*/  MOV R36, R15 ;  /* 0x0000000f00247202 */ /* 0x000fe20000000f00 */
        /* <DEDUP_REMOVED lines=15> */
[----:B------:R-:W-:-:S07]  /*25b0*/  IMAD.MOV.U32 R39, RZ, RZ, R14 ;  /* 0x000000ffff277224 */ /* 0x000fce00078e000e */
.L_x_2192:
[----:B------:R-:W-:-:S05]  /*25c0*/  SHF.R.U32.HI R7, RZ, 0x1, R27 ;  /* 0x00000001ff077819 */ /* 0x000fca000001161b */
[----:B------:R-:W-:-:S05]  /*25d0*/  IMAD.WIDE.U32 R4, R7, 0x4, R18 ;  /* 0x0000000407047825 */ /* 0x000fca00078e0012 */
[----:B------:R0:W2:Y:S01]  /*25e0*/  LDG.E R41, desc[UR36][R4.64] ;  /* 0x0000002404297981 */ /* 0x0000a2000c1e1900 */
[--C-:B------:R-:W-:Y:S02]  /*25f0*/  IMAD.IADD R43, R27, 0x1, R12.reuse ;  /* 0x000000011b2b7824 */ /* 0x100fe400078e020c */
[----:B------:R-:W-:-:S03]  /*2600*/  IMAD.IADD R10, R7, 0x1, R12 ;  /* 0x00000001070a7824 */ /* 0x000fc600078e020c */
[----:B------:R-:W-:-:S05]  /*2610*/  SHF.R.U32.HI R11, RZ, 0x1, R43 ;  /* 0x00000001ff0b7819 */ /* 0x000fca000001162b */
[----:B------:R-:W-:-:S04]  /*2620*/  IMAD.WIDE.U32 R6, R11, 0x4, R18 ;  /* 0x000000040b067825 */ /* 0x000fc800078e0012 */
[----:B------:R-:W-:Y:S01]  /*2630*/  IMAD.SHL.U32 R11, R10, 0x4, RZ ;  /* 0x000000040a0b7824 */ /* 0x000fe200078e00ff */
[----:B------:R-:W-:Y:S01]  /*2640*/  SHF.R.U32.HI R10, RZ, 0x1e, R10 ;  /* 0x0000001eff0a7819 */ /* 0x000fe2000001160a */
[----:B------:R-:W3:Y:S03]  /*2650*/  LDG.E R6, desc[UR36][R6.64] ;  /* 0x0000002406067981 */ /* 0x000ee6000c1e1900 */
[----:B------:R-:W-:Y:S02]  /*2660*/  LOP3.LUT R11, R11, 0xfffffffc, RZ, 0xc0, !PT ;  /* 0xfffffffc0b0b7812 */ /* 0x000fe400078ec0ff */
[----:B------:R-:W-:Y:S02]  /*2670*/  LOP3.LUT R45, R10, 0x1, RZ, 0xc0, !PT ;  /* 0x000000010a2d7812 */ /* 0x000fe400078ec0ff */
[----:B------:R-:W-:Y:S01]  /*2680*/  IADD3 R10, P0, PT, R18, R11, RZ ;  /* 0x0000000b120a7210 */ /* 0x000fe20007f1e0ff */
[----:B------:R-:W-:-:S04]  /*2690*/  IMAD R40, R12, 0x2, R43 ;  /* 0x000000020c287824 */ /* 0x000fc800078e022b */
[----:B------:R-:W-:Y:S01]  /*26a0*/  IMAD.X R11, R19, 0x1, R45, P0 ;  /* 0x00000001130b7824 */ /* 0x000fe200000e062d */
[----:B0-----:R-:W-:-:S04]  /*26b0*/  SHF.R.U32.HI R5, RZ, 0x1, R40 ;  /* 0x00000001ff057819 */ /* 0x001fc80000011628 */
[----:B------:R-:W4:Y:S01]  /*26c0*/  LDG.E R10, desc[UR36][R10.64] ;  /* 0x000000240a0a7981 */ /* 0x000f22000c1e1900 */
[----:B------:R-:W-:-:S06]  /*26d0*/  IMAD.WIDE.U32 R4, R5, 0x4, R18 ;  /* 0x0000000405047825 */ /* 0x000fcc00078e0012 */
[----:B------:R0:W5:Y:S01]  /*26e0*/  LDG.E R5, desc[UR36][R4.64] ;  /* 0x0000002404057981 */ /* 0x000162000c1e1900 */
[----:B------:R-:W-:Y:S02]  /*26f0*/  PRMT R42, R14, 0x9910, RZ ;  /* 0x000099100e2a7816 */ /* 0x000fe400000000ff */
[----:B------:R-:W-:Y:S02]  /*2700*/  PRMT R44, R39, 0x9910, RZ ;  /* 0x00009910272c7816 */ /* 0x000fe400000000ff */
[-C--:B------:R-:W-:Y:S02]  /*2710*/  ISETP.GE.U32.AND P0, PT, R36, R27.reuse, PT ;  /* 0x0000001b2400720c */ /* 0x080fe40003f06070 */
[----:B------:R-:W-:Y:S02]  /*2720*/  ISETP.GE.U32.AND P1, PT, R34, R27, PT ;  /* 0x0000001b2200720c */ /* 0x000fe40003f26070 */
[----:B------:R-:W-:Y:S02]  /*2730*/  ISETP.GE.AND.EX P0, PT, R20, RZ, PT, P0 ;  /* 0x000000ff1400720c */ /* 0x000fe40003f06300 */
[----:B------:R-:W-:-:S02]  /*2740*/  ISETP.GE.AND.EX P1, PT, R16, RZ, PT, P1 ;  /* 0x000000ff1000720c */ /* 0x000fc40003f26310 */
[----:B0-----:R-:W-:Y:S02]  /*2750*/  SEL R4, RZ, 0xffffffff, !P0 ;  /* 0xffffffffff047807 */ /* 0x001fe40004000000 */
[----:B------:R-:W-:Y:S02]  /*2760*/  ISETP.GE.U32.AND P0, PT, R25, R43, PT ;  /* 0x0000002b1900720c */ /* 0x000fe40003f06070 */
[----:B------:R-:W-:Y:S02]  /*2770*/  PRMT R46, R30, 0x9910, RZ ;  /* 0x000099101e2e7816 */ /* 0x000fe400000000ff */
[----:B------:R-:W-:Y:S02]  /*2780*/  ISETP.GE.AND.EX P0, PT, R37, RZ, PT, P0 ;  /* 0x000000ff2500720c */ /* 0x000fe40003f06300 */
[----:B------:R-:W-:Y:S02]  /*2790*/  PRMT R49, R3, 0x9910, RZ ;  /* 0x0000991003317816 */ /* 0x000fe400000000ff */
[----:B--2---:R-:W-:-:S02]  /*27a0*/  PRMT R7, R41, 0x9910, RZ ;  /* 0x0000991029077816 */ /* 0x004fc400000000ff */
[----:B------:R-:W-:Y:S02]  /*27b0*/  PRMT R11, R41, 0xbb32, RZ ;  /* 0x0000bb32290b7816 */ /* 0x000fe400000000ff */
[----:B------:R-:W-:Y:S02]  /*27c0*/  ISETP.NE.AND P3, PT, R42, R7, PT ;  /* 0x000000072a00720c */ /* 0x000fe40003f65270 */
[----:B------:R-:W-:Y:S02]  /*27d0*/  ISETP.NE.AND P2, PT, R44, R11, PT ;  /* 0x0000000b2c00720c */ /* 0x000fe40003f45270 */
[----:B------:R-:W-:Y:S02]  /*27e0*/  ISETP.GE.AND P4, PT, R42, R7, PT ;  /* 0x000000072a00720c */ /* 0x000fe40003f86270 */
[----:B------:R-:W-:Y:S02]  /*27f0*/  ISETP.GE.AND P5, PT, R44, R11, PT ;  /* 0x0000000b2c00720c */ /* 0x000fe40003fa6270 */
[----:B------:R-:W-:-:S02]  /*2800*/  SEL R7, RZ, 0xffffffff, !P1 ;  /* 0xffffffffff077807 */ /* 0x000fc40004800000 */
[----:B------:R-:W-:Y:S02]  /*2810*/  PRMT R42, R32, 0x9910, RZ ;  /* 0x00009910202a7816 */ /* 0x000fe400000000ff */
[----:B------:R-:W-:Y:S02]  /*2820*/  PRMT R44, R38, 0x9910, RZ ;  /* 0x00009910262c7816 */ /* 0x000fe400000000ff */
[----:B------:R-:W-:Y:S02]  /*2830*/  @P3 SEL R4, RZ, 0xffffffff, !P4 ;  /* 0xffffffffff043807 */ /* 0x000fe40006000000 */
[----:B------:R-:W-:Y:S02]  /*2840*/  @P2 SEL R7, RZ, 0xffffffff, !P5 ;  /* 0xffffffffff072807 */ /* 0x000fe40006800000 */
[----:B------:R-:W-:Y:S02]  /*2850*/  LOP3.LUT R4, R4, 0x1, RZ, 0xc0, !PT ;  /* 0x0000000104047812 */ /* 0x000fe400078ec0ff */
[----:B------:R-:W-:-:S02]  /*2860*/  LOP3.LUT R7, R7, 0x1, RZ, 0xc0, !PT ;  /* 0x0000000107077812 */ /* 0x000fc400078ec0ff */
[----:B------:R-:W-:Y:S02]  /*2870*/  ISETP.NE.U32.AND P2, PT, R4, 0x1, PT ;  /* 0x000000010400780c */ /* 0x000fe40003f45070 */
[----:B------:R-:W-:Y:S02]  /*2880*/  ISETP.NE.U32.AND P4, PT, R7, 0x1, PT ;  /* 0x000000010700780c */ /* 0x000fe40003f85070 */
[----:B------:R-:W-:Y:S02]  /*2890*/  PRMT R4, R41, 0x7632, R4 ;  /* 0x0000763229047816 */ /* 0x000fe40000000004 */
[----:B------:R-:W-:Y:S02]  /*28a0*/  PRMT R7, R33, 0x9910, RZ ;  /* 0x0000991021077816 */ /* 0x000fe400000000ff */
[----:B------:R-:W-:Y:S02]  /*28b0*/  SEL R39, R4, R39, !P4 ;  /* 0x0000002704277207 */ /* 0x000fe40006000000 */
[----:B---3--:R-:W-:-:S02]  /*28c0*/  PRMT R4, R6, 0x9910, RZ ;  /* 0x0000991006047816 */ /* 0x008fc400000000ff */
[----:B------:R-:W-:Y:S02]  /*28d0*/  ISETP.GE.U32.AND P5, PT, R26, R43, PT ;  /* 0x0000002b1a00720c */ /* 0x000fe40003fa6070 */
[-C--:B------:R-:W-:Y:S02]  /*28e0*/  ISETP.NE.AND P1, PT, R7, R4.reuse, PT ;  /* 0x000000040700720c */ /* 0x080fe40003f25270 */
[----:B------:R-:W-:Y:S02]  /*28f0*/  PRMT R11, R6, 0xbb32, RZ ;  /* 0x0000bb32060b7816 */ /* 0x000fe400000000ff */
[----:B------:R-:W-:Y:S02]  /*2900*/  ISETP.GE.AND.EX P5, PT, R31, RZ, PT, P5 ;  /* 0x000000ff1f00720c */ /* 0x000fe40003fa6350 */
[----:B------:R-:W-:Y:S02]  /*2910*/  ISETP.NE.AND P6, PT, R42, R11, PT ;  /* 0x0000000b2a00720c */ /* 0x000fe40003fc5270 */
[----:B------:R-:W-:Y:S01]  /*2920*/  ISETP.GE.AND P3, PT, R7, R4, PT ;  /* 0x000000040700720c */ /* 0x000fe20003f66270 */
[----:B------:R-:W-:Y:S01]  /*2930*/  IMAD.IADD R4, R43, 0x1, R12 ;  /* 0x000000012b047824 */ /* 0x000fe200078e020c */
[----:B------:R-:W-:-:S02]  /*2940*/  SEL R7, RZ, 0xffffffff, !P5 ;  /* 0xffffffffff077807 */ /* 0x000fc40006800000 */
[C---:B------:R-:W-:Y:S02]  /*2950*/  SEL R36, R27.reuse, R36, !P2 ;  /* 0x000000241b247207 */ /* 0x040fe40005000000 */
[----:B------:R-:W-:Y:S02]  /*2960*/  SEL R34, R27, R34, !P4 ;  /* 0x000000221b227207 */ /* 0x000fe40006000000 */
[----:B------:R-:W-:Y:S02]  /*2970*/  ISETP.GE.AND P5, PT, R42, R11, PT ;  /* 0x0000000b2a00720c */ /* 0x000fe40003fa6270 */
[----:B------:R-:W-:Y:S02]  /*2980*/  PRMT R42, R29, 0x9910, RZ ;  /* 0x000099101d2a7816 */ /* 0x000fe400000000ff */
[C---:B----4-:R-:W-:Y:S02]  /*2990*/  PRMT R27, R10.reuse, 0x9910, RZ ;  /* 0x000099100a1b7816 */ /* 0x050fe400000000ff */
[----:B------:R-:W-:-:S02]  /*29a0*/  PRMT R45, R10, 0xbb32, RZ ;  /* 0x0000bb320a2d7816 */ /* 0x000fc400000000ff */
[----:B------:R-:W-:Y:S02]  /*29b0*/  @P1 SEL R7, RZ, 0xffffffff, !P3 ;  /* 0xffffffffff071807 */ /* 0x000fe40005800000 */
[----:B------:R-:W-:Y:S02]  /*29c0*/  SEL R11, RZ, 0xffffffff, !P0 ;  /* 0xffffffffff0b7807 */ /* 0x000fe40004000000 */
[CC--:B------:R-:W-:Y:S02]  /*29d0*/  ISETP.NE.AND P1, PT, R42.reuse, R27.reuse, PT ;  /* 0x0000001b2a00720c */ /* 0x0c0fe40003f25270 */
[----:B------:R-:W-:Y:S01]  /*29e0*/  ISETP.GE.AND P3, PT, R42, R27, PT ;  /* 0x0000001b2a00720c */ /* 0x000fe20003f66270 */
[----:B------:R-:W-:Y:S01]  /*29f0*/  IMAD.MOV.U32 R27, RZ, RZ, R45 ;  /* 0x000000ffff1b7224 */ /* 0x000fe200078e002d */
[----:B------:R-:W-:Y:S02]  /*2a00*/  ISETP.GE.U32.AND P0, PT, R24, R4, PT ;  /* 0x000000041800720c */ /* 0x000fe40003f06070 */
[----:B------:R-:W-:-:S02]  /*2a10*/  @P6 SEL R11, RZ, 0xffffffff, !P5 ;  /* 0xffffffffff0b6807 */ /* 0x000fc40006800000 */
[----:B------:R-:W-:Y:S02]  /*2a20*/  ISETP.GE.AND.EX P0, PT, R28, RZ, PT, P0 ;  /* 0x000000ff1c00720c */ /* 0x000fe40003f06300 */
[----:B------:R-:W-:Y:S02]  /*2a30*/  ISETP.NE.AND P5, PT, R44, R27, PT ;  /* 0x0000001b2c00720c */ /* 0x000fe40003fa5270 */
[----:B------:R-:W-:Y:S02]  /*2a40*/  SEL R42, RZ, 0xffffffff, !P0 ;  /* 0xffffffffff2a7807 */ /* 0x000fe40004000000 */
[----:B------:R-:W-:Y:S02]  /*2a50*/  ISETP.GE.U32.AND P0, PT, R21, R4, PT ;  /* 0x000000041500720c */ /* 0x000fe40003f06070 */
[C---:B-----5:R-:W-:Y:S02]  /*2a60*/  PRMT R45, R5.reuse, 0x9910, RZ ;  /* 0x00009910052d7816 */ /* 0x060fe400000000ff */
[----:B------:R-:W-:-:S02]  /*2a70*/  PRMT R47, R5, 0xbb32, RZ ;  /* 0x0000bb32052f7816 */ /* 0x000fc400000000ff */
[----:B------:R-:W-:Y:S02]  /*2a80*/  @P1 SEL R42, RZ, 0xffffffff, !P3 ;  /* 0xffffffffff2a1807 */ /* 0x000fe40005800000 */
[----:B------:R-:W-:Y:S02]  /*2a90*/  ISETP.GE.AND.EX P0, PT, R35, RZ, PT, P0 ;  /* 0x000000ff2300720c */ /* 0x000fe40003f06300 */
[CC--:B------:R-:W-:Y:S02]  /*2aa0*/  ISETP.NE.AND P3, PT, R46.reuse, R45.reuse, PT ;  /* 0x0000002d2e00720c */ /* 0x0c0fe40003f65270 */
[----:B------:R-:W-:Y:S01]  /*2ab0*/  ISETP.GE.AND P1, PT, R46, R45, PT ;  /* 0x0000002d2e00720c */ /* 0x000fe20003f26270 */
[----:B------:R-:W-:Y:S01]  /*2ac0*/  IMAD.MOV.U32 R46, RZ, RZ, R47 ;  /* 0x000000ffff2e7224 */ /* 0x000fe200078e002f */
[----:B------:R-:W-:Y:S01]  /*2ad0*/  ISETP.GE.AND P6, PT, R44, R27, PT ;  /* 0x0000001b2c00720c */ /* 0x000fe20003fc6270 */
[----:B------:R-:W-:Y:S01]  /*2ae0*/  IMAD.IADD R27, R40, 0x1, R12 ;  /* 0x00000001281b7824 */ /* 0x000fe200078e020c */
[----:B------:R-:W-:-:S02]  /*2af0*/  SEL R44, RZ, 0xffffffff, !P0 ;  /* 0xffffffffff2c7807 */ /* 0x000fc40004000000 */
[----:B------:R-:W-:Y:S01]  /*2b00*/  ISETP.GE.U32.AND P0, PT, R15, R40, PT ;  /* 0x000000280f00720c */ /* 0x000fe20003f06070 */
[----:B------:R-:W-:Y:S01]  /*2b10*/  IMAD R47, R12, 0x3, R27 ;  /* 0x000000030c2f7824 */ /* 0x000fe200078e021b */
[----:B------:R-:W-:Y:S02]  /*2b20*/  @P5 SEL R44, RZ, 0xffffffff, !P6 ;  /* 0xffffffffff2c5807 */ /* 0x000fe40007000000 */
[----:B------:R-:W-:Y:S02]  /*2b30*/  ISETP.NE.AND P6, PT, R49, R46, PT ;  /* 0x0000002e3100720c */ /* 0x000fe40003fc5270 */
[----:B------:R-:W-:Y:S02]  /*2b40*/  ISETP.GE.AND.EX P0, PT, R13, RZ, PT, P0 ;  /* 0x000000ff0d00720c */ /* 0x000fe40003f06300 */
[----:B------:R-:W-:Y:S02]  /*2b50*/  ISETP.GE.U32.AND P5, PT, R9, R40, PT ;  /* 0x000000280900720c */ /* 0x000fe40003fa6070 */
[----:B------:R-:W-:-:S02]  /*2b60*/  SEL R45, RZ, 0xffffffff, !P0 ;  /* 0xffffffffff2d7807 */ /* 0x000fc40004000000 */
[----:B------:R-:W-:Y:S02]  /*2b70*/  LOP3.LUT R7, R7, 0x1, RZ, 0xc0, !PT ;  /* 0x0000000107077812 */ /* 0x000fe400078ec0ff */
[----:B------:R-:W-:Y:S02]  /*2b80*/  ISETP.GE.AND.EX P5, PT, R0, RZ, PT, P5 ;  /* 0x000000ff0000720c */ /* 0x000fe40003fa6350 */
[----:B------:R-:W-:Y:S02]  /*2b90*/  @P3 SEL R45, RZ, 0xffffffff, !P1 ;  /* 0xffffffffff2d3807 */ /* 0x000fe40004800000 */
[----:B------:R-:W-:Y:S02]  /*2ba0*/  LOP3.LUT R11, R11, 0x1, RZ, 0xc0, !PT ;  /* 0x000000010b0b7812 */ /* 0x000fe400078ec0ff */
[----:B------:R-:W-:Y:S02]  /*2bb0*/  ISETP.GE.AND P3, PT, R49, R46, PT ;  /* 0x0000002e3100720c */ /* 0x000fe40003f66270 */
[----:B------:R-:W-:-:S02]  /*2bc0*/  ISETP.GE.U32.AND P0, PT, R47, R8, PT ;  /* 0x000000082f00720c */ /* 0x000fc40003f06070 */
[----:B------:R-:W-:Y:S02]  /*2bd0*/  ISETP.NE.U32.AND P1, PT, R7, 0x1, PT ;  /* 0x000000010700780c */ /* 0x000fe40003f25070 */
[----:B------:R-:W-:Y:S02]  /*2be0*/  SEL R46, RZ, 0xffffffff, !P5 ;  /* 0xffffffffff2e7807 */ /* 0x000fe40006800000 */
[----:B------:R-:W-:Y:S02]  /*2bf0*/  LOP3.LUT R42, R42, 0x1, RZ, 0xc0, !PT ;  /* 0x000000012a2a7812 */ /* 0x000fe400078ec0ff */
[----:B------:R-:W-:Y:S02]  /*2c00*/  ISETP.NE.U32.AND P5, PT, R11, 0x1, PT ;  /* 0x000000010b00780c */ /* 0x000fe40003fa5070 */
[----:B------:R-:W-:Y:S02]  /*2c10*/  LOP3.LUT R44, R44, 0x1, RZ, 0xc0, !PT ;  /* 0x000000012c2c7812 */ /* 0x000fe400078ec0ff */
[----:B------:R-:W-:-:S02]  /*2c20*/  PRMT R7, R6, 0x7632, R7 ;  /* 0x0000763206077816 */ /* 0x000fc40000000007 */
[----:B------:R-:W-:Y:S02]  /*2c30*/  @P6 SEL R46, RZ, 0xffffffff, !P3 ;  /* 0xffffffffff2e6807 */ /* 0x000fe40005800000 */
[----:B------:R-:W-:Y:S02]  /*2c40*/  ISETP.NE.U32.AND P6, PT, R42, 0x1, PT ;  /* 0x000000012a00780c */ /* 0x000fe40003fc5070 */
[----:B------:R-:W-:Y:S02]  /*2c50*/  ISETP.NE.U32.AND P3, PT, R44, 0x1, PT ;  /* 0x000000012c00780c */ /* 0x000fe40003f65070 */
[----:B------:R-:W-:Y:S02]  /*2c60*/  SEL R32, R7, R32, !P5 ;  /* 0x0000002007207207 */ /* 0x000fe40006800000 */
[----:B------:R-:W-:Y:S02]  /*2c70*/  LOP3.LUT R45, R45, 0x1, RZ, 0xc0, !PT ;  /* 0x000000012d2d7812 */ /* 0x000fe400078ec0ff */
[----:B------:R-:W-:-:S02]  /*2c80*/  LOP3.LUT R46, R46, 0x1, RZ, 0xc0, !PT ;  /* 0x000000012e2e7812 */ /* 0x000fc400078ec0ff */
[----:B------:R-:W-:Y:S02]  /*2c90*/  PRMT R7, R10, 0x7632, R7 ;  /* 0x000076320a077816 */ /* 0x000fe40000000007 */
[C---:B------:R-:W-:Y:S02]  /*2ca0*/  SEL R24, R4.reuse, R24, !P6 ;  /* 0x0000001804187207 */ /* 0x040fe40007000000 */
[----:B------:R-:W-:Y:S02]  /*2cb0*/  SEL R21, R4, R21, !P3 ;  /* 0x0000001504157207 */ /* 0x000fe40005800000 */
[----:B------:R-:W-:Y:S02]  /*2cc0*/  SEL R14, R41, R14, !P2 ;  /* 0x0000000e290e7207 */ /* 0x000fe40005000000 */
[----:B------:R-:W-:Y:S02]  /*2cd0*/  SEL R20, R20, RZ, P2 ;  /* 0x000000ff14147207 */ /* 0x000fe40001000000 */
[----:B------:R-:W-:-:S02]  /*2ce0*/  SEL R16, R16, RZ, P4 ;  /* 0x000000ff10107207 */ /* 0x000fc40002000000 */
[----:B------:R-:W-:Y:S02]  /*2cf0*/  ISETP.NE.U32.AND P2, PT, R45, 0x1, PT ;  /* 0x000000012d00780c */ /* 0x000fe40003f45070 */
[----:B------:R-:W-:Y:S02]  /*2d00*/  ISETP.NE.U32.AND P4, PT, R46, 0x1, PT ;  /* 0x000000012e00780c */ /* 0x000fe40003f85070 */
[----:B------:R-:W-:Y:S02]  /*2d10*/  PRMT R4, R5, 0x7632, R4 ;  /* 0x0000763205047816 */ /* 0x000fe40000000004 */
[----:B------:R-:W-:Y:S02]  /*2d20*/  SEL R7, R7, R38, !P3 ;  /* 0x0000002607077207 */ /* 0x000fe40005800000 */
[C---:B------:R-:W-:Y:S02]  /*2d30*/  SEL R26, R43.reuse, R26, !P1 ;  /* 0x0000001a2b1a7207 */ /* 0x040fe40004800000 */
[----:B------:R-:W-:-:S02]  /*2d40*/  SEL R25, R43, R25, !P5 ;  /* 0x000000192b197207 */ /* 0x000fc40006800000 */
[C---:B------:R-:W-:Y:S02]  /*2d50*/  SEL R15, R40.reuse, R15, !P2 ;  /* 0x0000000f280f7207 */ /* 0x040fe40005000000 */
[----:B------:R-:W-:Y:S02]  /*2d60*/  SEL R9, R40, R9, !P4 ;  /* 0x0000000928097207 */ /* 0x000fe40006000000 */
[----:B------:R-:W-:Y:S02]  /*2d70*/  SEL R3, R4, R3, !P4 ;  /* 0x0000000304037207 */ /* 0x000fe40006000000 */
[----:B------:R-:W-:Y:S02]  /*2d80*/  SEL R33, R6, R33, !P1 ;  /* 0x0000002106217207 */ /* 0x000fe40004800000 */
[----:B------:R-:W-:Y:S02]  /*2d90*/  SEL R31, R31, RZ, P1 ;  /* 0x000000ff1f1f7207 */ /* 0x000fe40000800000 */
[----:B------:R-:W-:-:S02]  /*2da0*/  SEL R37, R37, RZ, P5 ;  /* 0x000000ff25257207 */ /* 0x000fc40002800000 */
[----:B------:R-:W-:Y:S02]  /*2db0*/  SEL R30, R5, R30, !P2 ;  /* 0x0000001e051e7207 */ /* 0x000fe40005000000 */
[----:B------:R-:W-:Y:S02]  /*2dc0*/  SEL R13, R13, RZ, P2 ;  /* 0x000000ff0d0d7207 */ /* 0x000fe40001000000 */
[----:B------:R-:W-:Y:S02]  /*2dd0*/  SEL R0, R0, RZ, P4 ;  /* 0x000000ff00007207 */ /* 0x000fe40002000000 */
[----:B------:R-:W-:Y:S02]  /*2de0*/  SEL R29, R10, R29, !P6 ;  /* 0x0000001d0a1d7207 */ /* 0x000fe40007000000 */
[----:B------:R-:W-:Y:S02]  /*2df0*/  SEL R28, R28, RZ, P6 ;  /* 0x000000ff1c1c7207 */ /* 0x000fe40003000000 */
[----:B------:R-:W-:-:S02]  /*2e00*/  SEL R35, R35, RZ, P3 ;  /* 0x000000ff23237207 */ /* 0x000fc40001800000 */
[----:B------:R-:W-:Y:S01]  /*2e10*/  PRMT R38, R7, 0x7610, R38 ;  /* 0x0000761007267816 */ /* 0x000fe20000000026 */
[----:B------:R-:W-:Y:S06]  /*2e20*/  @!P0 BRA `(.L_x_2192) ;  /* 0xfffffff400e48947 */ /* 0x000fec000383ffff */
[----:B------:R-:W-:Y:S05]  /*2e30*/  BSYNC.RECONVERGENT B1 ;  /* 0x0000000000017941 */ /* 0x000fea0003800200 */
.L_x_2191:
[C---:B------:R-:W-:Y:S02]  /*2e40*/  PRMT R43, R41.reuse, 0x7610, R43 ;  /* 0x00007610292b7816 */ /* 0x040fe4000000002b */
[----:B------:R-:W-:Y:S02]  /*2e50*/  PRMT R42, R41, 0x7632, R42 ;  /* 0x00007632292a7816 */ /* 0x000fe4000000002a */
[C---:B------:R-:W-:Y:S02]  /*2e60*/  PRMT R40, R6.reuse, 0x7610, R40 ;  /* 0x0000761006287816 */ /* 0x040fe40000000028 */
[----:B------:R-:W-:Y:S02]  /*2e70*/  PRMT R41, R6, 0x7632, R41 ;  /* 0x0000763206297816 */ /* 0x000fe40000000029 */
[----:B------:R-:W-:Y:S02]  /*2e80*/  PRMT R11, R10, 0x7632, R11 ;  /* 0x000076320a0b7816 */ /* 0x000fe4000000000b */
[----:B------:R-:W-:-:S02]  /*2e90*/  PRMT R7, R5, 0x7610, R7 ;  /* 0x0000761005077816 */ /* 0x000fc40000000007 */
[----:B------:R-:W-:-:S07]  /*2ea0*/  PRMT R6, R5, 0x7632, R6 ;  /* 0x0000763205067816 */ /* 0x000fce0000000006 */
.L_x_2190:
[----:B------:R-:W-:Y:S05]  /*2eb0*/  BSYNC.RECONVERGENT B0 ;  /* 0x0000000000007941 */ /* 0x000fea0003800200 */
.L_x_2189:
[----:B------:R-:W-:Y:S01]  /*2ec0*/  ISETP.GE.U32.AND P0, PT, R27, R8, PT ;  /* 0x000000081b00720c */ /* 0x000fe20003f06070 */
[----:B------:R-:W-:-:S12]  /*2ed0*/  BSSY.RECONVERGENT B0, `(.L_x_2193) ;  /* 0x000001e000007945 */ /* 0x000fd80003800200 */
[----:B------:R-:W-:Y:S05]  /*2ee0*/  @P0 BRA `(.L_x_2194) ;  /* 0x0000000000700947 */ /* 0x000fea0003800000 */
[----:B------:R-:W-:-:S05]  /*2ef0*/  SHF.R.U32.HI R5, RZ, 0x1, R27 ;  /* 0x00000001ff057819 */ /* 0x000fca000001161b */
[----:B------:R-:W-:-:S06]  /*2f00*/  IMAD.WIDE.U32 R4, R5, 0x4, R18 ;  /* 0x0000000405047825 */ /* 0x000fcc00078e0012 */
[----:B------:R-:W2:Y:S01]  /*2f10*/  LDG.E R4, desc[UR36][R4.64] ;  /* 0x0000002404047981 */ /* 0x000ea2000c1e1900 */
[----:B------:R-:W-:-:S05]  /*2f20*/  IMAD.IADD R45, R27, 0x1, R12 ;  /* 0x000000011b2d7824 */ /* 0x000fca00078e020c */
[----:B------:R-:W-:Y:S02]  /*2f30*/  ISETP.GE.U32.AND P1, PT, R45, R8, PT ;  /* 0x000000082d00720c */ /* 0x000fe40003f26070 */
[C---:B--2---:R-:W-:Y:S02]  /*2f40*/  PRMT R43, R4.reuse, 0x7610, R43 ;  /* 0x00007610042b7816 */ /* 0x044fe4000000002b */
[----:B------:R-:W-:-:S09]  /*2f50*/  PRMT R42, R4, 0x7632, R42 ;  /* 0x00007632042a7816 */ /* 0x000fd2000000002a */
        /* <DEDUP_REMOVED lines=9> */
[----:B------:R-:W-:Y:S01]  /*2ff0*/  IMAD.IADD R11, R45, 0x1, R12 ;  /* 0x000000012d0b7824 */ /* 0x000fe200078e020c */
[----:B------:R-:W-:-:S04]  /*3000*/  SHF.R.U32.HI R5, RZ, 0x1, R45 ;  /* 0x00000001ff057819 */ /* 0x000fc8000001162d */
[----:B------:R-:W-:Y:S01]  /*3010*/  ISETP.GE.U32.AND P1, PT, R11, R8, PT ;  /* 0x000000080b00720c */ /* 0x000fe20003f26070 */
[----:B------:R-:W-:-:S06]  /*3020*/  IMAD.WIDE.U32 R4, R5, 0x4, R18 ;  /* 0x0000000405047825 */ /* 0x000fcc00078e0012 */
[----:B------:R-:W2:Y:S06]  /*3030*/  LDG.E R4, desc[UR36][R4.64] ;  /* 0x0000002404047981 */ /* 0x000eac000c1e1900 */
[----:B------:R-:W-:-:S05]  /*3040*/  @!P1 SHF.R.U32.HI R11, RZ, 0x1, R11 ;  /* 0x00000001ff0b9819 */ /* 0x000fca000001160b */
[----:B------:R-:W-:-:S06]  /*3050*/  @!P1 IMAD.WIDE.U32 R18, R11, 0x4, R18 ;  /* 0x000000040b129825 */ /* 0x000fcc00078e0012 */
[----:B------:R-:W3:Y:S01]  /*3060*/  @!P1 LDG.E R18, desc[UR36][R18.64] ;  /* 0x0000002412129981 */ /* 0x000ee2000c1e1900 */
[C---:B--2---:R-:W-:Y:S02]  /*3070*/  PRMT R10, R4.reuse, 0x7610, R10 ;  /* 0x00007610040a7816 */ /* 0x044fe4000000000a */
[----:B------:R-:W-:Y:S02]  /*3080*/  PRMT R11, R4, 0x7632, R11 ;  /* 0x00007632040b7816 */ /* 0x000fe4000000000b */
[C---:B---3--:R-:W-:Y:S02]  /*3090*/  @!P1 PRMT R7, R18.reuse, 0x7610, R7 ;  /* 0x0000761012079816 */ /* 0x048fe40000000007 */
[----:B------:R-:W-:-:S07]  /*30a0*/  @!P1 PRMT R6, R18, 0x7632, R6 ;  /* 0x0000763212069816 */ /* 0x000fce0000000006 */
.L_x_2194:
[----:B------:R-:W-:Y:S05]  /*30b0*/  BSYNC.RECONVERGENT B0 ;  /* 0x0000000000007941 */ /* 0x000fea0003800200 */
.L_x_2193:
[----:B------:R-:W-:Y:S04]  /*30c0*/  BSSY.RECONVERGENT B0, `(.L_x_2195) ;  /* 0x0000073000007945 */ /* 0x000fe80003800200 */
[----:B------:R-:W-:Y:S05]  /*30d0*/  @P0 BRA `(.L_x_2196) ;  /* 0x0000000400c40947 */ /* 0x000fea0003800000 */
[----:B------:R-:W-:Y:S01]  /*30e0*/  PRMT R18, R42, 0x9910, RZ ;  /* 0x000099102a127816 */ /* 0x000fe200000000ff */
[----:B------:R-:W-:Y:S01]  /*30f0*/  IMAD.IADD R45, R27, 0x1, R12 ;  /* 0x000000011b2d7824 */ /* 0x000fe200078e020c */
[----:B------:R-:W-:Y:S02]  /*3100*/  PRMT R19, R39, 0x9910, RZ ;  /* 0x0000991027137816 */ /* 0x000fe400000000ff */
[----:B------:R-:W-:Y:S02]  /*3110*/  PRMT R4, R43, 0x9910, RZ ;  /* 0x000099102b047816 */ /* 0x000fe400000000ff */
[----:B------:R-:W-:Y:S02]  /*3120*/  PRMT R5, R14, 0x9910, RZ ;  /* 0x000099100e057816 */ /* 0x000fe400000000ff */
[----:B------:R-:W-:Y:S02]  /*3130*/  ISETP.NE.AND P2, PT, R19, R18, PT ;  /* 0x000000121300720c */ /* 0x000fe40003f45270 */
[----:B------:R-:W-:-:S02]  /*3140*/  ISETP.NE.AND P3, PT, R5, R4, PT ;  /* 0x000000040500720c */ /* 0x000fc40003f65270 */
[-C--:B------:R-:W-:Y:S02]  /*3150*/  ISETP.GE.U32.AND P1, PT, R34, R27.reuse, PT ;  /* 0x0000001b2200720c */ /* 0x080fe40003f26070 */
[----:B------:R-:W-:Y:S02]  /*3160*/  ISETP.GE.AND P5, PT, R19, R18, PT ;  /* 0x000000121300720c */ /* 0x000fe40003fa6270 */
[----:B------:R-:W-:Y:S02]  /*3170*/  ISETP.GE.U32.AND P0, PT, R36, R27, PT ;  /* 0x0000001b2400720c */ /* 0x000fe40003f06070 */
[----:B------:R-:W-:Y:S02]  /*3180*/  ISETP.GE.AND.EX P1, PT, R16, RZ, PT, P1 ;  /* 0x000000ff1000720c */ /* 0x000fe40003f26310 */
[----:B------:R-:W-:Y:S02]  /*3190*/  ISETP.GE.AND P4, PT, R5, R4, PT ;  /* 0x000000040500720c */ /* 0x000fe40003f86270 */
[----:B------:R-:W-:-:S02]  /*31a0*/  SEL R5, RZ, 0xffffffff, !P5 ;  /* 0xffffffffff057807 */ /* 0x000fc40006800000 */
[----:B------:R-:W-:Y:S02]  /*31b0*/  ISETP.GE.AND.EX P0, PT, R20, RZ, PT, P0 ;  /* 0x000000ff1400720c */ /* 0x000fe40003f06300 */
[----:B------:R-:W-:Y:S02]  /*31c0*/  @!P2 SEL R5, RZ, 0xffffffff, !P1 ;  /* 0xffffffffff05a807 */ /* 0x000fe40004800000 */
[----:B------:R-:W-:Y:S02]  /*31d0*/  ISETP.GE.U32.AND P2, PT, R45, R8, PT ;  /* 0x000000082d00720c */ /* 0x000fe40003f46070 */
[----:B------:R-:W-:Y:S02]  /*31e0*/  SEL R4, RZ, 0xffffffff, !P4 ;  /* 0xffffffffff047807 */ /* 0x000fe40006000000 */
[----:B------:R-:W-:Y:S02]  /*31f0*/  @!P3 SEL R4, RZ, 0xffffffff, !P0 ;  /* 0xffffffffff04b807 */ /* 0x000fe40004000000 */
[----:B------:R-:W-:-:S02]  /*3200*/  LOP3.LUT R5, R5, 0x1, RZ, 0xc0, !PT ;  /* 0x0000000105057812 */ /* 0x000fc400078ec0ff */
[----:B------:R-:W-:Y:S02]  /*3210*/  LOP3.LUT R4, R4, 0x1, RZ, 0xc0, !PT ;  /* 0x0000000104047812 */ /* 0x000fe400078ec0ff */
[----:B------:R-:W-:Y:S02]  /*3220*/  ISETP.NE.U32.AND P1, PT, R5, 0x1, PT ;  /* 0x000000010500780c */ /* 0x000fe40003f25070 */
[----:B------:R-:W-:Y:S02]  /*3230*/  ISETP.NE.U32.AND P0, PT, R4, 0x1, PT ;  /* 0x000000010400780c */ /* 0x000fe40003f05070 */
[----:B------:R-:W-:Y:S02]  /*3240*/  SEL R39, R42, R39, !P1 ;  /* 0x000000272a277207 */ /* 0x000fe40004800000 */
[----:B------:R-:W-:Y:S02]  /*3250*/  SEL R14, R43, R14, !P0 ;  /* 0x0000000e2b0e7207 */ /* 0x000fe40004000000 */
[----:B------:R-:W-:-:S02]  /*3260*/  SEL R36, R27, R36, !P0 ;  /* 0x000000241b247207 */ /* 0x000fc40004000000 */
[----:B------:R-:W-:Y:S02]  /*3270*/  SEL R34, R27, R34, !P1 ;  /* 0x000000221b227207 */ /* 0x000fe40004800000 */
[----:B------:R-:W-:Y:S02]  /*3280*/  SEL R20, R20, RZ, P0 ;  /* 0x000000ff14147207 */ /* 0x000fe40000000000 */
[----:B------:R-:W-:Y:S01]  /*3290*/  SEL R16, R16, RZ, P1 ;  /* 0x000000ff10107207 */ /* 0x000fe20000800000 */
[----:B------:R-:W-:Y:S06]  /*32a0*/  @P2 BRA `(.L_x_2196) ;  /* 0x0000000400502947 */ /* 0x000fec0003800000 */
[----:B------:R-:W-:Y:S02]  /*32b0*/  PRMT R18, R41, 0x9910, RZ ;  /* 0x0000991029127816 */ /* 0x000fe400000000ff */
        /* <DEDUP_REMOVED lines=9> */
[----:B------:R-:W-:Y:S02]  /*3350*/  IADD3 R27, PT, PT, R45, R12, RZ ;  /* 0x0000000c2d1b7210 */ /* 0x000fe40007ffe0ff */
[----:B------:R-:W-:-:S02]  /*3360*/  ISETP.GE.AND P4, PT, R5, R4, PT ;  /* 0x000000040500720c */ /* 0x000fc40003f86270 */
[----:B------:R-:W-:Y:S02]  /*3370*/  SEL R5, RZ, 0xffffffff, !P5 ;  /* 0xffffffffff057807 */ /* 0x000fe40006800000 */
[----:B------:R-:W-:Y:S02]  /*3380*/  ISETP.GE.AND.EX P0, PT, R31, RZ, PT, P0 ;  /* 0x000000ff1f00720c */ /* 0x000fe40003f06300 */
[----:B------:R-:W-:Y:S02]  /*3390*/  @!P2 SEL R5, RZ, 0xffffffff, !P1 ;  /* 0xffffffffff05a807 */ /* 0x000fe40004800000 */
[----:B------:R-:W-:Y:S02]  /*33a0*/  ISETP.GE.U32.AND P2, PT, R27, R8, PT ;  /* 0x000000081b00720c */ /* 0x000fe40003f46070 */
[----:B------:R-:W-:Y:S02]  /*33b0*/  SEL R4, RZ, 0xffffffff, !P4 ;  /* 0xffffffffff047807 */ /* 0x000fe40006000000 */
[----:B------:R-:W-:-:S02]  /*33c0*/  @!P3 SEL R4, RZ, 0xffffffff, !P0 ;  /* 0xffffffffff04b807 */ /* 0x000fc40004000000 */
[----:B------:R-:W-:Y:S02]  /*33d0*/  LOP3.LUT R5, R5, 0x1, RZ, 0xc0, !PT ;  /* 0x0000000105057812 */ /* 0x000fe400078ec0ff */
[----:B------:R-:W-:Y:S02]  /*33e0*/  LOP3.LUT R4, R4, 0x1, RZ, 0xc0, !PT ;  /* 0x0000000104047812 */ /* 0x000fe400078ec0ff */
[----:B------:R-:W-:Y:S02]  /*33f0*/  ISETP.NE.U32.AND P1, PT, R5, 0x1, PT ;  /* 0x000000010500780c */ /* 0x000fe40003f25070 */
[----:B------:R-:W-:Y:S02]  /*3400*/  ISETP.NE.U32.AND P0, PT, R4, 0x1, PT ;  /* 0x000000010400780c */ /* 0x000fe40003f05070 */
[----:B------:R-:W-:Y:S02]  /*3410*/  SEL R32, R41, R32, !P1 ;  /* 0x0000002029207207 */ /* 0x000fe40004800000 */
[----:B------:R-:W-:-:S02]  /*3420*/  SEL R33, R40, R33, !P0 ;  /* 0x0000002128217207 */ /* 0x000fc40004000000 */
[C---:B------:R-:W-:Y:S02]  /*3430*/  SEL R26, R45.reuse, R26, !P0 ;  /* 0x0000001a2d1a7207 */ /* 0x040fe40004000000 */
[----:B------:R-:W-:Y:S02]  /*3440*/  SEL R25, R45, R25, !P1 ;  /* 0x000000192d197207 */ /* 0x000fe40004800000 */
[----:B------:R-:W-:Y:S02]  /*3450*/  SEL R31, R31, RZ, P0 ;  /* 0x000000ff1f1f7207 */ /* 0x000fe40000000000 */
[----:B------:R-:W-:Y:S01]  /*3460*/  SEL R37, R37, RZ, P1 ;  /* 0x000000ff25257207 */ /* 0x000fe20000800000 */
[----:B------:R-:W-:Y:S06]  /*3470*/  @P2 BRA `(.L_x_2196) ;  /* 0x0000000000dc2947 */ /* 0x000fec0003800000 */
        /* <DEDUP_REMOVED lines=36> */
[----:B------:R-:W-:Y:S02]  /*36c0*/  ISETP.GE.U32.AND P1, PT, R9, R12, PT ;  /* 0x0000000c0900720c */ /* 0x000fe40003f26070 */
[----:B------:R-:W-:Y:S02]  /*36d0*/  ISETP.GE.AND P4, PT, R5, R4, PT ;  /* 0x000000040500720c */ /* 0x000fe40003f86270 */
[----:B------:R-:W-:Y:S02]  /*36e0*/  ISETP.GE.AND P5, PT, R11, R8, PT ;  /* 0x000000080b00720c */ /* 0x000fe40003fa6270 */
[----:B------:R-:W-:Y:S02]  /*36f0*/  ISETP.GE.AND.EX P0, PT, R13, RZ, PT, P0 ;  /* 0x000000ff0d00720c */ /* 0x000fe40003f06300 */
[----:B------:R-:W-:-:S02]  /*3700*/  ISETP.GE.AND.EX P1, PT, R0, RZ, PT, P1 ;  /* 0x000000ff0000720c */ /* 0x000fc40003f26310 */
[----:B------:R-:W-:Y:S02]  /*3710*/  SEL R4, RZ, 0xffffffff, !P4 ;  /* 0xffffffffff047807 */ /* 0x000fe40006000000 */
[----:B------:R-:W-:Y:S02]  /*3720*/  SEL R5, RZ, 0xffffffff, !P5 ;  /* 0xffffffffff057807 */ /* 0x000fe40006800000 */
[----:B------:R-:W-:Y:S02]  /*3730*/  @!P3 SEL R4, RZ, 0xffffffff, !P0 ;  /* 0xffffffffff04b807 */ /* 0x000fe40004000000 */
[----:B------:R-:W-:Y:S02]  /*3740*/  @!P2 SEL R5, RZ, 0xffffffff, !P1 ;  /* 0xffffffffff05a807 */ /* 0x000fe40004800000 */
[----:B------:R-:W-:Y:S02]  /*3750*/  LOP3.LUT R4, R4, 0x1, RZ, 0xc0, !PT ;  /* 0x0000000104047812 */ /* 0x000fe400078ec0ff */
[----:B------:R-:W-:-:S02]  /*3760*/  LOP3.LUT R5, R5, 0x1, RZ, 0xc0, !PT ;  /* 0x0000000105057812 */ /* 0x000fc400078ec0ff */
[----:B------:R-:W-:Y:S02]  /*3770*/  ISETP.NE.U32.AND P0, PT, R4, 0x1, PT ;  /* 0x000000010400780c */ /* 0x000fe40003f05070 */
[----:B------:R-:W-:Y:S02]  /*3780*/  ISETP.NE.U32.AND P1, PT, R5, 0x1, PT ;  /* 0x000000010500780c */ /* 0x000fe40003f25070 */
[----:B------:R-:W-:Y:S02]  /*3790*/  SEL R30, R7, R30, !P0 ;  /* 0x0000001e071e7207 */ /* 0x000fe40004000000 */
[----:B------:R-:W-:Y:S02]  /*37a0*/  SEL R3, R6, R3, !P1 ;  /* 0x0000000306037207 */ /* 0x000fe40004800000 */
[C---:B------:R-:W-:Y:S02]  /*37b0*/  SEL R15, R12.reuse, R15, !P0 ;  /* 0x0000000f0c0f7207 */ /* 0x040fe40004000000 */
[----:B------:R-:W-:-:S02]  /*37c0*/  SEL R9, R12, R9, !P1 ;  /* 0x000000090c097207 */ /* 0x000fc40004800000 */
[----:B------:R-:W-:Y:S02]  /*37d0*/  SEL R13, R13, RZ, P0 ;  /* 0x000000ff0d0d7207 */ /* 0x000fe40000000000 */
[----:B------:R-:W-:-:S07]  /*37e0*/  SEL R0, R0, RZ, P1 ;  /* 0x000000ff00007207 */ /* 0x000fce0000800000 */
.L_x_2196:
[----:B------:R-:W-:Y:S05]  /*37f0*/  BSYNC.RECONVERGENT B0 ;  /* 0x0000000000007941 */ /* 0x000fea0003800200 */
.L_x_2195:
[----:B------:R-:W-:Y:S02]  /*3800*/  PRMT R4, R33, 0x9910, RZ ;  /* 0x0000991021047816 */ /* 0x000fe400000000ff */
[----:B------:R-:W-:Y:S02]  /*3810*/  PRMT R5, R14, 0x9910, RZ ;  /* 0x000099100e057816 */ /* 0x000fe400000000ff */
[----:B------:R-:W-:Y:S02]  /*3820*/  PRMT R6, R32, 0x9910, RZ ;  /* 0x0000991020067816 */ /* 0x000fe400000000ff */
[----:B------:R-:W-:Y:S02]  /*3830*/  PRMT R7, R39, 0x9910, RZ ;  /* 0x0000991027077816 */ /* 0x000fe400000000ff */
[----:B------:R-:W-:Y:S02]  /*3840*/  ISETP.NE.AND P3, PT, R5, R4, PT ;  /* 0x000000040500720c */ /* 0x000fe40003f65270 */
[----:B------:R-:W-:-:S02]  /*3850*/  ISETP.NE.AND P2, PT, R7, R6, PT ;  /* 0x000000060700720c */ /* 0x000fc40003f45270 */
[----:B------:R-:W-:Y:S02]  /*3860*/  ISETP.GE.U32.AND P0, PT, R36, R26, PT ;  /* 0x0000001a2400720c */ /* 0x000fe40003f06070 */
[----:B------:R-:W-:Y:S02]  /*3870*/  ISETP.GE.AND P5, PT, R5, R4, PT ;  /* 0x000000040500720c */ /* 0x000fe40003fa6270 */
[----:B------:R-:W-:Y:S02]  /*3880*/  ISETP.GE.U32.AND P1, PT, R34, R25, PT ;  /* 0x000000192200720c */ /* 0x000fe40003f26070 */
[----:B------:R-:W-:Y:S02]  /*3890*/  ISETP.GE.AND.EX P0, PT, R20, R31, PT, P0 ;  /* 0x0000001f1400720c */ /* 0x000fe40003f06300 */
[----:B------:R-:W-:Y:S02]  /*38a0*/  ISETP.GE.AND P4, PT, R7, R6, PT ;  /* 0x000000060700720c */ /* 0x000fe40003f86270 */
[----:B------:R-:W-:-:S02]  /*38b0*/  SEL R4, RZ, 0xffffffff, !P5 ;  /* 0xffffffffff047807 */ /* 0x000fc40006800000 */
[----:B------:R-:W-:Y:S02]  /*38c0*/  ISETP.GE.AND.EX P1, PT, R16, R37, PT, P1 ;  /* 0x000000251000720c */ /* 0x000fe40003f26310 */
[----:B------:R-:W-:Y:S02]  /*38d0*/  @!P3 SEL R4, RZ, 0xffffffff, !P0 ;  /* 0xffffffffff04b807 */ /* 0x000fe40004000000 */
[----:B------:R-:W-:Y:S02]  /*38e0*/  SEL R5, RZ, 0xffffffff, !P4 ;  /* 0xffffffffff057807 */ /* 0x000fe40006000000 */
[----:B------:R-:W-:Y:S02]  /*38f0*/  @!P2 SEL R5, RZ, 0xffffffff, !P1 ;  /* 0xffffffffff05a807 */ /* 0x000fe40004800000 */
[----:B------:R-:W-:Y:S02]  /*3900*/  LOP3.LUT R4, R4, 0x1, RZ, 0xc0, !PT ;  /* 0x0000000104047812 */ /* 0x000fe400078ec0ff */
[----:B------:R-:W-:-:S02]  /*3910*/  LOP3.LUT R5, R5, 0x1, RZ, 0xc0, !PT ;  /* 0x0000000105057812 */ /* 0x000fc400078ec0ff */
[----:B------:R-:W-:Y:S02]  /*3920*/  ISETP.NE.U32.AND P0, PT, R4, 0x1, PT ;  /* 0x000000010400780c */ /* 0x000fe40003f05070 */
[----:B------:R-:W-:Y:S02]  /*3930*/  ISETP.NE.U32.AND P1, PT, R5, 0x1, PT ;  /* 0x000000010500780c */ /* 0x000fe40003f25070 */
[----:B------:R-:W-:Y:S02]  /*3940*/  SEL R14, R33, R14, !P0 ;  /* 0x0000000e210e7207 */ /* 0x000fe40004000000 */
[----:B------:R-:W-:Y:S02]  /*3950*/  SEL R39, R32, R39, !P1 ;  /* 0x0000002720277207 */ /* 0x000fe40004800000 */
[----:B------:R-:W-:Y:S02]  /*3960*/  PRMT R11, R29, 0x9910, RZ ;  /* 0x000099101d0b7816 */ /* 0x000fe400000000ff */
[----:B------:R-:W-:-:S02]  /*3970*/  PRMT R4, R14, 0x9910, RZ ;  /* 0x000099100e047816 */ /* 0x000fc400000000ff */
[----:B------:R-:W-:Y:S02]  /*3980*/  PRMT R6, R38, 0x9910, RZ ;  /* 0x0000991026067816 */ /* 0x000fe400000000ff */
[----:B------:R-:W-:Y:S02]  /*3990*/  PRMT R5, R39, 0x9910, RZ ;  /* 0x0000991027057816 */ /* 0x000fe400000000ff */
[----:B------:R-:W-:Y:S02]  /*39a0*/  ISETP.NE.AND P3, PT, R4, R11, PT ;  /* 0x0000000b0400720c */ /* 0x000fe40003f65270 */
[----:B------:R-:W-:Y:S02]  /*39b0*/  SEL R7, R26, R36, !P0 ;  /* 0x000000241a077207 */ /* 0x000fe40004000000 */
[----:B------:R-:W-:Y:S02]  /*39c0*/  ISETP.NE.AND P2, PT, R5, R6, PT ;  /* 0x000000060500720c */ /* 0x000fe40003f45270 */
[----:B------:R-:W-:-:S02]  /*39d0*/  SEL R31, R31, R20, !P0 ;  /* 0x000000141f1f7207 */ /* 0x000fc40004000000 */
[----:B------:R-:W-:Y:S02]  /*39e0*/  SEL R26, R25, R34, !P1 ;  /* 0x00000022191a7207 */ /* 0x000fe40004800000 */
[----:B------:R-:W-:Y:S02]  /*39f0*/  ISETP.GE.U32.AND P0, PT, R7, R24, PT ;  /* 0x000000180700720c */ /* 0x000fe40003f06070 */
[----:B------:R-:W-:Y:S02]  /*3a00*/  SEL R16, R37, R16, !P1 ;  /* 0x0000001025107207 */ /* 0x000fe40004800000 */
[----:B------:R-:W-:Y:S02]  /*3a10*/  ISETP.GE.AND P5, PT, R4, R11, PT ;  /* 0x0000000b0400720c */ /* 0x000fe40003fa6270 */
[----:B------:R-:W-:Y:S02]  /*3a20*/  ISETP.GE.U32.AND P1, PT, R26, R21, PT ;  /* 0x000000151a00720c */ /* 0x000fe40003f26070 */
[----:B------:R-:W-:-:S02]  /*3a30*/  ISETP.GE.AND.EX P0, PT, R31, R28, PT, P0 ;  /* 0x0000001c1f00720c */ /* 0x000fc40003f06300 */
[----:B------:R-:W-:Y:S02]  /*3a40*/  ISETP.GE.AND P4, PT, R5, R6, PT ;  /* 0x000000060500720c */ /* 0x000fe40003f86270 */
[----:B------:R-:W-:Y:S02]  /*3a50*/  SEL R4, RZ, 0xffffffff, !P5 ;  /* 0xffffffffff047807 */ /* 0x000fe40006800000 */
[----:B------:R-:W-:Y:S02]  /*3a60*/  ISETP.GE.AND.EX P1, PT, R16, R35, PT, P1 ;  /* 0x000000231000720c */ /* 0x000fe40003f26310 */
[----:B------:R-:W-:Y:S02]  /*3a70*/  @!P3 SEL R4, RZ, 0xffffffff, !P0 ;  /* 0xffffffffff04b807 */ /* 0x000fe40004000000 */
        /* <DEDUP_REMOVED lines=8> */
[----:B------:R-:W-:Y:S02]  /*3b00*/  SEL R38, R38, R39, !P1 ;  /* 0x0000002726267207 */ /* 0x000fe40004800000 */
[----:B------:R-:W-:Y:S02]  /*3b10*/  PRMT R7, R30, 0x9910, RZ ;  /* 0x000099101e077816 */ /* 0x000fe400000000ff */
[----:B------:R-:W-:Y:S02]  /*3b20*/  PRMT R4, R29, 0x9910, RZ ;  /* 0x000099101d047816 */ /* 0x000fe400000000ff */
[----:B------:R-:W-:Y:S02]  /*3b30*/  PRMT R8, R3, 0x9910, RZ ;  /* 0x0000991003087816 */ /* 0x000fe400000000ff */
[----:B------:R-:W-:Y:S02]  /*3b40*/  PRMT R5, R38, 0x9910, RZ ;  /* 0x0000991026057816 */ /* 0x000fe400000000ff */
[----:B------:R-:W-:-:S02]  /*3b50*/  ISETP.NE.AND P3, PT, R4, R7, PT ;  /* 0x000000070400720c */ /* 0x000fc40003f65270 */
[----:B------:R-:W-:Y:S02]  /*3b60*/  ISETP.NE.AND P2, PT, R5, R8, PT ;  /* 0x000000080500720c */ /* 0x000fe40003f45270 */
[----:B------:R-:W-:Y:S02]  /*3b70*/  SEL R28, R28, R31, !P0 ;  /* 0x0000001f1c1c7207 */ /* 0x000fe40004000000 */
[----:B------:R-:W-:Y:S02]  /*3b80*/  SEL R26, R21, R26, !P1 ;  /* 0x0000001a151a7207 */ /* 0x000fe40004800000 */
[----:B------:R-:W-:Y:S02]  /*3b90*/  ISETP.GE.U32.AND P0, PT, R6, R15, PT ;  /* 0x0000000f0600720c */ /* 0x000fe40003f06070 */
[----:B------:R-:W-:Y:S02]  /*3ba0*/  SEL R27, R35, R16, !P1 ;  /* 0x00000010231b7207 */ /* 0x000fe40004800000 */
[----:B------:R-:W-:-:S02]  /*3bb0*/  ISETP.GE.AND P5, PT, R4, R7, PT ;  /* 0x000000070400720c */ /* 0x000fc40003fa6270 */
[----:B------:R-:W-:Y:S02]  /*3bc0*/  ISETP.GE.U32.AND P1, PT, R26, R9, PT ;  /* 0x000000091a00720c */ /* 0x000fe40003f26070 */
[----:B------:R-:W-:Y:S02]  /*3bd0*/  ISETP.GE.AND.EX P0, PT, R28, R13, PT, P0 ;  /* 0x0000000d1c00720c */ /* 0x000fe40003f06300 */
[----:B------:R-:W-:Y:S02]  /*3be0*/  ISETP.GE.AND P4, PT, R5, R8, PT ;  /* 0x000000080500720c */ /* 0x000fe40003f86270 */
[----:B------:R-:W-:Y:S02]  /*3bf0*/  SEL R4, RZ, 0xffffffff, !P5 ;  /* 0xffffffffff047807 */ /* 0x000fe40006800000 */
[----:B------:R-:W-:Y:S02]  /*3c00*/  ISETP.GE.AND.EX P1, PT, R27, R0, PT, P1 ;  /* 0x000000001b00720c */ /* 0x000fe40003f26310 */
[----:B------:R-:W-:-:S02]  /*3c10*/  @!P3 SEL R4, RZ, 0xffffffff, !P0 ;  /* 0xffffffffff04b807 */ /* 0x000fc40004000000 */
[----:B------:R-:W-:Y:S02]  /*3c20*/  SEL R5, RZ, 0xffffffff, !P4 ;  /* 0xffffffffff057807 */ /* 0x000fe40006000000 */
[----:B------:R-:W-:Y:S02]  /*3c30*/  @!P2 SEL R5, RZ, 0xffffffff, !P1 ;  /* 0xffffffffff05a807 */ /* 0x000fe40004800000 */
[----:B------:R-:W-:Y:S02]  /*3c40*/  LOP3.LUT R4, R4, 0x1, RZ, 0xc0, !PT ;  /* 0x0000000104047812 */ /* 0x000fe400078ec0ff */
[----:B------:R-:W-:Y:S02]  /*3c50*/  LOP3.LUT R5, R5, 0x1, RZ, 0xc0, !PT ;  /* 0x0000000105057812 */ /* 0x000fe400078ec0ff */
[----:B------:R-:W-:Y:S02]  /*3c60*/  ISETP.NE.U32.AND P0, PT, R4, 0x1, PT ;  /* 0x000000010400780c */ /* 0x000fe40003f05070 */
[----:B------:R-:W-:-:S02]  /*3c70*/  ISETP.NE.U32.AND P1, PT, R5, 0x1, PT ;  /* 0x000000010500780c */ /* 0x000fc40003f25070 */
[----:B------:R-:W-:Y:S02]  /*3c80*/  SEL R29, R30, R29, !P0 ;  /* 0x0000001d1e1d7207 */ /* 0x000fe40004000000 */
[----:B------:R-:W-:Y:S02]  /*3c90*/  SEL R24, R3, R38, !P1 ;  /* 0x0000002603187207 */ /* 0x000fe40004800000 */
[----:B------:R-:W-:Y:S02]  /*3ca0*/  SEL R6, R15, R6, !P0 ;  /* 0x000000060f067207 */ /* 0x000fe40004000000 */
[----:B------:R-:W-:Y:S02]  /*3cb0*/  SEL R7, R13, R28, !P0 ;  /* 0x0000001c0d077207 */ /* 0x000fe40004000000 */
[----:B------:R-:W-:Y:S02]  /*3cc0*/  SEL R26, R9, R26, !P1 ;  /* 0x0000001a091a7207 */ /* 0x000fe40004800000 */
[----:B------:R-:W-:-:S02]  /*3cd0*/  SEL R27, R0, R27, !P1 ;  /* 0x0000001b001b7207 */ /* 0x000fc40004800000 */
[----:B------:R-:W-:Y:S01]  /*3ce0*/  PRMT R3, R29, 0x7610, R3 ;  /* 0x000076101d037816 */ /* 0x000fe20000000003 */
[----:B------:R-:W-:Y:S06]  /*3cf0*/  BRA `(.L_x_2176) ;  /* 0x000000b8000c7947 */ /* 0x000fec0003800000 */
.L_x_2188:
[----:B------:R-:W-:-:S13]  /*3d00*/  ISETP.NE.AND P0, PT, R33, 0x1, PT ;  /* 0x000000012100780c */ /* 0x000fda0003f05270 */
[----:B------:R-:W-:Y:S05]  /*3d10*/  @P0 BRA `(.L_x_2197) ;  /* 0x0000001800980947 */ /* 0x000fea0003800000 */
[----:B------:R-:W0:Y:S01]  /*3d20*/  LDC R12, c[0x0][0x3a4] ;  /* 0x0000e900ff0c7b82 */ /* 0x000e220000000800 */
[----:B------:R-:W-:Y:S07]  /*3d30*/  BSSY.RECONVERGENT B0, `(.L_x_2198) ;  /* 0x00000bc000007945 */ /* 0x000fee0003800200 */
[----:B------:R-:W1:Y:S08]  /*3d40*/  LDC.U16 R14, c[0x0][0x388] ;  /* 0x0000e200ff0e7b82 */ /* 0x000e700000000400 */
[----:B------:R-:W2:Y:S08]  /*3d50*/  LDC R26, c[0x0][0x390] ;  /* 0x0000e400ff1a7b82 */ /* 0x000eb00000000800 */
[----:B------:R-:W3:Y:S01]  /*3d60*/  LDC R13, c[0x0][0x394] ;  /* 0x0000e500ff0d7b82 */ /* 0x000ee20000000800 */
[----:B0-----:R-:W-:-:S05]  /*3d70*/  IMAD R3, R12, 0x3, R21 ;  /* 0x000000030c037824 */ /* 0x001fca00078e0215 */
[----:B------:R-:W-:Y:S01]  /*3d80*/  ISETP.GE.U32.AND P0, PT, R3, R8, PT ;  /* 0x000000080300720c */ /* 0x000fe20003f06070 */
[--C-:B-1----:R-:W-:Y:S02]  /*3d90*/  IMAD.MOV.U32 R3, RZ, RZ, R14.reuse ;  /* 0x000000ffff037224 */ /* 0x102fe400078e000e */
        /* <DEDUP_REMOVED lines=40> */
.L_x_2201:
[----:B------:R-:W-:-:S05]  /*4020*/  IMAD R4, R32, R21, RZ ;  /* 0x0000001520047224 */ /* 0x000fca00078e02ff */
[----:B------:R-:W-:-:S05]  /*4030*/  SHF.R.U32.HI R5, RZ, 0x1, R4 ;  /* 0x00000001ff057819 */ /* 0x000fca0000011604 */
[----:B------:R-:W-:-:S04]  /*4040*/  IMAD.WIDE.U32 R4, R5, 0x4, R18 ;  /* 0x0000000405047825 */ /* 0x000fc800078e0012 */
[--C-:B------:R-:W-:Y:S01]  /*4050*/  IMAD.IADD R42, R21, 0x1, R12.reuse ;  /* 0x00000001152a7824 */ /* 0x100fe200078e020c */
[----:B------:R0:W2:Y:S03]  /*4060*/  LDG.E R41, desc[UR36][R4.64] ;  /* 0x0000002404297981 */ /* 0x0000a6000c1e1900 */
[----:B------:R-:W-:Y:S02]  /*4070*/  IMAD R6, R32, R42, RZ ;  /* 0x0000002a20067224 */ /* 0x000fe400078e02ff */
[----:B------:R-:W-:-:S03]  /*4080*/  IMAD.IADD R43, R42, 0x1, R12 ;  /* 0x000000012a2b7824 */ /* 0x000fc600078e020c */
[----:B------:R-:W-:-:S05]  /*4090*/  SHF.R.U32.HI R7, RZ, 0x1, R6 ;  /* 0x00000001ff077819 */ /* 0x000fca0000011606 */
[----:B------:R-:W-:-:S06]  /*40a0*/  IMAD.WIDE.U32 R6, R7, 0x4, R18 ;  /* 0x0000000407067825 */ /* 0x000fcc00078e0012 */
[----:B------:R-:W3:Y:S01]  /*40b0*/  LDG.E R6, desc[UR36][R6.64] ;  /* 0x0000002406067981 */ /* 0x000ee2000c1e1900 */
[----:B------:R-:W-:-:S05]  /*40c0*/  IMAD R10, R32, R43, RZ ;  /* 0x0000002b200a7224 */ /* 0x000fca00078e02ff */
[----:B------:R-:W-:-:S05]  /*40d0*/  SHF.R.U32.HI R11, RZ, 0x1, R10 ;  /* 0x00000001ff0b7819 */ /* 0x000fca000001160a */
[----:B------:R-:W-:-:S04]  /*40e0*/  IMAD.WIDE.U32 R10, R11, 0x4, R18 ;  /* 0x000000040b0a7825 */ /* 0x000fc800078e0012 */
[----:B------:R-:W-:Y:S02]  /*40f0*/  IMAD.IADD R45, R43, 0x1, R12 ;  /* 0x000000012b2d7824 */ /* 0x000fe400078e020c */
[----:B------:R-:W4:Y:S02]  /*4100*/  LDG.E R10, desc[UR36][R10.64] ;  /* 0x000000240a0a7981 */ /* 0x000f24000c1e1900 */
[----:B0-----:R-:W-:-:S05]  /*4110*/  IMAD R4, R32, R45, RZ ;  /* 0x0000002d20047224 */ /* 0x001fca00078e02ff */
[----:B------:R-:W-:-:S05]  /*4120*/  SHF.R.U32.HI R5, RZ, 0x1, R4 ;  /* 0x00000001ff057819 */ /* 0x000fca0000011604 */
[----:B------:R-:W-:-:S06]  /*4130*/  IMAD.WIDE.U32 R4, R5, 0x4, R18 ;  /* 0x0000000405047825 */ /* 0x000fcc00078e0012 */
[----:B------:R0:W5:Y:S01]  /*4140*/  LDG.E R5, desc[UR36][R4.64] ;  /* 0x0000002404057981 */ /* 0x000162000c1e1900 */
[----:B------:R-:W-:Y:S02]  /*4150*/  PRMT R46, R39, 0x9910, RZ ;  /* 0x00009910272e7816 */ /* 0x000fe400000000ff */
[-C--:B------:R-:W-:Y:S02]  /*4160*/  ISETP.GE.U32.AND P0, PT, R38, R21.reuse, PT ;  /* 0x000000152600720c */ /* 0x080fe40003f06070 */
[----:B------:R-:W-:Y:S02]  /*4170*/  PRMT R44, R16, 0x9910, RZ ;  /* 0x00009910102c7816 */ /* 0x000fe400000000ff */
        /* <DEDUP_REMOVED lines=18> */
[----:B---3--:R-:W-:Y:S02]  /*42a0*/  PRMT R11, R6, 0x9910, RZ ;  /* 0x00009910060b7816 */ /* 0x008fe400000000ff */
[----:B------:R-:W-:Y:S02]  /*42b0*/  LOP3.LUT R7, R7, 0x1, RZ, 0xc0, !PT ;  /* 0x0000000107077812 */ /* 0x000fe400078ec0ff */
[----:B------:R-:W-:-:S02]  /*42c0*/  @P3 SEL R4, RZ, 0xffffffff, !P4 ;  /* 0xffffffffff043807 */ /* 0x000fc40006000000 */
[----:B------:R-:W-:Y:S01]  /*42d0*/  ISETP.NE.U32.AND P2, PT, R7, 0x1, PT ;  /* 0x000000010700780c */ /* 0x000fe20003f45070 */
[----:B------:R-:W-:Y:S01]  /*42e0*/  IMAD.MOV.U32 R7, RZ, RZ, R11 ;  /* 0x000000ffff077224 */ /* 0x000fe200078e000b */
[----:B------:R-:W-:Y:S02]  /*42f0*/  LOP3.LUT R4, R4, 0x1, RZ, 0xc0, !PT ;  /* 0x0000000104047812 */ /* 0x000fe400078ec0ff */
[----:B------:R-:W-:Y:S02]  /*4300*/  ISETP.GE.U32.AND P0, PT, R37, R42, PT ;  /* 0x0000002a2500720c */ /* 0x000fe40003f06070 */
[----:B------:R-:W-:Y:S02]  /*4310*/  ISETP.NE.U32.AND P4, PT, R4, 0x1, PT ;  /* 0x000000010400780c */ /* 0x000fe40003f85070 */
[----:B------:R-:W-:Y:S02]  /*4320*/  ISETP.NE.AND P1, PT, R44, R7, PT ;  /* 0x000000072c00720c */ /* 0x000fe40003f25270 */
[----:B------:R-:W-:-:S02]  /*4330*/  PRMT R4, R41, 0x7632, R4 ;  /* 0x0000763229047816 */ /* 0x000fc40000000004 */
[----:B------:R-:W-:Y:S02]  /*4340*/  ISETP.GE.AND P3, PT, R44, R7, PT ;  /* 0x000000072c00720c */ /* 0x000fe40003f66270 */
[----:B------:R-:W-:Y:S02]  /*4350*/  PRMT R44, R14, 0x9910, RZ ;  /* 0x000099100e2c7816 */ /* 0x000fe400000000ff */
[----:B------:R-:W-:Y:S02]  /*4360*/  PRMT R7, R6, 0xbb32, RZ ;  /* 0x0000bb3206077816 */ /* 0x000fe400000000ff */
[----:B------:R-:W-:Y:S02]  /*4370*/  SEL R39, R4, R39, !P2 ;  /* 0x0000002704277207 */ /* 0x000fe40005000000 */
[----:B------:R-:W-:Y:S02]  /*4380*/  SEL R4, RZ, 0xffffffff, !P5 ;  /* 0xffffffffff047807 */ /* 0x000fe40006800000 */
[----:B------:R-:W-:-:S02]  /*4390*/  ISETP.NE.AND P5, PT, R44, R7, PT ;  /* 0x000000072c00720c */ /* 0x000fc40003fa5270 */
[----:B----4-:R-:W-:Y:S02]  /*43a0*/  PRMT R11, R10, 0x9910, RZ ;  /* 0x000099100a0b7816 */ /* 0x010fe400000000ff */
[----:B------:R-:W-:Y:S02]  /*43b0*/  ISETP.GE.AND.EX P0, PT, R36, RZ, PT, P0 ;  /* 0x000000ff2400720c */ /* 0x000fe40003f06300 */
[----:B------:R-:W-:Y:S02]  /*43c0*/  @P1 SEL R4, RZ, 0xffffffff, !P3 ;  /* 0xffffffffff041807 */ /* 0x000fe40005800000 */
[CC--:B------:R-:W-:Y:S02]  /*43d0*/  ISETP.NE.AND P3, PT, R46.reuse, R11.reuse, PT ;  /* 0x0000000b2e00720c */ /* 0x0c0fe40003f65270 */
[----:B------:R-:W-:Y:S02]  /*43e0*/  ISETP.GE.AND P1, PT, R46, R11, PT ;  /* 0x0000000b2e00720c */ /* 0x000fe40003f26270 */
[----:B------:R-:W-:-:S02]  /*43f0*/  SEL R11, RZ, 0xffffffff, !P0 ;  /* 0xffffffffff0b7807 */ /* 0x000fc40004000000 */
[C---:B------:R-:W-:Y:S02]  /*4400*/  SEL R38, R21.reuse, R38, !P4 ;  /* 0x0000002615267207 */ /* 0x040fe40006000000 */
[----:B------:R-:W-:Y:S02]  /*4410*/  SEL R40, R21, R40, !P2 ;  /* 0x0000002815287207 */ /* 0x000fe40005000000 */
[----:B------:R-:W-:Y:S02]  /*4420*/  ISETP.GE.AND P6, PT, R44, R7, PT ;  /* 0x000000072c00720c */ /* 0x000fe40003fc6270 */
[----:B------:R-:W-:Y:S02]  /*4430*/  ISETP.GE.U32.AND P0, PT, R28, R43, PT ;  /* 0x0000002b1c00720c */ /* 0x000fe40003f06070 */
[----:B------:R-:W-:Y:S02]  /*4440*/  PRMT R44, R24, 0x9910, RZ ;  /* 0x00009910182c7816 */ /* 0x000fe400000000ff */
[----:B------:R-:W-:-:S02]  /*4450*/  PRMT R21, R10, 0xbb32, RZ ;  /* 0x0000bb320a157816 */ /* 0x000fc400000000ff */
[----:B------:R-:W-:Y:S02]  /*4460*/  ISETP.GE.AND.EX P0, PT, R30, RZ, PT, P0 ;  /* 0x000000ff1e00720c */ /* 0x000fe40003f06300 */
[----:B------:R-:W-:Y:S02]  /*4470*/  @P5 SEL R11, RZ, 0xffffffff, !P6 ;  /* 0xffffffffff0b5807 */ /* 0x000fe40007000000 */
[C---:B------:R-:W-:Y:S02]  /*4480*/  ISETP.NE.AND P5, PT, R44.reuse, R21, PT ;  /* 0x000000152c00720c */ /* 0x040fe40003fa5270 */
[----:B------:R-:W-:Y:S02]  /*4490*/  SEL R7, RZ, 0xffffffff, !P0 ;  /* 0xffffffffff077807 */ /* 0x000fe40004000000 */
[----:B------:R-:W-:Y:S02]  /*44a0*/  ISETP.GE.U32.AND P0, PT, R27, R43, PT ;  /* 0x0000002b1b00720c */ /* 0x000fe40003f06070 */
[----:B------:R-:W-:Y:S01]  /*44b0*/  ISETP.GE.AND P6, PT, R44, R21, PT ;  /* 0x000000152c00720c */ /* 0x000fe20003fc6270 */
[----:B------:R-:W-:Y:S01]  /*44c0*/  IMAD.IADD R21, R45, 0x1, R12 ;  /* 0x000000012d157824 */ /* 0x000fe200078e020c */
[----:B------:R-:W-:-:S02]  /*44d0*/  ISETP.GE.AND.EX P0, PT, R29, RZ, PT, P0 ;  /* 0x000000ff1d00720c */ /* 0x000fc40003f06300 */
[C---:B-----5:R-:W-:Y:S01]  /*44e0*/  PRMT R48, R5.reuse, 0x9910, RZ ;  /* 0x0000991005307816 */ /* 0x060fe200000000ff */
[----:B------:R-:W-:Y:S01]  /*44f0*/  IMAD R47, R12, 0x3, R21 ;  /* 0x000000030c2f7824 */ /* 0x000fe200078e0215 */
[----:B------:R-:W-:Y:S02]  /*4500*/  PRMT R50, R5, 0xbb32, RZ ;  /* 0x0000bb3205327816 */ /* 0x000fe400000000ff */
[----:B------:R-:W-:Y:S02]  /*4510*/  @P3 SEL R7, RZ, 0xffffffff, !P1 ;  /* 0xffffffffff073807 */ /* 0x000fe40004800000 */
[----:B------:R-:W-:Y:S02]  /*4520*/  ISETP.GE.U32.AND P3, PT, R26, R45, PT ;  /* 0x0000002d1a00720c */ /* 0x000fe40003f66070 */
[----:B------:R-:W-:Y:S02]  /*4530*/  SEL R44, RZ, 0xffffffff, !P0 ;  /* 0xffffffffff2c7807 */ /* 0x000fe40004000000 */
[----:B------:R-:W-:-:S02]  /*4540*/  @P5 SEL R44, RZ, 0xffffffff, !P6 ;  /* 0xffffffffff2c5807 */ /* 0x000fc40007000000 */
[----:B------:R-:W-:Y:S02]  /*4550*/  ISETP.GE.U32.AND P1, PT, R9, R45, PT ;  /* 0x0000002d0900720c */ /* 0x000fe40003f26070 */
[----:B------:R-:W-:Y:S02]  /*4560*/  ISETP.NE.AND P0, PT, R49, R48, PT ;  /* 0x000000303100720c */ /* 0x000fe40003f05270 */
[----:B------:R-:W-:Y:S02]  /*4570*/  ISETP.NE.AND P5, PT, R51, R50, PT ;  /* 0x000000323300720c */ /* 0x000fe40003fa5270 */
[----:B------:R-:W-:Y:S02]  /*4580*/  ISETP.GE.AND.EX P3, PT, R13, RZ, PT, P3 ;  /* 0x000000ff0d00720c */ /* 0x000fe40003f66330 */
[----:B------:R-:W-:Y:S02]  /*4590*/  ISETP.GE.AND.EX P1, PT, R0, RZ, PT, P1 ;  /* 0x000000ff0000720c */ /* 0x000fe40003f26310 */
[----:B------:R-:W-:-:S02]  /*45a0*/  SEL R46, RZ, 0xffffffff, !P3 ;  /* 0xffffffffff2e7807 */ /* 0x000fc40005800000 */
[----:B------:R-:W-:Y:S02]  /*45b0*/  ISETP.GE.AND P3, PT, R49, R48, PT ;  /* 0x000000303100720c */ /* 0x000fe40003f66270 */
[----:B------:R-:W-:Y:S02]  /*45c0*/  SEL R48, RZ, 0xffffffff, !P1 ;  /* 0xffffffffff307807 */ /* 0x000fe40004800000 */
[----:B------:R-:W-:Y:S02]  /*45d0*/  ISETP.GE.AND P1, PT, R51, R50, PT ;  /* 0x000000323300720c */ /* 0x000fe40003f26270 */
[----:B------:R-:W-:Y:S02]  /*45e0*/  ISETP.GE.U32.AND P6, PT, R47, R8, PT ;  /* 0x000000082f00720c */ /* 0x000fe40003fc6070 */
[----:B------:R-:W-:Y:S02]  /*45f0*/  LOP3.LUT R11, R11, 0x1, RZ, 0xc0, !PT ;  /* 0x000000010b0b7812 */ /* 0x000fe400078ec0ff */
[----:B------:R-:W-:-:S02]  /*4600*/  @P0 SEL R46, RZ, 0xffffffff, !P3 ;  /* 0xffffffffff2e0807 */ /* 0x000fc40005800000 */
[----:B------:R-:W-:Y:S02]  /*4610*/  @P5 SEL R48, RZ, 0xffffffff, !P1 ;  /* 0xffffffffff305807 */ /* 0x000fe40004800000 */
[----:B------:R-:W-:Y:S02]  /*4620*/  LOP3.LUT R4, R4, 0x1, RZ, 0xc0, !PT ;  /* 0x0000000104047812 */ /* 0x000fe400078ec0ff */
[----:B------:R-:W-:Y:S02]  /*4630*/  ISETP.NE.U32.AND P3, PT, R11, 0x1, PT ;  /* 0x000000010b00780c */ /* 0x000fe40003f65070 */
[----:B------:R-:W-:Y:S02]  /*4640*/  LOP3.LUT R44, R44, 0x1, RZ, 0xc0, !PT ;  /* 0x000000012c2c7812 */ /* 0x000fe400078ec0ff */
[----:B------:R-:W-:Y:S02]  /*4650*/  PRMT R11, R6, 0x7632, R11 ;  /* 0x00007632060b7816 */ /* 0x000fe4000000000b */
[----:B------:R-:W-:-:S02]  /*4660*/  LOP3.LUT R7, R7, 0x1, RZ, 0xc0, !PT ;  /* 0x0000000107077812 */ /* 0x000fc400078ec0ff */
[----:B------:R-:W-:Y:S02]  /*4670*/  LOP3.LUT R46, R46, 0x1, RZ, 0xc0, !PT ;  /* 0x000000012e2e7812 */ /* 0x000fe400078ec0ff */
[----:B------:R-:W-:Y:S02]  /*4680*/  LOP3.LUT R48, R48, 0x1, RZ, 0xc0, !PT ;  /* 0x0000000130307812 */ /* 0x000fe400078ec0ff */
[----:B------:R-:W-:Y:S02]  /*4690*/  ISETP.NE.U32.AND P0, PT, R4, 0x1, PT ;  /* 0x000000010400780c */ /* 0x000fe40003f05070 */
[----:B------:R-:W-:Y:S02]  /*46a0*/  SEL R16, R41, R16, !P4 ;  /* 0x0000001029107207 */ /* 0x000fe40006000000 */
[----:B------:R-:W-:Y:S02]  /*46b0*/  SEL R31, R31, RZ, P4 ;  /* 0x000000ff1f1f7207 */ /* 0x000fe40002000000 */
[----:B------:R-:W-:-:S02]  /*46c0*/  SEL R33, R33, RZ, P2 ;  /* 0x000000ff21217207 */ /* 0x000fc40001000000 */
[----:B------:R-:W-:Y:S02]  /*46d0*/  ISETP.NE.U32.AND P1, PT, R44, 0x1, PT ;  /* 0x000000012c00780c */ /* 0x000fe40003f25070 */
[----:B------:R-:W-:Y:S02]  /*46e0*/  PRMT R47, R10, 0x7632, R47 ;  /* 0x000076320a2f7816 */ /* 0x000fe4000000002f */
[----:B------:R-:W-:Y:S02]  /*46f0*/  SEL R11, R11, R14, !P3 ;  /* 0x0000000e0b0b7207 */ /* 0x000fe40005800000 */
[----:B------:R-:W-:Y:S02]  /*4700*/  ISETP.NE.U32.AND P5, PT, R7, 0x1, PT ;  /* 0x000000010700780c */ /* 0x000fe40003fa5070 */
[----:B------:R-:W-:Y:S02]  /*4710*/  ISETP.NE.U32.AND P4, PT, R46, 0x1, PT ;  /* 0x000000012e00780c */ /* 0x000fe40003f85070 */
[----:B------:R-:W-:-:S02]  /*4720*/  ISETP.NE.U32.AND P2, PT, R48, 0x1, PT ;  /* 0x000000013000780c */ /* 0x000fc40003f45070 */
[----:B------:R-:W-:Y:S02]  /*4730*/  PRMT R4, R5, 0x7632, R4 ;  /* 0x0000763205047816 */ /* 0x000fe40000000004 */
[C---:B------:R-:W-:Y:S02]  /*4740*/  SEL R35, R42.reuse, R35, !P0 ;  /* 0x000000232a237207 */ /* 0x040fe40004000000 */
[----:B------:R-:W-:Y:S02]  /*4750*/  SEL R37, R42, R37, !P3 ;  /* 0x000000252a257207 */ /* 0x000fe40005800000 */
        /* <DEDUP_REMOVED lines=10> */
[----:B------:R-:W-:Y:S02]  /*4800*/  PRMT R14, R11, 0x7610, R14 ;  /* 0x000076100b0e7816 */ /* 0x000fe4000000000e */
[----:B------:R-:W-:Y:S02]  /*4810*/  SEL R30, R30, RZ, P5 ;  /* 0x000000ff1e1e7207 */ /* 0x000fe40002800000 */
[----:B------:R-:W-:Y:S02]  /*4820*/  SEL R29, R29, RZ, P1 ;  /* 0x000000ff1d1d7207 */ /* 0x000fe40000800000 */
[----:B------:R-:W-:Y:S02]  /*4830*/  SEL R20, R5, R20, !P4 ;  /* 0x0000001405147207 */ /* 0x000fe40006000000 */
[----:B------:R-:W-:-:S02]  /*4840*/  SEL R13, R13, RZ, P4 ;  /* 0x000000ff0d0d7207 */ /* 0x000fc40002000000 */
[----:B------:R-:W-:Y:S01]  /*4850*/  SEL R0, R0, RZ, P2 ;  /* 0x000000ff00007207 */ /* 0x000fe20001000000 */
[----:B------:R-:W-:Y:S06]  /*4860*/  @!P6 BRA `(.L_x_2201) ;  /* 0xfffffff400ece947 */ /* 0x000fec000383ffff */
[----:B------:R-:W-:Y:S05]  /*4870*/  BSYNC.RECONVERGENT B1 ;  /* 0x0000000000017941 */ /* 0x000fea0003800200 */
.L_x_2200:
[C---:B------:R-:W-:Y:S02]  /*4880*/  PRMT R43, R41.reuse, 0x7610, R43 ;  /* 0x00007610292b7816 */ /* 0x040fe4000000002b */
[----:B------:R-:W-:Y:S02]  /*4890*/  PRMT R44, R41, 0x7632, R44 ;  /* 0x00007632292c7816 */ /* 0x000fe4000000002c */
[C---:B------:R-:W-:Y:S02]  /*48a0*/  PRMT R42, R6.reuse, 0x7610, R42 ;  /* 0x00007610062a7816 */ /* 0x040fe4000000002a */
[----:B------:R-:W-:Y:S02]  /*48b0*/  PRMT R41, R6, 0x7632, R41 ;  /* 0x0000763206297816 */ /* 0x000fe40000000029 */
[----:B------:R-:W-:Y:S02]  /*48c0*/  PRMT R11, R10, 0x7632, R11 ;  /* 0x000076320a0b7816 */ /* 0x000fe4000000000b */
[----:B------:R-:W-:-:S02]  /*48d0*/  PRMT R7, R5, 0x7610, R7 ;  /* 0x0000761005077816 */ /* 0x000fc40000000007 */
[----:B------:R-:W-:-:S07]  /*48e0*/  PRMT R6, R5, 0x7632, R6 ;  /* 0x0000763205067816 */ /* 0x000fce0000000006 */
.L_x_2199:
[----:B------:R-:W-:Y:S05]  /*48f0*/  BSYNC.RECONVERGENT B0 ;  /* 0x0000000000007941 */ /* 0x000fea0003800200 */
.L_x_2198:
[----:B------:R-:W-:Y:S01]  /*4900*/  ISETP.GE.U32.AND P0, PT, R21, R8, PT ;  /* 0x000000081500720c */ /* 0x000fe20003f06070 */
[----:B------:R-:W-:-:S12]  /*4910*/  BSSY.RECONVERGENT B0, `(.L_x_2202) ;  /* 0x0000022000007945 */ /* 0x000fd80003800200 */
[----:B------:R-:W-:Y:S05]  /*4920*/  @P0 BRA `(.L_x_2203) ;  /* 0x0000000000800947 */ /* 0x000fea0003800000 */
[----:B------:R-:W-:-:S05]  /*4930*/  IMAD R4, R32, R21, RZ ;  /* 0x0000001520047224 */ /* 0x000fca00078e02ff */
        /* <DEDUP_REMOVED lines=25> */
[----:B------:R-:W2:Y:S04]  /*4ad0*/  LDG.E R4, desc[UR36][R4.64] ;  /* 0x0000002404047981 */ /* 0x000ea8000c1e1900 */
[----:B------:R-:W3:Y:S01]  /*4ae0*/  @!P1 LDG.E R18, desc[UR36][R18.64] ;  /* 0x0000002412129981 */ /* 0x000ee2000c1e1900 */
[C---:B--2---:R-:W-:Y:S02]  /*4af0*/  PRMT R10, R4.reuse, 0x7610, R10 ;  /* 0x00007610040a7816 */ /* 0x044fe4000000000a */
[----:B------:R-:W-:Y:S02]  /*4b00*/  PRMT R11, R4, 0x7632, R11 ;  /* 0x00007632040b7816 */ /* 0x000fe4000000000b */
[----:B---3--:R-:W-:-:S02]  /*4b10*/  @!P1 PRMT R7, R18, 0x7610, R7 ;  /* 0x0000761012079816 */ /* 0x008fc40000000007 */
[----:B------:R-:W-:-:S07]  /*4b20*/  @!P1 PRMT R6, R18, 0x7632, R6 ;  /* 0x0000763212069816 */ /* 0x000fce0000000006 */
.L_x_2203:
[----:B------:R-:W-:Y:S05]  /*4b30*/  BSYNC.RECONVERGENT B0 ;  /* 0x0000000000007941 */ /* 0x000fea0003800200 */
.L_x_2202:
        /* <DEDUP_REMOVED lines=67> */
[----:B------:R-:W-:Y:S01]  /*4f70*/  ISETP.GE.AND P5, PT, R19, R18, PT ;  /* 0x000000121300720c */ /* 0x000fe20003fa6270 */
[----:B------:R-:W-:Y:S01]  /*4f80*/  IMAD.IADD R19, R21, 0x1, R12 ;  /* 0x0000000115137824 */ /* 0x000fe200078e020c */
        /* <DEDUP_REMOVED lines=46> */
.L_x_2205:
[----:B------:R-:W-:Y:S05]  /*5270*/  BSYNC.RECONVERGENT B0 ;  /* 0x0000000000007941 */ /* 0x000fea0003800200 */
.L_x_2204:
        /* <DEDUP_REMOVED lines=48> */
[----:B------:R-:W-:Y:S02]  /*5580*/  PRMT R11, R20, 0x9910, RZ ;  /* 0x00009910140b7816 */ /* 0x000fe400000000ff */
[----:B------:R-:W-:Y:S02]  /*5590*/  PRMT R4, R25, 0x9910, RZ ;  /* 0x0000991019047816 */ /* 0x000fe400000000ff */
[----:B------:R-:W-:Y:S02]  /*55a0*/  PRMT R6, R3, 0x9910, RZ ;  /* 0x0000991003067816 */ /* 0x000fe400000000ff */
[----:B------:R-:W-:Y:S02]  /*55b0*/  PRMT R5, R24, 0x9910, RZ ;  /* 0x0000991018057816 */ /* 0x000fe400000000ff */
[----:B------:R-:W-:Y:S02]  /*55c0*/  ISETP.NE.AND P3, PT, R4, R11, PT ;  /* 0x0000000b0400720c */ /* 0x000fe40003f65270 */
[----:B------:R-:W-:-:S02]  /*55d0*/  SEL R7, R28, R7, !P0 ;  /* 0x000000071c077207 */ /* 0x000fc40004000000 */
        /* <DEDUP_REMOVED lines=26> */
.L_x_2197:
[----:B------:R-:W0:Y:S01]  /*5780*/  LDCU UR4, c[0x0][0x3a4] ;  /* 0x00007480ff0477ac */ /* 0x000e220008000800 */
[----:B------:R-:W1:Y:S01]  /*5790*/  LDC.U16 R0, c[0x0][0x388] ;  /* 0x0000e200ff007b82 */ /* 0x000e620000000400 */
[----:B------:R-:W-:Y:S01]  /*57a0*/  BSSY.RECONVERGENT B0, `(.L_x_2206) ;  /* 0x000048e000007945 */ /* 0x000fe20003800200 */
[----:B------:R-:W-:-:S06]  /*57b0*/  IMAD.MOV.U32 R10, RZ, RZ, R21 ;  /* 0x000000ffff0a7224 */ /* 0x000fcc00078e0015 */
[----:B------:R-:W2:Y:S08]  /*57c0*/  LDC R13, c[0x0][0x390] ;  /* 0x0000e400ff0d7b82 */ /* 0x000eb00000000800 */
[----:B------:R-:W3:Y:S01]  /*57d0*/  LDC R15, c[0x0][0x394] ;  /* 0x0000e500ff0f7b82 */ /* 0x000ee20000000800 */
[----:B0-----:R-:W-:-:S05]  /*57e0*/  MOV R9, UR4 ;  /* 0x0000000400097c02 */ /* 0x001fca0008000f00 */
[----:B------:R-:W-:Y:S02]  /*57f0*/  IMAD R3, R9, 0x3, R21 ;  /* 0x0000000309037824 */ /* 0x000fe400078e0215 */
[--C-:B-1----:R-:W-:Y:S02]  /*5800*/  IMAD.MOV.U32 R4, RZ, RZ, R0.reuse ;  /* 0x000000ffff047224 */ /* 0x102fe400078e0000 */
[--C-:B------:R-:W-:Y:S01]  /*5810*/  IMAD.MOV.U32 R5, RZ, RZ, R0.reuse ;  /* 0x000000ffff057224 */ /* 0x100fe200078e0000 */
[----:B------:R-:W-:Y:S01]  /*5820*/  ISETP.GE.U32.AND P0, PT, R3, R8, PT ;  /* 0x000000080300720c */ /* 0x000fe20003f06070 */
[--C-:B------:R-:W-:Y:S02]  /*5830*/  IMAD.MOV.U32 R3, RZ, RZ, R0.reuse ;  /* 0x000000ffff037224 */ /* 0x100fe400078e0000 */
[--C-:B------:R-:W-:Y:S02]  /*5840*/  IMAD.MOV.U32 R7, RZ, RZ, R0.reuse ;  /* 0x000000ffff077224 */ /* 0x100fe400078e0000 */
[----:B------:R-:W-:-:S02]  /*5850*/  IMAD.MOV.U32 R6, RZ, RZ, R0 ;  /* 0x000000ffff067224 */ /* 0x000fc400078e0000 */
[--C-:B------:R-:W-:Y:S02]  /*5860*/  IMAD.MOV.U32 R11, RZ, RZ, R0.reuse ;  /* 0x000000ffff0b7224 */ /* 0x100fe400078e0000 */
[----:B------:R-:W-:Y:S02]  /*5870*/  IMAD.MOV.U32 R12, RZ, RZ, R0 ;  /* 0x000000ffff0c7224 */ /* 0x000fe400078e0000 */
[--C-:B--2---:R-:W-:Y:S02]  /*5880*/  IMAD.MOV.U32 R38, RZ, RZ, R13.reuse ;  /* 0x000000ffff267224 */ /* 0x104fe400078e000d */
[--C-:B------:R-:W-:Y:S02]  /*5890*/  IMAD.MOV.U32 R36, RZ, RZ, R13.reuse ;  /* 0x000000ffff247224 */ /* 0x100fe400078e000d */
[--C-:B------:R-:W-:Y:S02]  /*58a0*/  IMAD.MOV.U32 R30, RZ, RZ, R13.reuse ;  /* 0x000000ffff1e7224 */ /* 0x100fe400078e000d */
[----:B------:R-:W-:-:S02]  /*58b0*/  IMAD.MOV.U32 R31, RZ, RZ, R13 ;  /* 0x000000ffff1f7224 */ /* 0x000fc400078e000d */
[--C-:B------:R-:W-:Y:S02]  /*58c0*/  IMAD.MOV.U32 R29, RZ, RZ, R13.reuse ;  /* 0x000000ffff1d7224 */ /* 0x100fe400078e000d */
[--C-:B------:R-:W-:Y:S02]  /*58d0*/  IMAD.MOV.U32 R28, RZ, RZ, R13.reuse ;  /* 0x000000ffff1c7224 */ /* 0x100fe400078e000d */
[----:B------:R-:W-:Y:S02]  /*58e0*/  IMAD.MOV.U32 R14, RZ, RZ, R13 ;  /* 0x000000ffff0e7224 */ /* 0x000fe400078e000d */
[--C-:B---3--:R-:W-:Y:S02]  /*58f0*/  IMAD.MOV.U32 R27, RZ, RZ, R15.reuse ;  /* 0x000000ffff1b7224 */ /* 0x108fe400078e000f */
[--C-:B------:R-:W-:Y:S02]  /*5900*/  IMAD.MOV.U32 R26, RZ, RZ, R15.reuse ;  /* 0x000000ffff1a7224 */ /* 0x100fe400078e000f */
[----:B------:R-:W-:-:S02]  /*5910*/  IMAD.MOV.U32 R25, RZ, RZ, R15 ;  /* 0x000000ffff197224 */ /* 0x000fc400078e000f */
[--C-:B------:R-:W-:Y:S02]  /*5920*/  IMAD.MOV.U32 R24, RZ, RZ, R15.reuse ;  /* 0x000000ffff187224 */ /* 0x100fe400078e000f */
[--C-:B------:R-:W-:Y:S02]  /*5930*/  IMAD.MOV.U32 R21, RZ, RZ, R15.reuse ;  /* 0x000000ffff157224 */ /* 0x100fe400078e000f */
[--C-:B------:R-:W-:Y:S02]  /*5940*/  IMAD.MOV.U32 R20, RZ, RZ, R15.reuse ;  /* 0x000000ffff147224 */ /* 0x100fe400078e000f */
[----:B------:R-:W-:Y:S01]  /*5950*/  IMAD.MOV.U32 R16, RZ, RZ, R15 ;  /* 0x000000ffff107224 */ /* 0x000fe200078e000f */
[----:B------:R-:W-:Y:S06]  /*5960*/  @P0 BRA `(.L_x_2207) ;  /* 0x0000004400c40947 */ /* 0x000fec0003800000 */
[----:B------:R-:W-:-:S13]  /*5970*/  ISETP.NE.AND P2, PT, R33, RZ, PT ;  /* 0x000000ff2100720c */ /* 0x000fda0003f45270 */
[----:B------:R0:W5:Y:S01]  /*5980*/  @!P2 LDG.E R34, desc[UR36][R18.64] ;  /* 0x000000241222a981 */ /* 0x000162000c1e1900 */
[----:B------:R-:W-:Y:S01]  /*5990*/  VIADD R8, R33, 0xffffffff ;  /* 0xffffffff21087836 */ /* 0x000fe20000000000 */
[----:B------:R-:W-:Y:S01]  /*59a0*/  MOV R5, R0 ;  /* 0x0000000000057202 */ /* 0x000fe20000000f00 */
[--C-:B------:R-:W-:Y:S02]  /*59b0*/  IMAD.MOV.U32 R3, RZ, RZ, R0.reuse ;  /* 0x000000ffff037224 */ /* 0x100fe400078e0000 */
[--C-:B------:R-:W-:Y:S01]  /*59c0*/  IMAD.MOV.U32 R4, RZ, RZ, R0.reuse ;  /* 0x000000ffff047224 */ /* 0x100fe200078e0000 */
[----:B------:R-:W-:Y:S01]  /*59d0*/  VIMNMX.U32 R8, PT, PT, R8, 0x18, PT ;  /* 0x0000001808087848 */ /* 0x000fe20003fe0000 */
[--C-:B------:R-:W-:Y:S02]  /*59e0*/  IMAD.MOV.U32 R7, RZ, RZ, R0.reuse ;  /* 0x000000ffff077224 */ /* 0x100fe400078e0000 */
[--C-:B------:R-:W-:Y:S02]  /*59f0*/  IMAD.MOV.U32 R6, RZ, RZ, R0.reuse ;  /* 0x000000ffff067224 */ /* 0x100fe400078e0000 */
[----:B------:R-:W-:-:S02]  /*5a00*/  IMAD.MOV.U32 R11, RZ, RZ, R0 ;  /* 0x000000ffff0b7224 */ /* 0x000fc400078e0000 */
[----:B------:R-:W-:Y:S02]  /*5a10*/  IMAD.MOV.U32 R12, RZ, RZ, R0 ;  /* 0x000000ffff0c7224 */ /* 0x000fe400078e0000 */
        /* <DEDUP_REMOVED lines=13> */
[----:B------:R-:W-:Y:S02]  /*5af0*/  IMAD.MOV.U32 R16, RZ, RZ, R15 ;  /* 0x000000ffff107224 */ /* 0x000fe400078e000f */
[----:B0-----:R-:W-:-:S07]  /*5b00*/  VIADD R35, R8, 0x1 ;  /* 0x0000000108237836 */ /* 0x001fce0000000000 */
.L_x_2213:
[----:B------:R-:W0:Y:S01]  /*5b10*/  LDCU UR4, c[0x0][0x3a4] ;  /* 0x00007480ff0477ac */ /* 0x000e220008000800 */
[C---:B-----5:R-:W-:Y:S02]  /*5b20*/  @!P2 PRMT R48, R34.reuse, 0x7610, R48 ;  /* 0x000076102230a816 */ /* 0x060fe40000000030 */
[C---:B------:R-:W-:Y:S02]  /*5b30*/  @!P2 PRMT R47, R34.reuse, 0x7632, R47 ;  /* 0x00007632222fa816 */ /* 0x040fe4000000002f */
[C---:B------:R-:W-:Y:S02]  /*5b40*/  @!P2 PRMT R37, R34.reuse, 0x7632, R37 ;  /* 0x000076322225a816 */ /* 0x040fe40000000025 */
[C---:B------:R-:W-:Y:S02]  /*5b50*/  @!P2 PRMT R50, R34.reuse, 0x7610, R50 ;  /* 0x000076102232a816 */ /* 0x040fe40000000032 */
[C---:B------:R-:W-:Y:S02]  /*5b60*/  @!P2 PRMT R45, R34.reuse, 0x7632, R45 ;  /* 0x00007632222da816 */ /* 0x040fe4000000002d */
[----:B------:R-:W-:-:S02]  /*5b70*/  @!P2 PRMT R46, R34, 0x7610, R46 ;  /* 0x00007610222ea816 */ /* 0x000fc4000000002e */
        /* <DEDUP_REMOVED lines=288> */
.L_x_2209:
[----:B------:R-:W-:-:S04]  /*6d80*/  LOP3.LUT R9, R37, 0xfffffffc, RZ, 0xc0, !PT ;  /* 0xfffffffc25097812 */ /* 0x000fc800078ec0ff */
[----:B------:R-:W-:-:S05]  /*6d90*/  IADD3 R8, P0, PT, R9, R18, RZ ;  /* 0x0000001209087210 */ /* 0x000fca0007f1e0ff */
[----:B------:R-:W-:-:S05]  /*6da0*/  IMAD.X R9, RZ, RZ, R19, P0 ;  /* 0x000000ffff097224 */ /* 0x000fca00000e0613 */
[----:B------:R1:W2:Y:S01]  /*6db0*/  LDG.E R8, desc[UR36][R8.64] ;  /* 0x0000002408087981 */ /* 0x0002a2000c1e1900 */
[----:B0-----:R-:W-:Y:S02]  /*6dc0*/  VIADD R49, R10, UR4 ;  /* 0x000000040a317c36 */ /* 0x001fe40008000000 */
[----:B------:R-:W-:-:S04]  /*6dd0*/  IMAD.MOV.U32 R48, RZ, RZ, RZ ;  /* 0x000000ffff307224 */ /* 0x000fc800078e00ff */
[----:B------:R-:W-:-:S05]  /*6de0*/  IMAD.HI.U32 R32, R49, UR30, R48 ;  /* 0x0000001e31207c27 */ /* 0x000fca000f8e0030 */
[----:B-1----:R-:W-:-:S05]  /*6df0*/  SHF.R.U32.HI R9, RZ, UR31, R32 ;  /* 0x0000001fff097c19 */ /* 0x002fca0008011620 */
[----:B------:R-:W-:-:S04]  /*6e00*/  IMAD.MOV R37, RZ, RZ, -R9 ;  /* 0x000000ffff257224 */ /* 0x000fc800078e0a09 */
[----:B------:R-:W-:-:S04]  /*6e10*/  IMAD R37, R37, UR29, R49 ;  /* 0x0000001d25257c24 */ /* 0x000fc8000f8e0231 */
[----:B------:R-:W-:Y:S01]  /*6e20*/  IMAD R37, R37, UR5, RZ ;  /* 0x0000000525257c24 */ /* 0x000fe2000f8e02ff */
[C---:B--2---:R-:W-:Y:S02]  /*6e30*/  PRMT R43, R8.reuse, 0x7610, R43 ;  /* 0x00007610082b7816 */ /* 0x044fe4000000002b */
[----:B------:R-:W-:Y:S01]  /*6e40*/  PRMT R44, R8, 0x7632, R44 ;  /* 0x00007632082c7816 */ /* 0x000fe2000000002c */
[----:B------:R-:W-:Y:S06]  /*6e50*/  BRA.U !UP0, `(.L_x_2210) ;  /* 0x0000000d08687547 */ /* 0x000fec000b800000 */
        /* <DEDUP_REMOVED lines=218> */
.L_x_2210:
[----:B------:R-:W-:-:S04]  /*7c00*/  LOP3.LUT R9, R37, 0xfffffffc, RZ, 0xc0, !PT ;  /* 0xfffffffc25097812 */ /* 0x000fc800078ec0ff */
[----:B------:R-:W-:-:S05]  /*7c10*/  IADD3 R8, P0, PT, R9, R18, RZ ;  /* 0x0000001209087210 */ /* 0x000fca0007f1e0ff */
[----:B------:R-:W-:-:S05]  /*7c20*/  IMAD.X R9, RZ, RZ, R19, P0 ;  /* 0x000000ffff097224 */ /* 0x000fca00000e0613 */
[----:B------:R0:W2:Y:S01]  /*7c30*/  LDG.E R8, desc[UR36][R8.64] ;  /* 0x0000002408087981 */ /* 0x0000a2000c1e1900 */
[----:B------:R-:W-:Y:S02]  /*7c40*/  VIADD R49, R49, UR4 ;  /* 0x0000000431317c36 */ /* 0x000fe40008000000 */
[----:B------:R-:W-:-:S04]  /*7c50*/  IMAD.MOV.U32 R48, RZ, RZ, RZ ;  /* 0x000000ffff307224 */ /* 0x000fc800078e00ff */
[----:B------:R-:W-:-:S05]  /*7c60*/  IMAD.HI.U32 R32, R49, UR30, R48 ;  /* 0x0000001e31207c27 */ /* 0x000fca000f8e0030 */
[----:B0-----:R-:W-:-:S05]  /*7c70*/  SHF.R.U32.HI R9, RZ, UR31, R32 ;  /* 0x0000001fff097c19 */ /* 0x001fca0008011620 */
        /* <DEDUP_REMOVED lines=224> */
.L_x_2211:
        /* <DEDUP_REMOVED lines=232> */
.L_x_2212:
[----:B------:R-:W-:-:S04]  /*9900*/  LOP3.LUT R9, R39, 0xfffffffc, RZ, 0xc0, !PT ;  /* 0xfffffffc27097812 */ /* 0x000fc800078ec0ff */
[----:B------:R-:W-:-:S05]  /*9910*/  IADD3 R8, P0, PT, R9, R18, RZ ;  /* 0x0000001209087210 */ /* 0x000fca0007f1e0ff */
[----:B------:R-:W-:-:S05]  /*9920*/  IMAD.X R9, RZ, RZ, R19, P0 ;  /* 0x000000ffff097224 */ /* 0x000fca00000e0613 */
[----:B------:R-:W2:Y:S02]  /*9930*/  LDG.E R8, desc[UR36][R8.64] ;  /* 0x0000002408087981 */ /* 0x000ea4000c1e1900 */
[C---:B--2---:R-:W-:Y:S02]  /*9940*/  PRMT R48, R8.reuse, 0x7610, R48 ;  /* 0x0000761008307816 */ /* 0x044fe40000000030 */
[----:B------:R-:W-:-:S07]  /*9950*/  PRMT R47, R8, 0x7632, R47 ;  /* 0x00007632082f7816 */ /* 0x000fce000000002f */
.L_x_2208:
[----:B------:R-:W-:Y:S02]  /*9960*/  PRMT R8, R43, 0x9910, RZ ;  /* 0x000099102b087816 */ /* 0x000fe400000000ff */
[----:B------:R-:W-:Y:S02]  /*9970*/  PRMT R9, R6, 0x9910, RZ ;  /* 0x0000991006097816 */ /* 0x000fe400000000ff */
[----:B------:R-:W-:Y:S02]  /*9980*/  PRMT R32, R44, 0x9910, RZ ;  /* 0x000099102c207816 */ /* 0x000fe400000000ff */
[-C--:B------:R-:W-:Y:S02]  /*9990*/  ISETP.NE.AND P5, PT, R9, R8.reuse, PT ;  /* 0x000000080900720c */ /* 0x080fe40003fa5270 */
[----:B------:R-:W-:Y:S02]  /*99a0*/  PRMT R33, R7, 0x9910, RZ ;  /* 0x0000991007217816 */ /* 0x000fe400000000ff */
[----:B------:R-:W-:-:S02]  /*99b0*/  ISETP.GE.AND P3, PT, R9, R8, PT ;  /* 0x000000080900720c */ /* 0x000fc40003f66270 */
[CC--:B------:R-:W-:Y:S02]  /*99c0*/  ISETP.NE.AND P6, PT, R33.reuse, R32.reuse, PT ;  /* 0x000000202100720c */ /* 0x0c0fe40003fc5270 */
[----:B------:R-:W-:Y:S02]  /*99d0*/  ISETP.GE.AND P0, PT, R33, R32, PT ;  /* 0x000000202100720c */ /* 0x000fe40003f06270 */
[----:B------:R-:W-:Y:S02]  /*99e0*/  ISETP.GE.U32.AND P1, PT, R29, R10, PT ;  /* 0x0000000a1d00720c */ /* 0x000fe40003f26070 */
[----:B------:R-:W-:Y:S02]  /*99f0*/  PRMT R9, R46, 0x9910, RZ ;  /* 0x000099102e097816 */ /* 0x000fe400000000ff */
[----:B------:R-:W-:Y:S02]  /*9a00*/  PRMT R32, R5, 0x9910, RZ ;  /* 0x0000991005207816 */ /* 0x000fe400000000ff */
[----:B------:R-:W-:-:S02]  /*9a10*/  ISETP.GE.AND.EX P1, PT, R21, RZ, PT, P1 ;  /* 0x000000ff1500720c */ /* 0x000fc40003f26310 */
[----:B------:R-:W-:Y:S02]  /*9a20*/  SEL R8, RZ, 0xffffffff, !P3 ;  /* 0xffffffffff087807 */ /* 0x000fe40005800000 */
[----:B------:R-:W-:Y:S02]  /*9a30*/  PRMT R33, R45, 0x9910, RZ ;  /* 0x000099102d217816 */ /* 0x000fe400000000ff */
[----:B------:R-:W-:Y:S02]  /*9a40*/  PRMT R42, R4, 0x9910, RZ ;  /* 0x00009910042a7816 */ /* 0x000fe400000000ff */
[CC--:B------:R-:W-:Y:S02]  /*9a50*/  ISETP.NE.AND P4, PT, R32.reuse, R9.reuse, PT ;  /* 0x000000092000720c */ /* 0x0c0fe40003f85270 */
[----:B------:R-:W-:Y:S01]  /*9a60*/  ISETP.GE.AND P3, PT, R32, R9, PT ;  /* 0x000000092000720c */ /* 0x000fe20003f66270 */
[----:B0-----:R-:W-:Y:S01]  /*9a70*/  IMAD.U32 R9, RZ, RZ, UR4 ;  /* 0x00000004ff097e24 */ /* 0x001fe2000f8e00ff */
[----:B------:R-:W-:Y:S01]  /*9a80*/  @!P5 SEL R8, RZ, 0xffffffff, !P1 ;  /* 0xffffffffff08d807 */ /* 0x000fe20004800000 */
[----:B------:R-:W0:Y:S01]  /*9a90*/  LDCU UR4, c[0x0][0x39c] ;  /* 0x00007380ff0477ac */ /* 0x000e220008000800 */
[----:B------:R-:W-:-:S02]  /*9aa0*/  ISETP.NE.AND P5, PT, R42, R33, PT ;  /* 0x000000212a00720c */ /* 0x000fc40003fa5270 */
[----:B------:R-:W-:Y:S01]  /*9ab0*/  ISETP.GE.AND P1, PT, R42, R33, PT ;  /* 0x000000212a00720c */ /* 0x000fe20003f26270 */
[----:B------:R-:W-:Y:S01]  /*9ac0*/  IMAD.IADD R33, R10, 0x1, R9 ;  /* 0x000000010a217824 */ /* 0x000fe200078e0209 */
[----:B------:R-:W-:Y:S02]  /*9ad0*/  SEL R49, RZ, 0xffffffff, !P0 ;  /* 0xffffffffff317807 */ /* 0x000fe40004000000 */
[----:B------:R-:W-:Y:S02]  /*9ae0*/  ISETP.GE.U32.AND P0, PT, R31, R10, PT ;  /* 0x0000000a1f00720c */ /* 0x000fe40003f06070 */
[----:B------:R-:W-:Y:S02]  /*9af0*/  SEL R41, RZ, 0xffffffff, !P3 ;  /* 0xffffffffff297807 */ /* 0x000fe40005800000 */
[----:B------:R-:W-:Y:S02]  /*9b00*/  ISETP.GE.U32.AND P3, PT, R36, R33, PT ;  /* 0x000000212400720c */ /* 0x000fe40003f66070 */
[----:B------:R-:W-:-:S02]  /*9b10*/  ISETP.GE.AND.EX P0, PT, R24, RZ, PT, P0 ;  /* 0x000000ff1800720c */ /* 0x000fc40003f06300 */
[----:B------:R-:W-:Y:S02]  /*9b20*/  PRMT R32, R50, 0x9910, RZ ;  /* 0x0000991032207816 */ /* 0x000fe400000000ff */
[----:B------:R-:W-:Y:S02]  /*9b30*/  PRMT R39, R3, 0x9910, RZ ;  /* 0x0000991003277816 */ /* 0x000fe400000000ff */
[----:B------:R-:W-:Y:S02]  /*9b40*/  ISETP.GE.AND.EX P3, PT, R26, RZ, PT, P3 ;  /* 0x000000ff1a00720c */ /* 0x000fe40003f66330 */
[----:B------:R-:W-:Y:S02]  /*9b50*/  PRMT R42, R37, 0x9910, RZ ;  /* 0x00009910252a7816 */ /* 0x000fe400000000ff */
[----:B------:R-:W-:Y:S02]  /*9b60*/  PRMT R51, R0, 0x9910, RZ ;  /* 0x0000991000337816 */ /* 0x000fe400000000ff */
[----:B------:R-:W-:-:S02]  /*9b70*/  @!P6 SEL R49, RZ, 0xffffffff, !P0 ;  /* 0xffffffffff31e807 */ /* 0x000fc40004000000 */
[CC--:B------:R-:W-:Y:S02]  /*9b80*/  ISETP.NE.AND P6, PT, R39.reuse, R32.reuse, PT ;  /* 0x000000202700720c */ /* 0x0c0fe40003fc5270 */
[----:B------:R-:W-:Y:S01]  /*9b90*/  ISETP.GE.AND P0, PT, R39, R32, PT ;  /* 0x000000202700720c */ /* 0x000fe20003f06270 */
[----:B------:R-:W-:Y:S01]  /*9ba0*/  IMAD.IADD R39, R9, 0x1, R33 ;  /* 0x0000000109277824 */ /* 0x000fe200078e0221 */
[----:B------:R-:W-:Y:S02]  /*9bb0*/  @!P4 SEL R41, RZ, 0xffffffff, !P3 ;  /* 0xffffffffff29c807 */ /* 0x000fe40005800000 */
[CC--:B------:R-:W-:Y:S02]  /*9bc0*/  ISETP.NE.AND P3, PT, R51.reuse, R42.reuse, PT ;  /* 0x0000002a3300720c */ /* 0x0c0fe40003f65270 */
[----:B------:R-:W-:Y:S02]  /*9bd0*/  ISETP.GE.AND P4, PT, R51, R42, PT ;  /* 0x0000002a3300720c */ /* 0x000fe40003f86270 */
[----:B------:R-:W-:-:S02]  /*9be0*/  SEL R51, RZ, 0xffffffff, !P1 ;  /* 0xffffffffff337807 */ /* 0x000fc40004800000 */
[----:B------:R-:W-:Y:S02]  /*9bf0*/  ISETP.GE.U32.AND P1, PT, R38, R33, PT ;  /* 0x000000212600720c */ /* 0x000fe40003f26070 */
[----:B------:R-:W-:Y:S02]  /*9c00*/  SEL R42, RZ, 0xffffffff, !P0 ;  /* 0xffffffffff2a7807 */ /* 0x000fe40004000000 */
[----:B------:R-:W-:Y:S02]  /*9c10*/  ISETP.GE.U32.AND P0, PT, R30, R39, PT ;  /* 0x000000271e00720c */ /* 0x000fe40003f06070 */
[----:B------:R-:W-:Y:S02]  /*9c20*/  ISETP.GE.AND.EX P1, PT, R27, RZ, PT, P1 ;  /* 0x000000ff1b00720c */ /* 0x000fe40003f26310 */
[----:B------:R-:W-:Y:S02]  /*9c30*/  ISETP.GE.AND.EX P0, PT, R25, RZ, PT, P0 ;  /* 0x000000ff1900720c */ /* 0x000fe40003f06300 */
[----:B------:R-:W-:-:S02]  /*9c40*/  PRMT R32, R48, 0x9910, RZ ;  /* 0x0000991030207816 */ /* 0x000fc400000000ff */
[----:B------:R-:W-:Y:S02]  /*9c50*/  PRMT R53, R11, 0x9910, RZ ;  /* 0x000099100b357816 */ /* 0x000fe400000000ff */
[----:B------:R-:W-:Y:S02]  /*9c60*/  @!P5 SEL R51, RZ, 0xffffffff, !P1 ;  /* 0xffffffffff33d807 */ /* 0x000fe40004800000 */
[----:B------:R-:W-:Y:S02]  /*9c70*/  ISETP.GE.U32.AND P1, PT, R28, R39, PT ;  /* 0x000000271c00720c */ /* 0x000fe40003f26070 */
[----:B------:R-:W-:Y:S02]  /*9c80*/  @!P6 SEL R42, RZ, 0xffffffff, !P0 ;  /* 0xffffffffff2ae807 */ /* 0x000fe40004000000 */
[CC--:B------:R-:W-:Y:S02]  /*9c90*/  ISETP.NE.AND P5, PT, R53.reuse, R32.reuse, PT ;  /* 0x000000203500720c */ /* 0x0c0fe40003fa5270 */
[----:B------:R-:W-:Y:S01]  /*9ca0*/  ISETP.GE.AND P0, PT, R53, R32, PT ;  /* 0x000000203500720c */ /* 0x000fe20003f06270 */
[----:B------:R-:W-:Y:S01]  /*9cb0*/  IMAD.IADD R32, R39, 0x1, R9 ;  /* 0x0000000127207824 */ /* 0x000fe200078e0209 */
[----:B------:R-:W-:-:S02]  /*9cc0*/  SEL R52, RZ, 0xffffffff, !P4 ;  /* 0xffffffffff347807 */ /* 0x000fc40006000000 */
[----:B------:R-:W-:Y:S02]  /*9cd0*/  ISETP.GE.AND.EX P4, PT, R20, RZ, PT, P1 ;  /* 0x000000ff1400720c */ /* 0x000fe40003f86310 */
[----:B------:R-:W-:Y:S02]  /*9ce0*/  LOP3.LUT R8, R8, 0x1, RZ, 0xc0, !PT ;  /* 0x0000000108087812 */ /* 0x000fe400078ec0ff */
[----:B------:R-:W-:Y:S02]  /*9cf0*/  @!P3 SEL R52, RZ, 0xffffffff, !P4 ;  /* 0xffffffffff34b807 */ /* 0x000fe40006000000 */
[----:B------:R-:W-:Y:S02]  /*9d00*/  ISETP.GE.U32.AND P4, PT, R13, R32, PT ;  /* 0x000000200d00720c */ /* 0x000fe40003f86070 */
[----:B------:R-:W-:Y:S02]  /*9d10*/  ISETP.NE.U32.AND P3, PT, R8, 0x1, PT ;  /* 0x000000010800780c */ /* 0x000fe40003f65070 */
[----:B------:R-:W-:-:S02]  /*9d20*/  PRMT R54, R47, 0x9910, RZ ;  /* 0x000099102f367816 */ /* 0x000fc400000000ff */
[----:B------:R-:W-:Y:S02]  /*9d30*/  PRMT R55, R12, 0x9910, RZ ;  /* 0x000099100c377816 */ /* 0x000fe400000000ff */
[----:B------:R-:W-:Y:S02]  /*9d40*/  SEL R8, RZ, 0xffffffff, !P0 ;  /* 0xffffffffff087807 */ /* 0x000fe40004000000 */
[----:B------:R-:W-:Y:S02]  /*9d50*/  LOP3.LUT R49, R49, 0x1, RZ, 0xc0, !PT ;  /* 0x0000000131317812 */ /* 0x000fe400078ec0ff */
[----:B------:R-:W-:Y:S02]  /*9d60*/  ISETP.GE.AND.EX P0, PT, R15, RZ, PT, P4 ;  /* 0x000000ff0f00720c */ /* 0x000fe40003f06340 */
[----:B------:R-:W-:Y:S02]  /*9d70*/  LOP3.LUT R41, R41, 0x1, RZ, 0xc0, !PT ;  /* 0x0000000129297812 */ /* 0x000fe400078ec0ff */
[----:B------:R-:W-:-:S02]  /*9d80*/  ISETP.GE.AND P1, PT, R55, R54, PT ;  /* 0x000000363700720c */ /* 0x000fc40003f26270 */
[----:B------:R-:W-:Y:S02]  /*9d90*/  ISETP.NE.U32.AND P4, PT, R49, 0x1, PT ;  /* 0x000000013100780c */ /* 0x000fe40003f85070 */
[----:B------:R-:W-:Y:S02]  /*9da0*/  LOP3.LUT R51, R51, 0x1, RZ, 0xc0, !PT ;  /* 0x0000000133337812 */ /* 0x000fe400078ec0ff */
[----:B------:R-:W-:Y:S02]  /*9db0*/  @!P5 SEL R8, RZ, 0xffffffff, !P0 ;  /* 0xffffffffff08d807 */ /* 0x000fe40004000000 */
[----:B------:R-:W-:Y:S02]  /*9dc0*/  ISETP.NE.U32.AND P5, PT, R41, 0x1, PT ;  /* 0x000000012900780c */ /* 0x000fe40003fa5070 */
[----:B------:R-:W-:Y:S02]  /*9dd0*/  SEL R41, RZ, 0xffffffff, !P1 ;  /* 0xffffffffff297807 */ /* 0x000fe40004800000 */
[----:B------:R-:W-:-:S02]  /*9de0*/  ISETP.NE.AND P6, PT, R55, R54, PT ;  /* 0x000000363700720c */ /* 0x000fc40003fc5270 */
[----:B------:R-:W-:Y:S02]  /*9df0*/  ISETP.NE.U32.AND P1, PT, R51, 0x1, PT ;  /* 0x000000013300780c */ /* 0x000fe40003f25070 */
[C---:B------:R-:W-:Y:S02]  /*9e00*/  SEL R29, R10.reuse, R29, !P3 ;  /* 0x0000001d0a1d7207 */ /* 0x040fe40005800000 */
[----:B------:R-:W-:Y:S01]  /*9e10*/  SEL R31, R10, R31, !P4 ;  /* 0x0000001f0a1f7207 */ /* 0x000fe20006000000 */
[----:B------:R-:W-:Y:S01]  /*9e20*/  IMAD.IADD R10, R32, 0x1, R9 ;  /* 0x00000001200a7824 */ /* 0x000fe200078e0209 */
[----:B------:R-:W-:Y:S02]  /*9e30*/  LOP3.LUT R8, R8, 0x1, RZ, 0xc0, !PT ;  /* 0x0000000108087812 */ /* 0x000fe400078ec0ff */
[----:B------:R-:W-:Y:S02]  /*9e40*/  SEL R6, R43, R6, !P3 ;  /* 0x000000062b067207 */ /* 0x000fe40005800000 */
[----:B------:R-:W-:-:S02]  /*9e50*/  SEL R21, R21, RZ, P3 ;  /* 0x000000ff15157207 */ /* 0x000fc40001800000 */
[C---:B------:R-:W-:Y:S02]  /*9e60*/  SEL R36, R33.reuse, R36, !P5 ;  /* 0x0000002421247207 */ /* 0x040fe40006800000 */
[----:B------:R-:W-:Y:S01]  /*9e70*/  SEL R38, R33, R38, !P1 ;  /* 0x0000002621267207 */ /* 0x000fe20004800000 */
[----:B------:R-:W-:Y:S01]  /*9e80*/  IMAD R33, R9, 0x3, R10 ;  /* 0x0000000309217824 */ /* 0x000fe200078e020a */
[----:B------:R-:W-:Y:S01]  /*9e90*/  ISETP.NE.U32.AND P3, PT, R8, 0x1, PT ;  /* 0x000000010800780c */ /* 0x000fe20003f65070 */
[----:B0-----:R-:W-:Y:S01]  /*9ea0*/  IMAD.U32 R8, RZ, RZ, UR4 ;  /* 0x00000004ff087e24 */ /* 0x001fe2000f8e00ff */
[----:B------:R-:W-:Y:S02]  /*9eb0*/  ISETP.GE.U32.AND P0, PT, R14, R32, PT ;  /* 0x000000200e00720c */ /* 0x000fe40003f06070 */
[----:B------:R-:W-:Y:S02]  /*9ec0*/  SEL R5, R46, R5, !P5 ;  /* 0x000000052e057207 */ /* 0x000fe40006800000 */
[----:B------:R-:W-:-:S02]  /*9ed0*/  ISETP.GE.AND.EX P0, PT, R16, RZ, PT, P0 ;  /* 0x000000ff1000720c */ /* 0x000fc40003f06300 */
[----:B------:R-:W-:Y:S02]  /*9ee0*/  SEL R26, R26, RZ, P5 ;  /* 0x000000ff1a1a7207 */ /* 0x000fe40002800000 */
[----:B------:R-:W-:Y:S02]  /*9ef0*/  ISETP.GE.U32.AND P5, PT, R33, R8, PT ;  /* 0x000000082100720c */ /* 0x000fe40003fa6070 */
[----:B------:R-:W-:Y:S02]  /*9f00*/  @!P6 SEL R41, RZ, 0xffffffff, !P0 ;  /* 0xffffffffff29e807 */ /* 0x000fe40004000000 */
[----:B------:R-:W-:Y:S02]  /*9f10*/  LOP3.LUT R42, R42, 0x1, RZ, 0xc0, !PT ;  /* 0x000000012a2a7812 */ /* 0x000fe400078ec0ff */
[----:B------:R-:W-:Y:S02]  /*9f20*/  LOP3.LUT R52, R52, 0x1, RZ, 0xc0, !PT ;  /* 0x0000000134347812 */ /* 0x000fe400078ec0ff */
[----:B------:R-:W-:-:S02]  /*9f30*/  LOP3.LUT R41, R41, 0x1, RZ, 0xc0, !PT ;  /* 0x0000000129297812 */ /* 0x000fc400078ec0ff */
[----:B------:R-:W-:Y:S02]  /*9f40*/  SEL R7, R44, R7, !P4 ;  /* 0x000000072c077207 */ /* 0x000fe40006000000 */
[----:B------:R-:W-:Y:S02]  /*9f50*/  SEL R24, R24, RZ, P4 ;  /* 0x000000ff18187207 */ /* 0x000fe40002000000 */
[----:B------:R-:W-:Y:S02]  /*9f60*/  ISETP.NE.U32.AND P6, PT, R42, 0x1, PT ;  /* 0x000000012a00780c */ /* 0x000fe40003fc5070 */
[----:B------:R-:W-:Y:S02]  /*9f70*/  ISETP.NE.U32.AND P0, PT, R52, 0x1, PT ;  /* 0x000000013400780c */ /* 0x000fe40003f05070 */
[----:B------:R-:W-:Y:S02]  /*9f80*/  ISETP.NE.U32.AND P4, PT, R41, 0x1, PT ;  /* 0x000000012900780c */ /* 0x000fe40003f85070 */
[----:B------:R-:W-:-:S02]  /*9f90*/  SEL R30, R39, R30, !P6 ;  /* 0x0000001e271e7207 */ /* 0x000fc40007000000 */
[----:B------:R-:W-:Y:S02]  /*9fa0*/  SEL R28, R39, R28, !P0 ;  /* 0x0000001c271c7207 */ /* 0x000fe40004000000 */
[C---:B------:R-:W-:Y:S02]  /*9fb0*/  SEL R13, R32.reuse, R13, !P3 ;  /* 0x0000000d200d7207 */ /* 0x040fe40005800000 */
[----:B------:R-:W-:Y:S02]  /*9fc0*/  SEL R14, R32, R14, !P4 ;  /* 0x0000000e200e7207 */ /* 0x000fe40006000000 */
[----:B------:R-:W-:Y:S02]  /*9fd0*/  SEL R4, R45, R4, !P1 ;  /* 0x000000042d047207 */ /* 0x000fe40004800000 */
[----:B------:R-:W-:Y:S02]  /*9fe0*/  SEL R27, R27, RZ, P1 ;  /* 0x000000ff1b1b7207 */ /* 0x000fe40000800000 */
[----:B------:R-:W-:-:S02]  /*9ff0*/  SEL R3, R50, R3, !P6 ;  /* 0x0000000332037207 */ /* 0x000fc40007000000 */
[----:B------:R-:W-:Y:S02]  /*a000*/  SEL R25, R25, RZ, P6 ;  /* 0x000000ff19197207 */ /* 0x000fe40003000000 */
[----:B------:R-:W-:Y:S02]  /*a010*/  SEL R0, R37, R0, !P0 ;  /* 0x0000000025007207 */ /* 0x000fe40004000000 */
[----:B------:R-:W-:Y:S02]  /*a020*/  SEL R20, R20, RZ, P0 ;  /* 0x000000ff14147207 */ /* 0x000fe40000000000 */
[----:B------:R-:W-:Y:S02]  /*a030*/  SEL R11, R48, R11, !P3 ;  /* 0x0000000b300b7207 */ /* 0x000fe40005800000 */
[----:B------:R-:W-:Y:S02]  /*a040*/  SEL R15, R15, RZ, P3 ;  /* 0x000000ff0f0f7207 */ /* 0x000fe40001800000 */
[----:B------:R-:W-:-:S02]  /*a050*/  SEL R12, R47, R12, !P4 ;  /* 0x0000000c2f0c7207 */ /* 0x000fc40006000000 */
[----:B------:R-:W-:Y:S01]  /*a060*/  SEL R16, R16, RZ, P4 ;  /* 0x000000ff10107207 */ /* 0x000fe20002000000 */
[----:B------:R-:W-:Y:S06]  /*a070*/  @!P5 BRA `(.L_x_2213) ;  /* 0xffffffb800a4d947 */ /* 0x000fec000383ffff */
.L_x_2207:
[----:B------:R-:W-:Y:S05]  /*a080*/  BSYNC.RECONVERGENT B0 ;  /* 0x0000000000007941 */ /* 0x000fea0003800200 */
.L_x_2206:
[----:B------:R-:W-:Y:S01]  /*a090*/  ISETP.GE.U32.AND P0, PT, R10, R8, PT ;  /* 0x000000080a00720c */ /* 0x000fe20003f06070 */
[----:B------:R-:W-:-:S12]  /*a0a0*/  BSSY.RECONVERGENT B0, `(.L_x_2214) ;  /* 0x000047c000007945 */ /* 0x000fd80003800200 */
[----:B------:R-:W-:Y:S05]  /*a0b0*/  @P0 BRA `(.L_x_2215) ;  /* 0x0000004400e80947 */ /* 0x000fea0003800000 */
[----:B------:R-:W0:Y:S01]  /*a0c0*/  LDC R18, c[0x0][0x3d8] ;  /* 0x0000f600ff127b82 */ /* 0x000e220000000800 */
[----:B------:R-:W-:Y:S02]  /*a0d0*/  CS2R R34, SRZ ;  /* 0x0000000000227805 */ /* 0x000fe4000001ff00 */
[C---:B0-----:R-:W-:Y:S01]  /*a0e0*/  ISETP.NE.AND P0, PT, R18.reuse, RZ, PT ;  /* 0x000000ff1200720c */ /* 0x041fe20003f05270 */
[----:B------:R-:W-:-:S05]  /*a0f0*/  VIADD R42, R18, 0xffffffff ;  /* 0xffffffff122a7836 */ /* 0x000fca0000000000 */
[----:B------:R-:W-:-:S05]  /*a100*/  VIMNMX.U32 R41, PT, PT, R42, 0x18, PT ;  /* 0x000000182a297848 */ /* 0x000fca0003fe0000 */
[----:B------:R-:W-:Y:S02]  /*a110*/  VIADD R41, R41, 0x1 ;  /* 0x0000000129297836 */ /* 0x000fe40000000000 */
[----:B------:R-:W-:Y:S05]  /*a120*/  @!P0 BRA `(.L_x_2216) ;  /* 0x0000001000508947 */ /* 0x000fea0003800000 */
[----:B------:R-:W0:Y:S01]  /*a130*/  LDCU.64 UR4, c[0x0][0x3e0] ;  /* 0x00007c00ff0477ac */ /* 0x000e220008000a00 */
[----:B------:R-:W-:Y:S01]  /*a140*/  IMAD.MOV.U32 R18, RZ, RZ, RZ ;  /* 0x000000ffff127224 */ /* 0x000fe200078e00ff */
[----:B------:R-:W-:Y:S01]  /*a150*/  ISETP.NE.AND P1, PT, R42, RZ, PT ;  /* 0x000000ff2a00720c */ /* 0x000fe20003f25270 */
[----:B------:R-:W-:Y:S01]  /*a160*/  IMAD.MOV.U32 R19, RZ, RZ, R10 ;  /* 0x000000ffff137224 */ /* 0x000fe200078e000a */
[----:B------:R-:W1:Y:S01]  /*a170*/  LDCU UR6, c[0x0][0x3dc] ;  /* 0x00007b80ff0677ac */ /* 0x000e620008000800 */
[----:B------:R-:W2:Y:S01]  /*a180*/  LDCU UR7, c[0x0][0x508] ;  /* 0x0000a100ff0777ac */ /* 0x000ea20008000800 */
[----:B0-----:R-:W-:-:S05]  /*a190*/  IMAD.HI.U32 R32, R10, UR4, R18 ;  /* 0x000000040a207c27 */ /* 0x001fca000f8e0012 */
[----:B------:R-:W-:-:S04]  /*a1a0*/  SHF.R.U32.HI R33, RZ, UR5, R32 ;  /* 0x00000005ff217c19 */ /* 0x000fc80008011620 */
[----:B------:R-:W-:-:S05]  /*a1b0*/  IADD3 R19, PT, PT, -R33, RZ, RZ ;  /* 0x000000ff21137210 */ /* 0x000fca0007ffe1ff */
        /* <DEDUP_REMOVED lines=261> */
[----:B------:R-:W-:-:S05]  /*b210*/  SHF.R.U32.HI R18, RZ, UR5, R18 ;  /* 0x00000005ff127c19 */ /* 0x000fca0008011612 */
[----:B------:R-:W-:-:S04]  /*b220*/  IMAD.MOV R18, RZ, RZ, -R18 ;  /* 0x000000ffff127224 */ /* 0x000fc800078e0a12 */
[----:B-1----:R-:W-:-:S04]  /*b230*/  IMAD R19, R18, UR6, R19 ;  /* 0x0000000612137c24 */ /* 0x002fc8000f8e0213 */
[----:B--2---:R-:W-:-:S07]  /*b240*/  IMAD R34, R19, UR7, R34 ;  /* 0x0000000713227c24 */ /* 0x004fce000f8e0222 */
.L_x_2217:
[----:B------:R-:W-:Y:S01]  /*b250*/  SHF.R.U32.HI R34, RZ, 0x2, R34 ;  /* 0x00000002ff227819 */ /* 0x000fe20000011622 */
[----:B------:R-:W-:-:S07]  /*b260*/  IMAD.MOV.U32 R35, RZ, RZ, RZ ;  /* 0x000000ffff237224 */ /* 0x000fce00078e00ff */
.L_x_2216:
[----:B------:R-:W0:Y:S02]  /*b270*/  LDCU.64 UR4, c[0x0][0x768] ;  /* 0x0000ed00ff0477ac */ /* 0x000e240008000a00 */
[----:B0-----:R-:W-:-:S05]  /*b280*/  IADD3 R40, P1, PT, R40, UR4, RZ ;  /* 0x0000000428287c10 */ /* 0x001fca000ff3e0ff */
[----:B------:R-:W-:Y:S01]  /*b290*/  IMAD.X R39, RZ, RZ, UR5, P1 ;  /* 0x00000005ff277e24 */ /* 0x000fe200088e06ff */
[----:B------:R-:W-:-:S04]  /*b2a0*/  LEA R32, P1, R34, R40, 0x2 ;  /* 0x0000002822207211 */ /* 0x000fc800078210ff */
[----:B------:R-:W-:-:S05]  /*b2b0*/  LEA.HI.X R33, R34, R39, R35, 0x2, P1 ;  /* 0x0000002722217211 */ /* 0x000fca00008f1423 */
[----:B------:R-:W2:Y:S01]  /*b2c0*/  LDG.E R32, desc[UR36][R32.64] ;  /* 0x0000002420207981 */ /* 0x000ea2000c1e1900 */
[----:B------:R-:W-:-:S05]  /*b2d0*/  IMAD.IADD R19, R10, 0x1, R9 ;  /* 0x000000010a137824 */ /* 0x000fca00078e0209 */
[----:B------:R-:W-:Y:S02]  /*b2e0*/  ISETP.GE.U32.AND P1, PT, R19, R8, PT ;  /* 0x000000081300720c */ /* 0x000fe40003f26070 */
[C---:B--2---:R-:W-:Y:S02]  /*b2f0*/  PRMT R43, R32.reuse, 0x7610, R43 ;  /* 0x00007610202b7816 */ /* 0x044fe4000000002b */
[----:B------:R-:W-:-:S09]  /*b300*/  PRMT R44, R32, 0x7632, R44 ;  /* 0x00007632202c7816 */ /* 0x000fd2000000002c */
[----:B------:R-:W-:Y:S05]  /*b310*/  @P1 BRA `(.L_x_2215) ;  /* 0x0000003400501947 */ /* 0x000fea0003800000 */
[----:B------:R-:W-:Y:S01]  /*b320*/  CS2R R34, SRZ ;  /* 0x0000000000227805 */ /* 0x000fe2000001ff00 */
[----:B------:R-:W-:Y:S06]  /*b330*/  @!P0 BRA `(.L_x_2218) ;  /* 0x00000010004c8947 */ /* 0x000fec0003800000 */
[----:B------:R-:W0:Y:S01]  /*b340*/  LDCU.64 UR4, c[0x0][0x3e0] ;  /* 0x00007c00ff0477ac */ /* 0x000e220008000a00 */
[----:B------:R-:W-:Y:S02]  /*b350*/  MOV R18, RZ ;  /* 0x000000ff00127202 */ /* 0x000fe40000000f00 */
[----:B------:R-:W-:Y:S01]  /*b360*/  ISETP.NE.AND P1, PT, R42, RZ, PT ;  /* 0x000000ff2a00720c */ /* 0x000fe20003f25270 */
        /* <DEDUP_REMOVED lines=270> */
.L_x_2219:
[----:B------:R-:W-:Y:S01]  /*c450*/  SHF.R.U32.HI R34, RZ, 0x2, R45 ;  /* 0x00000002ff227819 */ /* 0x000fe2000001162d */
[----:B------:R-:W-:-:S07]  /*c460*/  IMAD.MOV.U32 R35, RZ, RZ, RZ ;  /* 0x000000ffff237224 */ /* 0x000fce00078e00ff */
.L_x_2218:
        /* <DEDUP_REMOVED lines=283> */
.L_x_2221:
[----:B------:R-:W-:Y:S01]  /*d620*/  SHF.R.U32.HI R34, RZ, 0x2, R37 ;  /* 0x00000002ff227819 */ /* 0x000fe20000011625 */
[----:B------:R-:W-:-:S07]  /*d630*/  IMAD.MOV.U32 R35, RZ, RZ, RZ ;  /* 0x000000ffff237224 */ /* 0x000fce00078e00ff */
.L_x_2220:
        /* <DEDUP_REMOVED lines=283> */
.L_x_2223:
[----:B------:R-:W-:Y:S01]  /*e7f0*/  SHF.R.U32.HI R34, RZ, 0x2, R34 ;  /* 0x00000002ff227819 */ /* 0x000fe20000011622 */
[----:B------:R-:W-:-:S07]  /*e800*/  IMAD.MOV.U32 R35, RZ, RZ, RZ ;  /* 0x000000ffff237224 */ /* 0x000fce00078e00ff */
.L_x_2222:
[----:B------:R-:W-:-:S04]  /*e810*/  LEA R40, P0, R34, R40, 0x2 ;  /* 0x0000002822287211 */ /* 0x000fc800078010ff */
[----:B------:R-:W-:-:S05]  /*e820*/  LEA.HI.X R41, R34, R39, R35, 0x2, P0 ;  /* 0x0000002722297211 */ /* 0x000fca00000f1423 */
[----:B------:R-:W2:Y:S02]  /*e830*/  LDG.E R40, desc[UR36][R40.64] ;  /* 0x0000002428287981 */ /* 0x000ea4000c1e1900 */
[C---:B--2---:R-:W-:Y:S02]  /*e840*/  PRMT R48, R40.reuse, 0x7610, R48 ;  /* 0x0000761028307816 */ /* 0x044fe40000000030 */
[----:B------:R-:W-:-:S07]  /*e850*/  PRMT R47, R40, 0x7632, R47 ;  /* 0x00007632282f7816 */ /* 0x000fce000000002f */
.L_x_2215:
[----:B------:R-:W-:Y:S05]  /*e860*/  BSYNC.RECONVERGENT B0 ;  /* 0x0000000000007941 */ /* 0x000fea0003800200 */
.L_x_2214:
[----:B------:R-:W-:Y:S01]  /*e870*/  ISETP.GE.U32.AND P0, PT, R10, R8, PT ;  /* 0x000000080a00720c */ /* 0x000fe20003f06070 */
[----:B------:R-:W-:-:S12]  /*e880*/  BSSY.RECONVERGENT B0, `(.L_x_2224) ;  /* 0x0000073000007945 */ /* 0x000fd80003800200 */
        /* <DEDUP_REMOVED lines=114> */
.L_x_2225:
[----:B------:R-:W-:Y:S05]  /*efb0*/  BSYNC.RECONVERGENT B0 ;  /* 0x0000000000007941 */ /* 0x000fea0003800200 */
.L_x_2224:
[----:B------:R-:W-:Y:S02]  /*efc0*/  PRMT R8, R5, 0x9910, RZ ;  /* 0x0000991005087816 */ /* 0x000fe400000000ff */
[----:B------:R-:W-:Y:S02]  /*efd0*/  PRMT R9, R6, 0x9910, RZ ;  /* 0x0000991006097816 */ /* 0x000fe400000000ff */
[----:B------:R-:W-:Y:S02]  /*efe0*/  PRMT R10, R4, 0x9910, RZ ;  /* 0x00009910040a7816 */ /* 0x000fe400000000ff */
[----:B------:R-:W-:Y:S02]  /*eff0*/  PRMT R19, R7, 0x9910, RZ ;  /* 0x0000991007137816 */ /* 0x000fe400000000ff */
[----:B------:R-:W-:Y:S02]  /*f000*/  ISETP.NE.AND P3, PT, R9, R8, PT ;  /* 0x000000080900720c */ /* 0x000fe40003f65270 */
[----:B------:R-:W-:-:S02]  /*f010*/  ISETP.NE.AND P2, PT, R19, R10, PT ;  /* 0x0000000a1300720c */ /* 0x000fc40003f45270 */
[----:B------:R-:W-:Y:S02]  /*f020*/  ISETP.GE.U32.AND P0, PT, R29, R36, PT ;  /* 0x000000241d00720c */ /* 0x000fe40003f06070 */
[----:B------:R-:W-:Y:S02]  /*f030*/  ISETP.GE.U32.AND P1, PT, R31, R38, PT ;  /* 0x000000261f00720c */ /* 0x000fe40003f26070 */
[----:B------:R-:W-:Y:S02]  /*f040*/  ISETP.GE.AND P5, PT, R9, R8, PT ;  /* 0x000000080900720c */ /* 0x000fe40003fa6270 */
[----:B------:R-:W-:Y:S02]  /*f050*/  ISETP.GE.AND.EX P0, PT, R21, R26, PT, P0 ;  /* 0x0000001a1500720c */ /* 0x000fe40003f06300 */
[----:B------:R-:W-:Y:S02]  /*f060*/  ISETP.GE.AND P4, PT, R19, R10, PT ;  /* 0x0000000a1300720c */ /* 0x000fe40003f86270 */
[----:B------:R-:W-:-:S02]  /*f070*/  ISETP.GE.AND.EX P1, PT, R24, R27, PT, P1 ;  /* 0x0000001b1800720c */ /* 0x000fc40003f26310 */
[----:B------:R-:W-:Y:S02]  /*f080*/  SEL R8, RZ, 0xffffffff, !P5 ;  /* 0xffffffffff087807 */ /* 0x000fe40006800000 */
        /* <DEDUP_REMOVED lines=11> */
[----:B------:R-:W-:Y:S01]  /*f140*/  PRMT R9, R0, 0x9910, RZ ;  /* 0x0000991000097816 */ /* 0x000fe200000000ff */
[----:B------:R-:W-:Y:S01]  /*f150*/  IMAD.MOV.U32 R4, RZ, RZ, R5 ;  /* 0x000000ffff047224 */ /* 0x000fe200078e0005 */
[----:B------:R-:W-:Y:S01]  /*f160*/  PRMT R10, R7, 0x9910, RZ ;  /* 0x00009910070a7816 */ /* 0x000fe200000000ff */
[----:B------:R-:W-:Y:S01]  /*f170*/  IMAD.MOV.U32 R5, RZ, RZ, R8 ;  /* 0x000000ffff057224 */ /* 0x000fe200078e0008 */
[----:B------:R-:W-:Y:S01]  /*f180*/  SEL R29, R36, R29, !P0 ;  /* 0x0000001d241d7207 */ /* 0x000fe20004000000 */
[----:B------:R-:W-:Y:S01]  /*f190*/  IMAD.MOV.U32 R8, RZ, RZ, R9 ;  /* 0x000000ffff087224 */ /* 0x000fe200078e0009 */
[----:B------:R-:W-:Y:S01]  /*f1a0*/  SEL R31, R38, R31, !P1 ;  /* 0x0000001f261f7207 */ /* 0x000fe20004800000 */
[----:B------:R-:W-:Y:S01]  /*f1b0*/  IMAD.MOV.U32 R9, RZ, RZ, R10 ;  /* 0x000000ffff097224 */ /* 0x000fe200078e000a */
[----:B------:R-:W-:Y:S02]  /*f1c0*/  ISETP.NE.AND P3, PT, R5, R4, PT ;  /* 0x000000040500720c */ /* 0x000fe40003f65270 */
[----:B------:R-:W-:-:S02]  /*f1d0*/  SEL R26, R26, R21, !P0 ;  /* 0x000000151a1a7207 */ /* 0x000fc40004000000 */
[----:B------:R-:W-:Y:S02]  /*f1e0*/  ISETP.NE.AND P2, PT, R9, R8, PT ;  /* 0x000000080900720c */ /* 0x000fe40003f45270 */
[----:B------:R-:W-:Y:S02]  /*f1f0*/  SEL R27, R27, R24, !P1 ;  /* 0x000000181b1b7207 */ /* 0x000fe40004800000 */
[----:B------:R-:W-:Y:S02]  /*f200*/  ISETP.GE.U32.AND P0, PT, R29, R30, PT ;  /* 0x0000001e1d00720c */ /* 0x000fe40003f06070 */
[----:B------:R-:W-:Y:S02]  /*f210*/  ISETP.GE.U32.AND P1, PT, R31, R28, PT ;  /* 0x0000001c1f00720c */ /* 0x000fe40003f26070 */
[----:B------:R-:W-:Y:S02]  /*f220*/  ISETP.GE.AND P5, PT, R5, R4, PT ;  /* 0x000000040500720c */ /* 0x000fe40003fa6270 */
[----:B------:R-:W-:-:S02]  /*f230*/  ISETP.GE.AND P4, PT, R9, R8, PT ;  /* 0x000000080900720c */ /* 0x000fc40003f86270 */
[----:B------:R-:W-:Y:S02]  /*f240*/  ISETP.GE.AND.EX P0, PT, R26, R25, PT, P0 ;  /* 0x000000191a00720c */ /* 0x000fe40003f06300 */
[----:B------:R-:W-:Y:S02]  /*f250*/  ISETP.GE.AND.EX P1, PT, R27, R20, PT, P1 ;  /* 0x000000141b00720c */ /* 0x000fe40003f26310 */
[----:B------:R-:W-:Y:S02]  /*f260*/  SEL R4, RZ, 0xffffffff, !P5 ;  /* 0xffffffffff047807 */ /* 0x000fe40006800000 */
[----:B------:R-:W-:Y:S02]  /*f270*/  SEL R5, RZ, 0xffffffff, !P4 ;  /* 0xffffffffff057807 */ /* 0x000fe40006000000 */
[----:B------:R-:W-:Y:S02]  /*f280*/  @!P3 SEL R4, RZ, 0xffffffff, !P0 ;  /* 0xffffffffff04b807 */ /* 0x000fe40004000000 */
        /* <DEDUP_REMOVED lines=9> */
[----:B------:R-:W-:Y:S01]  /*f320*/  PRMT R9, R3, 0x9910, RZ ;  /* 0x0000991003097816 */ /* 0x000fe200000000ff */
[----:B------:R-:W-:Y:S01]  /*f330*/  IMAD.MOV.U32 R0, RZ, RZ, R4 ;  /* 0x000000ffff007224 */ /* 0x000fe200078e0004 */
[----:B------:R-:W-:Y:S01]  /*f340*/  PRMT R5, R6, 0x9910, RZ ;  /* 0x0000991006057816 */ /* 0x000fe200000000ff */
[----:B------:R-:W-:Y:S01]  /*f350*/  IMAD.MOV.U32 R4, RZ, RZ, R7 ;  /* 0x000000ffff047224 */ /* 0x000fe200078e0007 */
[----:B------:R-:W-:Y:S01]  /*f360*/  SEL R30, R30, R29, !P0 ;  /* 0x0000001d1e1e7207 */ /* 0x000fe20004000000 */
[----:B------:R-:W-:Y:S01]  /*f370*/  IMAD.MOV.U32 R7, RZ, RZ, R9 ;  /* 0x000000ffff077224 */ /* 0x000fe200078e0009 */
[----:B------:R-:W-:-:S02]  /*f380*/  ISETP.NE.AND P3, PT, R5, R0, PT ;  /* 0x000000000500720c */ /* 0x000fc40003f65270 */
[----:B------:R-:W-:Y:S02]  /*f390*/  SEL R9, R28, R31, !P1 ;  /* 0x0000001f1c097207 */ /* 0x000fe40004800000 */
[----:B------:R-:W-:Y:S02]  /*f3a0*/  ISETP.NE.AND P2, PT, R7, R4, PT ;  /* 0x000000040700720c */ /* 0x000fe40003f45270 */
[----:B------:R-:W-:Y:S02]  /*f3b0*/  SEL R8, R25, R26, !P0 ;  /* 0x0000001a19087207 */ /* 0x000fe40004000000 */
[----:B------:R-:W-:Y:S02]  /*f3c0*/  SEL R27, R20, R27, !P1 ;  /* 0x0000001b141b7207 */ /* 0x000fe40004800000 */
[----:B------:R-:W-:Y:S02]  /*f3d0*/  ISETP.GE.U32.AND P0, PT, R30, R13, PT ;  /* 0x0000000d1e00720c */ /* 0x000fe40003f06070 */
[----:B------:R-:W-:-:S02]  /*f3e0*/  ISETP.GE.U32.AND P1, PT, R9, R14, PT ;  /* 0x0000000e0900720c */ /* 0x000fc40003f26070 */
[----:B------:R-:W-:Y:S02]  /*f3f0*/  ISETP.GE.AND P5, PT, R5, R0, PT ;  /* 0x000000000500720c */ /* 0x000fe40003fa6270 */
[----:B------:R-:W-:Y:S02]  /*f400*/  ISETP.GE.AND P4, PT, R7, R4, PT ;  /* 0x000000040700720c */ /* 0x000fe40003f86270 */
[----:B------:R-:W-:Y:S02]  /*f410*/  ISETP.GE.AND.EX P0, PT, R8, R15, PT, P0 ;  /* 0x0000000f0800720c */ /* 0x000fe40003f06300 */
[----:B------:R-:W-:Y:S02]  /*f420*/  ISETP.GE.AND.EX P1, PT, R27, R16, PT, P1 ;  /* 0x000000101b00720c */ /* 0x000fe40003f26310 */
[----:B------:R-:W-:Y:S02]  /*f430*/  SEL R0, RZ, 0xffffffff, !P5 ;  /* 0xffffffffff007807 */ /* 0x000fe40006800000 */
[----:B------:R-:W-:-:S02]  /*f440*/  SEL R4, RZ, 0xffffffff, !P4 ;  /* 0xffffffffff047807 */ /* 0x000fc40006000000 */
[----:B------:R-:W-:Y:S02]  /*f450*/  @!P3 SEL R0, RZ, 0xffffffff, !P0 ;  /* 0xffffffffff00b807 */ /* 0x000fe40004000000 */
        /* <DEDUP_REMOVED lines=11> */
[----:B------:R-:W-:Y:S02]  /*f510*/  PRMT R3, R11, 0x7610, R3 ;  /* 0x000076100b037816 */ /* 0x000fe40000000003 */
[----:B------:R-:W-:-:S07]  /*f520*/  PRMT R24, R12, 0x7610, R24 ;  /* 0x000076100c187816 */ /* 0x000fce0000000018 */
.L_x_2176:
[----:B------:R-:W-:Y:S05]  /*f530*/  BSYNC.RECONVERGENT B6 ;  /* 0x0000000000067941 */ /* 0x000fea0003800200 */
.L_x_2175:
[----:B------:R-:W0:Y:S02]  /*f540*/  LDCU UR4, c[0x0][0x3b4] ;  /* 0x00007680ff0477ac */ /* 0x000e240008000800 */
[----:B0-----:R-:W-:-:S09]  /*f550*/  UISETP.NE.AND UP0, UPT, UR4, URZ, UPT ;  /* 0x000000ff0400728c */ /* 0x001fd2000bf05270 */
[----:B------:R-:W-:Y:S05]  /*f560*/  BRA.U !UP0, `(.L_x_2226) ;  /* 0x0000000508047547 */ /* 0x000fea000b800000 */
[----:B------:R-:W0:Y:S01]  /*f570*/  S2R R11, SR_CgaCtaId ;  /* 0x00000000000b7919 */ /* 0x000e220000008800 */
[----:B------:R-:W1:Y:S01]  /*f580*/  LDC R16, c[0x0][0x360] ;  /* 0x0000d800ff107b82 */ /* 0x000e620000000800 */
[----:B------:R-:W-:-:S05]  /*f590*/  MOV R0, 0x400 ;  /* 0x0000040000007802 */ /* 0x000fca0000000f00 */
[----:B------:R-:W-:Y:S02]  /*f5a0*/  VIADD R4, R0, 0x10 ;  /* 0x0000001000047836 */ /* 0x000fe40000000000 */
[----:B------:R-:W2:Y:S01]  /*f5b0*/  LDC R18, c[0x0][0x364] ;  /* 0x0000d900ff127b82 */ /* 0x000ea20000000800 */
[----:B-1----:R-:W-:Y:S02]  /*f5c0*/  IMAD R0, R2, R16, R17 ;  /* 0x0000001002007224 */ /* 0x002fe400078e0211 */
[----:B0-----:R-:W-:Y:S02]  /*f5d0*/  LEA R11, R11, R4, 0x18 ;  /* 0x000000040b0b7211 */ /* 0x001fe400078ec0ff */
[----:B--2---:R-:W-:-:S03]  /*f5e0*/  ISETP.GE.U32.AND P0, PT, R18, 0x2, PT ;  /* 0x000000021200780c */ /* 0x004fc60003f06070 */
[----:B------:R-:W-:-:S05]  /*f5f0*/  IMAD R13, R0, 0x20, R11 ;  /* 0x00000020000d7824 */ /* 0x000fca00078e020b */
[----:B------:R0:W-:Y:S04]  /*f600*/  STS.64 [R13+0x8], R6 ;  /* 0x000008060d007388 */ /* 0x0001e80000000a00 */
[----:B------:R0:W-:Y:S04]  /*f610*/  STS.64 [R13+0x18], R26 ;  /* 0x0000181a0d007388 */ /* 0x0001e80000000a00 */
[----:B------:R0:W-:Y:S04]  /*f620*/  STS.U16 [R13], R3 ;  /* 0x000000030d007388 */ /* 0x0001e80000000400 */
[----:B------:R0:W-:Y:S01]  /*f630*/  STS.U16 [R13+0x10], R24 ;  /* 0x000010180d007388 */ /* 0x0001e20000000400 */
[----:B------:R-:W-:Y:S05]  /*f640*/  @!P0 BRA `(.L_x_2226) ;  /* 0x0000000000cc8947 */ /* 0x000fea0003800000 */
[----:B------:R-:W-:-:S07]  /*f650*/  IMAD.MOV.U32 R0, RZ, RZ, R18 ;  /* 0x000000ffff007224 */ /* 0x000fce00078e0012 */
.L_x_2229:
[----:B------:R-:W-:Y:S01]  /*f660*/  SHF.R.U32.HI R25, RZ, 0x1, R0 ;  /* 0x00000001ff197819 */ /* 0x000fe20000011600 */
[----:B------:R-:W-:Y:S05]  /*f670*/  WARPSYNC.ALL ;  /* 0x0000000000007948 */ /* 0x000fea0003800000 */
[----:B------:R-:W-:Y:S01]  /*f680*/  IMAD.IADD R5, R25, 0x1, R2 ;  /* 0x0000000119057824 */ /* 0x000fe200078e0202 */
[----:B------:R-:W-:Y:S01]  /*f690*/  BAR.SYNC.DEFER_BLOCKING 0x0 ;  /* 0x0000000000007b1d */ /* 0x000fe20000010000 */
[----:B------:R-:W-:-:S03]  /*f6a0*/  ISETP.GT.U32.AND P2, PT, R0, 0x3, PT ;  /* 0x000000030000780c */ /* 0x000fc60003f44070 */
[----:B------:R-:W-:Y:S02]  /*f6b0*/  ISETP.GE.U32.AND P0, PT, R5, R18, PT ;  /* 0x000000120500720c */ /* 0x000fe40003f06070 */
[----:B------:R-:W-:Y:S02]  /*f6c0*/  BSSY.RECONVERGENT B0, `(.L_x_2227) ;  /* 0x0000029000007945 */ /* 0x000fe40003800200 */
[----:B------:R-:W-:-:S13]  /*f6d0*/  ISETP.GE.U32.OR P0, PT, R2, R25, P0 ;  /* 0x000000190200720c */ /* 0x000fda0000706470 */
[----:B------:R-:W-:Y:S05]  /*f6e0*/  @P0 BRA `(.L_x_2228) ;  /* 0x0000000000980947 */ /* 0x000fea0003800000 */
[----:B------:R-:W-:Y:S01]  /*f6f0*/  IMAD R0, R5, R16, R17 ;  /* 0x0000001005007224 */ /* 0x000fe200078e0211 */
[----:B------:R-:W-:Y:S02]  /*f700*/  PRMT R19, R3, 0x9910, RZ ;  /* 0x0000991003137816 */ /* 0x000fe400000000ff */
[----:B------:R-:W-:Y:S01]  /*f710*/  PRMT R21, R24, 0x9910, RZ ;  /* 0x0000991018157816 */ /* 0x000fe200000000ff */
[----:B------:R-:W-:-:S05]  /*f720*/  IMAD R0, R0, 0x20, R11 ;  /* 0x0000002000007824 */ /* 0x000fca00078e020b */
[----:B------:R-:W1:Y:S04]  /*f730*/  LDS.U16 R10, [R0] ;  /* 0x00000000000a7984 */ /* 0x000e680000000400 */
[----:B------:R-:W2:Y:S04]  /*f740*/  LDS.U16 R15, [R0+0x10] ;  /* 0x00001000000f7984 */ /* 0x000ea80000000400 */
[----:B------:R-:W3:Y:S04]  /*f750*/  LDS.64 R4, [R0+0x8] ;  /* 0x0000080000047984 */ /* 0x000ee80000000a00 */
[----:B------:R-:W4:Y:S01]  /*f760*/  LDS.64 R8, [R0+0x18] ;  /* 0x0000180000087984 */ /* 0x000f220000000a00 */
[----:B-1----:R-:W-:-:S02]  /*f770*/  PRMT R12, R10, 0x9910, RZ ;  /* 0x000099100a0c7816 */ /* 0x002fc400000000ff */
[----:B--2---:R-:W-:Y:S02]  /*f780*/  PRMT R14, R15, 0x9910, RZ ;  /* 0x000099100f0e7816 */ /* 0x004fe400000000ff */
[----:B------:R-:W-:Y:S02]  /*f790*/  ISETP.NE.AND P4, PT, R19, R12, PT ;  /* 0x0000000c1300720c */ /* 0x000fe40003f85270 */
[----:B------:R-:W-:Y:S02]  /*f7a0*/  ISETP.NE.AND P3, PT, R21, R14, PT ;  /* 0x0000000e1500720c */ /* 0x000fe40003f65270 */
[----:B---3--:R-:W-:Y:S02]  /*f7b0*/  ISETP.GE.U32.AND P0, PT, R6, R4, PT ;  /* 0x000000040600720c */ /* 0x008fe40003f06070 */
[----:B----4-:R-:W-:Y:S02]  /*f7c0*/  ISETP.GE.U32.AND P1, PT, R26, R8, PT ;  /* 0x000000081a00720c */ /* 0x010fe40003f26070 */
[----:B------:R-:W-:-:S02]  /*f7d0*/  ISETP.GE.AND P6, PT, R19, R12, PT ;  /* 0x0000000c1300720c */ /* 0x000fc40003fc6270 */
[----:B------:R-:W-:Y:S02]  /*f7e0*/  ISETP.GE.AND P5, PT, R21, R14, PT ;  /* 0x0000000e1500720c */ /* 0x000fe40003fa6270 */
[----:B------:R-:W-:Y:S02]  /*f7f0*/  ISETP.GE.AND.EX P0, PT, R7, R5, PT, P0 ;  /* 0x000000050700720c */ /* 0x000fe40003f06300 */
[----:B------:R-:W-:Y:S02]  /*f800*/  ISETP.GE.AND.EX P1, PT, R27, R9, PT, P1 ;  /* 0x000000091b00720c */ /* 0x000fe40003f26310 */
[----:B------:R-:W-:Y:S02]  /*f810*/  SEL R0, RZ, 0xffffffff, !P6 ;  /* 0xffffffffff007807 */ /* 0x000fe40007000000 */
[----:B------:R-:W-:Y:S02]  /*f820*/  SEL R12, RZ, 0xffffffff, !P5 ;  /* 0xffffffffff0c7807 */ /* 0x000fe40006800000 */
[----:B------:R-:W-:-:S02]  /*f830*/  @!P4 SEL R0, RZ, 0xffffffff, !P0 ;  /* 0xffffffffff00c807 */ /* 0x000fc40004000000 */
[----:B------:R-:W-:Y:S02]  /*f840*/  @!P3 SEL R12, RZ, 0xffffffff, !P1 ;  /* 0xffffffffff0cb807 */ /* 0x000fe40004800000 */
[----:B------:R-:W-:Y:S02]  /*f850*/  LOP3.LUT R0, R0, 0x1, RZ, 0xc0, !PT ;  /* 0x0000000100007812 */ /* 0x000fe400078ec0ff */
[----:B------:R-:W-:Y:S02]  /*f860*/  LOP3.LUT R12, R12, 0x1, RZ, 0xc0, !PT ;  /* 0x000000010c0c7812 */ /* 0x000fe400078ec0ff */
[----:B------:R-:W-:Y:S02]  /*f870*/  ISETP.NE.U32.AND P0, PT, R0, 0x1, PT ;  /* 0x000000010000780c */ /* 0x000fe40003f05070 */
[----:B------:R-:W-:Y:S02]  /*f880*/  ISETP.NE.U32.AND P1, PT, R12, 0x1, PT ;  /* 0x000000010c00780c */ /* 0x000fe40003f25070 */
[----:B0-----:R-:W-:-:S02]  /*f890*/  SEL R6, R4, R6, !P0 ;  /* 0x0000000604067207 */ /* 0x001fc40004000000 */
[----:B------:R-:W-:Y:S02]  /*f8a0*/  SEL R7, R5, R7, !P0 ;  /* 0x0000000705077207 */ /* 0x000fe40004000000 */
[----:B------:R-:W-:Y:S02]  /*f8b0*/  SEL R26, R8, R26, !P1 ;  /* 0x0000001a081a7207 */ /* 0x000fe40004800000 */
[----:B------:R-:W-:Y:S01]  /*f8c0*/  SEL R27, R9, R27, !P1 ;  /* 0x0000001b091b7207 */ /* 0x000fe20004800000 */
[----:B------:R1:W-:Y:S01]  /*f8d0*/  STS.64 [R13+0x8], R6 ;  /* 0x000008060d007388 */ /* 0x0003e20000000a00 */
[----:B------:R-:W-:Y:S02]  /*f8e0*/  SEL R10, R10, R3, !P0 ;  /* 0x000000030a0a7207 */ /* 0x000fe40004000000 */
[----:B------:R-:W-:Y:S01]  /*f8f0*/  SEL R0, R15, R24, !P1 ;  /* 0x000000180f007207 */ /* 0x000fe20004800000 */
[----:B------:R1:W-:Y:S01]  /*f900*/  STS.64 [R13+0x18], R26 ;  /* 0x0000181a0d007388 */ /* 0x0003e20000000a00 */
[----:B------:R-:W-:-:S02]  /*f910*/  PRMT R3, R10, 0x7610, R3 ;  /* 0x000076100a037816 */ /* 0x000fc40000000003 */
[----:B------:R-:W-:Y:S01]  /*f920*/  PRMT R24, R0, 0x7610, R24 ;  /* 0x0000761000187816 */ /* 0x000fe20000000018 */
[----:B------:R1:W-:Y:S04]  /*f930*/  STS.U16 [R13], R10 ;  /* 0x0000000a0d007388 */ /* 0x0003e80000000400 */
[----:B------:R1:W-:Y:S02]  /*f940*/  STS.U16 [R13+0x10], R0 ;  /* 0x000010000d007388 */ /* 0x0003e40000000400 */
.L_x_2228:
[----:B------:R-:W-:Y:S05]  /*f950*/  BSYNC.RECONVERGENT B0 ;  /* 0x0000000000007941 */ /* 0x000fea0003800200 */
.L_x_2227:
[----:B-1----:R-:W-:Y:S01]  /*f960*/  IMAD.MOV.U32 R0, RZ, RZ, R25 ;  /* 0x000000ffff007224 */ /* 0x002fe200078e0019 */
[----:B------:R-:W-:Y:S06]  /*f970*/  @P2 BRA `(.L_x_2229) ;  /* 0xfffffffc00382947 */ /* 0x000fec000383ffff */
.L_x_2226:
[----:B------:R-:W1:Y:S02]  /*f980*/  LDCU UR4, c[0x0][0x3b0] ;  /* 0x00007600ff0477ac */ /* 0x000e640008000800 */
[----:B-1----:R-:W-:-:S09]  /*f990*/  UISETP.NE.AND UP0, UPT, UR4, URZ, UPT ;  /* 0x000000ff0400728c */ /* 0x002fd2000bf05270 */
[----:B------:R-:W-:Y:S05]  /*f9a0*/  BRA.U !UP0, `(.L_x_2230) ;  /* 0x0000000508ac7547 */ /* 0x000fea000b800000 */
[----:B------:R-:W1:Y:S02]  /*f9b0*/  LDC R16, c[0x0][0x360] ;  /* 0x0000d800ff107b82 */ /* 0x000e640000000800 */
[----:B-1----:R-:W-:Y:S01]  /*f9c0*/  ISETP.GE.U32.AND P0, PT, R16, 0x21, PT ;  /* 0x000000211000780c */ /* 0x002fe20003f06070 */
[----:B------:R-:W-:-:S12]  /*f9d0*/  IMAD.MOV.U32 R0, RZ, RZ, R16 ;  /* 0x000000ffff007224 */ /* 0x000fd800078e0010 */
[----:B------:R-:W-:Y:S05]  /*f9e0*/  @!P0 BRA `(.L_x_2231) ;  /* 0x0000000000fc8947 */ /* 0x000fea0003800000 */
[----:B------:R-:W1:Y:S01]  /*f9f0*/  S2UR UR5, SR_CgaCtaId ;  /* 0x00000000000579c3 */ /* 0x000e620000008800 */
[----:B------:R-:W-:Y:S01]  /*fa00*/  UMOV UR4, 0x400 ;  /* 0x0000040000047882 */ /* 0x000fe20000000000 */
[----:B------:R-:W-:Y:S01]  /*fa10*/  IMAD R0, R2, R16, R17 ;  /* 0x0000001002007224 */ /* 0x000fe200078e0211 */
[----:B------:R-:W-:Y:S01]  /*fa20*/  UIADD3 UR4, UPT, UPT, UR4, 0x10, URZ ;  /* 0x0000001004047890 */ /* 0x000fe2000fffe0ff */
[----:B------:R-:W-:-:S03]  /*fa30*/  ISETP.GE.U32.AND P0, PT, R16, 0x40, PT ;  /* 0x000000401000780c */ /* 0x000fc60003f06070 */
[----:B-1----:R-:W-:-:S06]  /*fa40*/  ULEA UR4, UR5, UR4, 0x18 ;  /* 0x0000000405047291 */ /* 0x002fcc000f8ec0ff */
[----:B------:R-:W-:Y:S01]  /*fa50*/  LEA R11, R0, UR4, 0x5 ;  /* 0x00000004000b7c11 */ /* 0x000fe2000f8e28ff */
[----:B------:R-:W-:-:S04]  /*fa60*/  IMAD.MOV.U32 R0, RZ, RZ, 0x20 ;  /* 0x00000020ff007424 */ /* 0x000fc800078e00ff */
[----:B------:R1:W-:Y:S04]  /*fa70*/  STS.64 [R11+0x8], R6 ;  /* 0x000008060b007388 */ /* 0x0003e80000000a00 */
[----:B------:R1:W-:Y:S04]  /*fa80*/  STS.64 [R11+0x18], R26 ;  /* 0x0000181a0b007388 */ /* 0x0003e80000000a00 */
[----:B------:R1:W-:Y:S04]  /*fa90*/  STS.U16 [R11], R3 ;  /* 0x000000030b007388 */ /* 0x0003e80000000400 */
[----:B------:R1:W-:Y:S01]  /*faa0*/  STS.U16 [R11+0x10], R24 ;  /* 0x000010180b007388 */ /* 0x0003e20000000400 */
[----:B------:R-:W-:Y:S05]  /*fab0*/  @!P0 BRA `(.L_x_2231) ;  /* 0x0000000000c88947 */ /* 0x000fea0003800000 */
[----:B------:R-:W-:-:S07]  /*fac0*/  IMAD.MOV.U32 R4, RZ, RZ, R16 ;  /* 0x000000ffff047224 */ /* 0x000fce00078e0010 */
.L_x_2234:
        /* <DEDUP_REMOVED lines=9> */
[----:B------:R-:W-:Y:S01]  /*fb60*/  IMAD R10, R18, 0x20, R11 ;  /* 0x00000020120a7824 */ /* 0x000fe200078e020b */
[----:B------:R-:W-:Y:S02]  /*fb70*/  PRMT R19, R3, 0x9910, RZ ;  /* 0x0000991003137816 */ /* 0x000fe400000000ff */
[----:B------:R-:W-:Y:S02]  /*fb80*/  PRMT R20, R24, 0x9910, RZ ;  /* 0x0000991018147816 */ /* 0x000fe400000000ff */
[----:B------:R-:W2:Y:S04]  /*fb90*/  LDS.U16 R12, [R10] ;  /* 0x000000000a0c7984 */ /* 0x000ea80000000400 */
[----:B0-----:R-:W0:Y:S04]  /*fba0*/  LDS.U16 R13, [R10+0x10] ;  /* 0x000010000a0d7984 */ /* 0x001e280000000400 */
[----:B------:R-:W3:Y:S04]  /*fbb0*/  LDS.64 R4, [R10+0x8] ;  /* 0x000008000a047984 */ /* 0x000ee80000000a00 */
[----:B------:R-:W4:Y:S01]  /*fbc0*/  LDS.64 R8, [R10+0x18] ;  /* 0x000018000a087984 */ /* 0x000f220000000a00 */
[----:B--2---:R-:W-:-:S02]  /*fbd0*/  PRMT R14, R12, 0x9910, RZ ;  /* 0x000099100c0e7816 */ /* 0x004fc400000000ff */
[----:B0-----:R-:W-:Y:S02]  /*fbe0*/  PRMT R15, R13, 0x9910, RZ ;  /* 0x000099100d0f7816 */ /* 0x001fe400000000ff */
[C---:B------:R-:W-:Y:S02]  /*fbf0*/  ISETP.NE.AND P4, PT, R19.reuse, R14, PT ;  /* 0x0000000e1300720c */ /* 0x040fe40003f85270 */
        /* <DEDUP_REMOVED lines=15> */
[----:B-1----:R-:W-:-:S02]  /*fcf0*/  SEL R6, R4, R6, !P0 ;  /* 0x0000000604067207 */ /* 0x002fc40004000000 */
        /* <DEDUP_REMOVED lines=11> */
.L_x_2233:
[----:B------:R-:W-:Y:S05]  /*fdb0*/  BSYNC.RECONVERGENT B0 ;  /* 0x0000000000007941 */ /* 0x000fea0003800200 */
.L_x_2232:
[----:B--2---:R-:W-:Y:S01]  /*fdc0*/  IMAD.MOV.U32 R4, RZ, RZ, R18 ;  /* 0x000000ffff047224 */ /* 0x004fe200078e0012 */
[----:B------:R-:W-:Y:S06]  /*fdd0*/  @P2 BRA `(.L_x_2234) ;  /* 0xfffffffc003c2947 */ /* 0x000fec000383ffff */
.L_x_2231:
[----:B------:R-:W-:Y:S01]  /*fde0*/  ISETP.GE.U32.AND P0, PT, R0, 0x2, PT ;  /* 0x000000020000780c */ /* 0x000fe20003f06070 */
[----:B------:R-:W-:Y:S05]  /*fdf0*/  WARPSYNC.ALL ;  /* 0x0000000000007948 */ /* 0x000fea0003800000 */
[----:B------:R-:W-:Y:S07]  /*fe00*/  BAR.SYNC.DEFER_BLOCKING 0x0 ;  /* 0x0000000000007b1d */ /* 0x000fee0000010000 */
[----:B------:R-:W-:Y:S05]  /*fe10*/  @!P0 BRA `(.L_x_2230) ;  /* 0x0000000000908947 */ /* 0x000fea0003800000 */
[----:B------:R-:W-:-:S07]  /*fe20*/  IMAD.MOV.U32 R5, RZ, RZ, 0x1 ;  /* 0x00000001ff057424 */ /* 0x000fce00078e00ff */
.L_x_2235:
[----:B------:R-:W-:Y:S01]  /*fe30*/  PRMT R12, R24, 0x9910, RZ ;  /* 0x00009910180c7816 */ /* 0x000fe200000000ff */
[----:B------:R-:W2:Y:S01]  /*fe40*/  SHFL.DOWN PT, R9, R6, R5, 0x1f ;  /* 0x08001f0506097589 */ /* 0x000ea200000e0000 */
[----:B------:R-:W-:-:S03]  /*fe50*/  PRMT R4, R3, 0x9910, RZ ;  /* 0x0000991003047816 */ /* 0x000fc600000000ff */
[----:B-1----:R-:W1:Y:S04]  /*fe60*/  SHFL.DOWN PT, R11, R12, R5, 0x1f ;  /* 0x08001f050c0b7589 */ /* 0x002e6800000e0000 */
[----:B------:R-:W3:Y:S04]  /*fe70*/  SHFL.DOWN PT, R8, R4, R5, 0x1f ;  /* 0x08001f0504087589 */ /* 0x000ee800000e0000 */
[----:B0-----:R-:W0:Y:S04]  /*fe80*/  SHFL.DOWN PT, R13, R26, R5, 0x1f ;  /* 0x08001f051a0d7589 */ /* 0x001e2800000e0000 */
[----:B------:R-:W4:Y:S04]  /*fe90*/  SHFL.DOWN PT, R10, R7, R5, 0x1f ;  /* 0x08001f05070a7589 */ /* 0x000f2800000e0000 */
[----:B------:R5:W4:Y:S01]  /*fea0*/  SHFL.DOWN PT, R14, R27, R5, 0x1f ;  /* 0x08001f051b0e7589 */ /* 0x000b2200000e0000 */
[----:B--2---:R-:W-:-:S02]  /*feb0*/  ISETP.GE.U32.AND P0, PT, R6, R9, PT ;  /* 0x000000090600720c */ /* 0x004fc40003f06070 */
[----:B-1----:R-:W-:Y:S01]  /*fec0*/  PRMT R19, R11, 0x9910, RZ ;  /* 0x000099100b137816 */ /* 0x002fe200000000ff */
[----:B-----5:R-:W-:Y:S01]  /*fed0*/  IMAD.SHL.U32 R5, R5, 0x2, RZ ;  /* 0x0000000205057824 */ /* 0x020fe200078e00ff */
[----:B---3--:R-:W-:Y:S02]  /*fee0*/  PRMT R15, R8, 0x9910, RZ ;  /* 0x00009910080f7816 */ /* 0x008fe400000000ff */
[----:B------:R-:W-:Y:S02]  /*fef0*/  ISETP.NE.AND P2, PT, R12, R19, PT ;  /* 0x000000130c00720c */ /* 0x000fe40003f45270 */
[----:B------:R-:W-:Y:S02]  /*ff00*/  ISETP.NE.AND P3, PT, R4, R15, PT ;  /* 0x0000000f0400720c */ /* 0x000fe40003f65270 */
[----:B0-----:R-:W-:Y:S02]  /*ff10*/  ISETP.GE.U32.AND P1, PT, R26, R13, PT ;  /* 0x0000000d1a00720c */ /* 0x001fe40003f26070 */
[----:B----4-:R-:W-:-:S02]  /*ff20*/  ISETP.GE.AND.EX P0, PT, R7, R10, PT, P0 ;  /* 0x0000000a0700720c */ /* 0x010fc40003f06300 */
[----:B------:R-:W-:Y:S02]  /*ff30*/  ISETP.GE.AND P4, PT, R4, R15, PT ;  /* 0x0000000f0400720c */ /* 0x000fe40003f86270 */
[----:B------:R-:W-:Y:S02]  /*ff40*/  ISETP.GE.AND.EX P1, PT, R27, R14, PT, P1 ;  /* 0x0000000e1b00720c */ /* 0x000fe40003f26310 */
[----:B------:R-:W-:Y:S02]  /*ff50*/  SEL R4, RZ, 0xffffffff, !P0 ;  /* 0xffffffffff047807 */ /* 0x000fe40004000000 */
[----:B------:R-:W-:Y:S02]  /*ff60*/  ISETP.GE.AND P0, PT, R12, R19, PT ;  /* 0x000000130c00720c */ /* 0x000fe40003f06270 */
[----:B------:R-:W-:Y:S02]  /*ff70*/  SEL R12, RZ, 0xffffffff, !P1 ;  /* 0xffffffffff0c7807 */ /* 0x000fe40004800000 */
[----:B------:R-:W-:-:S02]  /*ff80*/  @P2 SEL R12, RZ, 0xffffffff, !P0 ;  /* 0xffffffffff0c2807 */ /* 0x000fc40004000000 */
[----:B------:R-:W-:Y:S02]  /*ff90*/  ISETP.GE.AND P2, PT, R5, R0, PT ;  /* 0x000000000500720c */ /* 0x000fe40003f46270 */
[----:B------:R-:W-:Y:S02]  /*ffa0*/  @P3 SEL R4, RZ, 0xffffffff, !P4 ;  /* 0xffffffffff043807 */ /* 0x000fe40006000000 */
        /* <DEDUP_REMOVED lines=9> */
[----:B------:R-:W-:Y:S01]  /*10040*/  SEL R27, R14, R27, !P1 ;  /* 0x0000001b0e1b7207 */ /* 0x000fe20004800000 */
[----:B------:R-:W-:Y:S06]  /*10050*/  @!P2 BRA `(.L_x_2235) ;  /* 0xfffffffc0074a947 */ /* 0x000fec000383ffff */
.L_x_2230:
[----:B------:R-:W2:Y:S01]  /*10060*/  LDC R0, c[0x0][0x56c] ;  /* 0x00015b00ff007b82 */ /* 0x000ea20000000800 */
[----:B------:R-:W-:Y:S01]  /*10070*/  IMAD.MOV.U32 R19, RZ, RZ, RZ ;  /* 0x000000ffff137224 */ /* 0x000fe200078e00ff */
[C---:B--2---:R-:W-:Y:S01]  /*10080*/  ISETP.NE.AND P0, PT, R0.reuse, RZ, PT ;  /* 0x000000ff0000720c */ /* 0x044fe20003f05270 */
[----:B------:R-:W-:-:S05]  /*10090*/  VIADD R16, R0, 0xffffffff ;  /* 0xffffffff00107836 */ /* 0x000fca0000000000 */
[----:B------:R-:W-:-:S05]  /*100a0*/  VIMNMX.U32 R0, PT, PT, R16, 0x18, PT ;  /* 0x0000001810007848 */ /* 0x000fca0003fe0000 */
[----:B------:R-:W-:Y:S02]  /*100b0*/  VIADD R0, R0, 0x1 ;  /* 0x0000000100007836 */ /* 0x000fe40000000000 */
[----:B------:R-:W-:Y:S05]  /*100c0*/  @!P0 BRA `(.L_x_2236) ;  /* 0x0000001000488947 */ /* 0x000fea0003800000 */
[----:B------:R-:W2:Y:S01]  /*100d0*/  LDCU.64 UR6, c[0x0][0x570] ;  /* 0x0000ae00ff0677ac */ /* 0x000ea20008000a00 */
[----:B------:R-:W-:Y:S01]  /*100e0*/  MOV R4, RZ ;  /* 0x000000ff00047202 */ /* 0x000fe20000000f00 */
[----:B------:R-:W-:Y:S01]  /*100f0*/  IMAD.MOV.U32 R5, RZ, RZ, R23 ;  /* 0x000000ffff057224 */ /* 0x000fe200078e0017 */
[----:B------:R-:W-:Y:S01]  /*10100*/  ISETP.NE.AND P1, PT, R16, RZ, PT ;  /* 0x000000ff1000720c */ /* 0x000fe20003f25270 */
[----:B------:R-:W3:Y:S01]  /*10110*/  LDCU UR5, c[0x0][0x578] ;  /* 0x0000af00ff0577ac */ /* 0x000ee20008000800 */
[----:B------:R-:W4:Y:S01]  /*10120*/  LDCU UR4, c[0x0][0x69c] ;  /* 0x0000d380ff0477ac */ /* 0x000f220008000800 */
[----:B--2---:R-:W-:-:S05]  /*10130*/  IMAD.HI.U32 R4, R23, UR7, R4 ;  /* 0x0000000717047c27 */ /* 0x004fca000f8e0004 */
[----:B---3--:R-:W-:-:S05]  /*10140*/  SHF.R.U32.HI R5, RZ, UR5, R4 ;  /* 0x00000005ff057c19 */ /* 0x008fca0008011604 */
[----:B------:R-:W-:-:S04]  /*10150*/  IMAD.MOV R9, RZ, RZ, -R5 ;  /* 0x000000ffff097224 */ /* 0x000fc800078e0a05 */
[----:B------:R-:W-:-:S04]  /*10160*/  IMAD R9, R9, UR6, R23 ;  /* 0x0000000609097c24 */ /* 0x000fc8000f8e0217 */
[----:B----4-:R-:W-:Y:S01]  /*10170*/  IMAD R19, R9, UR4, RZ ;  /* 0x0000000409137c24 */ /* 0x010fe2000f8e02ff */
[----:B------:R-:W-:Y:S06]  /*10180*/  @!P1 BRA `(.L_x_2236) ;  /* 0x0000001000189947 */ /* 0x000fec0003800000 */
[----:B------:R-:W2:Y:S01]  /*10190*/  LDCU.64 UR6, c[0x0][0x580] ;  /* 0x0000b000ff0677ac */ /* 0x000ea20008000a00 */
[----:B------:R-:W-:Y:S01]  /*101a0*/  IMAD.MOV.U32 R4, RZ, RZ, RZ ;  /* 0x000000ffff047224 */ /* 0x000fe200078e00ff */
[----:B------:R-:W-:Y:S01]  /*101b0*/  ISETP.NE.AND P1, PT, R0, 0x2, PT ;  /* 0x000000020000780c */ /* 0x000fe20003f25270 */
[----:B------:R-:W3:Y:S01]  /*101c0*/  LDCU UR5, c[0x0][0x57c] ;  /* 0x0000af80ff0577ac */ /* 0x000ee20008000800 */
[----:B------:R-:W4:Y:S01]  /*101d0*/  LDCU UR4, c[0x0][0x6a4] ;  /* 0x0000d480ff0477ac */ /* 0x000f220008000800 */
[----:B--2---:R-:W-:-:S05]  /*101e0*/  IMAD.HI.U32 R8, R5, UR6, R4 ;  /* 0x0000000605087c27 */ /* 0x004fca000f8e0004 */
[----:B------:R-:W-:-:S05]  /*101f0*/  SHF.R.U32.HI R9, RZ, UR7, R8 ;  /* 0x00000007ff097c19 */ /* 0x000fca0008011608 */
[----:B------:R-:W-:-:S04]  /*10200*/  IMAD.MOV R4, RZ, RZ, -R9 ;  /* 0x000000ffff047224 */ /* 0x000fc800078e0a09 */
[----:B---3--:R-:W-:-:S04]  /*10210*/  IMAD R4, R4, UR5, R5 ;  /* 0x0000000504047c24 */ /* 0x008fc8000f8e0205 */
[----:B----4-:R-:W-:Y:S01]  /*10220*/  IMAD R19, R4, UR4, R19 ;  /* 0x0000000404137c24 */ /* 0x010fe2000f8e0213 */
[----:B------:R-:W-:Y:S06]  /*10230*/  @!P1 BRA `(.L_x_2236) ;  /* 0x0000000c00ec9947 */ /* 0x000fec0003800000 */
[----:B------:R-:W2:Y:S01]  /*10240*/  LDCU.64 UR6, c[0x0][0x588] ;  /* 0x0000b100ff0677ac */ /* 0x000ea20008000a00 */
[----:B------:R-:W-:Y:S01]  /*10250*/  IMAD.MOV.U32 R8, RZ, RZ, RZ ;  /* 0x000000ffff087224 */ /* 0x000fe200078e00ff */
[----:B------:R-:W-:Y:S01]  /*10260*/  ISETP.NE.AND P1, PT, R0, 0x3, PT ;  /* 0x000000030000780c */ /* 0x000fe20003f25270 */
[----:B------:R-:W3:Y:S01]  /*10270*/  LDCU UR5, c[0x0][0x590] ;  /* 0x0000b200ff0577ac */ /* 0x000ee20008000800 */
[----:B------:R-:W4:Y:S01]  /*10280*/  LDCU UR4, c[0x0][0x6ac] ;  /* 0x0000d580ff0477ac */ /* 0x000f220008000800 */
[----:B--2---:R-:W-:-:S05]  /*10290*/  IMAD.HI.U32 R4, R9, UR7, R8 ;  /* 0x0000000709047c27 */ /* 0x004fca000f8e0008 */
[----:B---3--:R-:W-:-:S05]  /*102a0*/  SHF.R.U32.HI R5, RZ, UR5, R4 ;  /* 0x00000005ff057c19 */ /* 0x008fca0008011604 */
[----:B------:R-:W-:-:S04]  /*102b0*/  IMAD.MOV R8, RZ, RZ, -R5 ;  /* 0x000000ffff087224 */ /* 0x000fc800078e0a05 */
[----:B------:R-:W-:-:S04]  /*102c0*/  IMAD R8, R8, UR6, R9 ;  /* 0x0000000608087c24 */ /* 0x000fc8000f8e0209 */
        /* <DEDUP_REMOVED lines=107> */
[----:B---3--:R-:W-:-:S04]  /*10980*/  SHF.R.U32.HI R5, RZ, UR5, R4 ;  /* 0x00000005ff057c19 */ /* 0x008fc80008011604 */
[----:B------:R-:W-:-:S05]  /*10990*/  IADD3 R8, PT, PT, -R5, RZ, RZ ;  /* 0x000000ff05087210 */ /* 0x000fca0007ffe1ff */
        /* <DEDUP_REMOVED lines=126> */
[----:B------:R-:W3:Y:S01]  /*11180*/  LDCU UR5, c[0x0][0x698] ;  /* 0x0000d300ff0577ac */ /* 0x000ee20008000800 */
[----:B------:R-:W4:Y:S02]  /*11190*/  LDCU UR4, c[0x0][0x75c] ;  /* 0x0000eb80ff0477ac */ /* 0x000f240008000800 */
[----:B--2---:R-:W-:-:S05]  /*111a0*/  IMAD.HI.U32 R4, R9, UR7, R8 ;  /* 0x0000000709047c27 */ /* 0x004fca000f8e0008 */
[----:B---3--:R-:W-:-:S05]  /*111b0*/  SHF.R.U32.HI R4, RZ, UR5, R4 ;  /* 0x00000005ff047c19 */ /* 0x008fca0008011604 */
[----:B------:R-:W-:-:S04]  /*111c0*/  IMAD.MOV R5, RZ, RZ, -R4 ;  /* 0x000000ffff057224 */ /* 0x000fc800078e0a04 */
[----:B------:R-:W-:-:S04]  /*111d0*/  IMAD R8, R5, UR6, R9 ;  /* 0x0000000605087c24 */ /* 0x000fc8000f8e0209 */
[----:B----4-:R-:W-:-:S07]  /*111e0*/  IMAD R19, R8, UR4, R19 ;  /* 0x0000000408137c24 */ /* 0x010fce000f8e0213 */
.L_x_2236:
[----:B------:R-:W-:Y:S01]  /*111f0*/  IMAD.MOV.U32 R25, RZ, RZ, RZ ;  /* 0x000000ffff197224 */ /* 0x000fe200078e00ff */
[----:B------:R-:W-:Y:S06]  /*11200*/  @!P0 BRA `(.L_x_2237) ;  /* 0x0000001000488947 */ /* 0x000fec0003800000 */
[----:B------:R-:W2:Y:S01]  /*11210*/  LDCU.64 UR6, c[0x0][0x570] ;  /* 0x0000ae00ff0677ac */ /* 0x000ea20008000a00 */
[----:B------:R-:W-:Y:S01]  /*11220*/  IADD3 R5, PT, PT, R23, 0x1, RZ ;  /* 0x0000000117057810 */ /* 0x000fe20007ffe0ff */
[----:B------:R-:W-:Y:S01]  /*11230*/  IMAD.MOV.U32 R4, RZ, RZ, RZ ;  /* 0x000000ffff047224 */ /* 0x000fe200078e00ff */
        /* <DEDUP_REMOVED lines=271> */
.L_x_2237:
[----:B------:R-:W2:Y:S01]  /*12330*/  LDCU.64 UR4, c[0x0][0x780] ;  /* 0x0000f000ff0477ac */ /* 0x000ea20008000a00 */
[----:B------:R-:W-:Y:S02]  /*12340*/  PLOP3.LUT P0, PT, PT, PT, PT, 0x80, 0x8 ;  /* 0x000000000008781c */ /* 0x000fe40003f0f070 */
[----:B------:R-:W-:Y:S01]  /*12350*/  CS2R R4, SRZ ;  /* 0x0000000000047805 */ /* 0x000fe2000001ff00 */
[----:B--2---:R-:W-:-:S04]  /*12360*/  UISETP.NE.U32.AND UP0, UPT, UR4, URZ, UPT ;  /* 0x000000ff0400728c */ /* 0x004fc8000bf05070 */
[----:B------:R-:W-:-:S09]  /*12370*/  UISETP.NE.AND.EX UP0, UPT, UR5, URZ, UPT, UP0 ;  /* 0x000000ff0500728c */ /* 0x000fd2000bf05300 */
[----:B------:R-:W-:Y:S05]  /*12380*/  BRA.U !UP0, `(.L_x_2238) ;  /* 0x00000005083c7547 */ /* 0x000fea000b800000 */
[----:B------:R-:W-:Y:S01]  /*12390*/  HFMA2 R8, -RZ, RZ, 0, 9.5367431640625e-07 ;  /* 0x00000010ff087431 */ /* 0x000fe200000001ff */
[----:B------:R-:W-:Y:S01]  /*123a0*/  BSSY.RECONVERGENT B0, `(.L_x_2239) ;  /* 0x0000018000007945 */ /* 0x000fe20003800200 */
[----:B-1----:R-:W-:-:S07]  /*123b0*/  IMAD.MOV.U32 R11, RZ, RZ, 0x8 ;  /* 0x00000008ff0b7424 */ /* 0x002fce00078e00ff */
.L_x_2240:
[----:B------:R-:W1:Y:S01]  /*123c0*/  I2F.U32.RP R9, R8 ;  /* 0x0000000800097306 */ /* 0x000e620000209000 */
[----:B------:R-:W-:-:S07]  /*123d0*/  IMAD.MOV.U32 R12, RZ, RZ, R8 ;  /* 0x000000ffff0c7224 */ /* 0x000fce00078e0008 */
[----:B-1----:R-:W1:Y:S02]  /*123e0*/  MUFU.RCP R9, R9 ;  /* 0x0000000900097308 */ /* 0x002e640000001000 */
[----:B-1----:R-:W-:-:S06]  /*123f0*/  VIADD R4, R9, 0xffffffe ;  /* 0x0ffffffe09047836 */ /* 0x002fcc0000000000 */
[----:B------:R1:W0:Y:S02]  /*12400*/  F2I.FTZ.U32.TRUNC.NTZ R5, R4 ;  /* 0x0000000400057305 */ /* 0x000224000021f000 */
[----:B-1----:R-:W-:Y:S02]  /*12410*/  IMAD.MOV.U32 R4, RZ, RZ, RZ ;  /* 0x000000ffff047224 */ /* 0x002fe400078e00ff */
[----:B0-----:R-:W-:-:S04]  /*12420*/  IMAD.MOV R13, RZ, RZ, -R5 ;  /* 0x000000ffff0d7224 */ /* 0x001fc800078e0a05 */
        /* <DEDUP_REMOVED lines=16> */
.L_x_2239:
        /* <DEDUP_REMOVED lines=43> */
.L_x_2242:
[----:B------:R-:W-:-:S07]  /*127e0*/  MOV R10, 0x12800 ;  /* 0x00012800000a7802 */ /* 0x000fce0000000f00 */
[----:B------:R-:W-:Y:S05]  /*127f0*/  CALL.REL.NOINC `($__internal_7_$__cuda_sm20_div_u64) ;  /* 0x0000005400287944 */ /* 0x000fea0003c00000 */
.L_x_2243:
[----:B------:R-:W-:Y:S05]  /*12800*/  BSYNC.RECONVERGENT B0 ;  /* 0x0000000000007941 */ /* 0x000fea0003800200 */
.L_x_2241:
[----:B------:R-:W0:Y:S02]  /*12810*/  LDCU.64 UR4, c[0x0][0x780] ;  /* 0x0000f000ff0477ac */ /* 0x000e240008000a00 */
[----:B0-----:R-:W-:Y:S02]  /*12820*/  UISETP.NE.U32.AND UP0, UPT, UR4, URZ, UPT ;  /* 0x000000ff0400728c */ /* 0x001fe4000bf05070 */
[----:B------:R-:W-:Y:S02]  /*12830*/  IADD3 R4, P1, PT, R4, UR4, RZ ;  /* 0x0000000404047c10 */ /* 0x000fe4000ff3e0ff */
[----:B------:R-:W-:Y:S02]  /*12840*/  UISETP.NE.AND.EX UP0, UPT, UR5, URZ, UPT, UP0 ;  /* 0x000000ff0500728c */ /* 0x000fe4000bf05300 */
[----:B------:R-:W-:-:S04]  /*12850*/  IADD3.X R5, PT, PT, R5, UR5, RZ, P1, !PT ;  /* 0x0000000505057c10 */ /* 0x000fc80008ffe4ff */
[----:B------:R-:W-:-:S04]  /*12860*/  PLOP3.LUT P0, PT, PT, PT, UP0, 0x80, 0x8 ;  /* 0x000000000008781c */ /* 0x000fc80003f0f008 */
[----:B------:R-:W-:-:S13]  /*12870*/  PLOP3.LUT P0, PT, P0, PT, PT, 0x8, 0x80 ;  /* 0x000000000080781c */ /* 0x000fda000070e170 */
.L_x_2238:
[----:B------:R-:W2:Y:S02]  /*12880*/  LDCU UR4, c[0x0][0x3b8] ;  /* 0x00007700ff0477ac */ /* 0x000ea40008000800 */
[----:B--2---:R-:W-:-:S09]  /*12890*/  UISETP.NE.AND UP0, UPT, UR4, URZ, UPT ;  /* 0x000000ff0400728c */ /* 0x004fd2000bf05270 */
[----:B------:R-:W-:Y:S05]  /*128a0*/  BRA.U !UP0, `(.L_x_2244) ;  /* 0x0000004508ac7547 */ /* 0x000fea000b800000 */
[----:B------:R-:W2:Y:S01]  /*128b0*/  S2R R8, SR_CTAID.X ;  /* 0x0000000000087919 */ /* 0x000ea20000002500 */
[----:B------:R-:W3:Y:S01]  /*128c0*/  LDCU UR4, c[0x0][0x3bc] ;  /* 0x00007780ff0477ac */ /* 0x000ee20008000800 */
[----:B------:R-:W-:Y:S01]  /*128d0*/  HFMA2 R19, -RZ, RZ, 0, 0 ;  /* 0x00000000ff137431 */ /* 0x000fe200000001ff */
[----:B------:R-:W4:Y:S01]  /*128e0*/  LDCU UR7, c[0x0][0x56c] ;  /* 0x0000ad80ff0777ac */ /* 0x000f220008000800 */
[----:B------:R-:W5:Y:S01]  /*128f0*/  LDCU UR5, c[0x0][0x3c0] ;  /* 0x00007800ff0577ac */ /* 0x000f620008000800 */
[----:B------:R-:W2:Y:S01]  /*12900*/  LDCU UR6, c[0x0][0x3a8] ;  /* 0x00007500ff0677ac */ /* 0x000ea20008000800 */
[----:B---3--:R-:W-:Y:S01]  /*12910*/  IMAD R9, R17, UR4, RZ ;  /* 0x0000000411097c24 */ /* 0x008fe2000f8e02ff */
[----:B----4-:R-:W-:-:S03]  /*12920*/  UISETP.NE.AND UP0, UPT, UR7, URZ, UPT ;  /* 0x000000ff0700728c */ /* 0x010fc6000bf05270 */
[----:B-----5:R-:W-:-:S04]  /*12930*/  IMAD R9, R2, UR5, R9 ;  /* 0x0000000502097c24 */ /* 0x020fc8000f8e0209 */
[----:B--2---:R-:W-:-:S04]  /*12940*/  IMAD R9, R8, UR6, R9 ;  /* 0x0000000608097c24 */ /* 0x004fc8000f8e0209 */
[----:B-1----:R-:W-:Y:S01]  /*12950*/  IMAD.SHL.U32 R11, R9, 0x2, RZ ;  /* 0x00000002090b7824 */ /* 0x002fe200078e00ff */
[----:B------:R-:W-:Y:S06]  /*12960*/  BRA.U !UP0, `(.L_x_2245) ;  /* 0x0000001108447547 */ /* 0x000fec000b800000 */
[----:B------:R-:W1:Y:S01]  /*12970*/  LDCU.64 UR6, c[0x0][0x570] ;  /* 0x0000ae00ff0677ac */ /* 0x000e620008000a00 */
        /* <DEDUP_REMOVED lines=272> */
.L_x_2245:
[----:B------:R-:W-:Y:S01]  /*13a80*/  MOV R22, RZ ;  /* 0x000000ff00167202 */ /* 0x000fe20000000f00 */
[----:B------:R-:W-:Y:S06]  /*13a90*/  BRA.U !UP0, `(.L_x_2246) ;  /* 0x0000001108487547 */ /* 0x000fec000b800000 */
        /* <DEDUP_REMOVED lines=274> */
.L_x_2246:
[----:B------:R-:W1:Y:S01]  /*14bc0*/  LDCU UR4, c[0x0][0x3a0] ;  /* 0x00007400ff0477ac */ /* 0x000e620008000800 */
[----:B------:R-:W-:Y:S01]  /*14bd0*/  BSSY.RECONVERGENT B0, `(.L_x_2247) ;  /* 0x0000019000007945 */ /* 0x000fe20003800200 */
[----:B------:R-:W-:Y:S02]  /*14be0*/  LOP3.LUT P4, RZ, R17, R2, RZ, 0xfc, !PT ;  /* 0x0000000211ff7212 */ /* 0x000fe4000788fcff */
[----:B------:R-:W-:Y:S02]  /*14bf0*/  PLOP3.LUT P1, PT, PT, PT, PT, 0x8, 0x80 ;  /* 0x000000000080781c */ /* 0x000fe40003f2e170 */
[----:B-1----:R-:W-:-:S13]  /*14c00*/  ISETP.GE.AND P2, PT, R11, UR4, PT ;  /* 0x000000040b007c0c */ /* 0x002fda000bf46270 */
[----:B------:R-:W-:Y:S05]  /*14c10*/  @P2 BRA `(.L_x_2248) ;  /* 0x0000000000502947 */ /* 0x000fea0003800000 */
[----:B0-----:R-:W0:Y:S02]  /*14c20*/  LDC.64 R12, c[0x0][0x3b0] ;  /* 0x0000ec00ff0c7b82 */ /* 0x001e240000000a00 */
        /* <DEDUP_REMOVED lines=17> */
[----:B------:R1:W-:Y:S04]  /*14d40*/  STG.E.U16 desc[UR36][R10.64], R3 ;  /* 0x000000030a007986 */ /* 0x0003e8000c101524 */
[----:B------:R1:W-:Y:S02]  /*14d50*/  STG.E.U16 desc[UR36][R10.64+0x10], R24 ;  /* 0x000010180a007986 */ /* 0x0003e4000c101524 */
.L_x_2248:
[----:B------:R-:W-:Y:S05]  /*14d60*/  BSYNC.RECONVERGENT B0 ;  /* 0x0000000000007941 */ /* 0x000fea0003800200 */
.L_x_2247:
        /* <DEDUP_REMOVED lines=16> */
[----:B01----:R-:W0:Y:S01]  /*14e70*/  LDC.64 R6, c[0x0][0x790] ;  /* 0x0001e400ff067b82 */ /* 0x003e220000000a00 */
[----:B------:R-:W2:Y:S08]  /*14e80*/  FLO.U32 R9, UR5 ;  /* 0x0000000500097d00 */ /* 0x000eb000080e0000 */
[----:B------:R-:W1:Y:S01]  /*14e90*/  POPC R3, UR5 ;  /* 0x0000000500037d09 */ /* 0x000e620008000000 */
[----:B0-----:R-:W-:Y:S01]  /*14ea0*/  IMAD.WIDE.U32 R6, R8, 0x4, R6 ;  /* 0x0000000408067825 */ /* 0x001fe200078e0006 */
[----:B--2---:R-:W-:-:S13]  /*14eb0*/  ISETP.EQ.U32.AND P2, PT, R9, R0, PT ;  /* 0x000000000900720c */ /* 0x004fda0003f42070 */
[----:B-1----:R-:W2:Y:S01]  /*14ec0*/  @P2 ATOMG.E.ADD.STRONG.GPU PT, R6, desc[UR36][R6.64], R3 ;  /* 0x80000003060629a8 */ /* 0x002ea200081ef124 */
        /* <DEDUP_REMOVED lines=9> */
[----:B0-----:R-:W-:-:S04]  /*14f60*/  IADD3 R0, PT, PT, R0, R11, RZ ;  /* 0x0000000b00007210 */ /* 0x001fc80007ffe0ff */
[----:B------:R-:W-:-:S04]  /*14f70*/  ISETP.NE.AND P2, PT, R0, UR4, PT ;  /* 0x0000000400007c0c */ /* 0x000fc8000bf45270 */
[----:B------:R-:W-:-:S05]  /*14f80*/  SEL R0, RZ, 0x1, P2 ;  /* 0x00000001ff007807 */ /* 0x000fca0001000000 */
[----:B------:R2:W-:Y:S04]  /*14f90*/  STS.U8 [UR5], R0 ;  /* 0x00000000ff007988 */ /* 0x0005e80008000005 */
.L_x_2250:
[----:B------:R-:W-:Y:S05]  /*14fa0*/  BSYNC.RECONVERGENT B0 ;  /* 0x0000000000007941 */ /* 0x000fea0003800200 */
.L_x_2249:
        /* <DEDUP_REMOVED lines=18> */
[----:B------:R-:W3:Y:S01]  /*150d0*/  LDCU.U16 UR9, c[0x0][0x388] ;  /* 0x00007100ff0977ac */ /* 0x000ee20008000400 */
[----:B------:R-:W0:Y:S01]  /*150e0*/  LDCU.64 UR10, c[0x0][0x390] ;  /* 0x00007200ff0a77ac */ /* 0x000e220008000a00 */
[----:B--2---:R-:W-:Y:S01]  /*150f0*/  UISETP.NE.AND UP0, UPT, UR5, URZ, UPT ;  /* 0x000000ff0500728c */ /* 0x004fe2000bf05270 */
[----:B---3--:R-:W-:-:S02]  /*15100*/  IMAD.U32 R9, RZ, RZ, UR9 ;  /* 0x00000009ff097e24 */ /* 0x008fc4000f8e00ff */
[----:B01----:R-:W-:Y:S02]  /*15110*/  IMAD.U32 R6, RZ, RZ, UR10 ;  /* 0x0000000aff067e24 */ /* 0x003fe4000f8e00ff */
[----:B------:R-:W-:-:S04]  /*15120*/  IMAD.U32 R7, RZ, RZ, UR11 ;  /* 0x0000000bff077e24 */ /* 0x000fc8000f8e00ff */
[----:B------:R-:W-:Y:S05]  /*15130*/  BRA.U !UP0, `(.L_x_2252) ;  /* 0x0000000108d87547 */ /* 0x000fea000b800000 */
[----:B------:R-:W0:Y:S01]  /*15140*/  LDCU UR5, c[0x0][0x360] ;  /* 0x00006c00ff0577ac */ /* 0x000e220008000800 */
[----:B------:R-:W-:Y:S02]  /*15150*/  IMAD.U32 R11, RZ, RZ, UR9 ;  /* 0x00000009ff0b7e24 */ /* 0x000fe4000f8e00ff */
[----:B------:R-:W-:Y:S01]  /*15160*/  IMAD.U32 R0, RZ, RZ, UR10 ;  /* 0x0000000aff007e24 */ /* 0x000fe2000f8e00ff */
[----:B------:R-:W1:Y:S01]  /*15170*/  LDCU UR8, c[0x0][0x3ac] ;  /* 0x00007580ff0877ac */ /* 0x000e620008000800 */
[----:B------:R-:W-:Y:S02]  /*15180*/  IMAD.U32 R3, RZ, RZ, UR11 ;  /* 0x0000000bff037e24 */ /* 0x000fe4000f8e00ff */
[----:B0-----:R-:W-:-:S05]  /*15190*/  IMAD R10, R2, UR5, R17 ;  /* 0x00000005020a7c24 */ /* 0x001fca000f8e0211 */
[----:B-1----:R-:W-:-:S13]  /*151a0*/  ISETP.GE.U32.AND P2, PT, R10, UR8, PT ;  /* 0x000000080a007c0c */ /* 0x002fda000bf46070 */
[----:B------:R-:W-:Y:S05]  /*151b0*/  @P2 BRA `(.L_x_2253) ;  /* 0x0000000400842947 */ /* 0x000fea0003800000 */
        /* <DEDUP_REMOVED lines=9> */
.L_x_2255:
[----:B------:R-:W-:-:S04]  /*15250*/  IMAD.IADD R25, R23, 0x1, R10 ;  /* 0x0000000117197824 */ /* 0x000fc800078e020a */
[----:B--2---:R-:W-:-:S05]  /*15260*/  IMAD.WIDE.U32 R24, R25, 0x20, R12 ;  /* 0x0000002019187825 */ /* 0x004fca00078e000c */
[----:B------:R-:W2:Y:S04]  /*15270*/  LDG.E.U16 R16, desc[UR36][R24.64+0x10] ;  /* 0x0000102418107981 */ /* 0x000ea8000c1e1500 */
[----:B------:R-:W3:Y:S04]  /*15280*/  LDG.E.U16 R8, desc[UR36][R24.64] ;  /* 0x0000002418087981 */ /* 0x000ee8000c1e1500 */
[----:B------:R-:W4:Y:S04]  /*15290*/  LDG.E.64 R14, desc[UR36][R24.64+0x18] ;  /* 0x00001824180e7981 */ /* 0x000f28000c1e1b00 */
[----:B------:R-:W5:Y:S01]  /*152a0*/  LDG.E.64 R20, desc[UR36][R24.64+0x8] ;  /* 0x0000082418147981 */ /* 0x000f62000c1e1b00 */
[----:B------:R-:W-:-:S02]  /*152b0*/  PRMT R31, R11, 0x9910, RZ ;  /* 0x000099100b1f7816 */ /* 0x000fc400000000ff */
[----:B------:R-:W-:Y:S01]  /*152c0*/  PRMT R29, R9, 0x9910, RZ ;  /* 0x00009910091d7816 */ /* 0x000fe200000000ff */
[----:B------:R-:W-:Y:S01]  /*152d0*/  IMAD.IADD R10, R27, 0x1, R10 ;  /* 0x000000011b0a7824 */ /* 0x000fe200078e020a */
[----:B--2---:R-:W-:Y:S02]  /*152e0*/  PRMT R26, R16, 0x9910, RZ ;  /* 0x00009910101a7816 */ /* 0x004fe400000000ff */
[----:B---3--:R-:W-:Y:S02]  /*152f0*/  PRMT R18, R8, 0x9910, RZ ;  /* 0x0000991008127816 */ /* 0x008fe400000000ff */
[----:B------:R-:W-:Y:S02]  /*15300*/  ISETP.NE.AND P4, PT, R31, R26, PT ;  /* 0x0000001a1f00720c */ /* 0x000fe40003f85270 */
[CC--:B------:R-:W-:Y:S02]  /*15310*/  ISETP.GE.AND P6, PT, R29.reuse, R18.reuse, PT ;  /* 0x000000121d00720c */ /* 0x0c0fe40003fc6270 */
[----:B------:R-:W-:-:S02]  /*15320*/  ISETP.NE.AND P5, PT, R29, R18, PT ;  /* 0x000000121d00720c */ /* 0x000fc40003fa5270 */
[----:B----4-:R-:W-:Y:S02]  /*15330*/  ISETP.GE.U32.AND P2, PT, R0, R14, PT ;  /* 0x0000000e0000720c */ /* 0x010fe40003f46070 */
[----:B------:R-:W-:Y:S02]  /*15340*/  SEL R18, RZ, 0xffffffff, !P6 ;  /* 0xffffffffff127807 */ /* 0x000fe40007000000 */
[----:B------:R-:W-:Y:S02]  /*15350*/  ISETP.GE.AND P6, PT, R31, R26, PT ;  /* 0x0000001a1f00720c */ /* 0x000fe40003fc6270 */
[----:B-----5:R-:W-:Y:S02]  /*15360*/  ISETP.GE.U32.AND P3, PT, R6, R20, PT ;  /* 0x000000140600720c */ /* 0x020fe40003f66070 */
[----:B------:R-:W-:Y:S02]  /*15370*/  ISETP.GE.AND.EX P2, PT, R3, R15, PT, P2 ;  /* 0x0000000f0300720c */ /* 0x000fe40003f46320 */
[----:B------:R-:W-:-:S02]  /*15380*/  SEL R24, RZ, 0xffffffff, !P6 ;  /* 0xffffffffff187807 */ /* 0x000fc40007000000 */
[----:B------:R-:W-:Y:S02]  /*15390*/  ISETP.GE.AND.EX P3, PT, R7, R21, PT, P3 ;  /* 0x000000150700720c */ /* 0x000fe40003f66330 */
[----:B------:R-:W-:Y:S02]  /*153a0*/  @!P4 SEL R24, RZ, 0xffffffff, !P2 ;  /* 0xffffffffff18c807 */ /* 0x000fe40005000000 */
[----:B------:R-:W-:Y:S02]  /*153b0*/  ISETP.GE.U32.AND P4, PT, R10, UR8, PT ;  /* 0x000000080a007c0c */ /* 0x000fe4000bf86070 */
[----:B------:R-:W-:Y:S02]  /*153c0*/  @!P5 SEL R18, RZ, 0xffffffff, !P3 ;  /* 0xffffffffff12d807 */ /* 0x000fe40005800000 */
[----:B------:R-:W-:Y:S02]  /*153d0*/  LOP3.LUT R24, R24, 0x1, RZ, 0xc0, !PT ;  /* 0x0000000118187812 */ /* 0x000fe400078ec0ff */
[----:B------:R-:W-:-:S02]  /*153e0*/  LOP3.LUT R18, R18, 0x1, RZ, 0xc0, !PT ;  /* 0x0000000112127812 */ /* 0x000fc400078ec0ff */
[----:B------:R-:W-:Y:S02]  /*153f0*/  ISETP.NE.U32.AND P3, PT, R24, 0x1, PT ;  /* 0x000000011800780c */ /* 0x000fe40003f65070 */
[----:B------:R-:W-:Y:S02]  /*15400*/  ISETP.NE.U32.AND P2, PT, R18, 0x1, PT ;  /* 0x000000011200780c */ /* 0x000fe40003f45070 */
[----:B------:R-:W-:Y:S02]  /*15410*/  SEL R11, R16, R11, !P3 ;  /* 0x0000000b100b7207 */ /* 0x000fe40005800000 */
[----:B------:R-:W-:Y:S02]  /*15420*/  SEL R6, R20, R6, !P2 ;  /* 0x0000000614067207 */ /* 0x000fe40005000000 */
[----:B------:R-:W-:Y:S02]  /*15430*/  SEL R7, R21, R7, !P2 ;  /* 0x0000000715077207 */ /* 0x000fe40005000000 */
[----:B------:R-:W-:-:S02]  /*15440*/  SEL R9, R8, R9, !P2 ;  /* 0x0000000908097207 */ /* 0x000fc40005000000 */
[----:B------:R-:W-:Y:S02]  /*15450*/  SEL R0, R14, R0, !P3 ;  /* 0x000000000e007207 */ /* 0x000fe40005800000 */
[----:B------:R-:W-:Y:S01]  /*15460*/  SEL R3, R15, R3, !P3 ;  /* 0x000000030f037207 */ /* 0x000fe20005800000 */
[----:B------:R-:W-:Y:S06]  /*15470*/  @!P4 BRA `(.L_x_2255) ;  /* 0xfffffffc0074c947 */ /* 0x000fec000383ffff */
[----:B------:R-:W-:Y:S05]  /*15480*/  BSYNC.RECONVERGENT B1 ;  /* 0x0000000000017941 */ /* 0x000fea0003800200 */
.L_x_2254:
[----:B------:R-:W-:Y:S05]  /*15490*/  BRA `(.L_x_2253) ;  /* 0x0000000000cc7947 */ /* 0x000fea0003800000 */
.L_x_2252:
[----:B------:R-:W0:Y:S01]  /*154a0*/  LDCU UR7, c[0x0][0x3ac] ;  /* 0x00007580ff0777ac */ /* 0x000e220008000800 */
[----:B------:R-:W-:Y:S02]  /*154b0*/  IMAD.U32 R11, RZ, RZ, UR9 ;  /* 0x00000009ff0b7e24 */ /* 0x000fe4000f8e00ff */
[----:B------:R-:W-:Y:S02]  /*154c0*/  IMAD.U32 R0, RZ, RZ, UR10 ;  /* 0x0000000aff007e24 */ /* 0x000fe4000f8e00ff */
[----:B------:R-:W-:Y:S01]  /*154d0*/  IMAD.U32 R3, RZ, RZ, UR11 ;  /* 0x0000000bff037e24 */ /* 0x000fe2000f8e00ff */
[----:B0-----:R-:W-:-:S13]  /*154e0*/  ISETP.GE.U32.AND P2, PT, R2, UR7, PT ;  /* 0x0000000702007c0c */ /* 0x001fda000bf46070 */
[----:B------:R-:W-:Y:S05]  /*154f0*/  @P2 BRA `(.L_x_2253) ;  /* 0x0000000000b42947 */ /* 0x000fea0003800000 */
        /* <DEDUP_REMOVED lines=9> */
.L_x_2256:
[----:B------:R-:W-:-:S04]  /*15590*/  IMAD.IADD R10, R8, 0x1, R23 ;  /* 0x00000001080a7824 */ /* 0x000fc800078e0217 */
[----:B-1----:R-:W-:-:S04]  /*155a0*/  IMAD R25, R10, R27, R17 ;  /* 0x0000001b0a197224 */ /* 0x002fc800078e0211 */
[----:B--2---:R-:W-:-:S05]  /*155b0*/  IMAD.WIDE.U32 R24, R25, 0x20, R12 ;  /* 0x0000002019187825 */ /* 0x004fca00078e000c */
[----:B------:R-:W2:Y:S04]  /*155c0*/  LDG.E.U16 R10, desc[UR36][R24.64] ;  /* 0x00000024180a7981 */ /* 0x000ea8000c1e1500 */
[----:B------:R-:W4:Y:S04]  /*155d0*/  LDG.E.U16 R16, desc[UR36][R24.64+0x10] ;  /* 0x0000102418107981 */ /* 0x000f28000c1e1500 */
[----:B------:R-:W5:Y:S04]  /*155e0*/  LDG.E.64 R20, desc[UR36][R24.64+0x8] ;  /* 0x0000082418147981 */ /* 0x000f68000c1e1b00 */
[----:B------:R-:W5:Y:S01]  /*155f0*/  LDG.E.64 R14, desc[UR36][R24.64+0x18] ;  /* 0x00001824180e7981 */ /* 0x000f62000c1e1b00 */
[----:B------:R-:W-:Y:S01]  /*15600*/  PRMT R29, R9, 0x9910, RZ ;  /* 0x00009910091d7816 */ /* 0x000fe200000000ff */
[----:B---3--:R-:W-:Y:S01]  /*15610*/  IMAD.IADD R23, R28, 0x1, R23 ;  /* 0x000000011c177824 */ /* 0x008fe200078e0217 */
[----:B------:R-:W-:-:S02]  /*15620*/  PRMT R31, R11, 0x9910, RZ ;  /* 0x000099100b1f7816 */ /* 0x000fc400000000ff */
[----:B--2---:R-:W-:-:S04]  /*15630*/  PRMT R18, R10, 0x9910, RZ ;  /* 0x000099100a127816 */ /* 0x004fc800000000ff */
[----:B------:R-:W-:Y:S02]  /*15640*/  ISETP.NE.AND P5, PT, R29, R18, PT ;  /* 0x000000121d00720c */ /* 0x000fe40003fa5270 */
[----:B----4-:R-:W-:Y:S02]  /*15650*/  PRMT R26, R16, 0x9910, RZ ;  /* 0x00009910101a7816 */ /* 0x010fe400000000ff */
[----:B-----5:R-:W-:Y:S02]  /*15660*/  ISETP.GE.U32.AND P3, PT, R6, R20, PT ;  /* 0x000000140600720c */ /* 0x020fe40003f66070 */
[----:B------:R-:W-:Y:S02]  /*15670*/  ISETP.NE.AND P4, PT, R31, R26, PT ;  /* 0x0000001a1f00720c */ /* 0x000fe40003f85270 */
[----:B------:R-:W-:Y:S02]  /*15680*/  ISETP.GE.AND P6, PT, R29, R18, PT ;  /* 0x000000121d00720c */ /* 0x000fe40003fc6270 */
[----:B------:R-:W-:-:S02]  /*15690*/  ISETP.GE.AND.EX P3, PT, R7, R21, PT, P3 ;  /* 0x000000150700720c */ /* 0x000fc40003f66330 */
[----:B------:R-:W-:Y:S02]  /*156a0*/  ISETP.GE.U32.AND P2, PT, R0, R14, PT ;  /* 0x0000000e0000720c */ /* 0x000fe40003f46070 */
[----:B------:R-:W-:Y:S02]  /*156b0*/  SEL R18, RZ, 0xffffffff, !P6 ;  /* 0xffffffffff127807 */ /* 0x000fe40007000000 */
[----:B------:R-:W-:Y:S02]  /*156c0*/  @!P5 SEL R18, RZ, 0xffffffff, !P3 ;  /* 0xffffffffff12d807 */ /* 0x000fe40005800000 */
[----:B------:R-:W-:Y:S02]  /*156d0*/  ISETP.GE.AND P6, PT, R31, R26, PT ;  /* 0x0000001a1f00720c */ /* 0x000fe40003fc6270 */
[----:B------:R-:W-:Y:S02]  /*156e0*/  ISETP.GE.AND.EX P2, PT, R3, R15, PT, P2 ;  /* 0x0000000f0300720c */ /* 0x000fe40003f46320 */
[----:B------:R-:W-:-:S02]  /*156f0*/  LOP3.LUT R18, R18, 0x1, RZ, 0xc0, !PT ;  /* 0x0000000112127812 */ /* 0x000fc400078ec0ff */
[----:B------:R-:W-:Y:S02]  /*15700*/  SEL R24, RZ, 0xffffffff, !P6 ;  /* 0xffffffffff187807 */ /* 0x000fe40007000000 */
[----:B------:R-:W-:Y:S02]  /*15710*/  @!P4 SEL R24, RZ, 0xffffffff, !P2 ;  /* 0xffffffffff18c807 */ /* 0x000fe40005000000 */
[----:B------:R-:W-:Y:S02]  /*15720*/  ISETP.NE.U32.AND P2, PT, R18, 0x1, PT ;  /* 0x000000011200780c */ /* 0x000fe40003f45070 */
[----:B------:R-:W-:Y:S02]  /*15730*/  LOP3.LUT R24, R24, 0x1, RZ, 0xc0, !PT ;  /* 0x0000000118187812 */ /* 0x000fe400078ec0ff */
[----:B------:R-:W-:Y:S02]  /*15740*/  SEL R6, R20, R6, !P2 ;  /* 0x0000000614067207 */ /* 0x000fe40005000000 */
[----:B------:R-:W-:-:S02]  /*15750*/  SEL R7, R21, R7, !P2 ;  /* 0x0000000715077207 */ /* 0x000fc40005000000 */
[----:B------:R-:W-:Y:S02]  /*15760*/  SEL R9, R10, R9, !P2 ;  /* 0x000000090a097207 */ /* 0x000fe40005000000 */
[----:B------:R-:W-:Y:S02]  /*15770*/  ISETP.GE.U32.AND P2, PT, R23, UR7, PT ;  /* 0x0000000717007c0c */ /* 0x000fe4000bf46070 */
[----:B------:R-:W-:-:S04]  /*15780*/  ISETP.NE.U32.AND P3, PT, R24, 0x1, PT ;  /* 0x000000011800780c */ /* 0x000fc80003f65070 */
[----:B------:R-:W-:Y:S02]  /*15790*/  SEL R11, R16, R11, !P3 ;  /* 0x0000000b100b7207 */ /* 0x000fe40005800000 */
[----:B------:R-:W-:Y:S02]  /*157a0*/  SEL R0, R14, R0, !P3 ;  /* 0x000000000e007207 */ /* 0x000fe40005800000 */
[----:B------:R-:W-:-:S03]  /*157b0*/  SEL R3, R15, R3, !P3 ;  /* 0x000000030f037207 */ /* 0x000fc60005800000 */
[----:B------:R-:W-:Y:S05]  /*157c0*/  @!P2 BRA `(.L_x_2256) ;  /* 0xfffffffc0070a947 */ /* 0x000fea000383ffff */
.L_x_2253:
[----:B------:R-:W-:Y:S05]  /*157d0*/  BSYNC.RECONVERGENT B0 ;  /* 0x0000000000007941 */ /* 0x000fea0003800200 */
.L_x_2251:
[----:B------:R-:W0:Y:S01]  /*157e0*/  LDCU UR5, c[0x0][0x360] ;  /* 0x00006c00ff0577ac */ /* 0x000e220008000800 */
[----:B------:R-:W-:Y:S02]  /*157f0*/  IMAD.MOV.U32 R12, RZ, RZ, R0 ;  /* 0x000000ffff0c7224 */ /* 0x000fe400078e0000 */
[----:B------:R-:W-:Y:S01]  /*15800*/  IMAD.MOV.U32 R13, RZ, RZ, R3 ;  /* 0x000000ffff0d7224 */ /* 0x000fe200078e0003 */
[----:B------:R-:W-:-:S04]  /*15810*/  UIADD3 UR4, UPT, UPT, UR4, 0x10, URZ ;  /* 0x0000001004047890 */ /* 0x000fc8000fffe0ff */
[----:B------:R-:W-:Y:S01]  /*15820*/  ULEA UR8, UR6, UR4, 0x18 ;  /* 0x0000000406087291 */ /* 0x000fe2000f8ec0ff */
[----:B------:R-:W1:Y:S01]  /*15830*/  LDCU UR6, c[0x0][0x364] ;  /* 0x00006c80ff0677ac */ /* 0x000e620008000800 */
[----:B0-----:R-:W-:-:S05]  /*15840*/  IMAD R8, R2, UR5, R17 ;  /* 0x0000000502087c24 */ /* 0x001fca000f8e0211 */
[----:B------:R-:W-:-:S05]  /*15850*/  LEA R8, R8, UR8, 0x5 ;  /* 0x0000000808087c11 */ /* 0x000fca000f8e28ff */
[----:B------:R0:W-:Y:S01]  /*15860*/  STS.64 [R8+0x8], R6 ;  /* 0x0000080608007388 */ /* 0x0001e20000000a00 */
[----:B-1----:R-:W-:-:S03]  /*15870*/  UISETP.GE.U32.AND UP0, UPT, UR6, 0x2, UPT ;  /* 0x000000020600788c */ /* 0x002fc6000bf06070 */
[----:B------:R0:W-:Y:S04]  /*15880*/  STS.64 [R8+0x18], R12 ;  /* 0x0000180c08007388 */ /* 0x0001e80000000a00 */
[----:B------:R0:W-:Y:S04]  /*15890*/  STS.U16 [R8], R9 ;  /* 0x0000000908007388 */ /* 0x0001e80000000400 */
[----:B------:R0:W-:Y:S01]  /*158a0*/  STS.U16 [R8+0x10], R11 ;  /* 0x0000100b08007388 */ /* 0x0001e20000000400 */
[----:B------:R-:W-:Y:S05]  /*158b0*/  BRA.U !UP0, `(.L_x_2257) ;  /* 0x0000000108d07547 */ /* 0x000fea000b800000 */
[----:B------:R-:W-:-:S05]  /*158c0*/  UMOV UR4, UR6 ;  /* 0x0000000600047c82 */ /* 0x000fca0008000000 */
.L_x_2260:
        /* <DEDUP_REMOVED lines=8> */
[----:B------:R-:W-:Y:S02]  /*15950*/  PRMT R24, R11, 0x9910, RZ ;  /* 0x000099100b187816 */ /* 0x000fe400000000ff */
[----:B------:R-:W-:Y:S02]  /*15960*/  PRMT R21, R9, 0x9910, RZ ;  /* 0x0000991009157816 */ /* 0x000fe400000000ff */
[----:B------:R-:W-:-:S05]  /*15970*/  LEA R10, R10, UR8, 0x5 ;  /* 0x000000080a0a7c11 */ /* 0x000fca000f8e28ff */
[----:B------:R-:W1:Y:S04]  /*15980*/  LDS.U16 R18, [R10+0x10] ;  /* 0x000010000a127984 */ /* 0x000e680000000400 */
[----:B------:R-:W2:Y:S04]  /*15990*/  LDS.U16 R16, [R10] ;  /* 0x000000000a107984 */ /* 0x000ea80000000400 */
[----:B------:R-:W3:Y:S04]  /*159a0*/  LDS.64 R14, [R10+0x18] ;  /* 0x000018000a0e7984 */ /* 0x000ee80000000a00 */
[----:B0-----:R0:W4:Y:S01]  /*159b0*/  LDS.64 R12, [R10+0x8] ;  /* 0x000008000a0c7984 */ /* 0x0011220000000a00 */
[----:B-1----:R-:W-:-:S02]  /*159c0*/  PRMT R23, R18, 0x9910, RZ ;  /* 0x0000991012177816 */ /* 0x002fc400000000ff */
[----:B--2---:R-:W-:Y:S02]  /*159d0*/  PRMT R20, R16, 0x9910, RZ ;  /* 0x0000991010147816 */ /* 0x004fe400000000ff */
[----:B------:R-:W-:Y:S02]  /*159e0*/  ISETP.NE.AND P4, PT, R24, R23, PT ;  /* 0x000000171800720c */ /* 0x000fe40003f85270 */
[CC--:B------:R-:W-:Y:S02]  /*159f0*/  ISETP.GE.AND P6, PT, R21.reuse, R20.reuse, PT ;  /* 0x000000141500720c */ /* 0x0c0fe40003fc6270 */
[----:B------:R-:W-:Y:S02]  /*15a00*/  ISETP.NE.AND P5, PT, R21, R20, PT ;  /* 0x000000141500720c */ /* 0x000fe40003fa5270 */
[----:B---3--:R-:W-:Y:S02]  /*15a10*/  ISETP.GE.U32.AND P2, PT, R0, R14, PT ;  /* 0x0000000e0000720c */ /* 0x008fe40003f46070 */
[----:B0-----:R-:W-:-:S02]  /*15a20*/  SEL R10, RZ, 0xffffffff, !P6 ;  /* 0xffffffffff0a7807 */ /* 0x001fc40007000000 */
[----:B------:R-:W-:Y:S02]  /*15a30*/  ISETP.GE.AND P6, PT, R24, R23, PT ;  /* 0x000000171800720c */ /* 0x000fe40003fc6270 */
[----:B----4-:R-:W-:Y:S02]  /*15a40*/  ISETP.GE.U32.AND P3, PT, R6, R12, PT ;  /* 0x0000000c0600720c */ /* 0x010fe40003f66070 */
[----:B------:R-:W-:Y:S02]  /*15a50*/  ISETP.GE.AND.EX P2, PT, R3, R15, PT, P2 ;  /* 0x0000000f0300720c */ /* 0x000fe40003f46320 */
[----:B------:R-:W-:Y:S02]  /*15a60*/  SEL R20, RZ, 0xffffffff, !P6 ;  /* 0xffffffffff147807 */ /* 0x000fe40007000000 */
[----:B------:R-:W-:Y:S02]  /*15a70*/  ISETP.GE.AND.EX P3, PT, R7, R13, PT, P3 ;  /* 0x0000000d0700720c */ /* 0x000fe40003f66330 */
[----:B------:R-:W-:-:S02]  /*15a80*/  @!P4 SEL R20, RZ, 0xffffffff, !P2 ;  /* 0xffffffffff14c807 */ /* 0x000fc40005000000 */
[----:B------:R-:W-:Y:S02]  /*15a90*/  @!P5 SEL R10, RZ, 0xffffffff, !P3 ;  /* 0xffffffffff0ad807 */ /* 0x000fe40005800000 */
[----:B------:R-:W-:Y:S02]  /*15aa0*/  LOP3.LUT R20, R20, 0x1, RZ, 0xc0, !PT ;  /* 0x0000000114147812 */ /* 0x000fe400078ec0ff */
[----:B------:R-:W-:Y:S02]  /*15ab0*/  LOP3.LUT R10, R10, 0x1, RZ, 0xc0, !PT ;  /* 0x000000010a0a7812 */ /* 0x000fe400078ec0ff */
[----:B------:R-:W-:Y:S02]  /*15ac0*/  ISETP.NE.U32.AND P3, PT, R20, 0x1, PT ;  /* 0x000000011400780c */ /* 0x000fe40003f65070 */
[----:B------:R-:W-:Y:S02]  /*15ad0*/  ISETP.NE.U32.AND P2, PT, R10, 0x1, PT ;  /* 0x000000010a00780c */ /* 0x000fe40003f45070 */
[----:B------:R-:W-:-:S02]  /*15ae0*/  SEL R0, R14, R0, !P3 ;  /* 0x000000000e007207 */ /* 0x000fc40005800000 */
[----:B------:R-:W-:Y:S02]  /*15af0*/  SEL R3, R15, R3, !P3 ;  /* 0x000000030f037207 */ /* 0x000fe40005800000 */
[----:B------:R-:W-:Y:S01]  /*15b00*/  SEL R6, R12, R6, !P2 ;  /* 0x000000060c067207 */ /* 0x000fe20005000000 */
[----:B------:R-:W-:Y:S01]  /*15b10*/  IMAD.MOV.U32 R12, RZ, RZ, R0 ;  /* 0x000000ffff0c7224 */ /* 0x000fe200078e0000 */
[----:B------:R-:W-:Y:S01]  /*15b20*/  SEL R7, R13, R7, !P2 ;  /* 0x000000070d077207 */ /* 0x000fe20005000000 */
[----:B------:R-:W-:Y:S01]  /*15b30*/  IMAD.MOV.U32 R13, RZ, RZ, R3 ;  /* 0x000000ffff0d7224 */ /* 0x000fe200078e0003 */
[----:B------:R-:W-:Y:S02]  /*15b40*/  SEL R15, R16, R9, !P2 ;  /* 0x00000009100f7207 */ /* 0x000fe40005000000 */
[----:B------:R-:W-:Y:S01]  /*15b50*/  SEL R21, R18, R11, !P3 ;  /* 0x0000000b12157207 */ /* 0x000fe20005800000 */
[----:B------:R1:W-:Y:S01]  /*15b60*/  STS.64 [R8+0x8], R6 ;  /* 0x0000080608007388 */ /* 0x0003e20000000a00 */
[----:B------:R-:W-:-:S02]  /*15b70*/  PRMT R9, R15, 0x7610, R9 ;  /* 0x000076100f097816 */ /* 0x000fc40000000009 */
[----:B------:R-:W-:Y:S01]  /*15b80*/  PRMT R11, R21, 0x7610, R11 ;  /* 0x00007610150b7816 */ /* 0x000fe2000000000b */
[----:B------:R1:W-:Y:S04]  /*15b90*/  STS.64 [R8+0x18], R12 ;  /* 0x0000180c08007388 */ /* 0x0003e80000000a00 */
[----:B------:R1:W-:Y:S04]  /*15ba0*/  STS.U16 [R8], R15 ;  /* 0x0000000f08007388 */ /* 0x0003e80000000400 */
[----:B------:R1:W-:Y:S02]  /*15bb0*/  STS.U16 [R8+0x10], R21 ;  /* 0x0000101508007388 */ /* 0x0003e40000000400 */
.L_x_2259:
[----:B------:R-:W-:Y:S05]  /*15bc0*/  BSYNC.RECONVERGENT B0 ;  /* 0x0000000000007941 */ /* 0x000fea0003800200 */
.L_x_2258:
[----:B------:R-:W-:-:S03]  /*15bd0*/  UISETP.GT.U32.AND UP0, UPT, UR4, 0x3, UPT ;  /* 0x000000030400788c */ /* 0x000fc6000bf04070 */
[----:B------:R-:W-:-:S06]  /*15be0*/  UMOV UR4, UR7 ;  /* 0x0000000700047c82 */ /* 0x000fcc0008000000 */
[----:B------:R-:W-:Y:S05]  /*15bf0*/  BRA.U UP0, `(.L_x_2260) ;  /* 0xfffffffd00347547 */ /* 0x000fea000b83ffff */
.L_x_2257:
[----:B------:R-:W2:Y:S02]  /*15c00*/  LDCU UR4, c[0x0][0x3b0] ;  /* 0x00007600ff0477ac */ /* 0x000ea40008000800 */
[----:B--2---:R-:W-:-:S09]  /*15c10*/  UISETP.NE.AND UP0, UPT, UR4, URZ, UPT ;  /* 0x000000ff0400728c */ /* 0x004fd2000bf05270 */
[----:B------:R-:W-:Y:S05]  /*15c20*/  BRA.U !UP0, `(.L_x_2261) ;  /* 0x0000000508907547 */ /* 0x000fea000b800000 */
[----:B------:R-:W-:Y:S02]  /*15c30*/  UISETP.GE.U32.AND UP0, UPT, UR5, 0x21, UPT ;  /* 0x000000210500788c */ /* 0x000fe4000bf06070 */
[----:B------:R-:W-:-:S07]  /*15c40*/  UMOV UR4, UR5 ;  /* 0x0000000500047c82 */ /* 0x000fce0008000000 */
[----:B------:R-:W-:Y:S05]  /*15c50*/  BRA.U !UP0, `(.L_x_2262) ;  /* 0x0000000108e87547 */ /* 0x000fea000b800000 */
[----:B------:R-:W-:Y:S01]  /*15c60*/  MOV R2, R0 ;  /* 0x0000000000027202 */ /* 0x000fe20000000f00 */
[----:B------:R2:W-:Y:S01]  /*15c70*/  STS.U16 [R8], R9 ;  /* 0x0000000908007388 */ /* 0x0005e20000000400 */
[----:B------:R-:W-:Y:S01]  /*15c80*/  UISETP.GE.U32.AND UP0, UPT, UR5, 0x40, UPT ;  /* 0x000000400500788c */ /* 0x000fe2000bf06070 */
[----:B------:R-:W-:Y:S02]  /*15c90*/  UMOV UR4, 0x20 ;  /* 0x0000002000047882 */ /* 0x000fe40000000000 */
[----:B------:R2:W-:Y:S04]  /*15ca0*/  STS.64 [R8+0x8], R6 ;  /* 0x0000080608007388 */ /* 0x0005e80000000a00 */
[----:B------:R2:W-:Y:S04]  /*15cb0*/  STS.64 [R8+0x18], R2 ;  /* 0x0000180208007388 */ /* 0x0005e80000000a00 */
[----:B------:R2:W-:Y:S01]  /*15cc0*/  STS.U16 [R8+0x10], R11 ;  /* 0x0000100b08007388 */ /* 0x0005e20000000400 */
[----:B------:R-:W-:Y:S05]  /*15cd0*/  BRA.U !UP0, `(.L_x_2262) ;  /* 0x0000000108c87547 */ /* 0x000fea000b800000 */
[----:B--2---:R-:W-:-:S07]  /*15ce0*/  IMAD.U32 R2, RZ, RZ, UR5 ;  /* 0x00000005ff027e24 */ /* 0x004fce000f8e00ff */
.L_x_2265:
[----:B------:R-:W-:Y:S01]  /*15cf0*/  SHF.R.U32.HI R24, RZ, 0x1, R2 ;  /* 0x00000001ff187819 */ /* 0x000fe20000011602 */
[----:B------:R-:W-:Y:S01]  /*15d00*/  BAR.SYNC.DEFER_BLOCKING 0x0 ;  /* 0x0000000000007b1d */ /* 0x000fe20000010000 */
[----:B------:R-:W-:-:S03]  /*15d10*/  ISETP.GT.U32.AND P4, PT, R2, 0x7f, PT ;  /* 0x0000007f0200780c */ /* 0x000fc60003f84070 */
[----:B------:R-:W-:Y:S02]  /*15d20*/  IMAD.IADD R10, R24, 0x1, R17 ;  /* 0x00000001180a7824 */ /* 0x000fe400078e0211 */
[----:B------:R-:W-:Y:S03]  /*15d30*/  BSSY.RECONVERGENT B0, `(.L_x_2263) ;  /* 0x000002a000007945 */ /* 0x000fe60003800200 */
[----:B------:R-:W-:-:S04]  /*15d40*/  ISETP.GE.U32.AND P2, PT, R10, UR5, PT ;  /* 0x000000050a007c0c */ /* 0x000fc8000bf46070 */
[----:B------:R-:W-:-:S13]  /*15d50*/  ISETP.GE.U32.OR P2, PT, R17, R24, P2 ;  /* 0x000000181100720c */ /* 0x000fda0001746470 */
[----:B------:R-:W-:Y:S05]  /*15d60*/  @P2 BRA `(.L_x_2264) ;  /* 0x0000000000982947 */ /* 0x000fea0003800000 */
[----:B------:R-:W-:Y:S01]  /*15d70*/  IMAD R2, R24, 0x20, R8 ;  /* 0x0000002018027824 */ /* 0x000fe200078e0208 */
[----:B------:R-:W-:Y:S02]  /*15d80*/  PRMT R23, R11, 0x9910, RZ ;  /* 0x000099100b177816 */ /* 0x000fe400000000ff */
[----:B-1----:R-:W-:Y:S02]  /*15d90*/  PRMT R21, R9, 0x9910, RZ ;  /* 0x0000991009157816 */ /* 0x002fe400000000ff */
[----:B------:R-:W1:Y:S04]  /*15da0*/  LDS.U16 R16, [R2+0x10] ;  /* 0x0000100002107984 */ /* 0x000e680000000400 */
[----:B------:R-:W2:Y:S04]  /*15db0*/  LDS.U16 R10, [R2] ;  /* 0x00000000020a7984 */ /* 0x000ea80000000400 */
[----:B------:R-:W3:Y:S04]  /*15dc0*/  LDS.64 R14, [R2+0x18] ;  /* 0x00001800020e7984 */ /* 0x000ee80000000a00 */
[----:B0-----:R0:W4:Y:S01]  /*15dd0*/  LDS.64 R12, [R2+0x8] ;  /* 0x00000800020c7984 */ /* 0x0011220000000a00 */
[----:B-1----:R-:W-:-:S02]  /*15de0*/  PRMT R20, R16, 0x9910, RZ ;  /* 0x0000991010147816 */ /* 0x002fc400000000ff */
[----:B--2---:R-:W-:Y:S02]  /*15df0*/  PRMT R18, R10, 0x9910, RZ ;  /* 0x000099100a127816 */ /* 0x004fe400000000ff */
[CC--:B------:R-:W-:Y:S02]  /*15e00*/  ISETP.NE.AND P6, PT, R23.reuse, R20.reuse, PT ;  /* 0x000000141700720c */ /* 0x0c0fe40003fc5270 */
[----:B------:R-:W-:Y:S02]  /*15e10*/  ISETP.GE.AND P2, PT, R23, R20, PT ;  /* 0x000000141700720c */ /* 0x000fe40003f46270 */
[CC--:B------:R-:W-:Y:S02]  /*15e20*/  ISETP.NE.AND P5, PT, R21.reuse, R18.reuse, PT ;  /* 0x000000121500720c */ /* 0x0c0fe40003fa5270 */
[----:B------:R-:W-:Y:S02]  /*15e30*/  ISETP.GE.AND P3, PT, R21, R18, PT ;  /* 0x000000121500720c */ /* 0x000fe40003f66270 */
[----:B------:R-:W-:-:S02]  /*15e40*/  SEL R18, RZ, 0xffffffff, !P2 ;  /* 0xffffffffff127807 */ /* 0x000fc40005000000 */
[----:B---3--:R-:W-:Y:S02]  /*15e50*/  ISETP.GE.U32.AND P2, PT, R0, R14, PT ;  /* 0x0000000e0000720c */ /* 0x008fe40003f46070 */
[----:B0-----:R-:W-:Y:S02]  /*15e60*/  SEL R2, RZ, 0xffffffff, !P3 ;  /* 0xffffffffff027807 */ /* 0x001fe40005800000 */
[----:B----4-:R-:W-:Y:S02]  /*15e70*/  ISETP.GE.U32.AND P3, PT, R6, R12, PT ;  /* 0x0000000c0600720c */ /* 0x010fe40003f66070 */
[----:B------:R-:W-:Y:S02]  /*15e80*/  ISETP.GE.AND.EX P2, PT, R3, R15, PT, P2 ;  /* 0x0000000f0300720c */ /* 0x000fe40003f46320 */
        /* <DEDUP_REMOVED lines=11> */
[----:B------:R-:W-:Y:S02]  /*15f40*/  SEL R6, R12, R6, !P2 ;  /* 0x000000060c067207 */ /* 0x000fe40005000000 */
        /* <DEDUP_REMOVED lines=8> */
.L_x_2264:
[----:B------:R-:W-:Y:S05]  /*15fd0*/  BSYNC.RECONVERGENT B0 ;  /* 0x0000000000007941 */ /* 0x000fea0003800200 */
.L_x_2263:
[----:B--2---:R-:W-:Y:S01]  /*15fe0*/  IMAD.MOV.U32 R2, RZ, RZ, R24 ;  /* 0x000000ffff027224 */ /* 0x004fe200078e0018 */
[----:B------:R-:W-:Y:S06]  /*15ff0*/  @P4 BRA `(.L_x_2265) ;  /* 0xfffffffc003c4947 */ /* 0x000fec000383ffff */
.L_x_2262:
[----:B------:R-:W-:Y:S01]  /*16000*/  BAR.SYNC.DEFER_BLOCKING 0x0 ;  /* 0x0000000000007b1d */ /* 0x000fe20000010000 */
[----:B------:R-:W-:-:S09]  /*16010*/  UISETP.GE.U32.AND UP0, UPT, UR4, 0x2, UPT ;  /* 0x000000020400788c */ /* 0x000fd2000bf06070 */
[----:B------:R-:W-:Y:S05]  /*16020*/  BRA.U !UP0, `(.L_x_2261) ;  /* 0x0000000108907547 */ /* 0x000fea000b800000 */
[----:B--2---:R-:W-:-:S07]  /*16030*/  IMAD.MOV.U32 R2, RZ, RZ, 0x1 ;  /* 0x00000001ff027424 */ /* 0x004fce00078e00ff */
.L_x_2266:
[----:B------:R-:W-:Y:S01]  /*16040*/  PRMT R18, R11, 0x9910, RZ ;  /* 0x000099100b127816 */ /* 0x000fe200000000ff */
[----:B01----:R-:W0:Y:S01]  /*16050*/  SHFL.DOWN PT, R13, R6, R2, 0x1f ;  /* 0x08001f02060d7589 */ /* 0x003e2200000e0000 */
[----:B------:R-:W-:-:S03]  /*16060*/  PRMT R21, R9, 0x9910, RZ ;  /* 0x0000991009157816 */ /* 0x000fc600000000ff */
[----:B------:R-:W1:Y:S04]  /*16070*/  SHFL.DOWN PT, R14, R18, R2, 0x1f ;  /* 0x08001f02120e7589 */ /* 0x000e6800000e0000 */
[----:B------:R-:W2:Y:S04]  /*16080*/  SHFL.DOWN PT, R8, R21, R2, 0x1f ;  /* 0x08001f0215087589 */ /* 0x000ea800000e0000 */
[----:B------:R-:W3:Y:S04]  /*16090*/  SHFL.DOWN PT, R15, R0, R2, 0x1f ;  /* 0x08001f02000f7589 */ /* 0x000ee800000e0000 */
[----:B------:R-:W4:Y:S04]  /*160a0*/  SHFL.DOWN PT, R10, R7, R2, 0x1f ;  /* 0x08001f02070a7589 */ /* 0x000f2800000e0000 */
[----:B------:R5:W4:Y:S01]  /*160b0*/  SHFL.DOWN PT, R16, R3, R2, 0x1f ;  /* 0x08001f0203107589 */ /* 0x000b2200000e0000 */
[----:B0-----:R-:W-:-:S02]  /*160c0*/  ISETP.GE.U32.AND P2, PT, R6, R13, PT ;  /* 0x0000000d0600720c */ /* 0x001fc40003f46070 */
[----:B-1----:R-:W-:Y:S01]  /*160d0*/  PRMT R17, R14, 0x9910, RZ ;  /* 0x000099100e117816 */ /* 0x002fe200000000ff */
[----:B-----5:R-:W-:Y:S01]  /*160e0*/  IMAD.SHL.U32 R2, R2, 0x2, RZ ;  /* 0x0000000202027824 */ /* 0x020fe200078e00ff */
[----:B--2---:R-:W-:Y:S02]  /*160f0*/  PRMT R12, R8, 0x9910, RZ ;  /* 0x00009910080c7816 */ /* 0x004fe400000000ff */
[----:B------:R-:W-:Y:S02]  /*16100*/  ISETP.NE.AND P4, PT, R18, R17, PT ;  /* 0x000000111200720c */ /* 0x000fe40003f85270 */
[----:B------:R-:W-:Y:S02]  /*16110*/  ISETP.NE.AND P6, PT, R21, R12, PT ;  /* 0x0000000c1500720c */ /* 0x000fe40003fc5270 */
[----:B---3--:R-:W-:Y:S02]  /*16120*/  ISETP.GE.U32.AND P3, PT, R0, R15, PT ;  /* 0x0000000f0000720c */ /* 0x008fe40003f66070 */
[----:B----4-:R-:W-:-:S02]  /*16130*/  ISETP.GE.AND.EX P2, PT, R7, R10, PT, P2 ;  /* 0x0000000a0700720c */ /* 0x010fc40003f46320 */
[----:B------:R-:W-:Y:S02]  /*16140*/  ISETP.GE.AND P5, PT, R21, R12, PT ;  /* 0x0000000c1500720c */ /* 0x000fe40003fa6270 */
[----:B------:R-:W-:Y:S02]  /*16150*/  ISETP.GE.AND.EX P3, PT, R3, R16, PT, P3 ;  /* 0x000000100300720c */ /* 0x000fe40003f66330 */
[----:B------:R-:W-:Y:S02]  /*16160*/  SEL R12, RZ, 0xffffffff, !P2 ;  /* 0xffffffffff0c7807 */ /* 0x000fe40005000000 */
[----:B------:R-:W-:Y:S02]  /*16170*/  ISETP.GE.AND P2, PT, R18, R17, PT ;  /* 0x000000111200720c */ /* 0x000fe40003f46270 */
[----:B------:R-:W-:Y:S02]  /*16180*/  SEL R17, RZ, 0xffffffff, !P3 ;  /* 0xffffffffff117807 */ /* 0x000fe40005800000 */
[----:B------:R-:W-:-:S02]  /*16190*/  @P4 SEL R17, RZ, 0xffffffff, !P2 ;  /* 0xffffffffff114807 */ /* 0x000fc40005000000 */
[----:B------:R-:W-:Y:S02]  /*161a0*/  ISETP.GE.AND P4, PT, R2, UR4, PT ;  /* 0x0000000402007c0c */ /* 0x000fe4000bf86270 */
        /* <DEDUP_REMOVED lines=12> */
.L_x_2261:
[----:B------:R-:W-:Y:S05]  /*16270*/  @!P1 EXIT ;  /* 0x000000000000994d */ /* 0x000fea0003800000 */
[----:B------:R-:W3:Y:S02]  /*16280*/  LDCU.U8 UR4, c[0x0][0x7a0] ;  /* 0x0000f400ff0477ac */ /* 0x000ee40008000000 */
[----:B---3--:R-:W-:-:S13]  /*16290*/  ISETP.NE.AND P1, PT, RZ, UR4, PT ;  /* 0x00000004ff007c0c */ /* 0x008fda000bf25270 */
[----:B01----:R-:W2:Y:S02]  /*162a0*/  @P1 LDC.64 R12, c[0x0][0x798] ;  /* 0x0001e600ff0c1b82 */ /* 0x003ea40000000a00 */
[-C--:B--2---:R-:W-:Y:S02]  /*162b0*/  @P1 IADD3 R6, P2, PT, R6, R12.reuse, RZ ;  /* 0x0000000c06061210 */ /* 0x084fe40007f5e0ff */
[----:B------:R-:W-:-:S03]  /*162c0*/  @P1 IADD3 R0, P3, PT, R0, R12, RZ ;  /* 0x0000000c00001210 */ /* 0x000fc60007f7e0ff */
[--C-:B------:R-:W-:Y:S02]  /*162d0*/  @P1 IMAD.X R7, R7, 0x1, R13.reuse, P2 ;  /* 0x0000000107071824 */ /* 0x100fe400010e060d */
        /* <DEDUP_REMOVED lines=13> */
[----:B---3--:R-:W-:Y:S02]  /*163b0*/  IMAD.U32 R6, RZ, RZ, UR8 ;  /* 0x00000008ff067e24 */ /* 0x008fe4000f8e00ff */
[----:B------:R-:W-:Y:S02]  /*163c0*/  IMAD.U32 R7, RZ, RZ, UR9 ;  /* 0x00000009ff077e24 */ /* 0x000fe4000f8e00ff */
[----:B----4-:R-:W-:Y:S02]  /*163d0*/  IMAD.U32 R10, RZ, RZ, UR6 ;  /* 0x00000006ff0a7e24 */ /* 0x010fe4000f8e00ff */
[----:B-1----:R-:W-:-:S07]  /*163e0*/  IMAD.U32 R11, RZ, RZ, UR7 ;  /* 0x00000007ff0b7e24 */ /* 0x002fce000f8e00ff */
[----:B------:R-:W-:-:S07]  /*163f0*/  LEPC R20, `(.L_x_2269) ;  /* 0x000000001014794e */ /* 0x000fce0000000000 */
[----:B--2---:R-:W-:Y:S05]  /*16400*/  CALL.ABS.NOINC R2 ;  /* 0x0000000002007343 */ /* 0x004fea0003c00000 */
.L_x_2269:
[----:B------:R-:W-:Y:S01]  /*16410*/  CS2R R6, SRZ ;  /* 0x0000000000067805 */ /* 0x000fe2000001ff00 */
[----:B------:R-:W-:Y:S02]  /*16420*/  IMAD.MOV.U32 R0, RZ, RZ, RZ ;  /* 0x000000ffff007224 */ /* 0x000fe400078e00ff */
[----:B------:R-:W-:-:S07]  /*16430*/  IMAD.MOV.U32 R3, RZ, RZ, RZ ;  /* 0x000000ffff037224 */ /* 0x000fce00078e00ff */
.L_x_2268:
        /* <DEDUP_REMOVED lines=25> */
[----:B--2---:R-:W-:Y:S05]  /*165d0*/  CALL.ABS.NOINC R2 ;  /* 0x0000000002007343 */ /* 0x004fea0003c00000 */
.L_x_2272:
        /* <DEDUP_REMOVED lines=19> */
.L_x_2273:
[----:B------:R-:W-:Y:S05]  /*16710*/  BRA `(.L_x_2274) ;  /* 0x0000000000107947 */ /* 0x000fea0003800000 */
.L_x_2271:
[----:B------:R-:W0:Y:S02]  /*16720*/  LDCU.64 UR4, c[0x0][0x770] ;  /* 0x0000ee00ff0477ac */ /* 0x000e240008000a00 */
[----:B0-----:R-:W-:-:S05]  /*16730*/  IADD3 R2, P0, PT, R19, UR4, RZ ;  /* 0x0000000413027c10 */ /* 0x001fca000ff1e0ff */
[----:B------:R-:W-:-:S05]  /*16740*/  IMAD.X R3, RZ, RZ, UR5, P0 ;  /* 0x00000005ff037e24 */ /* 0x000fca00080e06ff */
[----:B------:R0:W-:Y:S03]  /*16750*/  STG.E.64 desc[UR36][R2.64], R16 ;  /* 0x0000001002007986 */ /* 0x0001e6000c101b24 */
.L_x_2274:
[----:B------:R-:W1:Y:S02]  /*16760*/  LDCU.64 UR4, c[0x0][0x770] ;  /* 0x0000ee00ff0477ac */ /* 0x000e640008000a00 */
[----:B-1----:R-:W-:-:S05]  /*16770*/  IADD3 R22, P0, PT, R22, UR4, RZ ;  /* 0x0000000416167c10 */ /* 0x002fca000ff1e0ff */
[----:B------:R-:W-:-:S05]  /*16780*/  IMAD.X R23, RZ, RZ, UR5, P0 ;  /* 0x00000005ff177e24 */ /* 0x000fca00080e06ff */
[----:B------:R-:W-:Y:S01]  /*16790*/  STG.E.64 desc[UR36][R22.64], R24 ;  /* 0x0000001816007986 */ /* 0x000fe2000c101b24 */
[----:B------:R-:W-:Y:S05]  /*167a0*/  EXIT ;  /* 0x000000000000794d */ /* 0x000fea0003800000 */
.L_x_2270:
        /* <DEDUP_REMOVED lines=8> */
[----:B0-----:R-:W-:Y:S02]  /*16830*/  IMAD.U32 R4, RZ, RZ, UR6 ;  /* 0x00000006ff047e24 */ /* 0x001fe4000f8e00ff */
[----:B------:R-:W-:-:S02]  /*16840*/  IMAD.U32 R5, RZ, RZ, UR7 ;  /* 0x00000007ff057e24 */ /* 0x000fc4000f8e00ff */
[----:B---3--:R-:W-:Y:S02]  /*16850*/  IMAD.U32 R6, RZ, RZ, UR8 ;  /* 0x00000008ff067e24 */ /* 0x008fe4000f8e00ff */
[----:B------:R-:W-:Y:S02]  /*16860*/  IMAD.U32 R7, RZ, RZ, UR9 ;  /* 0x00000009ff077e24 */ /* 0x000fe4000f8e00ff */
[----:B----4-:R-:W-:Y:S02]  /*16870*/  IMAD.U32 R10, RZ, RZ, UR4 ;  /* 0x00000004ff0a7e24 */ /* 0x010fe4000f8e00ff */
[----:B-1----:R-:W-:-:S07]  /*16880*/  IMAD.U32 R11, RZ, RZ, UR5 ;  /* 0x00000005ff0b7e24 */ /* 0x002fce000f8e00ff */
[----:B------:R-:W-:-:S07]  /*16890*/  LEPC R20, `(.L_x_2275) ;  /* 0x000000001014794e */ /* 0x000fce0000000000 */
[----:B--2---:R-:W-:Y:S05]  /*168a0*/  CALL.ABS.NOINC R14 ;  /* 0x000000000e007343 */ /* 0x004fea0003c00000 */
.L_x_2275:
        /* <DEDUP_REMOVED lines=15> */
.L_x_2276:
[----:B------:R-:W-:Y:S05]  /*169a0*/  EXIT ;  /* 0x000000000000794d */ /* 0x000fea0003800000 */
.L_x_2267:
[----:B------:R-:W0:Y:S02]  /*169b0*/  LDCU.U8 UR4, c[0x0][0x7a1] ;  /* 0x0000f420ff0477ac */ /* 0x000e240008000000 */
[----:B0-----:R-:W-:Y:S01]  /*169c0*/  UISETP.NE.AND UP0, UPT, UR4, URZ, UPT ;  /* 0x000000ff0400728c */ /* 0x001fe2000bf05270 */
[----:B------:R-:W-:Y:S10]  /*169d0*/  @!P1 BRA `(.L_x_2277) ;  /* 0x0000000000789947 */ /* 0x000ff40003800000 */
[----:B------:R-:W2:Y:S04]  /*169e0*/  LDG.E.U16 R2, desc[UR36][R4.64] ;  /* 0x0000002404027981 */ /* 0x000ea8000c1e1500 */
[----:B------:R-:W3:Y:S04]  /*169f0*/  LDG.E.U16 R10, desc[UR36][R4.64+0x10] ;  /* 0x00001024040a7981 */ /* 0x000ee8000c1e1500 */
[----:B------:R-:W4:Y:S04]  /*16a00*/  LDG.E.64 R12, desc[UR36][R4.64+0x8] ;  /* 0x00000824040c7981 */ /* 0x000f28000c1e1b00 */
[----:B------:R-:W5:Y:S01]  /*16a10*/  LDG.E.64 R14, desc[UR36][R4.64+0x18] ;  /* 0x00001824040e7981 */ /* 0x000f62000c1e1b00 */
[----:B------:R-:W-:-:S02]  /*16a20*/  PRMT R17, R9, 0x9910, RZ ;  /* 0x0000991009117816 */ /* 0x000fc400000000ff */
[----:B------:R-:W-:Y:S02]  /*16a30*/  PRMT R21, R11, 0x9910, RZ ;  /* 0x000099100b157816 */ /* 0x000fe400000000ff */
[----:B--2---:R-:W-:Y:S02]  /*16a40*/  PRMT R8, R2, 0x9910, RZ ;  /* 0x0000991002087816 */ /* 0x004fe400000000ff */
[----:B---3--:R-:W-:Y:S02]  /*16a50*/  PRMT R16, R10, 0x9910, RZ ;  /* 0x000099100a107816 */ /* 0x008fe400000000ff */
[----:B------:R-:W-:Y:S02]  /*16a60*/  ISETP.NE.AND P3, PT, R8, R17, PT ;  /* 0x000000110800720c */ /* 0x000fe40003f65270 */
[----:B------:R-:W-:Y:S02]  /*16a70*/  ISETP.NE.AND P2, PT, R16, R21, PT ;  /* 0x000000151000720c */ /* 0x000fe40003f45270 */
[----:B----4-:R-:W-:-:S02]  /*16a80*/  ISETP.GE.U32.AND P0, PT, R12, R6, PT ;  /* 0x000000060c00720c */ /* 0x010fc40003f06070 */
[----:B-----5:R-:W-:Y:S02]  /*16a90*/  ISETP.GE.U32.AND P1, PT, R14, R0, PT ;  /* 0x000000000e00720c */ /* 0x020fe40003f26070 */
[----:B------:R-:W-:Y:S02]  /*16aa0*/  ISETP.GE.AND P5, PT, R8, R17, PT ;  /* 0x000000110800720c */ /* 0x000fe40003fa6270 */
[----:B------:R-:W-:Y:S02]  /*16ab0*/  ISETP.GE.AND P4, PT, R16, R21, PT ;  /* 0x000000151000720c */ /* 0x000fe40003f86270 */
[----:B------:R-:W-:Y:S02]  /*16ac0*/  ISETP.GE.AND.EX P0, PT, R13, R7, PT, P0 ;  /* 0x000000070d00720c */ /* 0x000fe40003f06300 */
[----:B------:R-:W-:Y:S02]  /*16ad0*/  ISETP.GE.AND.EX P1, PT, R15, R3, PT, P1 ;  /* 0x000000030f00720c */ /* 0x000fe40003f26310 */
[----:B------:R-:W-:-:S02]  /*16ae0*/  SEL R8, RZ, 0xffffffff, !P5 ;  /* 0xffffffffff087807 */ /* 0x000fc40006800000 */
[----:B------:R-:W-:Y:S02]  /*16af0*/  SEL R16, RZ, 0xffffffff, !P4 ;  /* 0xffffffffff107807 */ /* 0x000fe40006000000 */
[----:B------:R-:W-:Y:S02]  /*16b00*/  @!P3 SEL R8, RZ, 0xffffffff, !P0 ;  /* 0xffffffffff08b807 */ /* 0x000fe40004000000 */
[----:B------:R-:W-:Y:S02]  /*16b10*/  @!P2 SEL R16, RZ, 0xffffffff, !P1 ;  /* 0xffffffffff10a807 */ /* 0x000fe40004800000 */
[----:B------:R-:W-:Y:S02]  /*16b20*/  LOP3.LUT R8, R8, 0x1, RZ, 0xc0, !PT ;  /* 0x0000000108087812 */ /* 0x000fe400078ec0ff */
[----:B------:R-:W-:Y:S02]  /*16b30*/  LOP3.LUT R16, R16, 0x1, RZ, 0xc0, !PT ;  /* 0x0000000110107812 */ /* 0x000fe400078ec0ff */
[----:B------:R-:W-:-:S02]  /*16b40*/  ISETP.NE.U32.AND P0, PT, R8, 0x1, PT ;  /* 0x000000010800780c */ /* 0x000fc40003f05070 */
[----:B------:R-:W-:Y:S02]  /*16b50*/  ISETP.NE.U32.AND P1, PT, R16, 0x1, PT ;  /* 0x000000011000780c */ /* 0x000fe40003f25070 */
[----:B------:R-:W-:Y:S02]  /*16b60*/  SEL R6, R6, R12, !P0 ;  /* 0x0000000c06067207 */ /* 0x000fe40004000000 */
[----:B------:R-:W-:Y:S02]  /*16b70*/  SEL R7, R7, R13, !P0 ;  /* 0x0000000d07077207 */ /* 0x000fe40004000000 */
[----:B------:R-:W-:Y:S02]  /*16b80*/  SEL R9, R9, R2, !P0 ;  /* 0x0000000209097207 */ /* 0x000fe40004000000 */
[----:B------:R-:W-:Y:S02]  /*16b90*/  SEL R11, R11, R10, !P1 ;  /* 0x0000000a0b0b7207 */ /* 0x000fe40004800000 */
[----:B------:R-:W-:-:S02]  /*16ba0*/  SEL R0, R0, R14, !P1 ;  /* 0x0000000e00007207 */ /* 0x000fc40004800000 */
[----:B------:R-:W-:-:S07]  /*16bb0*/  SEL R3, R3, R15, !P1 ;  /* 0x0000000f03037207 */ /* 0x000fce0004800000 */
.L_x_2277:
[----:B------:R-:W-:Y:S02]  /*16bc0*/  IMAD.MOV.U32 R16, RZ, RZ, R6 ;  /* 0x000000ffff107224 */ /* 0x000fe400078e0006 */
[----:B------:R-:W-:Y:S02]  /*16bd0*/  IMAD.MOV.U32 R17, RZ, RZ, R7 ;  /* 0x000000ffff117224 */ /* 0x000fe400078e0007 */
[----:B------:R-:W-:Y:S02]  /*16be0*/  IMAD.MOV.U32 R24, RZ, RZ, R0 ;  /* 0x000000ffff187224 */ /* 0x000fe400078e0000 */
[----:B------:R-:W-:Y:S01]  /*16bf0*/  IMAD.MOV.U32 R25, RZ, RZ, R3 ;  /* 0x000000ffff197224 */ /* 0x000fe200078e0003 */
[----:B------:R-:W-:Y:S06]  /*16c00*/  BRA.U !UP0, `(.L_x_2278) ;  /* 0x0000000108c07547 */ /* 0x000fec000b800000 */
        /* <DEDUP_REMOVED lines=19> */
.L_x_2280:
[----:B------:R-:W0:Y:S01]  /*16d40*/  LDCU.64 UR4, c[0x0][0x770] ;  /* 0x0000ee00ff0477ac */ /* 0x000e220008000a00 */
[----:B------:R-:W1:Y:S01]  /*16d50*/  LDC.64 R2, c[0x4][R2] ;  /* 0x0100000002027b82 */ /* 0x000e620000000a00 */
[----:B------:R-:W-:Y:S01]  /*16d60*/  IMAD.MOV.U32 R8, RZ, RZ, 0x2ef ;  /* 0x000002efff087424 */ /* 0x000fe200078e00ff */
[----:B------:R-:W2:Y:S01]  /*16d70*/  LDCU.64 UR6, c[0x4][0x3d8] ;  /* 0x01007b00ff0677ac */ /* 0x000ea20008000a00 */
[----:B------:R-:W-:Y:S02]  /*16d80*/  IMAD.MOV.U32 R12, RZ, RZ, 0x1 ;  /* 0x00000001ff0c7424 */ /* 0x000fe400078e00ff */
        /* <DEDUP_REMOVED lines=14> */
.L_x_2281:
[----:B------:R-:W-:Y:S05]  /*16e70*/  BRA `(.L_x_2282) ;  /* 0x0000000000107947 */ /* 0x000fea0003800000 */
.L_x_2279:
[----:B------:R-:W0:Y:S02]  /*16e80*/  LDCU.64 UR4, c[0x0][0x770] ;  /* 0x0000ee00ff0477ac */ /* 0x000e240008000a00 */
[----:B0-----:R-:W-:-:S05]  /*16e90*/  IADD3 R2, P0, PT, R19, UR4, RZ ;  /* 0x0000000413027c10 */ /* 0x001fca000ff1e0ff */
[----:B------:R-:W-:-:S05]  /*16ea0*/  IMAD.X R3, RZ, RZ, UR5, P0 ;  /* 0x00000005ff037e24 */ /* 0x000fca00080e06ff */
[----:B------:R0:W-:Y:S03]  /*16eb0*/  STG.E.64 desc[UR36][R2.64], R16 ;  /* 0x0000001002007986 */ /* 0x0001e6000c101b24 */
.L_x_2282:
[----:B------:R-:W1:Y:S02]  /*16ec0*/  LDCU.64 UR4, c[0x0][0x770] ;  /* 0x0000ee00ff0477ac */ /* 0x000e640008000a00 */
[----:B-1----:R-:W-:-:S05]  /*16ed0*/  IADD3 R22, P0, PT, R22, UR4, RZ ;  /* 0x0000000416167c10 */ /* 0x002fca000ff1e0ff */
[----:B------:R-:W-:-:S05]  /*16ee0*/  IMAD.X R23, RZ, RZ, UR5, P0 ;  /* 0x00000005ff177e24 */ /* 0x000fca00080e06ff */
[----:B------:R-:W-:Y:S01]  /*16ef0*/  STG.E.64 desc[UR36][R22.64], R24 ;  /* 0x0000001816007986 */ /* 0x000fe2000c101b24 */
[----:B------:R-:W-:Y:S05]  /*16f00*/  EXIT ;  /* 0x000000000000794d */ /* 0x000fea0003800000 */
.L_x_2278:
[----:B------:R-:W-:Y:S04]  /*16f10*/  STG.E.64 desc[UR36][R4.64+0x8], R16 ;  /* 0x0000081004007986 */ /* 0x000fe8000c101b24 */
[----:B------:R-:W-:Y:S04]  /*16f20*/  STG.E.64 desc[UR36][R4.64+0x18], R24 ;  /* 0x0000181804007986 */ /* 0x000fe8000c101b24 */
[----:B------:R-:W-:Y:S04]  /*16f30*/  STG.E.U16 desc[UR36][R4.64], R9 ;  /* 0x0000000904007986 */ /* 0x000fe8000c101524 */
[----:B------:R-:W-:Y:S01]  /*16f40*/  STG.E.U16 desc[UR36][R4.64+0x10], R11 ;  /* 0x0000100b04007986 */ /* 0x000fe2000c101524 */
[----:B------:R-:W-:Y:S05]  /*16f50*/  EXIT ;  /* 0x000000000000794d */ /* 0x000fea0003800000 */
.L_x_2244:
[----:B------:R-:W2:Y:S02]  /*16f60*/  LDCU UR4, c[0x0][0x3a0] ;  /* 0x00007400ff0477ac */ /* 0x000ea40008000800 */
[----:B--2---:R-:W-:-:S13]  /*16f70*/  ISETP.GE.AND P1, PT, R23, UR4, PT ;  /* 0x0000000417007c0c */ /* 0x004fda000bf26270 */
[----:B------:R-:W-:Y:S05]  /*16f80*/  @P1 EXIT ;  /* 0x000000000000194d */ /* 0x000fea0003800000 */
[----:B------:R-:W2:Y:S01]  /*16f90*/  LDCU UR4, c[0x0][0x3b0] ;  /* 0x00007600ff0477ac */ /* 0x000ea20008000800 */
[----:B------:R-:W-:Y:S02]  /*16fa0*/  ISETP.NE.AND P2, PT, R17, RZ, PT ;  /* 0x000000ff1100720c */ /* 0x000fe40003f45270 */
[----:B--2---:R-:W-:-:S13]  /*16fb0*/  ISETP.NE.AND P1, PT, RZ, UR4, PT ;  /* 0x00000004ff007c0c */ /* 0x004fda000bf25270 */
[----:B------:R-:W-:Y:S05]  /*16fc0*/  @P1 EXIT P2 ;  /* 0x000000000000194d */ /* 0x000fea0001000000 */
[----:B------:R-:W2:Y:S01]  /*16fd0*/  LDCU UR4, c[0x0][0x3b4] ;  /* 0x00007680ff0477ac */ /* 0x000ea20008000800 */
[----:B------:R-:W-:Y:S02]  /*16fe0*/  ISETP.NE.AND P2, PT, R2, RZ, PT ;  /* 0x000000ff0200720c */ /* 0x000fe40003f45270 */
[----:B--2---:R-:W-:-:S13]  /*16ff0*/  ISETP.NE.AND P1, PT, RZ, UR4, PT ;  /* 0x00000004ff007c0c */ /* 0x004fda000bf25270 */
[----:B------:R-:W-:Y:S05]  /*17000*/  @P1 EXIT P2 ;  /* 0x000000000000194d */ /* 0x000fea0001000000 */
[----:B------:R-:W2:Y:S02]  /*17010*/  LDCU.U8 UR4, c[0x0][0x7a0] ;  /* 0x0000f400ff0477ac */ /* 0x000ea40008000000 */
[----:B--2---:R-:W-:-:S13]  /*17020*/  ISETP.NE.AND P3, PT, RZ, UR4, PT ;  /* 0x00000004ff007c0c */ /* 0x004fda000bf65270 */
[----:B------:R-:W0:Y:S02]  /*17030*/  @P3 LDC.64 R8, c[0x0][0x798] ;  /* 0x0001e600ff083b82 */ /* 0x000e240000000a00 */
[-C--:B01----:R-:W-:Y:S02]  /*17040*/  @P3 IADD3 R6, P1, PT, R6, R8.reuse, RZ ;  /* 0x0000000806063210 */ /* 0x083fe40007f3e0ff */
        /* <DEDUP_REMOVED lines=21> */
.L_x_2285:
[----:B------:R-:W-:Y:S02]  /*171a0*/  CS2R R26, SRZ ;  /* 0x00000000001a7805 */ /* 0x000fe4000001ff00 */
[----:B------:R-:W-:-:S07]  /*171b0*/  CS2R R6, SRZ ;  /* 0x0000000000067805 */ /* 0x000fce000001ff00 */
.L_x_2284:
[----:B------:R-:W0:Y:S01]  /*171c0*/  LDCU.U8 UR4, c[0x0][0x7a1] ;  /* 0x0000f420ff0477ac */ /* 0x000e220008000000 */
        /* <DEDUP_REMOVED lines=22> */
[----:B--2---:R-:W-:Y:S05]  /*17330*/  CALL.ABS.NOINC R2 ;  /* 0x0000000002007343 */ /* 0x004fea0003c00000 */
.L_x_2288:
        /* <DEDUP_REMOVED lines=19> */
.L_x_2289:
[----:B------:R-:W-:Y:S05]  /*17470*/  BRA `(.L_x_2290) ;  /* 0x0000000000107947 */ /* 0x000fea0003800000 */
.L_x_2287:
[----:B------:R-:W0:Y:S02]  /*17480*/  LDCU.64 UR4, c[0x0][0x770] ;  /* 0x0000ee00ff0477ac */ /* 0x000e240008000a00 */
[----:B0-----:R-:W-:-:S05]  /*17490*/  IADD3 R2, P0, PT, R19, UR4, RZ ;  /* 0x0000000413027c10 */ /* 0x001fca000ff1e0ff */
[----:B------:R-:W-:-:S05]  /*174a0*/  IMAD.X R3, RZ, RZ, UR5, P0 ;  /* 0x00000005ff037e24 */ /* 0x000fca00080e06ff */
[----:B------:R0:W-:Y:S03]  /*174b0*/  STG.E.64 desc[UR36][R2.64], R16 ;  /* 0x0000001002007986 */ /* 0x0001e6000c101b24 */
.L_x_2290:
[----:B------:R-:W0:Y:S02]  /*174c0*/  LDCU.64 UR4, c[0x0][0x770] ;  /* 0x0000ee00ff0477ac */ /* 0x000e240008000a00 */
[----:B0-----:R-:W-:-:S05]  /*174d0*/  IADD3 R2, P0, PT, R25, UR4, RZ ;  /* 0x0000000419027c10 */ /* 0x001fca000ff1e0ff */
[----:B------:R-:W-:-:S05]  /*174e0*/  IMAD.X R3, RZ, RZ, UR5, P0 ;  /* 0x00000005ff037e24 */ /* 0x000fca00080e06ff */
[----:B------:R-:W-:Y:S01]  /*174f0*/  STG.E.64 desc[UR36][R2.64], R26 ;  /* 0x0000001a02007986 */ /* 0x000fe2000c101b24 */
[----:B------:R-:W-:Y:S05]  /*17500*/  EXIT ;  /* 0x000000000000794d */ /* 0x000fea0003800000 */
.L_x_2286:
        /* <DEDUP_REMOVED lines=16> */
.L_x_2291:
        /* <DEDUP_REMOVED lines=15> */
.L_x_2292:
[----:B------:R-:W-:Y:S05]  /*17700*/  EXIT ;  /* 0x000000000000794d */ /* 0x000fea0003800000 */
.L_x_2283:
        /* <DEDUP_REMOVED lines=33> */
.L_x_2293:
        /* <DEDUP_REMOVED lines=22> */
.L_x_2296:
        /* <DEDUP_REMOVED lines=8> */
[----:B--2---:R-:W-:Y:S01]  /*17b00*/  IMAD.U32 R4, RZ, RZ, UR6 ;  /* 0x00000006ff047e24 */ /* 0x004fe2000f8e00ff */
[----:B------:R-:W-:-:S03]  /*17b10*/  MOV R5, UR7 ;  /* 0x0000000700057c02 */ /* 0x000fc60008000f00 */
[----:B------:R-:W-:Y:S01]  /*17b20*/  IMAD.X R15, RZ, RZ, UR5, P0 ;  /* 0x00000005ff0f7e24 */ /* 0x000fe200080e06ff */
[----:B------:R-:W0:Y:S01]  /*17b30*/  LDCU.64 UR4, c[0x4][0x200] ;  /* 0x01004000ff0477ac */ /* 0x000e220008000a00 */
[----:B---3--:R-:W-:Y:S02]  /*17b40*/  IMAD.U32 R6, RZ, RZ, UR8 ;  /* 0x00000008ff067e24 */ /* 0x008fe4000f8e00ff */
[----:B------:R-:W-:Y:S01]  /*17b50*/  IMAD.U32 R7, RZ, RZ, UR9 ;  /* 0x00000009ff077e24 */ /* 0x000fe2000f8e00ff */
[----:B------:R2:W-:Y:S01]  /*17b60*/  STG.E.64 desc[UR36][R14.64], R16 ;  /* 0x000000100e007986 */ /* 0x0005e2000c101b24 */
[----:B0-----:R-:W-:Y:S02]  /*17b70*/  IMAD.U32 R10, RZ, RZ, UR4 ;  /* 0x00000004ff0a7e24 */ /* 0x001fe4000f8e00ff */
[----:B--2---:R-:W-:-:S07]  /*17b80*/  IMAD.U32 R11, RZ, RZ, UR5 ;  /* 0x00000005ff0b7e24 */ /* 0x004fce000f8e00ff */
[----:B------:R-:W-:-:S07]  /*17b90*/  LEPC R20, `(.L_x_2297) ;  /* 0x000000001014794e */ /* 0x000fce0000000000 */
[----:B-1----:R-:W-:Y:S05]  /*17ba0*/  CALL.ABS.NOINC R2 ;  /* 0x0000000002007343 */ /* 0x002fea0003c00000 */
.L_x_2297:
[----:B------:R-:W-:Y:S05]  /*17bb0*/  BRA `(.L_x_2298) ;  /* 0x0000000000107947 */ /* 0x000fea0003800000 */
.L_x_2295:
[----:B------:R-:W0:Y:S02]  /*17bc0*/  LDCU.64 UR4, c[0x0][0x770] ;  /* 0x0000ee00ff0477ac */ /* 0x000e240008000a00 */
[----:B0-----:R-:W-:-:S05]  /*17bd0*/  IADD3 R2, P0, PT, R19, UR4, RZ ;  /* 0x0000000413027c10 */ /* 0x001fca000ff1e0ff */
[----:B------:R-:W-:-:S05]  /*17be0*/  IMAD.X R3, RZ, RZ, UR5, P0 ;  /* 0x00000005ff037e24 */ /* 0x000fca00080e06ff */
[----:B------:R0:W-:Y:S03]  /*17bf0*/  STG.E.64 desc[UR36][R2.64], R16 ;  /* 0x0000001002007986 */ /* 0x0001e6000c101b24 */
.L_x_2298:
[----:B------:R-:W0:Y:S02]  /*17c00*/  LDCU.64 UR4, c[0x0][0x770] ;  /* 0x0000ee00ff0477ac */ /* 0x000e240008000a00 */
[----:B0-----:R-:W-:-:S05]  /*17c10*/  IADD3 R2, P0, PT, R25, UR4, RZ ;  /* 0x0000000419027c10 */ /* 0x001fca000ff1e0ff */
[----:B------:R-:W-:-:S05]  /*17c20*/  IMAD.X R3, RZ, RZ, UR5, P0 ;  /* 0x00000005ff037e24 */ /* 0x000fca00080e06ff */
[----:B------:R-:W-:Y:S01]  /*17c30*/  STG.E.64 desc[UR36][R2.64], R26 ;  /* 0x0000001a02007986 */ /* 0x000fe2000c101b24 */
[----:B------:R-:W-:Y:S05]  /*17c40*/  EXIT ;  /* 0x000000000000794d */ /* 0x000fea0003800000 */
.L_x_2294:
[----:B------:R-:W-:Y:S04]  /*17c50*/  STG.E.64 desc[UR36][R4.64+0x8], R16 ;  /* 0x0000081004007986 */ /* 0x000fe8000c101b24 */
[----:B------:R-:W-:Y:S04]  /*17c60*/  STG.E.64 desc[UR36][R4.64+0x18], R26 ;  /* 0x0000181a04007986 */ /* 0x000fe8000c101b24 */
[----:B------:R-:W-:Y:S04]  /*17c70*/  STG.E.U16 desc[UR36][R4.64], R3 ;  /* 0x0000000304007986 */ /* 0x000fe8000c101524 */
[----:B------:R-:W-:Y:S01]  /*17c80*/  STG.E.U16 desc[UR36][R4.64+0x10], R24 ;  /* 0x0000101804007986 */ /* 0x000fe2000c101524 */
[----:B------:R-:W-:Y:S05]  /*17c90*/  EXIT ;  /* 0x000000000000794d */ /* 0x000fea0003800000 */
        .weak           $__internal_7_$__cuda_sm20_div_u64
        .type           $__internal_7_$__cuda_sm20_div_u64,@function
        .size           $__internal_7_$__cuda_sm20_div_u64,(.L_x_6059 - $__internal_7_$__cuda_sm20_div_u64)
$__internal_7_$__cuda_sm20_div_u64:
[----:B------:R-:W-:-:S06]  /*17ca0*/  IMAD.MOV.U32 R9, RZ, RZ, RZ ;  /* 0x000000ffff097224 */ /* 0x000fcc00078e00ff */
        /* <DEDUP_REMOVED lines=39> */
[----:B------:R-:W-:Y:S02]  /*17f20*/  IADD3 R15, P0, PT, -R12, R4, RZ ;  /* 0x000000040c0f7210 */ /* 0x000fe40007f1e1ff */
[----:B------:R-:W-:Y:S01]  /*17f30*/  IADD3 R4, P2, PT, R11, 0x1, RZ ;  /* 0x000000010b047810 */ /* 0x000fe20007f5e0ff */
[----:B------:R-:W-:-:S04]  /*17f40*/  IMAD R13, R9, R8, R13 ;  /* 0x00000008090d7224 */ /* 0x000fc800078e020d */
[----:B------:R-:W-:Y:S01]  /*17f50*/  IMAD.X R14, R5, 0x1, ~R13, P0 ;  /* 0x00000001050e7824 */ /* 0x000fe200000e0e0d */
[----:B------:R-:W-:Y:S01]  /*17f60*/  ISETP.GE.U32.AND P0, PT, R15, R8, PT ;  /* 0x000000080f00720c */ /* 0x000fe20003f06070 */
[----:B------:R-:W-:Y:S01]  /*17f70*/  IMAD.X R12, RZ, RZ, R9, P2 ;  /* 0x000000ffff0c7224 */ /* 0x000fe200010e0609 */
[-C--:B------:R-:W-:Y:S02]  /*17f80*/  IADD3 R5, P1, PT, -R8, R15.reuse, RZ ;  /* 0x0000000f08057210 */ /* 0x080fe40007f3e1ff */
[C---:B------:R-:W-:Y:S02]  /*17f90*/  ISETP.GE.U32.AND.EX P0, PT, R14.reuse, RZ, PT, P0 ;  /* 0x000000ff0e00720c */ /* 0x040fe40003f06100 */
[----:B------:R-:W-:Y:S02]  /*17fa0*/  IADD3.X R13, PT, PT, R14, -0x1, RZ, P1, !PT ;  /* 0xffffffff0e0d7810 */ /* 0x000fe40000ffe4ff */
[----:B------:R-:W-:Y:S02]  /*17fb0*/  SEL R5, R5, R15, P0 ;  /* 0x0000000f05057207 */ /* 0x000fe40000000000 */
[----:B------:R-:W-:-:S02]  /*17fc0*/  SEL R11, R4, R11, P0 ;  /* 0x0000000b040b7207 */ /* 0x000fc40000000000 */
[----:B------:R-:W-:Y:S02]  /*17fd0*/  SEL R13, R13, R14, P0 ;  /* 0x0000000e0d0d7207 */ /* 0x000fe40000000000 */
[----:B------:R-:W-:Y:S02]  /*17fe0*/  SEL R12, R12, R9, P0 ;  /* 0x000000090c0c7207 */ /* 0x000fe40000000000 */
[----:B------:R-:W-:Y:S02]  /*17ff0*/  ISETP.GE.U32.AND P0, PT, R5, R8, PT ;  /* 0x000000080500720c */ /* 0x000fe40003f06070 */
[----:B------:R-:W-:Y:S02]  /*18000*/  IADD3 R4, P2, PT, R11, 0x1, RZ ;  /* 0x000000010b047810 */ /* 0x000fe40007f5e0ff */
[----:B------:R-:W-:Y:S02]  /*18010*/  ISETP.GE.U32.AND.EX P0, PT, R13, RZ, PT, P0 ;  /* 0x000000ff0d00720c */ /* 0x000fe40003f06100 */
[----:B------:R-:W-:Y:S01]  /*18020*/  ISETP.NE.U32.AND P1, PT, R8, RZ, PT ;  /* 0x000000ff0800720c */ /* 0x000fe20003f25070 */
[----:B------:R-:W-:Y:S01]  /*18030*/  IMAD.X R5, RZ, RZ, R12, P2 ;  /* 0x000000ffff057224 */ /* 0x000fe200010e060c */
[----:B------:R-:W-:Y:S01]  /*18040*/  SEL R4, R4, R11, P0 ;  /* 0x0000000b04047207 */ /* 0x000fe20000000000 */
[----:B------:R-:W-:Y:S01]  /*18050*/  IMAD.MOV.U32 R11, RZ, RZ, 0x0 ;  /* 0x00000000ff0b7424 */ /* 0x000fe200078e00ff */
[----:B------:R-:W-:-:S02]  /*18060*/  ISETP.NE.AND.EX P1, PT, RZ, RZ, PT, P1 ;  /* 0x000000ffff00720c */ /* 0x000fc40003f25310 */
[----:B------:R-:W-:Y:S02]  /*18070*/  SEL R5, R5, R12, P0 ;  /* 0x0000000c05057207 */ /* 0x000fe40000000000 */
[----:B------:R-:W-:Y:S02]  /*18080*/  SEL R4, R4, 0xffffffff, P1 ;  /* 0xffffffff04047807 */ /* 0x000fe40000800000 */
[----:B------:R-:W-:Y:S01]  /*18090*/  SEL R5, R5, 0xffffffff, P1 ;  /* 0xffffffff05057807 */ /* 0x000fe20000800000 */
[----:B------:R-:W-:Y:S06]  /*180a0*/  RET.REL.NODEC R10 `(_ZN2at6native13reduce_kernelILi256ELi2ENS0_8ReduceOpIsNS0_9ArgMinOpsIsEEjlLi4ELi4EEEEEvT1_) ;  /* 0xfffffe7c0ad47950 */ /* 0x000fec0003c3ffff */
.L_x_2299:
        /* <DEDUP_REMOVED lines=13> */
.L_x_6059:


//--------------------- .text._ZN2at6native13reduce_kernelILi128ELi4ENS0_8ReduceOpIsNS0_9ArgMinOpsIsEEjlLi4ELi4EEEEEvT1_ --------------------------
	.section	.text._ZN2at6native13reduce_kernelILi128ELi4ENS0_8ReduceOpIsNS0_9ArgMinOpsIsEEjlLi4ELi4EEEEEvT1_,"ax",@progbits
	.align	128
        .global         _ZN2at6native13reduce_kernelILi128ELi4ENS0_8ReduceOpIsNS0_9ArgMinOpsIsEEjlLi4ELi4EEEEEvT1_
        .type           _ZN2at6native13reduce_kernelILi128ELi4ENS0_8ReduceOpIsNS0_9ArgMinOpsIsEEjlLi4ELi4EEEEEvT1_,@function
        .size           _ZN2at6native13reduce_kernelILi128ELi4ENS0_8ReduceOpIsNS0_9ArgMinOpsIsEEjlLi4ELi4EEEEEvT1_,(.L_x_6060 - _ZN2at6native13reduce_kernelILi128ELi4ENS0_8ReduceOpIsNS0_9ArgMinOpsIsEEjlLi4ELi4EEEEEvT1_)
        .other          _ZN2at6native13reduce_kernelILi128ELi4ENS0_8ReduceOpIsNS0_9ArgMinOpsIsEEjlLi4ELi4EEEEEvT1_,@"STO_CUDA_ENTRY STV_DEFAULT"
_ZN2at6native13reduce_kernelILi128ELi4ENS0_8ReduceOpIsNS0_9ArgMinOpsIsEEjlLi4ELi4EEEEEvT1_:
.text._ZN2at6native13reduce_kernelILi128ELi4ENS0_8ReduceOpIsNS0_9ArgMinOpsIsEEjlLi4ELi4EEEEEvT1_:
        /* <DEDUP_REMOVED lines=296> */
.L_x_2300:
[----:B------:R-:W0:Y:S01]  /*1280*/  LDCU UR5, c[0x0][0x39c] ;  /* 0x00007380ff0577ac */ /* 0x000e220008000800 */
[----:B------:R-:W-:Y:S01]  /*1290*/  BSSY.RECONVERGENT B6, `(.L_x_2301) ;  /* 0x000126e000067945 */ /* 0x000fe20003800200 */
[----:B------:R-:W-:Y:S01]  /*12a0*/  PRMT R27, RZ, 0x7610, R27 ;  /* 0x00007610ff1b7816 */ /* 0x000fe2000000001b */
[----:B------:R-:W-:Y:S01]  /*12b0*/  IMAD.MOV.U32 R16, RZ, RZ, RZ ;  /* 0x000000ffff107224 */ /* 0x000fe200078e00ff */
[----:B------:R-:W1:Y:S01]  /*12c0*/  LDCU UR4, c[0x0][0x3a0] ;  /* 0x00007400ff0477ac */ /* 0x000e620008000800 */
[----:B------:R-:W-:Y:S01]  /*12d0*/  IMAD.MOV.U32 R31, RZ, RZ, RZ ;  /* 0x000000ffff1f7224 */ /* 0x000fe200078e00ff */
[----:B------:R-:W-:Y:S02]  /*12e0*/  CS2R R8, SRZ ;  /* 0x0000000000087805 */ /* 0x000fe4000001ff00 */
[----:B------:R-:W-:Y:S01]  /*12f0*/  PRMT R15, RZ, 0x7610, R15 ;  /* 0x00007610ff0f7816 */ /* 0x000fe2000000000f */
[----:B------:R-:W2:Y:S01]  /*1300*/  LDCU.64 UR36, c[0x0][0x358] ;  /* 0x00006b00ff2477ac */ /* 0x000ea20008000a00 */
[----:B------:R-:W-:-:S02]  /*1310*/  CS2R R6, SRZ ;  /* 0x0000000000067805 */ /* 0x000fc4000001ff00 */
[----:B------:R-:W-:Y:S01]  /*1320*/  PRMT R13, RZ, 0x7610, R13 ;  /* 0x00007610ff0d7816 */ /* 0x000fe2000000000d */
[----:B------:R-:W-:Y:S01]  /*1330*/  IMAD.MOV.U32 R0, RZ, RZ, RZ ;  /* 0x000000ffff007224 */ /* 0x000fe200078e00ff */
[----:B------:R-:W-:Y:S01]  /*1340*/  PRMT R11, RZ, 0x7610, R11 ;  /* 0x00007610ff0b7816 */ /* 0x000fe2000000000b */
[----:B------:R-:W-:Y:S02]  /*1350*/  IMAD.MOV.U32 R3, RZ, RZ, RZ ;  /* 0x000000ffff037224 */ /* 0x000fe400078e00ff */
[----:B0-----:R-:W-:-:S05]  /*1360*/  IMAD.U32 R14, RZ, RZ, UR5 ;  /* 0x00000005ff0e7e24 */ /* 0x001fca000f8e00ff */
[----:B------:R-:W-:-:S04]  /*1370*/  ISETP.GE.U32.AND P0, PT, R4, R14, PT ;  /* 0x0000000e0400720c */ /* 0x000fc80003f06070 */
[----:B-1----:R-:W-:-:S13]  /*1380*/  ISETP.GE.U32.OR P0, PT, R19, UR4, P0 ;  /* 0x0000000413007c0c */ /* 0x002fda0008706470 */
[----:B--2---:R-:W-:Y:S05]  /*1390*/  @P0 BRA `(.L_x_2302) ;  /* 0x0000012400740947 */ /* 0x004fea0003800000 */
[----:B------:R-:W0:Y:S01]  /*13a0*/  LDCU.U8 UR6, c[0x0][0x3d0] ;  /* 0x00007a00ff0677ac */ /* 0x000e220008000000 */
[----:B------:R-:W1:Y:S01]  /*13b0*/  LDCU.64 UR4, c[0x0][0x768] ;  /* 0x0000ed00ff0477ac */ /* 0x000e620008000a00 */
[----:B0-----:R-:W-:Y:S01]  /*13c0*/  UISETP.NE.AND UP0, UPT, UR6, URZ, UPT ;  /* 0x000000ff0600728c */ /* 0x001fe2000bf05270 */
[----:B-1----:R-:W-:-:S05]  /*13d0*/  IADD3 R56, P0, PT, R66, UR4, RZ ;  /* 0x0000000442387c10 */ /* 0x002fca000ff1e0ff */
[----:B------:R-:W-:Y:S02]  /*13e0*/  IMAD.X R57, RZ, RZ, UR5, P0 ;  /* 0x00000005ff397e24 */ /* 0x000fe400080e06ff */
[----:B------:R-:W-:Y:S02]  /*13f0*/  IMAD.MOV.U32 R22, RZ, RZ, R56 ;  /* 0x000000ffff167224 */ /* 0x000fe400078e0038 */
[----:B------:R-:W-:Y:S01]  /*1400*/  IMAD.MOV.U32 R23, RZ, RZ, R57 ;  /* 0x000000ffff177224 */ /* 0x000fe200078e0039 */
[----:B------:R-:W-:Y:S06]  /*1410*/  BRA.U !UP0, `(.L_x_2303) ;  /* 0x0000000d08b07547 */ /* 0x000fec000b800000 */
        /* <DEDUP_REMOVED lines=18> */
.L_x_2304:
        /* <DEDUP_REMOVED lines=56> */
.L_x_2308:
[----:B------:R-:W-:Y:S05]  /*18c0*/  BSYNC.RECONVERGENT B1 ;  /* 0x0000000000017941 */ /* 0x000fea0003800200 */
.L_x_2307:
[----:B------:R-:W0:Y:S01]  /*18d0*/  LDC R25, c[0x0][0x39c] ;  /* 0x0000e700ff197b82 */ /* 0x000e220000000800 */
[----:B------:R-:W-:Y:S02]  /*18e0*/  IADD3 R22, P0, PT, R22, 0x8, RZ ;  /* 0x0000000816167810 */ /* 0x000fe40007f1e0ff */
[----:B------:R-:W-:-:S03]  /*18f0*/  IADD3 R7, PT, PT, -R56, 0x4, RZ ;  /* 0x0000000438077810 */ /* 0x000fc60007ffe1ff */
[----:B------:R-:W-:Y:S01]  /*1900*/  IMAD.X R23, RZ, RZ, R23, P0 ;  /* 0x000000ffff177224 */ /* 0x000fe200000e0617 */
[----:B0-----:R-:W-:-:S07]  /*1910*/  IADD3 R25, PT, PT, R56, -0x4, R25 ;  /* 0xfffffffc38197810 */ /* 0x001fce0007ffe019 */
.L_x_2306:
[----:B------:R-:W-:Y:S05]  /*1920*/  BSYNC.RECONVERGENT B0 ;  /* 0x0000000000007941 */ /* 0x000fea0003800200 */
.L_x_2305:
[----:B------:R-:W0:Y:S01]  /*1930*/  LDC.64 R4, c[0x0][0x3b0] ;  /* 0x0000ec00ff047b82 */ /* 0x000e220000000a00 */
[----:B------:R-:W-:Y:S01]  /*1940*/  BSSY.RECONVERGENT B0, `(.L_x_2309) ;  /* 0x0000055000007945 */ /* 0x000fe20003800200 */
[----:B------:R-:W-:Y:S02]  /*1950*/  IMAD.MOV.U32 R33, RZ, RZ, R26 ;  /* 0x000000ffff217224 */ /* 0x000fe400078e001a */
[----:B------:R-:W-:-:S04]  /*1960*/  IMAD.MOV.U32 R10, RZ, RZ, R12 ;  /* 0x000000ffff0a7224 */ /* 0x000fc800078e000c */
[----:B------:R-:W1:Y:S01]  /*1970*/  LDC R8, c[0x0][0x3b8] ;  /* 0x0000ee00ff087b82 */ /* 0x000e620000000800 */
[----:B0-----:R-:W-:Y:S01]  /*1980*/  IMAD R4, R17, R4, RZ ;  /* 0x0000000411047224 */ /* 0x001fe200078e02ff */
[----:B------:R-:W-:-:S03]  /*1990*/  ISETP.NE.AND P0, PT, R5, RZ, PT ;  /* 0x000000ff0500720c */ /* 0x000fc60003f05270 */
[C---:B------:R-:W-:Y:S01]  /*19a0*/  IMAD R11, R2.reuse, R5, R4 ;  /* 0x00000005020b7224 */ /* 0x040fe200078e0204 */
[----:B------:R-:W-:-:S03]  /*19b0*/  ISETP.NE.AND P0, PT, R2, RZ, P0 ;  /* 0x000000ff0200720c */ /* 0x000fc60000705270 */
[----:B-1----:R-:W-:Y:S01]  /*19c0*/  IMAD R11, R24, R8, R11 ;  /* 0x00000008180b7224 */ /* 0x002fe200078e020b */
[----:B------:R-:W-:-:S03]  /*19d0*/  ISETP.NE.AND P1, PT, R8, RZ, PT ;  /* 0x000000ff0800720c */ /* 0x000fc60003f25270 */
[----:B------:R-:W-:Y:S01]  /*19e0*/  IMAD.SHL.U32 R4, R11, 0x4, RZ ;  /* 0x000000040b047824 */ /* 0x000fe200078e00ff */
[----:B------:R-:W-:Y:S01]  /*19f0*/  ISETP.NE.AND P1, PT, R24, RZ, P1 ;  /* 0x000000ff1800720c */ /* 0x000fe20000f25270 */
[----:B------:R-:W-:Y:S02]  /*1a00*/  IMAD.MOV.U32 R24, RZ, RZ, R30 ;  /* 0x000000ffff187224 */ /* 0x000fe400078e001e */
[----:B------:R-:W-:Y:S01]  /*1a10*/  VIADD R8, R4, 0x3 ;  /* 0x0000000304087836 */ /* 0x000fe20000000000 */
[----:B------:R-:W-:-:S04]  /*1a20*/  PLOP3.LUT P0, PT, P0, P1, PT, 0xf8, 0x8f ;  /* 0x00000000008f781c */ /* 0x000fc80000703f70 */
[----:B------:R-:W-:-:S13]  /*1a30*/  ISETP.GE.U32.AND P2, PT, R8, R25, PT ;  /* 0x000000190800720c */ /* 0x000fda0003f46070 */
[----:B------:R-:W-:Y:S05]  /*1a40*/  @P2 BRA `(.L_x_2310) ;  /* 0x0000000400102947 */ /* 0x000fea0003800000 */
[----:B------:R-:W-:Y:S02]  /*1a50*/  IMAD.MOV.U32 R8, RZ, RZ, R4 ;  /* 0x000000ffff087224 */ /* 0x000fe400078e0004 */
[----:B------:R-:W-:Y:S02]  /*1a60*/  IMAD.MOV.U32 R24, RZ, RZ, R30 ;  /* 0x000000ffff187224 */ /* 0x000fe400078e001e */
[----:B------:R-:W-:Y:S02]  /*1a70*/  IMAD.MOV.U32 R33, RZ, RZ, R26 ;  /* 0x000000ffff217224 */ /* 0x000fe400078e001a */
[----:B------:R-:W-:-:S07]  /*1a80*/  IMAD.MOV.U32 R10, RZ, RZ, R12 ;  /* 0x000000ffff0a7224 */ /* 0x000fce00078e000c */
.L_x_2311:
[----:B------:R-:W-:Y:S01]  /*1a90*/  IMAD.WIDE.U32 R4, R11, 0x8, R22 ;  /* 0x000000080b047825 */ /* 0x000fe200078e0016 */
[----:B------:R-:W-:Y:S01]  /*1aa0*/  PRMT R14, R9, 0x9910, RZ ;  /* 0x00009910090e7816 */ /* 0x000fe200000000ff */
[----:B------:R-:W0:Y:S03]  /*1ab0*/  LDCU UR4, c[0x0][0x3a4] ;  /* 0x00007480ff0477ac */ /* 0x000e260008000800 */
[----:B------:R1:W2:Y:S01]  /*1ac0*/  LDG.E.64 R28, desc[UR36][R4.64] ;  /* 0x00000024041c7981 */ /* 0x0002a2000c1e1b00 */
[----:B------:R-:W-:Y:S01]  /*1ad0*/  PRMT R20, R12, 0x9910, RZ ;  /* 0x000099100c147816 */ /* 0x000fe200000000ff */
[----:B-1----:R-:W-:-:S04]  /*1ae0*/  IMAD.IADD R4, R8, 0x1, R7 ;  /* 0x0000000108047824 */ /* 0x002fc800078e0207 */
[----:B------:R-:W-:Y:S01]  /*1af0*/  VIADD R21, R4, 0x3 ;  /* 0x0000000304157836 */ /* 0x000fe20000000000 */
[----:B------:R-:W-:Y:S01]  /*1b00*/  ISETP.GE.U32.AND P1, PT, R35, R4, PT ;  /* 0x000000042300720c */ /* 0x000fe20003f26070 */
[----:B0-----:R-:W-:-:S03]  /*1b10*/  VIADD R11, R11, UR4 ;  /* 0x000000040b0b7c36 */ /* 0x001fc60008000000 */
[----:B------:R-:W-:Y:S02]  /*1b20*/  ISETP.GE.AND.EX P1, PT, R32, RZ, PT, P1 ;  /* 0x000000ff2000720c */ /* 0x000fe40003f26310 */
[C---:B--2---:R-:W-:Y:S02]  /*1b30*/  PRMT R13, R28.reuse, 0x9910, RZ ;  /* 0x000099101c0d7816 */ /* 0x044fe400000000ff */
[----:B------:R-:W-:Y:S02]  /*1b40*/  PRMT R15, R28, 0xbb32, RZ ;  /* 0x0000bb321c0f7816 */ /* 0x000fe400000000ff */
[CC--:B------:R-:W-:Y:S02]  /*1b50*/  ISETP.NE.AND P3, PT, R14.reuse, R13.reuse, PT ;  /* 0x0000000d0e00720c */ /* 0x0c0fe40003f65270 */
[----:B------:R-:W-:Y:S01]  /*1b60*/  ISETP.GE.AND P4, PT, R14, R13, PT ;  /* 0x0000000d0e00720c */ /* 0x000fe20003f86270 */
[----:B------:R-:W-:Y:S01]  /*1b70*/  VIADD R13, R4, 0x1 ;  /* 0x00000001040d7836 */ /* 0x000fe20000000000 */
[----:B------:R-:W-:-:S02]  /*1b80*/  ISETP.NE.AND P6, PT, R20, R15, PT ;  /* 0x0000000f1400720c */ /* 0x000fc40003fc5270 */
[----:B------:R-:W-:Y:S02]  /*1b90*/  ISETP.GE.AND P5, PT, R20, R15, PT ;  /* 0x0000000f1400720c */ /* 0x000fe40003fa6270 */
[----:B------:R-:W-:Y:S02]  /*1ba0*/  PRMT R20, R6, 0x9910, RZ ;  /* 0x0000991006147816 */ /* 0x000fe400000000ff */
[----:B------:R-:W-:Y:S02]  /*1bb0*/  ISETP.GE.U32.AND P2, PT, R24, R13, PT ;  /* 0x0000000d1800720c */ /* 0x000fe40003f46070 */
[----:B------:R-:W-:Y:S02]  /*1bc0*/  PRMT R5, R29, 0xbb32, RZ ;  /* 0x0000bb321d057816 */ /* 0x000fe400000000ff */
[----:B------:R-:W-:Y:S02]  /*1bd0*/  SEL R8, RZ, 0xffffffff, !P5 ;  /* 0xffffffffff087807 */ /* 0x000fe40006800000 */
[----:B------:R-:W-:-:S02]  /*1be0*/  ISETP.GE.AND.EX P2, PT, R26, RZ, PT, P2 ;  /* 0x000000ff1a00720c */ /* 0x000fc40003f46320 */
[CC--:B------:R-:W-:Y:S02]  /*1bf0*/  ISETP.NE.AND P5, PT, R20.reuse, R5.reuse, PT ;  /* 0x000000051400720c */ /* 0x0c0fe40003fa5270 */
[----:B------:R-:W-:Y:S02]  /*1c00*/  @!P6 SEL R8, RZ, 0xffffffff, !P2 ;  /* 0xffffffffff08e807 */ /* 0x000fe40005000000 */
[----:B------:R-:W-:Y:S02]  /*1c10*/  ISETP.GE.AND P6, PT, R20, R5, PT ;  /* 0x000000051400720c */ /* 0x000fe40003fc6270 */
[----:B------:R-:W-:Y:S02]  /*1c20*/  ISETP.GE.U32.AND P2, PT, R0, R21, PT ;  /* 0x000000150000720c */ /* 0x000fe40003f46070 */
[----:B------:R-:W-:Y:S02]  /*1c30*/  PRMT R15, R10, 0x9910, RZ ;  /* 0x000099100a0f7816 */ /* 0x000fe400000000ff */
[----:B------:R-:W-:-:S02]  /*1c40*/  PRMT R14, R29, 0x9910, RZ ;  /* 0x000099101d0e7816 */ /* 0x000fc400000000ff */
[----:B------:R-:W-:Y:S02]  /*1c50*/  SEL R5, RZ, 0xffffffff, !P1 ;  /* 0xffffffffff057807 */ /* 0x000fe40004800000 */
[----:B------:R-:W-:Y:S02]  /*1c60*/  SEL R20, RZ, 0xffffffff, !P6 ;  /* 0xffffffffff147807 */ /* 0x000fe40007000000 */
[----:B------:R-:W-:Y:S02]  /*1c70*/  ISETP.GE.AND.EX P2, PT, R3, RZ, PT, P2 ;  /* 0x000000ff0300720c */ /* 0x000fe40003f46320 */
[CC--:B------:R-:W-:Y:S02]  /*1c80*/  ISETP.NE.AND P1, PT, R15.reuse, R14.reuse, PT ;  /* 0x0000000e0f00720c */ /* 0x0c0fe40003f25270 */
[----:B------:R-:W-:Y:S01]  /*1c90*/  ISETP.GE.AND P6, PT, R15, R14, PT ;  /* 0x0000000e0f00720c */ /* 0x000fe20003fc6270 */
[----:B------:R-:W-:Y:S01]  /*1ca0*/  VIADD R14, R4, 0x2 ;  /* 0x00000002040e7836 */ /* 0x000fe20000000000 */
[----:B------:R-:W-:-:S02]  /*1cb0*/  LOP3.LUT R8, R8, 0x1, RZ, 0xc0, !PT ;  /* 0x0000000108087812 */ /* 0x000fc400078ec0ff */
[----:B------:R-:W-:Y:S02]  /*1cc0*/  @!P5 SEL R20, RZ, 0xffffffff, !P2 ;  /* 0xffffffffff14d807 */ /* 0x000fe40005000000 */
[----:B------:R-:W-:Y:S02]  /*1cd0*/  @P3 SEL R5, RZ, 0xffffffff, !P4 ;  /* 0xffffffffff053807 */ /* 0x000fe40006000000 */
[----:B------:R-:W-:Y:S02]  /*1ce0*/  ISETP.GE.U32.AND P4, PT, R30, R14, PT ;  /* 0x0000000e1e00720c */ /* 0x000fe40003f86070 */
[----:B------:R-:W-:Y:S01]  /*1cf0*/  ISETP.NE.U32.AND P3, PT, R8, 0x1, PT ;  /* 0x000000010800780c */ /* 0x000fe20003f65070 */
[----:B------:R-:W-:Y:S01]  /*1d00*/  IMAD.SHL.U32 R8, R11, 0x4, RZ ;  /* 0x000000040b087824 */ /* 0x000fe200078e00ff */
[----:B------:R-:W-:Y:S02]  /*1d10*/  LOP3.LUT R20, R20, 0x1, RZ, 0xc0, !PT ;  /* 0x0000000114147812 */ /* 0x000fe400078ec0ff */
[----:B------:R-:W-:-:S02]  /*1d20*/  ISETP.GE.AND.EX P2, PT, R33, RZ, PT, P4 ;  /* 0x000000ff2100720c */ /* 0x000fc40003f46340 */
[----:B------:R-:W-:Y:S01]  /*1d30*/  ISETP.NE.U32.AND P4, PT, R20, 0x1, PT ;  /* 0x000000011400780c */ /* 0x000fe20003f85070 */
[----:B------:R-:W-:Y:S01]  /*1d40*/  VIADD R20, R8, 0x3 ;  /* 0x0000000308147836 */ /* 0x000fe20000000000 */
[----:B------:R-:W-:Y:S02]  /*1d50*/  SEL R15, RZ, 0xffffffff, !P6 ;  /* 0xffffffffff0f7807 */ /* 0x000fe40007000000 */
[----:B------:R-:W-:Y:S02]  /*1d60*/  @!P1 SEL R15, RZ, 0xffffffff, !P2 ;  /* 0xffffffffff0f9807 */ /* 0x000fe40005000000 */
[----:B------:R-:W-:Y:S02]  /*1d70*/  ISETP.GE.U32.AND P5, PT, R20, R25, PT ;  /* 0x000000191400720c */ /* 0x000fe40003fa6070 */
[----:B------:R-:W-:Y:S02]  /*1d80*/  LOP3.LUT R5, R5, 0x1, RZ, 0xc0, !PT ;  /* 0x0000000105057812 */ /* 0x000fe400078ec0ff */
[----:B------:R-:W-:-:S02]  /*1d90*/  LOP3.LUT R15, R15, 0x1, RZ, 0xc0, !PT ;  /* 0x000000010f0f7812 */ /* 0x000fc400078ec0ff */
[----:B------:R-:W-:Y:S02]  /*1da0*/  ISETP.NE.U32.AND P1, PT, R5, 0x1, PT ;  /* 0x000000010500780c */ /* 0x000fe40003f25070 */
[----:B------:R-:W-:Y:S02]  /*1db0*/  ISETP.NE.U32.AND P2, PT, R15, 0x1, PT ;  /* 0x000000010f00780c */ /* 0x000fe40003f45070 */
[----:B------:R-:W-:Y:S02]  /*1dc0*/  SEL R35, R4, R35, !P1 ;  /* 0x0000002304237207 */ /* 0x000fe40004800000 */
[C---:B------:R-:W-:Y:S02]  /*1dd0*/  SEL R9, R28.reuse, R9, !P1 ;  /* 0x000000091c097207 */ /* 0x040fe40004800000 */
[----:B------:R-:W-:Y:S02]  /*1de0*/  @!P3 PRMT R12, R28, 0x7632, R12 ;  /* 0x000076321c0cb816 */ /* 0x000fe4000000000c */
[----:B------:R-:W-:-:S02]  /*1df0*/  SEL R24, R13, R24, !P3 ;  /* 0x000000180d187207 */ /* 0x000fc40005800000 */
[----:B------:R-:W-:Y:S02]  /*1e00*/  SEL R30, R14, R30, !P2 ;  /* 0x0000001e0e1e7207 */ /* 0x000fe40005000000 */
[C---:B------:R-:W-:Y:S02]  /*1e10*/  SEL R10, R29.reuse, R10, !P2 ;  /* 0x0000000a1d0a7207 */ /* 0x040fe40005000000 */
[----:B------:R-:W-:Y:S02]  /*1e20*/  @!P4 PRMT R6, R29, 0x7632, R6 ;  /* 0x000076321d06c816 */ /* 0x000fe40000000006 */
[----:B------:R-:W-:Y:S02]  /*1e30*/  SEL R0, R21, R0, !P4 ;  /* 0x0000000015007207 */ /* 0x000fe40006000000 */
[----:B------:R-:W-:Y:S02]  /*1e40*/  SEL R32, R32, RZ, P1 ;  /* 0x000000ff20207207 */ /* 0x000fe40000800000 */
[----:B------:R-:W-:-:S02]  /*1e50*/  SEL R26, R26, RZ, P3 ;  /* 0x000000ff1a1a7207 */ /* 0x000fc40001800000 */
[----:B------:R-:W-:Y:S02]  /*1e60*/  SEL R33, R33, RZ, P2 ;  /* 0x000000ff21217207 */ /* 0x000fe40001000000 */
[----:B------:R-:W-:Y:S01]  /*1e70*/  SEL R3, R3, RZ, P4 ;  /* 0x000000ff03037207 */ /* 0x000fe20002000000 */
[----:B------:R-:W-:Y:S06]  /*1e80*/  @!P5 BRA `(.L_x_2311) ;  /* 0xfffffffc0000d947 */ /* 0x000fec000383ffff */
.L_x_2310:
[----:B------:R-:W-:Y:S05]  /*1e90*/  BSYNC.RECONVERGENT B0 ;  /* 0x0000000000007941 */ /* 0x000fea0003800200 */
.L_x_2309:
        /* <DEDUP_REMOVED lines=23> */
.L_x_2313:
[----:B------:R-:W-:Y:S05]  /*2010*/  BSYNC.RECONVERGENT B0 ;  /* 0x0000000000007941 */ /* 0x000fea0003800200 */
.L_x_2312:
[----:B------:R-:W-:Y:S02]  /*2020*/  PRMT R4, R12, 0x9910, RZ ;  /* 0x000099100c047816 */ /* 0x000fe400000000ff */
[----:B------:R-:W-:Y:S02]  /*2030*/  PRMT R5, R9, 0x9910, RZ ;  /* 0x0000991009057816 */ /* 0x000fe400000000ff */
[----:B------:R-:W-:Y:S02]  /*2040*/  ISETP.GE.U32.AND P0, PT, R35, R24, PT ;  /* 0x000000182300720c */ /* 0x000fe40003f06070 */
[CC--:B------:R-:W-:Y:S02]  /*2050*/  ISETP.NE.AND P2, PT, R5.reuse, R4.reuse, PT ;  /* 0x000000040500720c */ /* 0x0c0fe40003f45270 */
[----:B------:R-:W-:Y:S02]  /*2060*/  ISETP.GE.AND P1, PT, R5, R4, PT ;  /* 0x000000040500720c */ /* 0x000fe40003f26270 */
[----:B------:R-:W-:-:S02]  /*2070*/  ISETP.GE.AND.EX P0, PT, R32, R26, PT, P0 ;  /* 0x0000001a2000720c */ /* 0x000fc40003f06300 */
[----:B------:R-:W-:Y:S02]  /*2080*/  SEL R4, RZ, 0xffffffff, !P1 ;  /* 0xffffffffff047807 */ /* 0x000fe40004800000 */
[----:B------:R-:W-:Y:S02]  /*2090*/  PRMT R15, RZ, 0x7610, R15 ;  /* 0x00007610ff0f7816 */ /* 0x000fe4000000000f */
[----:B------:R-:W-:-:S03]  /*20a0*/  PRMT R13, RZ, 0x7610, R13 ;  /* 0x00007610ff0d7816 */ /* 0x000fc6000000000d */
        /* <DEDUP_REMOVED lines=31> */
[----:B------:R-:W-:Y:S02]  /*22a0*/  CS2R R6, SRZ ;  /* 0x0000000000067805 */ /* 0x000fe4000001ff00 */
[----:B------:R-:W-:Y:S02]  /*22b0*/  SEL R3, R3, R8, !P0 ;  /* 0x0000000803037207 */ /* 0x000fe40004000000 */
[----:B------:R-:W-:Y:S01]  /*22c0*/  CS2R R8, SRZ ;  /* 0x0000000000087805 */ /* 0x000fe2000001ff00 */
[----:B------:R-:W-:Y:S06]  /*22d0*/  BRA `(.L_x_2302) ;  /* 0x0000011400a47947 */ /* 0x000fec0003800000 */
.L_x_2303:
        /* <DEDUP_REMOVED lines=29> */
[--C-:B--2---:R-:W-:Y:S02]  /*24b0*/  IMAD.MOV.U32 R16, RZ, RZ, R15.reuse ;  /* 0x000000ffff107224 */ /* 0x104fe400078e000f */
        /* <DEDUP_REMOVED lines=14> */
[--C-:B---3--:R-:W-:Y:S02]  /*25a0*/  IMAD.MOV.U32 R31, RZ, RZ, R0.reuse ;  /* 0x000000ffff1f7224 */ /* 0x108fe400078e0000 */
        /* <DEDUP_REMOVED lines=57> */
[----:B------:R-:W-:-:S07]  /*2940*/  IMAD.MOV.U32 R63, RZ, RZ, R20 ;  /* 0x000000ffff3f7224 */ /* 0x000fce00078e0014 */
.L_x_2318:
[----:B------:R-:W-:-:S05]  /*2950*/  SHF.R.U32.HI R11, RZ, 0x2, R52 ;  /* 0x00000002ff0b7819 */ /* 0x000fca0000011634 */
[----:B------:R-:W-:-:S06]  /*2960*/  IMAD.WIDE.U32 R10, R11, 0x8, R22 ;  /* 0x000000080b0a7825 */ /* 0x000fcc00078e0016 */
[----:B------:R-:W2:Y:S01]  /*2970*/  LDG.E.64 R10, desc[UR36][R10.64] ;  /* 0x000000240a0a7981 */ /* 0x000ea2000c1e1b00 */
[----:B------:R-:W-:-:S05]  /*2980*/  IMAD.IADD R66, R52, 0x1, R3 ;  /* 0x0000000134427824 */ /* 0x000fca00078e0203 */
[----:B------:R-:W-:-:S05]  /*2990*/  SHF.R.U32.HI R9, RZ, 0x2, R66 ;  /* 0x00000002ff097819 */ /* 0x000fca0000011642 */
[----:B------:R-:W-:-:S06]  /*29a0*/  IMAD.WIDE.U32 R8, R9, 0x8, R22 ;  /* 0x0000000809087825 */ /* 0x000fcc00078e0016 */
[----:B------:R-:W3:Y:S01]  /*29b0*/  LDG.E.64 R8, desc[UR36][R8.64] ;  /* 0x0000002408087981 */ /* 0x000ee2000c1e1b00 */
[----:B------:R-:W-:-:S05]  /*29c0*/  IMAD.IADD R64, R66, 0x1, R3 ;  /* 0x0000000142407824 */ /* 0x000fca00078e0203 */
[----:B------:R-:W-:-:S05]  /*29d0*/  SHF.R.U32.HI R7, RZ, 0x2, R64 ;  /* 0x00000002ff077819 */ /* 0x000fca0000011640 */
[----:B------:R-:W-:-:S06]  /*29e0*/  IMAD.WIDE.U32 R6, R7, 0x8, R22 ;  /* 0x0000000807067825 */ /* 0x000fcc00078e0016 */
[----:B------:R-:W4:Y:S01]  /*29f0*/  LDG.E.64 R6, desc[UR36][R6.64] ;  /* 0x0000002406067981 */ /* 0x000f22000c1e1b00 */
[----:B------:R-:W-:-:S05]  /*2a00*/  IMAD.IADD R69, R64, 0x1, R3 ;  /* 0x0000000140457824 */ /* 0x000fca00078e0203 */
[----:B------:R-:W-:-:S05]  /*2a10*/  SHF.R.U32.HI R5, RZ, 0x2, R69 ;  /* 0x00000002ff057819 */ /* 0x000fca0000011645 */
[----:B------:R-:W-:-:S06]  /*2a20*/  IMAD.WIDE.U32 R4, R5, 0x8, R22 ;  /* 0x0000000805047825 */ /* 0x000fcc00078e0016 */
[----:B------:R-:W5:Y:S01]  /*2a30*/  LDG.E.64 R4, desc[UR36][R4.64] ;  /* 0x0000002404047981 */ /* 0x000f62000c1e1b00 */
[----:B------:R-:W-:Y:S02]  /*2a40*/  PRMT R73, R65, 0x9910, RZ ;  /* 0x0000991041497816 */ /* 0x000fe400000000ff */
[----:B------:R-:W-:Y:S02]  /*2a50*/  PRMT R71, R63, 0x9910, RZ ;  /* 0x000099103f477816 */ /* 0x000fe400000000ff */
[-C--:B------:R-:W-:Y:S02]  /*2a60*/  ISETP.GE.U32.AND P5, PT, R55, R52.reuse, PT ;  /* 0x000000343700720c */ /* 0x080fe40003fa6070 */
[----:B------:R-:W-:Y:S02]  /*2a70*/  ISETP.GE.U32.AND P0, PT, R43, R52, PT ;  /* 0x000000342b00720c */ /* 0x000fe40003f06070 */
[----:B------:R-:W-:Y:S02]  /*2a80*/  ISETP.GE.AND.EX P5, PT, R0, RZ, PT, P5 ;  /* 0x000000ff0000720c */ /* 0x000fe40003fa6350 */
[----:B------:R-:W-:-:S02]  /*2a90*/  ISETP.GE.AND.EX P0, PT, R53, RZ, PT, P0 ;  /* 0x000000ff3500720c */ /* 0x000fc40003f06300 */
[----:B------:R-:W-:Y:S02]  /*2aa0*/  PRMT R75, R58, 0x9910, RZ ;  /* 0x000099103a4b7816 */ /* 0x000fe400000000ff */
[----:B------:R-:W-:Y:S02]  /*2ab0*/  PRMT R77, R57, 0x9910, RZ ;  /* 0x00009910394d7816 */ /* 0x000fe400000000ff */
[----:B------:R-:W-:Y:S02]  /*2ac0*/  PRMT R79, R30, 0x9910, RZ ;  /* 0x000099101e4f7816 */ /* 0x000fe400000000ff */
[----:B------:R-:W-:Y:S02]  /*2ad0*/  PRMT R83, R26, 0x9910, RZ ;  /* 0x000099101a537816 */ /* 0x000fe400000000ff */
[----:B------:R-:W-:Y:S02]  /*2ae0*/  PRMT R81, R27, 0x9910, RZ ;  /* 0x000099101b517816 */ /* 0x000fe400000000ff */
[----:B--2---:R-:W-:-:S02]  /*2af0*/  PRMT R70, R10, 0xbb32, RZ ;  /* 0x0000bb320a467816 */ /* 0x004fc400000000ff */
[----:B------:R-:W-:Y:S02]  /*2b00*/  PRMT R68, R10, 0x9910, RZ ;  /* 0x000099100a447816 */ /* 0x000fe400000000ff */
[----:B------:R-:W-:Y:S02]  /*2b10*/  ISETP.NE.AND P2, PT, R73, R70, PT ;  /* 0x000000464900720c */ /* 0x000fe40003f45270 */
[CC--:B------:R-:W-:Y:S02]  /*2b20*/  ISETP.NE.AND P3, PT, R71.reuse, R68.reuse, PT ;  /* 0x000000444700720c */ /* 0x0c0fe40003f65270 */
[----:B------:R-:W-:Y:S02]  /*2b30*/  ISETP.GE.AND P1, PT, R71, R68, PT ;  /* 0x000000444700720c */ /* 0x000fe40003f26270 */
[----:B------:R-:W-:Y:S02]  /*2b40*/  ISETP.GE.AND P4, PT, R73, R70, PT ;  /* 0x000000464900720c */ /* 0x000fe40003f86270 */
[----:B------:R-:W-:-:S02]  /*2b50*/  PRMT R71, R61, 0x9910, RZ ;  /* 0x000099103d477816 */ /* 0x000fc400000000ff */
[----:B------:R-:W-:Y:S02]  /*2b60*/  PRMT R70, R11, 0x9910, RZ ;  /* 0x000099100b467816 */ /* 0x000fe400000000ff */
[----:B------:R-:W-:Y:S02]  /*2b70*/  SEL R68, RZ, 0xffffffff, !P5 ;  /* 0xffffffffff447807 */ /* 0x000fe40006800000 */
[CC--:B------:R-:W-:Y:S02]  /*2b80*/  ISETP.NE.AND P5, PT, R71.reuse, R70.reuse, PT ;  /* 0x000000464700720c */ /* 0x0c0fe40003fa5270 */
[----:B------:R-:W-:Y:S02]  /*2b90*/  ISETP.GE.AND P6, PT, R71, R70, PT ;  /* 0x000000464700720c */ /* 0x000fe40003fc6270 */
[----:B------:R-:W-:Y:S02]  /*2ba0*/  SEL R70, RZ, 0xffffffff, !P0 ;  /* 0xffffffffff467807 */ /* 0x000fe40004000000 */
[----:B------:R-:W-:-:S02]  /*2bb0*/  ISETP.GE.U32.AND P0, PT, R41, R52, PT ;  /* 0x000000342900720c */ /* 0x000fc40003f06070 */
[----:B------:R-:W-:Y:S02]  /*2bc0*/  @P2 SEL R70, RZ, 0xffffffff, !P4 ;  /* 0xffffffffff462807 */ /* 0x000fe40006000000 */
[----:B------:R-:W-:Y:S02]  /*2bd0*/  ISETP.GE.AND.EX P0, PT, R35, RZ, PT, P0 ;  /* 0x000000ff2300720c */ /* 0x000fe40003f06300 */
[----:B------:R-:W-:Y:S02]  /*2be0*/  ISETP.GE.U32.AND P4, PT, R42, R52, PT ;  /* 0x000000342a00720c */ /* 0x000fe40003f86070 */
[----:B------:R-:W-:Y:S02]  /*2bf0*/  @P3 SEL R68, RZ, 0xffffffff, !P1 ;  /* 0xffffffffff443807 */ /* 0x000fe40004800000 */
[----:B------:R-:W-:Y:S02]  /*2c00*/  SEL R71, RZ, 0xffffffff, !P0 ;  /* 0xffffffffff477807 */ /* 0x000fe40004000000 */
[----:B------:R-:W-:-:S02]  /*2c10*/  PRMT R73, R67, 0x9910, RZ ;  /* 0x0000991043497816 */ /* 0x000fc400000000ff */
[----:B------:R-:W-:Y:S02]  /*2c20*/  PRMT R72, R11, 0xbb32, RZ ;  /* 0x0000bb320b487816 */ /* 0x000fe400000000ff */
[----:B------:R-:W-:Y:S02]  /*2c30*/  ISETP.GE.U32.AND P0, PT, R29, R66, PT ;  /* 0x000000421d00720c */ /* 0x000fe40003f06070 */
[----:B------:R-:W-:Y:S02]  /*2c40*/  ISETP.GE.AND.EX P4, PT, R51, RZ, PT, P4 ;  /* 0x000000ff3300720c */ /* 0x000fe40003f86340 */
[----:B------:R-:W-:Y:S02]  /*2c50*/  LOP3.LUT R70, R70, 0x1, RZ, 0xc0, !PT ;  /* 0x0000000146467812 */ /* 0x000fe400078ec0ff */
[----:B------:R-:W-:Y:S02]  /*2c60*/  LOP3.LUT R68, R68, 0x1, RZ, 0xc0, !PT ;  /* 0x0000000144447812 */ /* 0x000fe400078ec0ff */
[----:B------:R-:W-:-:S02]  /*2c70*/  ISETP.NE.AND P3, PT, R73, R72, PT ;  /* 0x000000484900720c */ /* 0x000fc40003f65270 */
[----:B------:R-:W-:Y:S02]  /*2c80*/  ISETP.GE.AND P1, PT, R73, R72, PT ;  /* 0x000000484900720c */ /* 0x000fe40003f26270 */
[----:B------:R-:W-:Y:S02]  /*2c90*/  ISETP.GE.AND.EX P0, PT, R33, RZ, PT, P0 ;  /* 0x000000ff2100720c */ /* 0x000fe40003f06300 */
[----:B------:R-:W-:Y:S02]  /*2ca0*/  SEL R72, RZ, 0xffffffff, !P4 ;  /* 0xffffffffff487807 */ /* 0x000fe40006000000 */
[----:B------:R-:W-:Y:S02]  /*2cb0*/  ISETP.NE.U32.AND P4, PT, R70, 0x1, PT ;  /* 0x000000014600780c */ /* 0x000fe40003f85070 */
[----:B------:R-:W-:Y:S02]  /*2cc0*/  ISETP.NE.U32.AND P2, PT, R68, 0x1, PT ;  /* 0x000000014400780c */ /* 0x000fe40003f45070 */
[----:B------:R-:W-:-:S02]  /*2cd0*/  PRMT R73, R59, 0x9910, RZ ;  /* 0x000099103b497816 */ /* 0x000fc400000000ff */
[----:B---3--:R-:W-:Y:S02]  /*2ce0*/  PRMT R70, R8, 0x9910, RZ ;  /* 0x0000991008467816 */ /* 0x008fe400000000ff */
[----:B------:R-:W-:Y:S02]  /*2cf0*/  SEL R68, RZ, 0xffffffff, !P0 ;  /* 0xffffffffff447807 */ /* 0x000fe40004000000 */
[----:B------:R-:W-:Y:S02]  /*2d00*/  ISETP.GE.U32.AND P0, PT, R40, R66, PT ;  /* 0x000000422800720c */ /* 0x000fe40003f06070 */
[----:B------:R-:W-:Y:S02]  /*2d10*/  @P5 SEL R71, RZ, 0xffffffff, !P6 ;  /* 0xffffffffff475807 */ /* 0x000fe40007000000 */
[----:B------:R-:W-:Y:S02]  /*2d20*/  ISETP.NE.AND P6, PT, R73, R70, PT ;  /* 0x000000464900720c */ /* 0x000fe40003fc5270 */
[----:B------:R-:W-:-:S02]  /*2d30*/  ISETP.GE.AND.EX P0, PT, R32, RZ, PT, P0 ;  /* 0x000000ff2000720c */ /* 0x000fc40003f06300 */
[----:B------:R-:W-:Y:S02]  /*2d40*/  PRMT R74, R9, 0x9910, RZ ;  /* 0x00009910094a7816 */ /* 0x000fe400000000ff */
[----:B------:R-:W-:Y:S02]  /*2d50*/  ISETP.GE.AND P5, PT, R73, R70, PT ;  /* 0x000000464900720c */ /* 0x000fe40003fa6270 */
[----:B------:R-:W-:Y:S02]  /*2d60*/  SEL R70, RZ, 0xffffffff, !P0 ;  /* 0xffffffffff467807 */ /* 0x000fe40004000000 */
[----:B------:R-:W-:Y:S02]  /*2d70*/  ISETP.GE.U32.AND P0, PT, R38, R66, PT ;  /* 0x000000422600720c */ /* 0x000fe40003f06070 */
[----:B------:R-:W-:Y:S02]  /*2d80*/  @P3 SEL R72, RZ, 0xffffffff, !P1 ;  /* 0xffffffffff483807 */ /* 0x000fe40004800000 */
[----:B------:R-:W-:-:S02]  /*2d90*/  ISETP.NE.AND P1, PT, R75, R74, PT ;  /* 0x0000004a4b00720c */ /* 0x000fc40003f25270 */
[----:B------:R-:W-:Y:S02]  /*2da0*/  ISETP.GE.AND P3, PT, R75, R74, PT ;  /* 0x0000004a4b00720c */ /* 0x000fe40003f66270 */
[----:B------:R-:W-:Y:S02]  /*2db0*/  PRMT R74, R62, 0x9910, RZ ;  /* 0x000099103e4a7816 */ /* 0x000fe400000000ff */
[----:B------:R-:W-:Y:S02]  /*2dc0*/  PRMT R73, R8, 0xbb32, RZ ;  /* 0x0000bb3208497816 */ /* 0x000fe400000000ff */
[----:B------:R-:W-:Y:S02]  /*2dd0*/  ISETP.GE.AND.EX P0, PT, R46, RZ, PT, P0 ;  /* 0x000000ff2e00720c */ /* 0x000fe40003f06300 */
[----:B------:R-:W-:Y:S02]  /*2de0*/  PRMT R76, R9, 0xbb32, RZ ;  /* 0x0000bb32094c7816 */ /* 0x000fe400000000ff */
[----:B------:R-:W-:-:S02]  /*2df0*/  @P6 SEL R68, RZ, 0xffffffff, !P5 ;  /* 0xffffffffff446807 */ /* 0x000fc40006800000 */
[CC--:B------:R-:W-:Y:S02]  /*2e00*/  ISETP.NE.AND P6, PT, R74.reuse, R73.reuse, PT ;  /* 0x000000494a00720c */ /* 0x0c0fe40003fc5270 */
[----:B------:R-:W-:Y:S01]  /*2e10*/  ISETP.GE.AND P5, PT, R74, R73, PT ;  /* 0x000000494a00720c */ /* 0x000fe20003fa6270 */
[----:B------:R-:W-:Y:S01]  /*2e20*/  IMAD.MOV.U32 R74, RZ, RZ, R76 ;  /* 0x000000ffff4a7224 */ /* 0x000fe200078e004c */
[----:B------:R-:W-:Y:S02]  /*2e30*/  SEL R73, RZ, 0xffffffff, !P0 ;  /* 0xffffffffff497807 */ /* 0x000fe40004000000 */
[----:B------:R-:W-:Y:S02]  /*2e40*/  ISETP.GE.U32.AND P0, PT, R39, R66, PT ;  /* 0x000000422700720c */ /* 0x000fe40003f06070 */
[----:B------:R-:W-:Y:S02]  /*2e50*/  PRMT R75, R60, 0x9910, RZ ;  /* 0x000099103c4b7816 */ /* 0x000fe400000000ff */
[----:B------:R-:W-:-:S02]  /*2e60*/  ISETP.GE.AND.EX P0, PT, R50, RZ, PT, P0 ;  /* 0x000000ff3200720c */ /* 0x000fc40003f06300 */
[----:B------:R-:W-:Y:S02]  /*2e70*/  @P1 SEL R70, RZ, 0xffffffff, !P3 ;  /* 0xffffffffff461807 */ /* 0x000fe40005800000 */
[CC--:B------:R-:W-:Y:S02]  /*2e80*/  ISETP.NE.AND P3, PT, R75.reuse, R74.reuse, PT ;  /* 0x0000004a4b00720c */ /* 0x0c0fe40003f65270 */
[----:B------:R-:W-:Y:S02]  /*2e90*/  ISETP.GE.AND P1, PT, R75, R74, PT ;  /* 0x0000004a4b00720c */ /* 0x000fe40003f26270 */
[----:B----4-:R-:W-:Y:S02]  /*2ea0*/  PRMT R74, R6, 0x9910, RZ ;  /* 0x00009910064a7816 */ /* 0x010fe400000000ff */
[----:B------:R-:W-:Y:S02]  /*2eb0*/  SEL R75, RZ, 0xffffffff, !P0 ;  /* 0xffffffffff4b7807 */ /* 0x000fe40004000000 */
[----:B------:R-:W-:-:S02]  /*2ec0*/  ISETP.GE.U32.AND P0, PT, R47, R64, PT ;  /* 0x000000402f00720c */ /* 0x000fc40003f06070 */
[----:B------:R-:W-:Y:S02]  /*2ed0*/  PRMT R76, R56, 0x9910, RZ ;  /* 0x00009910384c7816 */ /* 0x000fe400000000ff */
[----:B------:R-:W-:Y:S02]  /*2ee0*/  @P6 SEL R73, RZ, 0xffffffff, !P5 ;  /* 0xffffffffff496807 */ /* 0x000fe40006800000 */
[CC--:B------:R-:W-:Y:S02]  /*2ef0*/  ISETP.NE.AND P5, PT, R77.reuse, R74.reuse, PT ;  /* 0x0000004a4d00720c */ /* 0x0c0fe40003fa5270 */
[----:B------:R-:W-:Y:S02]  /*2f00*/  ISETP.GE.AND.EX P0, PT, R44, RZ, PT, P0 ;  /* 0x000000ff2c00720c */ /* 0x000fe40003f06300 */
[----:B------:R-:W-:Y:S01]  /*2f10*/  ISETP.GE.AND P6, PT, R77, R74, PT ;  /* 0x0000004a4d00720c */ /* 0x000fe20003fc6270 */
[----:B------:R-:W-:Y:S01]  /*2f20*/  IMAD.MOV.U32 R77, RZ, RZ, R76 ;  /* 0x000000ffff4d7224 */ /* 0x000fe200078e004c */
[----:B------:R-:W-:-:S02]  /*2f30*/  PRMT R74, R6, 0xbb32, RZ ;  /* 0x0000bb32064a7816 */ /* 0x000fc400000000ff */
[----:B------:R-:W-:Y:S02]  /*2f40*/  SEL R76, RZ, 0xffffffff, !P0 ;  /* 0xffffffffff4c7807 */ /* 0x000fe40004000000 */
[----:B------:R-:W-:Y:S02]  /*2f50*/  ISETP.GE.U32.AND P0, PT, R37, R64, PT ;  /* 0x000000402500720c */ /* 0x000fe40003f06070 */
[----:B------:R-:W-:Y:S02]  /*2f60*/  @P3 SEL R75, RZ, 0xffffffff, !P1 ;  /* 0xffffffffff4b3807 */ /* 0x000fe40004800000 */
[----:B------:R-:W-:Y:S02]  /*2f70*/  ISETP.NE.AND P3, PT, R77, R74, PT ;  /* 0x0000004a4d00720c */ /* 0x000fe40003f65270 */
[----:B------:R-:W-:Y:S02]  /*2f80*/  PRMT R78, R7, 0x9910, RZ ;  /* 0x00009910074e7816 */ /* 0x000fe400000000ff */
[----:B------:R-:W-:-:S02]  /*2f90*/  ISETP.GE.AND.EX P0, PT, R49, RZ, PT, P0 ;  /* 0x000000ff3100720c */ /* 0x000fc40003f06300 */
[----:B------:R-:W-:Y:S02]  /*2fa0*/  ISETP.GE.AND P1, PT, R77, R74, PT ;  /* 0x0000004a4d00720c */ /* 0x000fe40003f26270 */
[----:B------:R-:W-:Y:S02]  /*2fb0*/  @P5 SEL R76, RZ, 0xffffffff, !P6 ;  /* 0xffffffffff4c5807 */ /* 0x000fe40007000000 */
[C---:B------:R-:W-:Y:S02]  /*2fc0*/  ISETP.NE.AND P6, PT, R79.reuse, R78, PT ;  /* 0x0000004e4f00720c */ /* 0x040fe40003fc5270 */
[----:B------:R-:W-:Y:S02]  /*2fd0*/  SEL R77, RZ, 0xffffffff, !P0 ;  /* 0xffffffffff4d7807 */ /* 0x000fe40004000000 */
[----:B------:R-:W-:Y:S02]  /*2fe0*/  ISETP.GE.U32.AND P0, PT, R36, R64, PT ;  /* 0x000000402400720c */ /* 0x000fe40003f06070 */
[----:B------:R-:W-:-:S02]  /*2ff0*/  ISETP.GE.AND P5, PT, R79, R78, PT ;  /* 0x0000004e4f00720c */ /* 0x000fc40003fa6270 */
[----:B------:R-:W-:Y:S02]  /*3000*/  PRMT R79, R54, 0x9910, RZ ;  /* 0x00009910364f7816 */ /* 0x000fe400000000ff */
[----:B------:R-:W-:Y:S02]  /*3010*/  PRMT R74, R7, 0xbb32, RZ ;  /* 0x0000bb32074a7816 */ /* 0x000fe400000000ff */
[----:B------:R-:W-:Y:S02]  /*3020*/  ISETP.GE.AND.EX P0, PT, R28, RZ, PT, P0 ;  /* 0x000000ff1c00720c */ /* 0x000fe40003f06300 */
[----:B------:R-:W-:Y:S02]  /*3030*/  @P3 SEL R77, RZ, 0xffffffff, !P1 ;  /* 0xffffffffff4d3807 */ /* 0x000fe40004800000 */
[----:B------:R-:W-:Y:S02]  /*3040*/  ISETP.NE.AND P1, PT, R79, R74, PT ;  /* 0x0000004a4f00720c */ /* 0x000fe40003f25270 */
[----:B------:R-:W-:-:S02]  /*3050*/  SEL R78, RZ, 0xffffffff, !P0 ;  /* 0xffffffffff4e7807 */ /* 0x000fc40004000000 */
[----:B------:R-:W-:Y:S02]  /*3060*/  ISETP.GE.U32.AND P0, PT, R34, R64, PT ;  /* 0x000000402200720c */ /* 0x000fe40003f06070 */
[----:B------:R-:W-:Y:S02]  /*3070*/  @P6 SEL R78, RZ, 0xffffffff, !P5 ;  /* 0xffffffffff4e6807 */ /* 0x000fe40006800000 */
[----:B------:R-:W-:Y:S02]  /*3080*/  ISETP.GE.AND.EX P6, PT, R45, RZ, PT, P0 ;  /* 0x000000ff2d00720c */ /* 0x000fe40003fc6300 */
[----:B-----5:R-:W-:Y:S02]  /*3090*/  PRMT R82, R4, 0xbb32, RZ ;  /* 0x0000bb3204527816 */ /* 0x020fe400000000ff */
[----:B------:R-:W-:Y:S02]  /*30a0*/  ISETP.GE.AND P3, PT, R79, R74, PT ;  /* 0x0000004a4f00720c */ /* 0x000fe40003f66270 */
[----:B------:R-:W-:-:S02]  /*30b0*/  SEL R79, RZ, 0xffffffff, !P6 ;  /* 0xffffffffff4f7807 */ /* 0x000fc40007000000 */
[-C--:B------:R-:W-:Y:S02]  /*30c0*/  ISETP.GE.U32.AND P5, PT, R48, R69.reuse, PT ;  /* 0x000000453000720c */ /* 0x080fe40003fa6070 */
[----:B------:R-:W-:Y:S02]  /*30d0*/  ISETP.GE.U32.AND P0, PT, R24, R69, PT ;  /* 0x000000451800720c */ /* 0x000fe40003f06070 */
[----:B------:R-:W-:Y:S02]  /*30e0*/  PRMT R74, R4, 0x9910, RZ ;  /* 0x00009910044a7816 */ /* 0x000fe400000000ff */
[----:B------:R-:W-:Y:S02]  /*30f0*/  ISETP.NE.AND P6, PT, R83, R82, PT ;  /* 0x000000525300720c */ /* 0x000fe40003fc5270 */
[----:B------:R-:W-:Y:S02]  /*3100*/  LOP3.LUT R71, R71, 0x1, RZ, 0xc0, !PT ;  /* 0x0000000147477812 */ /* 0x000fe400078ec0ff */
[----:B------:R-:W-:-:S02]  /*3110*/  @P1 SEL R79, RZ, 0xffffffff, !P3 ;  /* 0xffffffffff4f1807 */ /* 0x000fc40005800000 */
[----:B------:R-:W-:Y:S02]  /*3120*/  ISETP.GE.AND.EX P5, PT, R25, RZ, PT, P5 ;  /* 0x000000ff1900720c */ /* 0x000fe40003fa6350 */
[----:B------:R-:W-:Y:S02]  /*3130*/  ISETP.NE.AND P3, PT, R81, R74, PT ;  /* 0x0000004a5100720c */ /* 0x000fe40003f65270 */
[----:B------:R-:W-:Y:S02]  /*3140*/  ISETP.GE.AND.EX P0, PT, R21, RZ, PT, P0 ;  /* 0x000000ff1500720c */ /* 0x000fe40003f06300 */
[----:B------:R-:W-:Y:S02]  /*3150*/  ISETP.NE.U32.AND P1, PT, R71, 0x1, PT ;  /* 0x000000014700780c */ /* 0x000fe40003f25070 */
[----:B------:R-:W-:Y:S02]  /*3160*/  SEL R71, RZ, 0xffffffff, !P5 ;  /* 0xffffffffff477807 */ /* 0x000fe40006800000 */
[----:B------:R-:W-:-:S02]  /*3170*/  SEL R80, RZ, 0xffffffff, !P0 ;  /* 0xffffffffff507807 */ /* 0x000fc40004000000 */
[----:B------:R-:W-:Y:S02]  /*3180*/  ISETP.GE.AND P5, PT, R81, R74, PT ;  /* 0x0000004a5100720c */ /* 0x000fe40003fa6270 */
[----:B------:R-:W-:Y:S02]  /*3190*/  ISETP.GE.AND P0, PT, R83, R82, PT ;  /* 0x000000525300720c */ /* 0x000fe40003f06270 */
[----:B------:R-:W-:Y:S02]  /*31a0*/  PRMT R81, R20, 0x9910, RZ ;  /* 0x0000991014517816 */ /* 0x000fe400000000ff */
[----:B------:R-:W-:Y:S02]  /*31b0*/  PRMT R74, R5, 0x9910, RZ ;  /* 0x00009910054a7816 */ /* 0x000fe400000000ff */
[----:B------:R-:W-:Y:S02]  /*31c0*/  @P6 SEL R80, RZ, 0xffffffff, !P0 ;  /* 0xffffffffff506807 */ /* 0x000fe40004000000 */
[----:B------:R-:W-:-:S02]  /*31d0*/  ISETP.NE.AND P6, PT, R81, R74, PT ;  /* 0x0000004a5100720c */ /* 0x000fc40003fc5270 */
[----:B------:R-:W-:Y:S02]  /*31e0*/  @P3 SEL R71, RZ, 0xffffffff, !P5 ;  /* 0xffffffffff473807 */ /* 0x000fe40006800000 */
[----:B------:R-:W-:Y:S02]  /*31f0*/  ISETP.GE.U32.AND P3, PT, R15, R69, PT ;  /* 0x000000450f00720c */ /* 0x000fe40003f66070 */
[----:B------:R-:W-:Y:S02]  /*3200*/  LOP3.LUT R72, R72, 0x1, RZ, 0xc0, !PT ;  /* 0x0000000148487812 */ /* 0x000fe400078ec0ff */
[----:B------:R-:W-:Y:S02]  /*3210*/  ISETP.GE.AND.EX P0, PT, R13, RZ, PT, P3 ;  /* 0x000000ff0d00720c */ /* 0x000fe40003f06330 */
[----:B------:R-:W-:Y:S02]  /*3220*/  ISETP.GE.AND P3, PT, R81, R74, PT ;  /* 0x0000004a5100720c */ /* 0x000fe40003f66270 */
[----:B------:R-:W-:-:S02]  /*3230*/  PRMT R83, R12, 0x9910, RZ ;  /* 0x000099100c537816 */ /* 0x000fc400000000ff */
[----:B------:R-:W-:Y:S02]  /*3240*/  PRMT R82, R5, 0xbb32, RZ ;  /* 0x0000bb3205527816 */ /* 0x000fe400000000ff */
[----:B------:R-:W-:Y:S02]  /*3250*/  SEL R81, RZ, 0xffffffff, !P0 ;  /* 0xffffffffff517807 */ /* 0x000fe40004000000 */
[----:B------:R-:W-:Y:S02]  /*3260*/  ISETP.NE.U32.AND P5, PT, R72, 0x1, PT ;  /* 0x000000014800780c */ /* 0x000fe40003fa5070 */
[----:B------:R-:W-:Y:S02]  /*3270*/  @P6 SEL R81, RZ, 0xffffffff, !P3 ;  /* 0xffffffffff516807 */ /* 0x000fe40005800000 */
[----:B------:R-:W-:Y:S02]  /*3280*/  ISETP.NE.AND P3, PT, R83, R82, PT ;  /* 0x000000525300720c */ /* 0x000fe40003f65270 */
[----:B------:R-:W-:-:S02]  /*3290*/  SEL R55, R52, R55, !P2 ;  /* 0x0000003734377207 */ /* 0x000fc40005000000 */
[C---:B------:R-:W-:Y:S02]  /*32a0*/  SEL R43, R52.reuse, R43, !P4 ;  /* 0x0000002b342b7207 */ /* 0x040fe40006000000 */
[C---:B------:R-:W-:Y:S02]  /*32b0*/  SEL R41, R52.reuse, R41, !P1 ;  /* 0x0000002934297207 */ /* 0x040fe40004800000 */
[----:B------:R-:W-:Y:S01]  /*32c0*/  SEL R42, R52, R42, !P5 ;  /* 0x0000002a342a7207 */ /* 0x000fe20006800000 */
[----:B------:R-:W-:Y:S01]  /*32d0*/  IMAD.IADD R52, R69, 0x1, R3 ;  /* 0x0000000145347824 */ /* 0x000fe200078e0203 */
[----:B------:R-:W-:Y:S02]  /*32e0*/  PRMT R72, R10, 0x7632, R72 ;  /* 0x000076320a487816 */ /* 0x000fe40000000048 */
[----:B------:R-:W-:Y:S02]  /*32f0*/  ISETP.GE.U32.AND P0, PT, R16, R69, PT ;  /* 0x000000451000720c */ /* 0x000fe40003f06070 */
[----:B------:R-:W-:Y:S01]  /*3300*/  SEL R72, R72, R65, !P4 ;  /* 0x0000004148487207 */ /* 0x000fe20006000000 */
[----:B------:R-:W-:Y:S01]  /*3310*/  IMAD R65, R3, 0x3, R52 ;  /* 0x0000000303417824 */ /* 0x000fe200078e0234 */
[----:B------:R-:W-:-:S02]  /*3320*/  PRMT R74, R11, 0x7632, R74 ;  /* 0x000076320b4a7816 */ /* 0x000fc4000000004a */
[----:B------:R-:W-:Y:S02]  /*3330*/  ISETP.GE.AND.EX P0, PT, R31, RZ, PT, P0 ;  /* 0x000000ff1f00720c */ /* 0x000fe40003f06300 */
[----:B------:R-:W-:Y:S02]  /*3340*/  ISETP.GE.AND P6, PT, R83, R82, PT ;  /* 0x000000525300720c */ /* 0x000fe40003fc6270 */
[----:B------:R-:W-:Y:S02]  /*3350*/  LOP3.LUT R73, R73, 0x1, RZ, 0xc0, !PT ;  /* 0x0000000149497812 */ /* 0x000fe400078ec0ff */
[----:B------:R-:W-:Y:S02]  /*3360*/  LOP3.LUT R75, R75, 0x1, RZ, 0xc0, !PT ;  /* 0x000000014b4b7812 */ /* 0x000fe400078ec0ff */
[----:B------:R-:W-:Y:S02]  /*3370*/  LOP3.LUT R68, R68, 0x1, RZ, 0xc0, !PT ;  /* 0x0000000144447812 */ /* 0x000fe400078ec0ff */
[----:B------:R-:W-:-:S02]  /*3380*/  SEL R74, R74, R67, !P5 ;  /* 0x000000434a4a7207 */ /* 0x000fc40006800000 */
[----:B------:R-:W-:Y:S02]  /*3390*/  SEL R82, RZ, 0xffffffff, !P0 ;  /* 0xffffffffff527807 */ /* 0x000fe40004000000 */
[----:B------:R-:W-:Y:S02]  /*33a0*/  ISETP.GE.U32.AND P0, PT, R65, R14, PT ;  /* 0x0000000e4100720c */ /* 0x000fe40003f06070 */
[----:B------:R-:W-:Y:S02]  /*33b0*/  @P3 SEL R82, RZ, 0xffffffff, !P6 ;  /* 0xffffffffff523807 */ /* 0x000fe40007000000 */
[----:B------:R-:W-:Y:S02]  /*33c0*/  SEL R67, R10, R63, !P2 ;  /* 0x0000003f0a437207 */ /* 0x000fe40005000000 */
[----:B------:R-:W-:Y:S02]  /*33d0*/  SEL R0, R0, RZ, P2 ;  /* 0x000000ff00007207 */ /* 0x000fe40001000000 */
[----:B------:R-:W-:-:S02]  /*33e0*/  LOP3.LUT R70, R70, 0x1, RZ, 0xc0, !PT ;  /* 0x0000000146467812 */ /* 0x000fc400078ec0ff */
[----:B------:R-:W-:Y:S02]  /*33f0*/  ISETP.NE.U32.AND P3, PT, R73, 0x1, PT ;  /* 0x000000014900780c */ /* 0x000fe40003f65070 */
[----:B------:R-:W-:Y:S02]  /*3400*/  ISETP.NE.U32.AND P2, PT, R75, 0x1, PT ;  /* 0x000000014b00780c */ /* 0x000fe40003f45070 */
[----:B------:R-:W-:Y:S02]  /*3410*/  PRMT R63, R8, 0x7632, R63 ;  /* 0x00007632083f7816 */ /* 0x000fe4000000003f */
[----:B------:R-:W-:Y:S02]  /*3420*/  PRMT R65, R9, 0x7632, R65 ;  /* 0x0000763209417816 */ /* 0x000fe40000000041 */
[----:B------:R-:W-:Y:S02]  /*3430*/  ISETP.NE.U32.AND P6, PT, R68, 0x1, PT ;  /* 0x000000014400780c */ /* 0x000fe40003fc5070 */
[----:B------:R-:W-:-:S02]  /*3440*/  SEL R53, R53, RZ, P4 ;  /* 0x000000ff35357207 */ /* 0x000fc40002000000 */
[----:B------:R-:W-:Y:S02]  /*3450*/  LOP3.LUT R79, R79, 0x1, RZ, 0xc0, !PT ;  /* 0x000000014f4f7812 */ /* 0x000fe400078ec0ff */
[----:B------:R-:W-:Y:S02]  /*3460*/  ISETP.NE.U32.AND P4, PT, R70, 0x1, PT ;  /* 0x000000014600780c */ /* 0x000fe40003f85070 */
[----:B------:R-:W-:Y:S02]  /*3470*/  LOP3.LUT R76, R76, 0x1, RZ, 0xc0, !PT ;  /* 0x000000014c4c7812 */ /* 0x000fe400078ec0ff */
[----:B------:R-:W-:Y:S02]  /*3480*/  LOP3.LUT R77, R77, 0x1, RZ, 0xc0, !PT ;  /* 0x000000014d4d7812 */ /* 0x000fe400078ec0ff */
[----:B------:R-:W-:Y:S02]  /*3490*/  SEL R68, R63, R62, !P3 ;  /* 0x0000003e3f447207 */ /* 0x000fe40005800000 */
[----:B------:R-:W-:-:S02]  /*34a0*/  SEL R70, R65, R60, !P2 ;  /* 0x0000003c41467207 */ /* 0x000fc40005000000 */
[----:B------:R-:W-:Y:S02]  /*34b0*/  SEL R29, R66, R29, !P6 ;  /* 0x0000001d421d7207 */ /* 0x000fe40007000000 */
[----:B------:R-:W-:Y:S02]  /*34c0*/  SEL R60, R11, R61, !P1 ;  /* 0x0000003d0b3c7207 */ /* 0x000fe40004800000 */
[----:B------:R-:W-:Y:S02]  /*34d0*/  SEL R62, R8, R59, !P6 ;  /* 0x0000003b083e7207 */ /* 0x000fe40007000000 */
[----:B------:R-:W-:Y:S02]  /*34e0*/  SEL R33, R33, RZ, P6 ;  /* 0x000000ff21217207 */ /* 0x000fe40003000000 */
[----:B------:R-:W-:Y:S02]  /*34f0*/  SEL R35, R35, RZ, P1 ;  /* 0x000000ff23237207 */ /* 0x000fe40000800000 */
[----:B------:R-:W-:-:S02]  /*3500*/  SEL R51, R51, RZ, P5 ;  /* 0x000000ff33337207 */ /* 0x000fc40002800000 */
[----:B------:R-:W-:Y:S02]  /*3510*/  ISETP.NE.U32.AND P6, PT, R79, 0x1, PT ;  /* 0x000000014f00780c */ /* 0x000fe40003fc5070 */
[----:B------:R-:W-:Y:S02]  /*3520*/  PRMT R61, R7, 0x7632, R61 ;  /* 0x00007632073d7816 */ /* 0x000fe4000000003d */
[----:B------:R-:W-:Y:S02]  /*3530*/  ISETP.NE.U32.AND P1, PT, R76, 0x1, PT ;  /* 0x000000014c00780c */ /* 0x000fe40003f25070 */
[----:B------:R-:W-:Y:S02]  /*3540*/  ISETP.NE.U32.AND P5, PT, R77, 0x1, PT ;  /* 0x000000014d00780c */ /* 0x000fe40003fa5070 */
[----:B------:R-:W-:Y:S02]  /*3550*/  PRMT R59, R6, 0x7632, R59 ;  /* 0x00007632063b7816 */ /* 0x000fe4000000003b */
[----:B------:R-:W-:-:S02]  /*3560*/  LOP3.LUT R80, R80, 0x1, RZ, 0xc0, !PT ;  /* 0x0000000150507812 */ /* 0x000fc400078ec0ff */
[----:B------:R-:W-:Y:S02]  /*3570*/  LOP3.LUT R82, R82, 0x1, RZ, 0xc0, !PT ;  /* 0x0000000152527812 */ /* 0x000fe400078ec0ff */
[C---:B------:R-:W-:Y:S02]  /*3580*/  SEL R40, R66.reuse, R40, !P4 ;  /* 0x0000002842287207 */ /* 0x040fe40006000000 */
[C---:B------:R-:W-:Y:S02]  /*3590*/  SEL R38, R66.reuse, R38, !P3 ;  /* 0x0000002642267207 */ /* 0x040fe40005800000 */
[----:B------:R-:W-:Y:S02]  /*35a0*/  SEL R39, R66, R39, !P2 ;  /* 0x0000002742277207 */ /* 0x000fe40005000000 */
[----:B------:R-:W-:Y:S02]  /*35b0*/  LOP3.LUT R78, R78, 0x1, RZ, 0xc0, !PT ;  /* 0x000000014e4e7812 */ /* 0x000fe400078ec0ff */
[----:B------:R-:W-:-:S02]  /*35c0*/  SEL R66, R61, R54, !P6 ;  /* 0x000000363d427207 */ /* 0x000fc40007000000 */
[----:B------:R-:W-:Y:S02]  /*35d0*/  LOP3.LUT R71, R71, 0x1, RZ, 0xc0, !PT ;  /* 0x0000000147477812 */ /* 0x000fe400078ec0ff */
[----:B------:R-:W-:Y:S02]  /*35e0*/  LOP3.LUT R81, R81, 0x1, RZ, 0xc0, !PT ;  /* 0x0000000151517812 */ /* 0x000fe400078ec0ff */
[----:B------:R-:W-:Y:S02]  /*35f0*/  SEL R56, R59, R56, !P5 ;  /* 0x000000383b387207 */ /* 0x000fe40006800000 */
[----:B------:R-:W-:Y:S02]  /*3600*/  SEL R37, R64, R37, !P5 ;  /* 0x0000002540257207 */ /* 0x000fe40006800000 */
[----:B------:R-:W-:Y:S02]  /*3610*/  SEL R50, R50, RZ, P2 ;  /* 0x000000ff32327207 */ /* 0x000fe40001000000 */
[----:B------:R-:W-:-:S02]  /*3620*/  SEL R54, R6, R57, !P1 ;  /* 0x0000003906367207 */ /* 0x000fc40004800000 */
[----:B------:R-:W-:Y:S02]  /*3630*/  SEL R49, R49, RZ, P5 ;  /* 0x000000ff31317207 */ /* 0x000fe40002800000 */
[----:B------:R-:W-:Y:S02]  /*3640*/  ISETP.NE.U32.AND P2, PT, R80, 0x1, PT ;  /* 0x000000015000780c */ /* 0x000fe40003f45070 */
[----:B------:R-:W-:Y:S02]  /*3650*/  PRMT R59, R4, 0x7632, R59 ;  /* 0x00007632043b7816 */ /* 0x000fe4000000003b */
[----:B------:R-:W-:Y:S02]  /*3660*/  ISETP.NE.U32.AND P5, PT, R82, 0x1, PT ;  /* 0x000000015200780c */ /* 0x000fe40003fa5070 */
[----:B------:R-:W-:Y:S02]  /*3670*/  PRMT R57, R5, 0x7632, R57 ;  /* 0x0000763205397816 */ /* 0x000fe40000000039 */
[----:B------:R-:W-:-:S02]  /*3680*/  SEL R58, R9, R58, !P4 ;  /* 0x0000003a093a7207 */ /* 0x000fc40006000000 */
[----:B------:R-:W-:Y:S02]  /*3690*/  SEL R32, R32, RZ, P4 ;  /* 0x000000ff20207207 */ /* 0x000fe40002000000 */
[----:B------:R-:W-:Y:S02]  /*36a0*/  SEL R47, R64, R47, !P1 ;  /* 0x0000002f402f7207 */ /* 0x000fe40004800000 */
[----:B------:R-:W-:Y:S02]  /*36b0*/  SEL R46, R46, RZ, P3 ;  /* 0x000000ff2e2e7207 */ /* 0x000fe40001800000 */
[----:B------:R-:W-:Y:S02]  /*36c0*/  SEL R44, R44, RZ, P1 ;  /* 0x000000ff2c2c7207 */ /* 0x000fe40000800000 */
[----:B------:R-:W-:Y:S02]  /*36d0*/  ISETP.NE.U32.AND P4, PT, R78, 0x1, PT ;  /* 0x000000014e00780c */ /* 0x000fe40003f85070 */
[----:B------:R-:W-:-:S02]  /*36e0*/  ISETP.NE.U32.AND P3, PT, R71, 0x1, PT ;  /* 0x000000014700780c */ /* 0x000fc40003f65070 */
[----:B------:R-:W-:Y:S02]  /*36f0*/  ISETP.NE.U32.AND P1, PT, R81, 0x1, PT ;  /* 0x000000015100780c */ /* 0x000fe40003f25070 */
[----:B------:R-:W-:Y:S02]  /*3700*/  SEL R26, R59, R26, !P2 ;  /* 0x0000001a3b1a7207 */ /* 0x000fe40005000000 */
[----:B------:R-:W-:Y:S02]  /*3710*/  SEL R12, R57, R12, !P5 ;  /* 0x0000000c390c7207 */ /* 0x000fe40006800000 */
[----:B------:R-:W-:Y:S02]  /*3720*/  PRMT R63, R67, 0x7610, R63 ;  /* 0x00007610433f7816 */ /* 0x000fe4000000003f */
[----:B------:R-:W-:Y:S02]  /*3730*/  PRMT R61, R60, 0x7610, R61 ;  /* 0x000076103c3d7816 */ /* 0x000fe4000000003d */
[----:B------:R-:W-:-:S02]  /*3740*/  PRMT R59, R62, 0x7610, R59 ;  /* 0x000076103e3b7816 */ /* 0x000fc4000000003b */
[----:B------:R-:W-:Y:S02]  /*3750*/  PRMT R57, R54, 0x7610, R57 ;  /* 0x0000761036397816 */ /* 0x000fe40000000039 */
[C---:B------:R-:W-:Y:S02]  /*3760*/  SEL R36, R64.reuse, R36, !P4 ;  /* 0x0000002440247207 */ /* 0x040fe40006000000 */
[----:B------:R-:W-:Y:S02]  /*3770*/  SEL R34, R64, R34, !P6 ;  /* 0x0000002240227207 */ /* 0x000fe40007000000 */
[C---:B------:R-:W-:Y:S02]  /*3780*/  SEL R48, R69.reuse, R48, !P3 ;  /* 0x0000003045307207 */ /* 0x040fe40005800000 */
[C---:B------:R-:W-:Y:S02]  /*3790*/  SEL R24, R69.reuse, R24, !P2 ;  /* 0x0000001845187207 */ /* 0x040fe40005000000 */
[----:B------:R-:W-:-:S02]  /*37a0*/  SEL R15, R69, R15, !P1 ;  /* 0x0000000f450f7207 */ /* 0x000fc40004800000 */
[----:B------:R-:W-:Y:S02]  /*37b0*/  SEL R16, R69, R16, !P5 ;  /* 0x0000001045107207 */ /* 0x000fe40006800000 */
[----:B------:R-:W-:Y:S02]  /*37c0*/  PRMT R65, R72, 0x7610, R65 ;  /* 0x0000761048417816 */ /* 0x000fe40000000041 */
[----:B------:R-:W-:Y:S02]  /*37d0*/  PRMT R67, R74, 0x7610, R67 ;  /* 0x000076104a437816 */ /* 0x000fe40000000043 */
[----:B------:R-:W-:Y:S02]  /*37e0*/  PRMT R62, R68, 0x7610, R62 ;  /* 0x00007610443e7816 */ /* 0x000fe4000000003e */
[----:B------:R-:W-:Y:S02]  /*37f0*/  PRMT R60, R70, 0x7610, R60 ;  /* 0x00007610463c7816 */ /* 0x000fe4000000003c */
[----:B------:R-:W-:-:S02]  /*3800*/  SEL R30, R7, R30, !P4 ;  /* 0x0000001e071e7207 */ /* 0x000fc40006000000 */
[----:B------:R-:W-:Y:S02]  /*3810*/  SEL R28, R28, RZ, P4 ;  /* 0x000000ff1c1c7207 */ /* 0x000fe40002000000 */
[----:B------:R-:W-:Y:S02]  /*3820*/  SEL R45, R45, RZ, P6 ;  /* 0x000000ff2d2d7207 */ /* 0x000fe40003000000 */
[----:B------:R-:W-:Y:S02]  /*3830*/  PRMT R54, R66, 0x7610, R54 ;  /* 0x0000761042367816 */ /* 0x000fe40000000036 */
[----:B------:R-:W-:Y:S02]  /*3840*/  SEL R27, R4, R27, !P3 ;  /* 0x0000001b041b7207 */ /* 0x000fe40005800000 */
[----:B------:R-:W-:Y:S02]  /*3850*/  SEL R25, R25, RZ, P3 ;  /* 0x000000ff19197207 */ /* 0x000fe40001800000 */
[----:B------:R-:W-:-:S02]  /*3860*/  SEL R21, R21, RZ, P2 ;  /* 0x000000ff15157207 */ /* 0x000fc40001000000 */
[----:B------:R-:W-:Y:S02]  /*3870*/  SEL R20, R5, R20, !P1 ;  /* 0x0000001405147207 */ /* 0x000fe40004800000 */
[----:B------:R-:W-:Y:S02]  /*3880*/  SEL R13, R13, RZ, P1 ;  /* 0x000000ff0d0d7207 */ /* 0x000fe40000800000 */
[----:B------:R-:W-:Y:S01]  /*3890*/  SEL R31, R31, RZ, P5 ;  /* 0x000000ff1f1f7207 */ /* 0x000fe20002800000 */
[----:B------:R-:W-:Y:S06]  /*38a0*/  @!P0 BRA `(.L_x_2318) ;  /* 0xfffffff000288947 */ /* 0x000fec000383ffff */
[----:B------:R-:W-:Y:S05]  /*38b0*/  BSYNC.RECONVERGENT B1 ;  /* 0x0000000000017941 */ /* 0x000fea0003800200 */
.L_x_2317:
[C---:B------:R-:W-:Y:S02]  /*38c0*/  PRMT R66, R10.reuse, 0x7610, R66 ;  /* 0x000076100a427816 */ /* 0x040fe40000000042 */
[----:B------:R-:W-:Y:S02]  /*38d0*/  PRMT R68, R10, 0x7632, R68 ;  /* 0x000076320a447816 */ /* 0x000fe40000000044 */
[C---:B------:R-:W-:Y:S02]  /*38e0*/  PRMT R70, R11.reuse, 0x7610, R70 ;  /* 0x000076100b467816 */ /* 0x040fe40000000046 */
[----:B------:R-:W-:Y:S02]  /*38f0*/  PRMT R72, R11, 0x7632, R72 ;  /* 0x000076320b487816 */ /* 0x000fe40000000048 */
[C---:B------:R-:W-:Y:S02]  /*3900*/  PRMT R64, R8.reuse, 0x7610, R64 ;  /* 0x0000761008407816 */ /* 0x040fe40000000040 */
[----:B------:R-:W-:-:S02]  /*3910*/  PRMT R79, R8, 0x7632, R79 ;  /* 0x00007632084f7816 */ /* 0x000fc4000000004f */
        /* <DEDUP_REMOVED lines=9> */
[----:B------:R-:W-:-:S07]  /*39b0*/  PRMT R11, R5, 0x7632, R11 ;  /* 0x00007632050b7816 */ /* 0x000fce000000000b */
.L_x_2316:
[----:B------:R-:W-:Y:S05]  /*39c0*/  BSYNC.RECONVERGENT B0 ;  /* 0x0000000000007941 */ /* 0x000fea0003800200 */
.L_x_2315:
[----:B------:R-:W-:Y:S01]  /*39d0*/  ISETP.GE.U32.AND P0, PT, R52, R14, PT ;  /* 0x0000000e3400720c */ /* 0x000fe20003f06070 */
[----:B------:R-:W-:-:S12]  /*39e0*/  BSSY.RECONVERGENT B0, `(.L_x_2319) ;  /* 0x0000026000007945 */ /* 0x000fd80003800200 */
[----:B------:R-:W-:Y:S05]  /*39f0*/  @P0 BRA `(.L_x_2320) ;  /* 0x0000000000900947 */ /* 0x000fea0003800000 */
[----:B------:R-:W-:-:S05]  /*3a00*/  SHF.R.U32.HI R5, RZ, 0x2, R52 ;  /* 0x00000002ff057819 */ /* 0x000fca0000011634 */
[----:B------:R-:W-:-:S06]  /*3a10*/  IMAD.WIDE.U32 R4, R5, 0x8, R22 ;  /* 0x0000000805047825 */ /* 0x000fcc00078e0016 */
[----:B------:R-:W2:Y:S01]  /*3a20*/  LDG.E.64 R4, desc[UR36][R4.64] ;  /* 0x0000002404047981 */ /* 0x000ea2000c1e1b00 */
[----:B------:R-:W-:-:S05]  /*3a30*/  IMAD.IADD R6, R52, 0x1, R3 ;  /* 0x0000000134067824 */ /* 0x000fca00078e0203 */
[----:B------:R-:W-:Y:S02]  /*3a40*/  ISETP.GE.U32.AND P1, PT, R6, R14, PT ;  /* 0x0000000e0600720c */ /* 0x000fe40003f26070 */
[C---:B--2---:R-:W-:Y:S02]  /*3a50*/  PRMT R66, R4.reuse, 0x7610, R66 ;  /* 0x0000761004427816 */ /* 0x044fe40000000042 */
[----:B------:R-:W-:Y:S02]  /*3a60*/  PRMT R68, R4, 0x7632, R68 ;  /* 0x0000763204447816 */ /* 0x000fe40000000044 */
[C---:B------:R-:W-:Y:S02]  /*3a70*/  PRMT R70, R5.reuse, 0x7610, R70 ;  /* 0x0000761005467816 */ /* 0x040fe40000000046 */
[----:B------:R-:W-:-:S05]  /*3a80*/  PRMT R72, R5, 0x7632, R72 ;  /* 0x0000763205487816 */ /* 0x000fca0000000048 */
        /* <DEDUP_REMOVED lines=11> */
[----:B------:R-:W-:Y:S01]  /*3b40*/  IMAD.IADD R7, R6, 0x1, R3 ;  /* 0x0000000106077824 */ /* 0x000fe200078e0203 */
[----:B------:R-:W-:-:S04]  /*3b50*/  SHF.R.U32.HI R5, RZ, 0x2, R6 ;  /* 0x00000002ff057819 */ /* 0x000fc80000011606 */
[----:B------:R-:W-:Y:S01]  /*3b60*/  ISETP.GE.U32.AND P1, PT, R7, R14, PT ;  /* 0x0000000e0700720c */ /* 0x000fe20003f26070 */
[----:B------:R-:W-:-:S06]  /*3b70*/  IMAD.WIDE.U32 R4, R5, 0x8, R22 ;  /* 0x0000000805047825 */ /* 0x000fcc00078e0016 */
[----:B------:R-:W2:Y:S06]  /*3b80*/  LDG.E.64 R4, desc[UR36][R4.64] ;  /* 0x0000002404047981 */ /* 0x000eac000c1e1b00 */
[----:B------:R-:W-:-:S05]  /*3b90*/  @!P1 SHF.R.U32.HI R7, RZ, 0x2, R7 ;  /* 0x00000002ff079819 */ /* 0x000fca0000011607 */
[----:B------:R-:W-:-:S06]  /*3ba0*/  @!P1 IMAD.WIDE.U32 R6, R7, 0x8, R22 ;  /* 0x0000000807069825 */ /* 0x000fcc00078e0016 */
[----:B------:R-:W3:Y:S01]  /*3bb0*/  @!P1 LDG.E.64 R6, desc[UR36][R6.64] ;  /* 0x0000002406069981 */ /* 0x000ee2000c1e1b00 */
[C---:B--2---:R-:W-:Y:S02]  /*3bc0*/  PRMT R10, R4.reuse, 0x7610, R10 ;  /* 0x00007610040a7816 */ /* 0x044fe4000000000a */
[----:B------:R-:W-:Y:S02]  /*3bd0*/  PRMT R71, R4, 0x7632, R71 ;  /* 0x0000763204477816 */ /* 0x000fe40000000047 */
[C---:B------:R-:W-:Y:S02]  /*3be0*/  PRMT R75, R5.reuse, 0x7610, R75 ;  /* 0x00007610054b7816 */ /* 0x040fe4000000004b */
[----:B------:R-:W-:Y:S02]  /*3bf0*/  PRMT R73, R5, 0x7632, R73 ;  /* 0x0000763205497816 */ /* 0x000fe40000000049 */
[C---:B---3--:R-:W-:Y:S02]  /*3c00*/  @!P1 PRMT R8, R6.reuse, 0x7610, R8 ;  /* 0x0000761006089816 */ /* 0x048fe40000000008 */
[----:B------:R-:W-:-:S02]  /*3c10*/  @!P1 PRMT R9, R6, 0x7632, R9 ;  /* 0x0000763206099816 */ /* 0x000fc40000000009 */
[C---:B------:R-:W-:Y:S02]  /*3c20*/  @!P1 PRMT R69, R7.reuse, 0x7610, R69 ;  /* 0x0000761007459816 */ /* 0x040fe40000000045 */
[----:B------:R-:W-:-:S07]  /*3c30*/  @!P1 PRMT R11, R7, 0x7632, R11 ;  /* 0x00007632070b9816 */ /* 0x000fce000000000b */
.L_x_2320:
[----:B------:R-:W-:Y:S05]  /*3c40*/  BSYNC.RECONVERGENT B0 ;  /* 0x0000000000007941 */ /* 0x000fea0003800200 */
.L_x_2319:
[----:B------:R-:W-:Y:S04]  /*3c50*/  BSSY.RECONVERGENT B0, `(.L_x_2321) ;  /* 0x00000db000007945 */ /* 0x000fe80003800200 */
[----:B------:R-:W-:Y:S05]  /*3c60*/  @P0 BRA `(.L_x_2322) ;  /* 0x0000000c00640947 */ /* 0x000fea0003800000 */
[----:B------:R-:W-:Y:S02]  /*3c70*/  PRMT R4, R66, 0x9910, RZ ;  /* 0x0000991042047816 */ /* 0x000fe400000000ff */
[----:B------:R-:W-:Y:S02]  /*3c80*/  PRMT R5, R63, 0x9910, RZ ;  /* 0x000099103f057816 */ /* 0x000fe400000000ff */
[----:B------:R-:W-:Y:S02]  /*3c90*/  PRMT R6, R68, 0x9910, RZ ;  /* 0x0000991044067816 */ /* 0x000fe400000000ff */
[----:B------:R-:W-:Y:S02]  /*3ca0*/  PRMT R7, R65, 0x9910, RZ ;  /* 0x0000991041077816 */ /* 0x000fe400000000ff */
[CC--:B------:R-:W-:Y:S02]  /*3cb0*/  ISETP.NE.AND P5, PT, R5.reuse, R4.reuse, PT ;  /* 0x000000040500720c */ /* 0x0c0fe40003fa5270 */
[----:B------:R-:W-:-:S02]  /*3cc0*/  ISETP.GE.AND P2, PT, R5, R4, PT ;  /* 0x000000040500720c */ /* 0x000fc40003f46270 */
[CC--:B------:R-:W-:Y:S02]  /*3cd0*/  ISETP.NE.AND P3, PT, R7.reuse, R6.reuse, PT ;  /* 0x000000060700720c */ /* 0x0c0fe40003f65270 */
[----:B------:R-:W-:Y:S02]  /*3ce0*/  ISETP.GE.AND P1, PT, R7, R6, PT ;  /* 0x000000060700720c */ /* 0x000fe40003f26270 */
[----:B------:R-:W-:Y:S02]  /*3cf0*/  ISETP.GE.U32.AND P0, PT, R55, R52, PT ;  /* 0x000000343700720c */ /* 0x000fe40003f06070 */
[----:B------:R-:W-:Y:S02]  /*3d00*/  PRMT R5, R70, 0x9910, RZ ;  /* 0x0000991046057816 */ /* 0x000fe400000000ff */
[----:B------:R-:W-:Y:S02]  /*3d10*/  PRMT R6, R61, 0x9910, RZ ;  /* 0x000099103d067816 */ /* 0x000fe400000000ff */
[----:B------:R-:W-:-:S02]  /*3d20*/  ISETP.GE.AND.EX P0, PT, R0, RZ, PT, P0 ;  /* 0x000000ff0000720c */ /* 0x000fc40003f06300 */
[CC--:B------:R-:W-:Y:S02]  /*3d30*/  ISETP.NE.AND P4, PT, R6.reuse, R5.reuse, PT ;  /* 0x000000050600720c */ /* 0x0c0fe40003f85270 */
[----:B------:R-:W-:Y:S02]  /*3d40*/  SEL R4, RZ, 0xffffffff, !P2 ;  /* 0xffffffffff047807 */ /* 0x000fe40005000000 */
[----:B------:R-:W-:Y:S02]  /*3d50*/  @!P5 SEL R4, RZ, 0xffffffff, !P0 ;  /* 0xffffffffff04d807 */ /* 0x000fe40004000000 */
[----:B------:R-:W-:Y:S02]  /*3d60*/  ISETP.GE.U32.AND P0, PT, R41, R52, PT ;  /* 0x000000342900720c */ /* 0x000fe40003f06070 */
[----:B------:R-:W-:Y:S02]  /*3d70*/  ISETP.GE.AND P6, PT, R6, R5, PT ;  /* 0x000000050600720c */ /* 0x000fe40003fc6270 */
[----:B------:R-:W-:-:S02]  /*3d80*/  ISETP.GE.AND.EX P0, PT, R35, RZ, PT, P0 ;  /* 0x000000ff2300720c */ /* 0x000fc40003f06300 */
[----:B------:R-:W-:Y:S02]  /*3d90*/  PRMT R7, R72, 0x9910, RZ ;  /* 0x0000991048077816 */ /* 0x000fe400000000ff */
[----:B------:R-:W-:Y:S02]  /*3da0*/  PRMT R22, R67, 0x9910, RZ ;  /* 0x0000991043167816 */ /* 0x000fe400000000ff */
[----:B------:R-:W-:Y:S02]  /*3db0*/  LOP3.LUT R4, R4, 0x1, RZ, 0xc0, !PT ;  /* 0x0000000104047812 */ /* 0x000fe400078ec0ff */
[----:B------:R-:W-:Y:S02]  /*3dc0*/  SEL R6, RZ, 0xffffffff, !P6 ;  /* 0xffffffffff067807 */ /* 0x000fe40007000000 */
[----:B------:R-:W-:Y:S02]  /*3dd0*/  @!P4 SEL R6, RZ, 0xffffffff, !P0 ;  /* 0xffffffffff06c807 */ /* 0x000fe40004000000 */
[----:B------:R-:W-:-:S02]  /*3de0*/  ISETP.NE.AND P5, PT, R22, R7, PT ;  /* 0x000000071600720c */ /* 0x000fc40003fa5270 */
[----:B------:R-:W-:Y:S02]  /*3df0*/  ISETP.NE.U32.AND P0, PT, R4, 0x1, PT ;  /* 0x000000010400780c */ /* 0x000fe40003f05070 */
[----:B------:R-:W-:Y:S02]  /*3e00*/  SEL R5, RZ, 0xffffffff, !P1 ;  /* 0xffffffffff057807 */ /* 0x000fe40004800000 */
[----:B------:R-:W-:Y:S01]  /*3e10*/  SEL R63, R66, R63, !P0 ;  /* 0x0000003f423f7207 */ /* 0x000fe20004000000 */
[----:B------:R-:W-:Y:S01]  /*3e20*/  IMAD.IADD R66, R52, 0x1, R3 ;  /* 0x0000000134427824 */ /* 0x000fe200078e0203 */
[-C--:B------:R-:W-:Y:S02]  /*3e30*/  ISETP.GE.U32.AND P2, PT, R43, R52.reuse, PT ;  /* 0x000000342b00720c */ /* 0x080fe40003f46070 */
[----:B------:R-:W-:Y:S02]  /*3e40*/  ISETP.GE.U32.AND P1, PT, R42, R52, PT ;  /* 0x000000342a00720c */ /* 0x000fe40003f26070 */
[----:B------:R-:W-:-:S02]  /*3e50*/  ISETP.GE.AND P6, PT, R22, R7, PT ;  /* 0x000000071600720c */ /* 0x000fc40003fc6270 */
[----:B------:R-:W-:Y:S02]  /*3e60*/  ISETP.GE.AND.EX P2, PT, R53, RZ, PT, P2 ;  /* 0x000000ff3500720c */ /* 0x000fe40003f46320 */
[----:B------:R-:W-:Y:S02]  /*3e70*/  ISETP.GE.AND.EX P1, PT, R51, RZ, PT, P1 ;  /* 0x000000ff3300720c */ /* 0x000fe40003f26310 */
[----:B------:R-:W-:Y:S02]  /*3e80*/  ISETP.GE.U32.AND P4, PT, R66, R14, PT ;  /* 0x0000000e4200720c */ /* 0x000fe40003f86070 */
[----:B------:R-:W-:Y:S02]  /*3e90*/  SEL R7, RZ, 0xffffffff, !P6 ;  /* 0xffffffffff077807 */ /* 0x000fe40007000000 */
[----:B------:R-:W-:Y:S02]  /*3ea0*/  @!P3 SEL R5, RZ, 0xffffffff, !P2 ;  /* 0xffffffffff05b807 */ /* 0x000fe40005000000 */
[----:B------:R-:W-:-:S02]  /*3eb0*/  @!P5 SEL R7, RZ, 0xffffffff, !P1 ;  /* 0xffffffffff07d807 */ /* 0x000fc40004800000 */
[----:B------:R-:W-:Y:S02]  /*3ec0*/  LOP3.LUT R5, R5, 0x1, RZ, 0xc0, !PT ;  /* 0x0000000105057812 */ /* 0x000fe400078ec0ff */
[----:B------:R-:W-:Y:S02]  /*3ed0*/  LOP3.LUT R6, R6, 0x1, RZ, 0xc0, !PT ;  /* 0x0000000106067812 */ /* 0x000fe400078ec0ff */
[----:B------:R-:W-:Y:S02]  /*3ee0*/  LOP3.LUT R7, R7, 0x1, RZ, 0xc0, !PT ;  /* 0x0000000107077812 */ /* 0x000fe400078ec0ff */
[----:B------:R-:W-:Y:S02]  /*3ef0*/  ISETP.NE.U32.AND P1, PT, R5, 0x1, PT ;  /* 0x000000010500780c */ /* 0x000fe40003f25070 */
[----:B------:R-:W-:Y:S02]  /*3f00*/  ISETP.NE.U32.AND P2, PT, R6, 0x1, PT ;  /* 0x000000010600780c */ /* 0x000fe40003f45070 */
[----:B------:R-:W-:-:S02]  /*3f10*/  ISETP.NE.U32.AND P3, PT, R7, 0x1, PT ;  /* 0x000000010700780c */ /* 0x000fc40003f65070 */
[----:B------:R-:W-:Y:S02]  /*3f20*/  SEL R65, R68, R65, !P1 ;  /* 0x0000004144417207 */ /* 0x000fe40004800000 */
[----:B------:R-:W-:Y:S02]  /*3f30*/  SEL R61, R70, R61, !P2 ;  /* 0x0000003d463d7207 */ /* 0x000fe40005000000 */
[----:B------:R-:W-:Y:S02]  /*3f40*/  SEL R67, R72, R67, !P3 ;  /* 0x0000004348437207 */ /* 0x000fe40005800000 */
[C---:B------:R-:W-:Y:S02]  /*3f50*/  SEL R55, R52.reuse, R55, !P0 ;  /* 0x0000003734377207 */ /* 0x040fe40004000000 */
[C---:B------:R-:W-:Y:S02]  /*3f60*/  SEL R43, R52.reuse, R43, !P1 ;  /* 0x0000002b342b7207 */ /* 0x040fe40004800000 */
[----:B------:R-:W-:-:S02]  /*3f70*/  SEL R41, R52, R41, !P2 ;  /* 0x0000002934297207 */ /* 0x000fc40005000000 */
[----:B------:R-:W-:Y:S02]  /*3f80*/  SEL R42, R52, R42, !P3 ;  /* 0x0000002a342a7207 */ /* 0x000fe40005800000 */
[----:B------:R-:W-:Y:S02]  /*3f90*/  SEL R0, R0, RZ, P0 ;  /* 0x000000ff00007207 */ /* 0x000fe40000000000 */
[----:B------:R-:W-:Y:S02]  /*3fa0*/  SEL R53, R53, RZ, P1 ;  /* 0x000000ff35357207 */ /* 0x000fe40000800000 */
[----:B------:R-:W-:Y:S02]  /*3fb0*/  SEL R35, R35, RZ, P2 ;  /* 0x000000ff23237207 */ /* 0x000fe40001000000 */
[----:B------:R-:W-:Y:S01]  /*3fc0*/  SEL R51, R51, RZ, P3 ;  /* 0x000000ff33337207 */ /* 0x000fe20001800000 */
[----:B------:R-:W-:Y:S06]  /*3fd0*/  @P4 BRA `(.L_x_2322) ;  /* 0x0000000800884947 */ /* 0x000fec0003800000 */
[----:B------:R-:W-:Y:S01]  /*3fe0*/  PRMT R4, R64, 0x9910, RZ ;  /* 0x0000991040047816 */ /* 0x000fe200000000ff */
[----:B------:R-:W-:Y:S01]  /*3ff0*/  IMAD.IADD R23, R66, 0x1, R3 ;  /* 0x0000000142177824 */ /* 0x000fe200078e0203 */
[----:B------:R-:W-:Y:S02]  /*4000*/  PRMT R5, R59, 0x9910, RZ ;  /* 0x000099103b057816 */ /* 0x000fe400000000ff */
[----:B------:R-:W-:Y:S02]  /*4010*/  PRMT R6, R79, 0x9910, RZ ;  /* 0x000099104f067816 */ /* 0x000fe400000000ff */
[CC--:B------:R-:W-:Y:S02]  /*4020*/  ISETP.NE.AND P5, PT, R5.reuse, R4.reuse, PT ;  /* 0x000000040500720c */ /* 0x0c0fe40003fa5270 */
        /* <DEDUP_REMOVED lines=8> */
[----:B------:R-:W-:Y:S02]  /*40b0*/  PRMT R7, R77, 0x9910, RZ ;  /* 0x000099104d077816 */ /* 0x000fe400000000ff */
[----:B------:R-:W-:Y:S02]  /*40c0*/  PRMT R22, R60, 0x9910, RZ ;  /* 0x000099103c167816 */ /* 0x000fe400000000ff */
[----:B------:R-:W-:Y:S02]  /*40d0*/  ISETP.NE.AND P4, PT, R6, R5, PT ;  /* 0x000000050600720c */ /* 0x000fe40003f85270 */
[----:B------:R-:W-:Y:S02]  /*40e0*/  SEL R4, RZ, 0xffffffff, !P2 ;  /* 0xffffffffff047807 */ /* 0x000fe40005000000 */
[----:B------:R-:W-:Y:S02]  /*40f0*/  @!P5 SEL R4, RZ, 0xffffffff, !P0 ;  /* 0xffffffffff04d807 */ /* 0x000fe40004000000 */
[----:B------:R-:W-:-:S02]  /*4100*/  ISETP.NE.AND P5, PT, R22, R7, PT ;  /* 0x000000071600720c */ /* 0x000fc40003fa5270 */
[-C--:B------:R-:W-:Y:S02]  /*4110*/  ISETP.GE.U32.AND P0, PT, R40, R66.reuse, PT ;  /* 0x000000422800720c */ /* 0x080fe40003f06070 */
[----:B------:R-:W-:Y:S02]  /*4120*/  ISETP.GE.AND P6, PT, R6, R5, PT ;  /* 0x000000050600720c */ /* 0x000fe40003fc6270 */
[----:B------:R-:W-:Y:S02]  /*4130*/  SEL R5, RZ, 0xffffffff, !P1 ;  /* 0xffffffffff057807 */ /* 0x000fe40004800000 */
[-C--:B------:R-:W-:Y:S02]  /*4140*/  ISETP.GE.U32.AND P2, PT, R38, R66.reuse, PT ;  /* 0x000000422600720c */ /* 0x080fe40003f46070 */
[----:B------:R-:W-:Y:S02]  /*4150*/  ISETP.GE.U32.AND P1, PT, R39, R66, PT ;  /* 0x000000422700720c */ /* 0x000fe40003f26070 */
[----:B------:R-:W-:-:S02]  /*4160*/  ISETP.GE.AND.EX P0, PT, R32, RZ, PT, P0 ;  /* 0x000000ff2000720c */ /* 0x000fc40003f06300 */
[----:B------:R-:W-:Y:S02]  /*4170*/  SEL R6, RZ, 0xffffffff, !P6 ;  /* 0xffffffffff067807 */ /* 0x000fe40007000000 */
[----:B------:R-:W-:Y:S02]  /*4180*/  ISETP.GE.AND P6, PT, R22, R7, PT ;  /* 0x000000071600720c */ /* 0x000fe40003fc6270 */
[----:B------:R-:W-:Y:S02]  /*4190*/  ISETP.GE.AND.EX P2, PT, R46, RZ, PT, P2 ;  /* 0x000000ff2e00720c */ /* 0x000fe40003f46320 */
[----:B------:R-:W-:Y:S02]  /*41a0*/  ISETP.GE.AND.EX P1, PT, R50, RZ, PT, P1 ;  /* 0x000000ff3200720c */ /* 0x000fe40003f26310 */
[----:B------:R-:W-:Y:S02]  /*41b0*/  @!P4 SEL R6, RZ, 0xffffffff, !P0 ;  /* 0xffffffffff06c807 */ /* 0x000fe40004000000 */
[----:B------:R-:W-:-:S02]  /*41c0*/  ISETP.GE.U32.AND P4, PT, R23, R14, PT ;  /* 0x0000000e1700720c */ /* 0x000fc40003f86070 */
[----:B------:R-:W-:Y:S02]  /*41d0*/  SEL R7, RZ, 0xffffffff, !P6 ;  /* 0xffffffffff077807 */ /* 0x000fe40007000000 */
[----:B------:R-:W-:Y:S02]  /*41e0*/  @!P3 SEL R5, RZ, 0xffffffff, !P2 ;  /* 0xffffffffff05b807 */ /* 0x000fe40005000000 */
[----:B------:R-:W-:Y:S02]  /*41f0*/  @!P5 SEL R7, RZ, 0xffffffff, !P1 ;  /* 0xffffffffff07d807 */ /* 0x000fe40004800000 */
[----:B------:R-:W-:Y:S02]  /*4200*/  LOP3.LUT R4, R4, 0x1, RZ, 0xc0, !PT ;  /* 0x0000000104047812 */ /* 0x000fe400078ec0ff */
[----:B------:R-:W-:Y:S02]  /*4210*/  LOP3.LUT R5, R5, 0x1, RZ, 0xc0, !PT ;  /* 0x0000000105057812 */ /* 0x000fe400078ec0ff */
[----:B------:R-:W-:-:S02]  /*4220*/  LOP3.LUT R6, R6, 0x1, RZ, 0xc0, !PT ;  /* 0x0000000106067812 */ /* 0x000fc400078ec0ff */
[----:B------:R-:W-:Y:S02]  /*4230*/  LOP3.LUT R7, R7, 0x1, RZ, 0xc0, !PT ;  /* 0x0000000107077812 */ /* 0x000fe400078ec0ff */
[----:B------:R-:W-:Y:S02]  /*4240*/  ISETP.NE.U32.AND P0, PT, R4, 0x1, PT ;  /* 0x000000010400780c */ /* 0x000fe40003f05070 */
[----:B------:R-:W-:Y:S02]  /*4250*/  ISETP.NE.U32.AND P1, PT, R5, 0x1, PT ;  /* 0x000000010500780c */ /* 0x000fe40003f25070 */
[----:B------:R-:W-:Y:S02]  /*4260*/  ISETP.NE.U32.AND P2, PT, R6, 0x1, PT ;  /* 0x000000010600780c */ /* 0x000fe40003f45070 */
[----:B------:R-:W-:Y:S02]  /*4270*/  ISETP.NE.U32.AND P3, PT, R7, 0x1, PT ;  /* 0x000000010700780c */ /* 0x000fe40003f65070 */
[----:B------:R-:W-:-:S02]  /*4280*/  SEL R59, R64, R59, !P0 ;  /* 0x0000003b403b7207 */ /* 0x000fc40004000000 */
        /* <DEDUP_REMOVED lines=24> */
[----:B------:R-:W-:-:S02]  /*4410*/  PRMT R7, R73, 0x9910, RZ ;  /* 0x0000991049077816 */ /* 0x000fc400000000ff */
[----:B------:R-:W-:Y:S02]  /*4420*/  PRMT R22, R54, 0x9910, RZ ;  /* 0x0000991036167816 */ /* 0x000fe400000000ff */
[----:B------:R-:W-:Y:S02]  /*4430*/  SEL R4, RZ, 0xffffffff, !P1 ;  /* 0xffffffffff047807 */ /* 0x000fe40004800000 */
[----:B------:R-:W-:Y:S02]  /*4440*/  ISETP.GE.AND.EX P0, PT, R44, RZ, PT, P0 ;  /* 0x000000ff2c00720c */ /* 0x000fe40003f06300 */
[CC--:B------:R-:W-:Y:S02]  /*4450*/  ISETP.NE.AND P6, PT, R6.reuse, R5.reuse, PT ;  /* 0x000000050600720c */ /* 0x0c0fe40003fc5270 */
[----:B------:R-:W-:Y:S02]  /*4460*/  ISETP.GE.AND P1, PT, R6, R5, PT ;  /* 0x000000050600720c */ /* 0x000fe40003f26270 */
[----:B------:R-:W-:-:S02]  /*4470*/  ISETP.NE.AND P5, PT, R22, R7, PT ;  /* 0x000000071600720c */ /* 0x000fc40003fa5270 */
[----:B------:R-:W-:Y:S02]  /*4480*/  @!P4 SEL R4, RZ, 0xffffffff, !P0 ;  /* 0xffffffffff04c807 */ /* 0x000fe40004000000 */
[----:B------:R-:W-:Y:S02]  /*4490*/  SEL R5, RZ, 0xffffffff, !P2 ;  /* 0xffffffffff057807 */ /* 0x000fe40005000000 */
[----:B------:R-:W-:Y:S02]  /*44a0*/  SEL R6, RZ, 0xffffffff, !P1 ;  /* 0xffffffffff067807 */ /* 0x000fe40004800000 */
[----:B------:R-:W-:Y:S02]  /*44b0*/  ISETP.GE.AND P4, PT, R22, R7, PT ;  /* 0x000000071600720c */ /* 0x000fe40003f86270 */
[-C--:B------:R-:W-:Y:S02]  /*44c0*/  ISETP.GE.U32.AND P0, PT, R37, R23.reuse, PT ;  /* 0x000000172500720c */ /* 0x080fe40003f06070 */
[----:B------:R-:W-:-:S02]  /*44d0*/  ISETP.GE.U32.AND P2, PT, R36, R23, PT ;  /* 0x000000172400720c */ /* 0x000fc40003f46070 */
[----:B------:R-:W-:Y:S02]  /*44e0*/  ISETP.GE.U32.AND P1, PT, R34, R23, PT ;  /* 0x000000172200720c */ /* 0x000fe40003f26070 */
[----:B------:R-:W-:Y:S02]  /*44f0*/  ISETP.GE.AND.EX P0, PT, R49, RZ, PT, P0 ;  /* 0x000000ff3100720c */ /* 0x000fe40003f06300 */
[----:B------:R-:W-:Y:S02]  /*4500*/  ISETP.GE.AND.EX P2, PT, R28, RZ, PT, P2 ;  /* 0x000000ff1c00720c */ /* 0x000fe40003f46320 */
[----:B------:R-:W-:Y:S02]  /*4510*/  ISETP.GE.AND.EX P1, PT, R45, RZ, PT, P1 ;  /* 0x000000ff2d00720c */ /* 0x000fe40003f26310 */
[----:B------:R-:W-:Y:S02]  /*4520*/  SEL R3, RZ, 0xffffffff, !P4 ;  /* 0xffffffffff037807 */ /* 0x000fe40006000000 */
[----:B------:R-:W-:-:S02]  /*4530*/  ISETP.GE.U32.AND P4, PT, R77, R14, PT ;  /* 0x0000000e4d00720c */ /* 0x000fc40003f86070 */
[----:B------:R-:W-:Y:S02]  /*4540*/  @!P3 SEL R5, RZ, 0xffffffff, !P0 ;  /* 0xffffffffff05b807 */ /* 0x000fe40004000000 */
        /* <DEDUP_REMOVED lines=23> */
[----:B------:R-:W-:Y:S02]  /*46c0*/  PRMT R3, R8, 0x9910, RZ ;  /* 0x0000991008037816 */ /* 0x000fe400000000ff */
[----:B------:R-:W-:Y:S02]  /*46d0*/  PRMT R4, R27, 0x9910, RZ ;  /* 0x000099101b047816 */ /* 0x000fe400000000ff */
[----:B------:R-:W-:Y:S02]  /*46e0*/  PRMT R5, R9, 0x9910, RZ ;  /* 0x0000991009057816 */ /* 0x000fe400000000ff */
[----:B------:R-:W-:Y:S02]  /*46f0*/  ISETP.NE.AND P5, PT, R4, R3, PT ;  /* 0x000000030400720c */ /* 0x000fe40003fa5270 */
[----:B------:R-:W-:Y:S02]  /*4700*/  PRMT R6, R26, 0x9910, RZ ;  /* 0x000099101a067816 */ /* 0x000fe400000000ff */
[----:B------:R-:W-:-:S02]  /*4710*/  ISETP.GE.U32.AND P0, PT, R48, R77, PT ;  /* 0x0000004d3000720c */ /* 0x000fc40003f06070 */
[----:B------:R-:W-:Y:S02]  /*4720*/  ISETP.GE.AND P2, PT, R4, R3, PT ;  /* 0x000000030400720c */ /* 0x000fe40003f46270 */
[CC--:B------:R-:W-:Y:S02]  /*4730*/  ISETP.NE.AND P3, PT, R6.reuse, R5.reuse, PT ;  /* 0x000000050600720c */ /* 0x0c0fe40003f65270 */
[----:B------:R-:W-:Y:S02]  /*4740*/  ISETP.GE.AND P1, PT, R6, R5, PT ;  /* 0x000000050600720c */ /* 0x000fe40003f26270 */
[----:B------:R-:W-:Y:S02]  /*4750*/  ISETP.GE.AND.EX P0, PT, R25, RZ, PT, P0 ;  /* 0x000000ff1900720c */ /* 0x000fe40003f06300 */
[----:B------:R-:W-:Y:S02]  /*4760*/  PRMT R4, R69, 0x9910, RZ ;  /* 0x0000991045047816 */ /* 0x000fe400000000ff */
[----:B------:R-:W-:-:S02]  /*4770*/  PRMT R5, R20, 0x9910, RZ ;  /* 0x0000991014057816 */ /* 0x000fc400000000ff */
[----:B------:R-:W-:Y:S02]  /*4780*/  PRMT R6, R11, 0x9910, RZ ;  /* 0x000099100b067816 */ /* 0x000fe400000000ff */
[----:B------:R-:W-:Y:S02]  /*4790*/  PRMT R7, R12, 0x9910, RZ ;  /* 0x000099100c077816 */ /* 0x000fe400000000ff */
[----:B------:R-:W-:Y:S02]  /*47a0*/  SEL R3, RZ, 0xffffffff, !P2 ;  /* 0xffffffffff037807 */ /* 0x000fe40005000000 */
[----:B------:R-:W-:Y:S02]  /*47b0*/  @!P5 SEL R3, RZ, 0xffffffff, !P0 ;  /* 0xffffffffff03d807 */ /* 0x000fe40004000000 */
[----:B------:R-:W-:Y:S02]  /*47c0*/  ISETP.NE.AND P4, PT, R5, R4, PT ;  /* 0x000000040500720c */ /* 0x000fe40003f85270 */
[----:B------:R-:W-:-:S02]  /*47d0*/  ISETP.NE.AND P5, PT, R7, R6, PT ;  /* 0x000000060700720c */ /* 0x000fc40003fa5270 */
[----:B------:R-:W-:Y:S02]  /*47e0*/  ISETP.GE.AND P6, PT, R5, R4, PT ;  /* 0x000000040500720c */ /* 0x000fe40003fc6270 */
[----:B------:R-:W-:Y:S02]  /*47f0*/  SEL R4, RZ, 0xffffffff, !P1 ;  /* 0xffffffffff047807 */ /* 0x000fe40004800000 */
[-C--:B------:R-:W-:Y:S02]  /*4800*/  ISETP.GE.U32.AND P2, PT, R24, R77.reuse, PT ;  /* 0x0000004d1800720c */ /* 0x080fe40003f46070 */
[-C--:B------:R-:W-:Y:S02]  /*4810*/  ISETP.GE.U32.AND P0, PT, R15, R77.reuse, PT ;  /* 0x0000004d0f00720c */ /* 0x080fe40003f06070 */
[----:B------:R-:W-:Y:S02]  /*4820*/  ISETP.GE.U32.AND P1, PT, R16, R77, PT ;  /* 0x0000004d1000720c */ /* 0x000fe40003f26070 */
[----:B------:R-:W-:-:S02]  /*4830*/  SEL R5, RZ, 0xffffffff, !P6 ;  /* 0xffffffffff057807 */ /* 0x000fc40007000000 */
[----:B------:R-:W-:Y:S02]  /*4840*/  ISETP.GE.AND P6, PT, R7, R6, PT ;  /* 0x000000060700720c */ /* 0x000fe40003fc6270 */
[----:B------:R-:W-:Y:S02]  /*4850*/  ISETP.GE.AND.EX P2, PT, R21, RZ, PT, P2 ;  /* 0x000000ff1500720c */ /* 0x000fe40003f46320 */
[----:B------:R-:W-:Y:S02]  /*4860*/  ISETP.GE.AND.EX P0, PT, R13, RZ, PT, P0 ;  /* 0x000000ff0d00720c */ /* 0x000fe40003f06300 */
[----:B------:R-:W-:Y:S02]  /*4870*/  ISETP.GE.AND.EX P1, PT, R31, RZ, PT, P1 ;  /* 0x000000ff1f00720c */ /* 0x000fe40003f26310 */
[----:B------:R-:W-:Y:S02]  /*4880*/  SEL R6, RZ, 0xffffffff, !P6 ;  /* 0xffffffffff067807 */ /* 0x000fe40007000000 */
[----:B------:R-:W-:-:S02]  /*4890*/  @!P3 SEL R4, RZ, 0xffffffff, !P2 ;  /* 0xffffffffff04b807 */ /* 0x000fc40005000000 */
[----:B------:R-:W-:Y:S02]  /*48a0*/  @!P4 SEL R5, RZ, 0xffffffff, !P0 ;  /* 0xffffffffff05c807 */ /* 0x000fe40004000000 */
[----:B------:R-:W-:Y:S02]  /*48b0*/  @!P5 SEL R6, RZ, 0xffffffff, !P1 ;  /* 0xffffffffff06d807 */ /* 0x000fe40004800000 */
[----:B------:R-:W-:Y:S02]  /*48c0*/  LOP3.LUT R3, R3, 0x1, RZ, 0xc0, !PT ;  /* 0x0000000103037812 */ /* 0x000fe400078ec0ff */
[----:B------:R-:W-:Y:S02]  /*48d0*/  LOP3.LUT R4, R4, 0x1, RZ, 0xc0, !PT ;  /* 0x0000000104047812 */ /* 0x000fe400078ec0ff */
[----:B------:R-:W-:Y:S02]  /*48e0*/  LOP3.LUT R5, R5, 0x1, RZ, 0xc0, !PT ;  /* 0x0000000105057812 */ /* 0x000fe400078ec0ff */
[----:B------:R-:W-:-:S02]  /*48f0*/  LOP3.LUT R6, R6, 0x1, RZ, 0xc0, !PT ;  /* 0x0000000106067812 */ /* 0x000fc400078ec0ff */
[----:B------:R-:W-:Y:S02]  /*4900*/  ISETP.NE.U32.AND P0, PT, R3, 0x1, PT ;  /* 0x000000010300780c */ /* 0x000fe40003f05070 */
[----:B------:R-:W-:Y:S02]  /*4910*/  ISETP.NE.U32.AND P1, PT, R4, 0x1, PT ;  /* 0x000000010400780c */ /* 0x000fe40003f25070 */
[----:B------:R-:W-:Y:S02]  /*4920*/  ISETP.NE.U32.AND P2, PT, R5, 0x1, PT ;  /* 0x000000010500780c */ /* 0x000fe40003f45070 */
[----:B------:R-:W-:Y:S02]  /*4930*/  ISETP.NE.U32.AND P3, PT, R6, 0x1, PT ;  /* 0x000000010600780c */ /* 0x000fe40003f65070 */
[----:B------:R-:W-:Y:S02]  /*4940*/  SEL R27, R8, R27, !P0 ;  /* 0x0000001b081b7207 */ /* 0x000fe40004000000 */
[----:B------:R-:W-:-:S02]  /*4950*/  SEL R26, R9, R26, !P1 ;  /* 0x0000001a091a7207 */ /* 0x000fc40004800000 */
[----:B------:R-:W-:Y:S02]  /*4960*/  SEL R20, R69, R20, !P2 ;  /* 0x0000001445147207 */ /* 0x000fe40005000000 */
[----:B------:R-:W-:Y:S02]  /*4970*/  SEL R12, R11, R12, !P3 ;  /* 0x0000000c0b0c7207 */ /* 0x000fe40005800000 */
[C---:B------:R-:W-:Y:S02]  /*4980*/  SEL R48, R77.reuse, R48, !P0 ;  /* 0x000000304d307207 */ /* 0x040fe40004000000 */
[C---:B------:R-:W-:Y:S02]  /*4990*/  SEL R24, R77.reuse, R24, !P1 ;  /* 0x000000184d187207 */ /* 0x040fe40004800000 */
[C---:B------:R-:W-:Y:S02]  /*49a0*/  SEL R15, R77.reuse, R15, !P2 ;  /* 0x0000000f4d0f7207 */ /* 0x040fe40005000000 */
[----:B------:R-:W-:-:S02]  /*49b0*/  SEL R16, R77, R16, !P3 ;  /* 0x000000104d107207 */ /* 0x000fc40005800000 */
[----:B------:R-:W-:Y:S02]  /*49c0*/  SEL R25, R25, RZ, P0 ;  /* 0x000000ff19197207 */ /* 0x000fe40000000000 */
[----:B------:R-:W-:Y:S02]  /*49d0*/  SEL R21, R21, RZ, P1 ;  /* 0x000000ff15157207 */ /* 0x000fe40000800000 */
[----:B------:R-:W-:Y:S02]  /*49e0*/  SEL R13, R13, RZ, P2 ;  /* 0x000000ff0d0d7207 */ /* 0x000fe40001000000 */
[----:B------:R-:W-:-:S07]  /*49f0*/  SEL R31, R31, RZ, P3 ;  /* 0x000000ff1f1f7207 */ /* 0x000fce0001800000 */
.L_x_2322:
[----:B------:R-:W-:Y:S05]  /*4a00*/  BSYNC.RECONVERGENT B0 ;  /* 0x0000000000007941 */ /* 0x000fea0003800200 */
.L_x_2321:
        /* <DEDUP_REMOVED lines=9> */
[----:B------:R-:W-:Y:S02]  /*4aa0*/  PRMT R4, R58, 0x9910, RZ ;  /* 0x000099103a047816 */ /* 0x000fe400000000ff */
[----:B------:R-:W-:Y:S02]  /*4ab0*/  PRMT R5, R61, 0x9910, RZ ;  /* 0x000099103d057816 */ /* 0x000fe400000000ff */
[----:B------:R-:W-:-:S02]  /*4ac0*/  ISETP.GE.AND.EX P0, PT, R0, R33, PT, P0 ;  /* 0x000000210000720c */ /* 0x000fc40003f06300 */
[----:B------:R-:W-:Y:S02]  /*4ad0*/  PRMT R6, R60, 0x9910, RZ ;  /* 0x000099103c067816 */ /* 0x000fe400000000ff */
[----:B------:R-:W-:Y:S02]  /*4ae0*/  PRMT R7, R67, 0x9910, RZ ;  /* 0x0000991043077816 */ /* 0x000fe400000000ff */
[----:B------:R-:W-:Y:S02]  /*4af0*/  SEL R3, RZ, 0xffffffff, !P2 ;  /* 0xffffffffff037807 */ /* 0x000fe40005000000 */
[----:B------:R-:W-:Y:S02]  /*4b00*/  ISETP.NE.AND P4, PT, R5, R4, PT ;  /* 0x000000040500720c */ /* 0x000fe40003f85270 */
[----:B------:R-:W-:Y:S02]  /*4b10*/  ISETP.GE.U32.AND P2, PT, R43, R38, PT ;  /* 0x000000262b00720c */ /* 0x000fe40003f46070 */
[----:B------:R-:W-:-:S02]  /*4b20*/  @!P5 SEL R3, RZ, 0xffffffff, !P0 ;  /* 0xffffffffff03d807 */ /* 0x000fc40004000000 */
[----:B------:R-:W-:Y:S02]  /*4b30*/  ISETP.NE.AND P5, PT, R7, R6, PT ;  /* 0x000000060700720c */ /* 0x000fe40003fa5270 */
[----:B------:R-:W-:Y:S02]  /*4b40*/  ISETP.GE.U32.AND P0, PT, R41, R40, PT ;  /* 0x000000282900720c */ /* 0x000fe40003f06070 */
[----:B------:R-:W-:Y:S02]  /*4b50*/  ISETP.GE.AND.EX P2, PT, R53, R46, PT, P2 ;  /* 0x0000002e3500720c */ /* 0x000fe40003f46320 */
[----:B------:R-:W-:Y:S02]  /*4b60*/  ISETP.GE.AND P6, PT, R5, R4, PT ;  /* 0x000000040500720c */ /* 0x000fe40003fc6270 */
[----:B------:R-:W-:Y:S02]  /*4b70*/  SEL R4, RZ, 0xffffffff, !P1 ;  /* 0xffffffffff047807 */ /* 0x000fe40004800000 */
[----:B------:R-:W-:-:S02]  /*4b80*/  ISETP.GE.U32.AND P1, PT, R42, R39, PT ;  /* 0x000000272a00720c */ /* 0x000fc40003f26070 */
[----:B------:R-:W-:Y:S02]  /*4b90*/  ISETP.GE.AND.EX P0, PT, R35, R32, PT, P0 ;  /* 0x000000202300720c */ /* 0x000fe40003f06300 */
[----:B------:R-:W-:Y:S02]  /*4ba0*/  @!P3 SEL R4, RZ, 0xffffffff, !P2 ;  /* 0xffffffffff04b807 */ /* 0x000fe40005000000 */
[----:B------:R-:W-:Y:S02]  /*4bb0*/  SEL R5, RZ, 0xffffffff, !P6 ;  /* 0xffffffffff057807 */ /* 0x000fe40007000000 */
[----:B------:R-:W-:Y:S02]  /*4bc0*/  LOP3.LUT R3, R3, 0x1, RZ, 0xc0, !PT ;  /* 0x0000000103037812 */ /* 0x000fe400078ec0ff */
[----:B------:R-:W-:Y:S02]  /*4bd0*/  ISETP.GE.AND P6, PT, R7, R6, PT ;  /* 0x000000060700720c */ /* 0x000fe40003fc6270 */
[----:B------:R-:W-:-:S02]  /*4be0*/  ISETP.GE.AND.EX P1, PT, R51, R50, PT, P1 ;  /* 0x000000323300720c */ /* 0x000fc40003f26310 */
[----:B------:R-:W-:Y:S02]  /*4bf0*/  @!P4 SEL R5, RZ, 0xffffffff, !P0 ;  /* 0xffffffffff05c807 */ /* 0x000fe40004000000 */
[----:B------:R-:W-:Y:S02]  /*4c00*/  LOP3.LUT R4, R4, 0x1, RZ, 0xc0, !PT ;  /* 0x0000000104047812 */ /* 0x000fe400078ec0ff */
[----:B------:R-:W-:Y:S02]  /*4c10*/  ISETP.NE.U32.AND P0, PT, R3, 0x1, PT ;  /* 0x000000010300780c */ /* 0x000fe40003f05070 */
[----:B------:R-:W-:Y:S02]  /*4c20*/  SEL R6, RZ, 0xffffffff, !P6 ;  /* 0xffffffffff067807 */ /* 0x000fe40007000000 */
[----:B------:R-:W-:Y:S02]  /*4c30*/  @!P5 SEL R6, RZ, 0xffffffff, !P1 ;  /* 0xffffffffff06d807 */ /* 0x000fe40004800000 */
[----:B------:R-:W-:-:S02]  /*4c40*/  LOP3.LUT R5, R5, 0x1, RZ, 0xc0, !PT ;  /* 0x0000000105057812 */ /* 0x000fc400078ec0ff */
[----:B------:R-:W-:Y:S02]  /*4c50*/  ISETP.NE.U32.AND P1, PT, R4, 0x1, PT ;  /* 0x000000010400780c */ /* 0x000fe40003f25070 */
[----:B------:R-:W-:Y:S02]  /*4c60*/  SEL R4, R59, R63, !P0 ;  /* 0x0000003f3b047207 */ /* 0x000fe40004000000 */
[----:B------:R-:W-:Y:S02]  /*4c70*/  LOP3.LUT R6, R6, 0x1, RZ, 0xc0, !PT ;  /* 0x0000000106067812 */ /* 0x000fe400078ec0ff */
[----:B------:R-:W-:Y:S02]  /*4c80*/  ISETP.NE.U32.AND P2, PT, R5, 0x1, PT ;  /* 0x000000010500780c */ /* 0x000fe40003f45070 */
[----:B------:R-:W-:Y:S02]  /*4c90*/  SEL R33, R33, R0, !P0 ;  /* 0x0000000021217207 */ /* 0x000fe40004000000 */
[----:B------:R-:W-:-:S02]  /*4ca0*/  SEL R65, R62, R65, !P1 ;  /* 0x000000413e417207 */ /* 0x000fc40004800000 */
[----:B------:R-:W-:Y:S02]  /*4cb0*/  PRMT R5, R57, 0x9910, RZ ;  /* 0x0000991039057816 */ /* 0x000fe400000000ff */
[----:B------:R-:W-:Y:S02]  /*4cc0*/  PRMT R0, R4, 0x9910, RZ ;  /* 0x0000991004007816 */ /* 0x000fe400000000ff */
[----:B------:R-:W-:Y:S02]  /*4cd0*/  ISETP.NE.U32.AND P3, PT, R6, 0x1, PT ;  /* 0x000000010600780c */ /* 0x000fe40003f65070 */
[----:B------:R-:W-:Y:S02]  /*4ce0*/  PRMT R6, R56, 0x9910, RZ ;  /* 0x0000991038067816 */ /* 0x000fe400000000ff */
[----:B------:R-:W-:Y:S02]  /*4cf0*/  PRMT R3, R65, 0x9910, RZ ;  /* 0x0000991041037816 */ /* 0x000fe400000000ff */
[----:B------:R-:W-:-:S02]  /*4d00*/  ISETP.NE.AND P5, PT, R0, R5, PT ;  /* 0x000000050000720c */ /* 0x000fc40003fa5270 */
[----:B------:R-:W-:Y:S02]  /*4d10*/  SEL R8, R29, R55, !P0 ;  /* 0x000000371d087207 */ /* 0x000fe40004000000 */
[----:B------:R-:W-:Y:S02]  /*4d20*/  SEL R61, R58, R61, !P2 ;  /* 0x0000003d3a3d7207 */ /* 0x000fe40005000000 */
[----:B------:R-:W-:Y:S02]  /*4d30*/  SEL R38, R38, R43, !P1 ;  /* 0x0000002b26267207 */ /* 0x000fe40004800000 */
[----:B------:R-:W-:Y:S02]  /*4d40*/  SEL R14, R46, R53, !P1 ;  /* 0x000000352e0e7207 */ /* 0x000fe40004800000 */
[----:B------:R-:W-:Y:S02]  /*4d50*/  SEL R67, R60, R67, !P3 ;  /* 0x000000433c437207 */ /* 0x000fe40005800000 */
[----:B------:R-:W-:-:S02]  /*4d60*/  SEL R11, R39, R42, !P3 ;  /* 0x0000002a270b7207 */ /* 0x000fc40005800000 */
[----:B------:R-:W-:Y:S02]  /*4d70*/  SEL R10, R50, R51, !P3 ;  /* 0x00000033320a7207 */ /* 0x000fe40005800000 */
[CC--:B------:R-:W-:Y:S02]  /*4d80*/  ISETP.NE.AND P3, PT, R3.reuse, R6.reuse, PT ;  /* 0x000000060300720c */ /* 0x0c0fe40003f65270 */
[----:B------:R-:W-:Y:S02]  /*4d90*/  ISETP.GE.AND P1, PT, R3, R6, PT ;  /* 0x000000060300720c */ /* 0x000fe40003f26270 */
[----:B------:R-:W-:Y:S02]  /*4da0*/  PRMT R22, R30, 0x9910, RZ ;  /* 0x000099101e167816 */ /* 0x000fe400000000ff */
[----:B------:R-:W-:Y:S02]  /*4db0*/  PRMT R3, R61, 0x9910, RZ ;  /* 0x000099103d037816 */ /* 0x000fe400000000ff */
[----:B------:R-:W-:-:S02]  /*4dc0*/  ISETP.GE.U32.AND P0, PT, R8, R47, PT ;  /* 0x0000002f0800720c */ /* 0x000fc40003f06070 */
[----:B------:R-:W-:Y:S02]  /*4dd0*/  SEL R41, R40, R41, !P2 ;  /* 0x0000002928297207 */ /* 0x000fe40005000000 */
[----:B------:R-:W-:Y:S02]  /*4de0*/  SEL R35, R32, R35, !P2 ;  /* 0x0000002320237207 */ /* 0x000fe40005000000 */
[----:B------:R-:W-:Y:S02]  /*4df0*/  ISETP.GE.AND P2, PT, R0, R5, PT ;  /* 0x000000050000720c */ /* 0x000fe40003f46270 */
[----:B------:R-:W-:Y:S02]  /*4e00*/  ISETP.GE.AND.EX P0, PT, R33, R44, PT, P0 ;  /* 0x0000002c2100720c */ /* 0x000fe40003f06300 */
[----:B------:R-:W-:Y:S02]  /*4e10*/  ISETP.NE.AND P4, PT, R3, R22, PT ;  /* 0x000000160300720c */ /* 0x000fe40003f85270 */
[----:B------:R-:W-:-:S02]  /*4e20*/  PRMT R7, R54, 0x9910, RZ ;  /* 0x0000991036077816 */ /* 0x000fc400000000ff */
[----:B------:R-:W-:Y:S02]  /*4e30*/  PRMT R6, R67, 0x9910, RZ ;  /* 0x0000991043067816 */ /* 0x000fe400000000ff */
[----:B------:R-:W-:Y:S02]  /*4e40*/  SEL R0, RZ, 0xffffffff, !P2 ;  /* 0xffffffffff007807 */ /* 0x000fe40005000000 */
[----:B------:R-:W-:Y:S02]  /*4e50*/  @!P5 SEL R0, RZ, 0xffffffff, !P0 ;  /* 0xffffffffff00d807 */ /* 0x000fe40004000000 */
[----:B------:R-:W-:Y:S02]  /*4e60*/  ISETP.GE.U32.AND P0, PT, R41, R36, PT ;  /* 0x000000242900720c */ /* 0x000fe40003f06070 */
[----:B------:R-:W-:Y:S02]  /*4e70*/  ISETP.GE.U32.AND P2, PT, R38, R37, PT ;  /* 0x000000252600720c */ /* 0x000fe40003f46070 */
[----:B------:R-:W-:-:S02]  /*4e80*/  ISETP.NE.AND P5, PT, R6, R7, PT ;  /* 0x000000070600720c */ /* 0x000fc40003fa5270 */
[----:B------:R-:W-:Y:S02]  /*4e90*/  ISETP.GE.AND P6, PT, R3, R22, PT ;  /* 0x000000160300720c */ /* 0x000fe40003fc6270 */
[----:B------:R-:W-:Y:S02]  /*4ea0*/  ISETP.GE.AND.EX P0, PT, R35, R28, PT, P0 ;  /* 0x0000001c2300720c */ /* 0x000fe40003f06300 */
[----:B------:R-:W-:Y:S02]  /*4eb0*/  LOP3.LUT R0, R0, 0x1, RZ, 0xc0, !PT ;  /* 0x0000000100007812 */ /* 0x000fe400078ec0ff */
[----:B------:R-:W-:Y:S02]  /*4ec0*/  SEL R3, RZ, 0xffffffff, !P1 ;  /* 0xffffffffff037807 */ /* 0x000fe40004800000 */
[----:B------:R-:W-:Y:S02]  /*4ed0*/  ISETP.GE.AND.EX P2, PT, R14, R49, PT, P2 ;  /* 0x000000310e00720c */ /* 0x000fe40003f46320 */
[----:B------:R-:W-:-:S02]  /*4ee0*/  ISETP.GE.U32.AND P1, PT, R11, R34, PT ;  /* 0x000000220b00720c */ /* 0x000fc40003f26070 */
[----:B------:R-:W-:Y:S02]  /*4ef0*/  SEL R5, RZ, 0xffffffff, !P6 ;  /* 0xffffffffff057807 */ /* 0x000fe40007000000 */
[----:B------:R-:W-:Y:S02]  /*4f00*/  @!P4 SEL R5, RZ, 0xffffffff, !P0 ;  /* 0xffffffffff05c807 */ /* 0x000fe40004000000 */
[----:B------:R-:W-:Y:S02]  /*4f10*/  ISETP.NE.U32.AND P0, PT, R0, 0x1, PT ;  /* 0x000000010000780c */ /* 0x000fe40003f05070 */
[----:B------:R-:W-:Y:S02]  /*4f20*/  ISETP.GE.AND P6, PT, R6, R7, PT ;  /* 0x000000070600720c */ /* 0x000fe40003fc6270 */
[----:B------:R-:W-:Y:S02]  /*4f30*/  @!P3 SEL R3, RZ, 0xffffffff, !P2 ;  /* 0xffffffffff03b807 */ /* 0x000fe40005000000 */
[----:B------:R-:W-:-:S02]  /*4f40*/  ISETP.GE.AND.EX P1, PT, R10, R45, PT, P1 ;  /* 0x0000002d0a00720c */ /* 0x000fc40003f26310 */
[----:B------:R-:W-:Y:S02]  /*4f50*/  LOP3.LUT R5, R5, 0x1, RZ, 0xc0, !PT ;  /* 0x0000000105057812 */ /* 0x000fe400078ec0ff */
[----:B------:R-:W-:Y:S02]  /*4f60*/  SEL R4, R57, R4, !P0 ;  /* 0x0000000439047207 */ /* 0x000fe40004000000 */
[----:B------:R-:W-:Y:S02]  /*4f70*/  SEL R6, RZ, 0xffffffff, !P6 ;  /* 0xffffffffff067807 */ /* 0x000fe40007000000 */
[----:B------:R-:W-:Y:S02]  /*4f80*/  LOP3.LUT R3, R3, 0x1, RZ, 0xc0, !PT ;  /* 0x0000000103037812 */ /* 0x000fe400078ec0ff */
[----:B------:R-:W-:Y:S02]  /*4f90*/  @!P5 SEL R6, RZ, 0xffffffff, !P1 ;  /* 0xffffffffff06d807 */ /* 0x000fe40004800000 */
[----:B------:R-:W-:-:S02]  /*4fa0*/  ISETP.NE.U32.AND P2, PT, R5, 0x1, PT ;  /* 0x000000010500780c */ /* 0x000fc40003f45070 */
[----:B------:R-:W-:Y:S02]  /*4fb0*/  PRMT R5, R27, 0x9910, RZ ;  /* 0x000099101b057816 */ /* 0x000fe400000000ff */
[----:B------:R-:W-:Y:S02]  /*4fc0*/  PRMT R0, R4, 0x9910, RZ ;  /* 0x0000991004007816 */ /* 0x000fe400000000ff */
[----:B------:R-:W-:Y:S02]  /*4fd0*/  ISETP.NE.U32.AND P1, PT, R3, 0x1, PT ;  /* 0x000000010300780c */ /* 0x000fe40003f25070 */
[----:B------:R-:W-:Y:S02]  /*4fe0*/  LOP3.LUT R6, R6, 0x1, RZ, 0xc0, !PT ;  /* 0x0000000106067812 */ /* 0x000fe400078ec0ff */
[----:B------:R-:W-:Y:S02]  /*4ff0*/  ISETP.NE.AND P5, PT, R0, R5, PT ;  /* 0x000000050000720c */ /* 0x000fe40003fa5270 */
[----:B------:R-:W-:-:S02]  /*5000*/  SEL R47, R47, R8, !P0 ;  /* 0x000000082f2f7207 */ /* 0x000fc40004000000 */
[----:B------:R-:W-:Y:S02]  /*5010*/  SEL R65, R56, R65, !P1 ;  /* 0x0000004138417207 */ /* 0x000fe40004800000 */
[----:B------:R-:W-:Y:S02]  /*5020*/  ISETP.NE.U32.AND P3, PT, R6, 0x1, PT ;  /* 0x000000010600780c */ /* 0x000fe40003f65070 */
[----:B------:R-:W-:Y:S02]  /*5030*/  SEL R44, R44, R33, !P0 ;  /* 0x000000212c2c7207 */ /* 0x000fe40004000000 */
[----:B------:R-:W-:Y:S02]  /*5040*/  PRMT R6, R26, 0x9910, RZ ;  /* 0x000099101a067816 */ /* 0x000fe400000000ff */
[----:B------:R-:W-:Y:S02]  /*5050*/  PRMT R3, R65, 0x9910, RZ ;  /* 0x0000991041037816 */ /* 0x000fe400000000ff */
[----:B------:R-:W-:-:S02]  /*5060*/  ISETP.GE.U32.AND P0, PT, R47, R48, PT ;  /* 0x000000302f00720c */ /* 0x000fc40003f06070 */
[----:B------:R-:W-:Y:S02]  /*5070*/  SEL R61, R30, R61, !P2 ;  /* 0x0000003d1e3d7207 */ /* 0x000fe40005000000 */
[----:B------:R-:W-:Y:S02]  /*5080*/  SEL R67, R54, R67, !P3 ;  /* 0x0000004336437207 */ /* 0x000fe40005800000 */
[----:B------:R-:W-:Y:S02]  /*5090*/  SEL R8, R36, R41, !P2 ;  /* 0x0000002924087207 */ /* 0x000fe40005000000 */
[----:B------:R-:W-:Y:S02]  /*50a0*/  SEL R28, R28, R35, !P2 ;  /* 0x000000231c1c7207 */ /* 0x000fe40005000000 */
[----:B------:R-:W-:Y:S02]  /*50b0*/  SEL R37, R37, R38, !P1 ;  /* 0x0000002625257207 */ /* 0x000fe40004800000 */
[----:B------:R-:W-:-:S02]  /*50c0*/  SEL R14, R49, R14, !P1 ;  /* 0x0000000e310e7207 */ /* 0x000fc40004800000 */
[----:B------:R-:W-:Y:S02]  /*50d0*/  SEL R11, R34, R11, !P3 ;  /* 0x0000000b220b7207 */ /* 0x000fe40005800000 */
[----:B------:R-:W-:Y:S02]  /*50e0*/  SEL R10, R45, R10, !P3 ;  /* 0x0000000a2d0a7207 */ /* 0x000fe40005800000 */
[----:B------:R-:W-:Y:S02]  /*50f0*/  ISETP.GE.AND P2, PT, R0, R5, PT ;  /* 0x000000050000720c */ /* 0x000fe40003f46270 */
[CC--:B------:R-:W-:Y:S02]  /*5100*/  ISETP.NE.AND P3, PT, R3.reuse, R6.reuse, PT ;  /* 0x000000060300720c */ /* 0x0c0fe40003f65270 */
[----:B------:R-:W-:Y:S02]  /*5110*/  ISETP.GE.AND P1, PT, R3, R6, PT ;  /* 0x000000060300720c */ /* 0x000fe40003f26270 */
[----:B------:R-:W-:-:S02]  /*5120*/  ISETP.GE.AND.EX P0, PT, R44, R25, PT, P0 ;  /* 0x000000192c00720c */ /* 0x000fc40003f06300 */
[----:B------:R-:W-:Y:S02]  /*5130*/  PRMT R22, R20, 0x9910, RZ ;  /* 0x0000991014167816 */ /* 0x000fe400000000ff */
[----:B------:R-:W-:Y:S02]  /*5140*/  PRMT R7, R12, 0x9910, RZ ;  /* 0x000099100c077816 */ /* 0x000fe400000000ff */
[----:B------:R-:W-:Y:S02]  /*5150*/  PRMT R3, R61, 0x9910, RZ ;  /* 0x000099103d037816 */ /* 0x000fe400000000ff */
[----:B------:R-:W-:Y:S02]  /*5160*/  PRMT R6, R67, 0x9910, RZ ;  /* 0x0000991043067816 */ /* 0x000fe400000000ff */
[----:B------:R-:W-:Y:S02]  /*5170*/  SEL R0, RZ, 0xffffffff, !P2 ;  /* 0xffffffffff007807 */ /* 0x000fe40005000000 */
[----:B------:R-:W-:-:S02]  /*5180*/  @!P5 SEL R0, RZ, 0xffffffff, !P0 ;  /* 0xffffffffff00d807 */ /* 0x000fc40004000000 */
[CC--:B------:R-:W-:Y:S02]  /*5190*/  ISETP.NE.AND P4, PT, R3.reuse, R22.reuse, PT ;  /* 0x000000160300720c */ /* 0x0c0fe40003f85270 */
[----:B------:R-:W-:Y:S02]  /*51a0*/  ISETP.NE.AND P5, PT, R6, R7, PT ;  /* 0x000000070600720c */ /* 0x000fe40003fa5270 */
[----:B------:R-:W-:Y:S02]  /*51b0*/  ISETP.GE.AND P6, PT, R3, R22, PT ;  /* 0x000000160300720c */ /* 0x000fe40003fc6270 */
[----:B------:R-:W-:Y:S02]  /*51c0*/  SEL R3, RZ, 0xffffffff, !P1 ;  /* 0xffffffffff037807 */ /* 0x000fe40004800000 */
[----:B------:R-:W-:Y:S02]  /*51d0*/  ISETP.GE.U32.AND P2, PT, R37, R24, PT ;  /* 0x000000182500720c */ /* 0x000fe40003f46070 */
[----:B------:R-:W-:-:S02]  /*51e0*/  ISETP.GE.U32.AND P0, PT, R8, R15, PT ;  /* 0x0000000f0800720c */ /* 0x000fc40003f06070 */
[----:B------:R-:W-:Y:S02]  /*51f0*/  ISETP.GE.U32.AND P1, PT, R11, R16, PT ;  /* 0x000000100b00720c */ /* 0x000fe40003f26070 */
[----:B------:R-:W-:Y:S02]  /*5200*/  SEL R5, RZ, 0xffffffff, !P6 ;  /* 0xffffffffff057807 */ /* 0x000fe40007000000 */
[----:B------:R-:W-:Y:S02]  /*5210*/  ISETP.GE.AND P6, PT, R6, R7, PT ;  /* 0x000000070600720c */ /* 0x000fe40003fc6270 */
[----:B------:R-:W-:Y:S02]  /*5220*/  ISETP.GE.AND.EX P2, PT, R14, R21, PT, P2 ;  /* 0x000000150e00720c */ /* 0x000fe40003f46320 */
[----:B------:R-:W-:Y:S02]  /*5230*/  ISETP.GE.AND.EX P0, PT, R28, R13, PT, P0 ;  /* 0x0000000d1c00720c */ /* 0x000fe40003f06300 */
[----:B------:R-:W-:-:S02]  /*5240*/  ISETP.GE.AND.EX P1, PT, R10, R31, PT, P1 ;  /* 0x0000001f0a00720c */ /* 0x000fc40003f26310 */
[----:B------:R-:W-:Y:S02]  /*5250*/  SEL R6, RZ, 0xffffffff, !P6 ;  /* 0xffffffffff067807 */ /* 0x000fe40007000000 */
[----:B------:R-:W-:Y:S02]  /*5260*/  @!P3 SEL R3, RZ, 0xffffffff, !P2 ;  /* 0xffffffffff03b807 */ /* 0x000fe40005000000 */
[----:B------:R-:W-:Y:S02]  /*5270*/  @!P4 SEL R5, RZ, 0xffffffff, !P0 ;  /* 0xffffffffff05c807 */ /* 0x000fe40004000000 */
[----:B------:R-:W-:Y:S02]  /*5280*/  @!P5 SEL R6, RZ, 0xffffffff, !P1 ;  /* 0xffffffffff06d807 */ /* 0x000fe40004800000 */
[----:B------:R-:W-:Y:S02]  /*5290*/  LOP3.LUT R0, R0, 0x1, RZ, 0xc0, !PT ;  /* 0x0000000100007812 */ /* 0x000fe400078ec0ff */
[----:B------:R-:W-:-:S02]  /*52a0*/  LOP3.LUT R3, R3, 0x1, RZ, 0xc0, !PT ;  /* 0x0000000103037812 */ /* 0x000fc400078ec0ff */
[----:B------:R-:W-:Y:S02]  /*52b0*/  LOP3.LUT R5, R5, 0x1, RZ, 0xc0, !PT ;  /* 0x0000000105057812 */ /* 0x000fe400078ec0ff */
[----:B------:R-:W-:Y:S02]  /*52c0*/  LOP3.LUT R6, R6, 0x1, RZ, 0xc0, !PT ;  /* 0x0000000106067812 */ /* 0x000fe400078ec0ff */
[----:B------:R-:W-:Y:S02]  /*52d0*/  ISETP.NE.U32.AND P0, PT, R0, 0x1, PT ;  /* 0x000000010000780c */ /* 0x000fe40003f05070 */
[----:B------:R-:W-:Y:S02]  /*52e0*/  ISETP.NE.U32.AND P1, PT, R3, 0x1, PT ;  /* 0x000000010300780c */ /* 0x000fe40003f25070 */
        /* <DEDUP_REMOVED lines=10> */
[----:B------:R-:W-:Y:S02]  /*5390*/  SEL R3, R25, R44, !P0 ;  /* 0x0000002c19037207 */ /* 0x000fe40004000000 */
[----:B------:R-:W-:Y:S02]  /*53a0*/  SEL R6, R24, R37, !P1 ;  /* 0x0000002518067207 */ /* 0x000fe40004800000 */
[----:B------:R-:W-:Y:S02]  /*53b0*/  SEL R7, R21, R14, !P1 ;  /* 0x0000000e15077207 */ /* 0x000fe40004800000 */
[----:B------:R-:W-:-:S02]  /*53c0*/  SEL R31, R31, R10, !P3 ;  /* 0x0000000a1f1f7207 */ /* 0x000fc40005800000 */
[----:B------:R-:W-:Y:S02]  /*53d0*/  PRMT R11, R4, 0x7610, R11 ;  /* 0x00007610040b7816 */ /* 0x000fe4000000000b */
[----:B------:R-:W-:Y:S02]  /*53e0*/  PRMT R13, R26, 0x7610, R13 ;  /* 0x000076101a0d7816 */ /* 0x000fe4000000000d */
[----:B------:R-:W-:Y:S02]  /*53f0*/  PRMT R15, R20, 0x7610, R15 ;  /* 0x00007610140f7816 */ /* 0x000fe4000000000f */
[----:B------:R-:W-:Y:S01]  /*5400*/  PRMT R27, R12, 0x7610, R27 ;  /* 0x000076100c1b7816 */ /* 0x000fe2000000001b */
[----:B------:R-:W-:Y:S06]  /*5410*/  BRA `(.L_x_2302) ;  /* 0x000000e400547947 */ /* 0x000fec0003800000 */
.L_x_2314:
        /* <DEDUP_REMOVED lines=99> */
.L_x_2327:
[----:B------:R-:W-:-:S05]  /*5a50*/  IMAD R4, R59, R28, RZ ;  /* 0x0000001c3b047224 */ /* 0x000fca00078e02ff */
[----:B------:R-:W-:-:S05]  /*5a60*/  SHF.R.U32.HI R9, RZ, 0x2, R4 ;  /* 0x00000002ff097819 */ /* 0x000fca0000011604 */
[----:B------:R-:W-:-:S06]  /*5a70*/  IMAD.WIDE.U32 R8, R9, 0x8, R22 ;  /* 0x0000000809087825 */ /* 0x000fcc00078e0016 */
[----:B------:R-:W2:Y:S01]  /*5a80*/  LDG.E.64 R8, desc[UR36][R8.64] ;  /* 0x0000002408087981 */ /* 0x000ea2000c1e1b00 */
[----:B------:R-:W-:-:S04]  /*5a90*/  IMAD.IADD R70, R28, 0x1, R3 ;  /* 0x000000011c467824 */ /* 0x000fc800078e0203 */
[----:B------:R-:W-:-:S05]  /*5aa0*/  IMAD R4, R59, R70, RZ ;  /* 0x000000463b047224 */ /* 0x000fca00078e02ff */
[----:B------:R-:W-:-:S05]  /*5ab0*/  SHF.R.U32.HI R11, RZ, 0x2, R4 ;  /* 0x00000002ff0b7819 */ /* 0x000fca0000011604 */
[----:B------:R-:W-:-:S06]  /*5ac0*/  IMAD.WIDE.U32 R10, R11, 0x8, R22 ;  /* 0x000000080b0a7825 */ /* 0x000fcc00078e0016 */
[----:B------:R-:W3:Y:S01]  /*5ad0*/  LDG.E.64 R10, desc[UR36][R10.64] ;  /* 0x000000240a0a7981 */ /* 0x000ee2000c1e1b00 */
[----:B------:R-:W-:-:S04]  /*5ae0*/  IMAD.IADD R68, R70, 0x1, R3 ;  /* 0x0000000146447824 */ /* 0x000fc800078e0203 */
[----:B------:R-:W-:-:S05]  /*5af0*/  IMAD R4, R59, R68, RZ ;  /* 0x000000443b047224 */ /* 0x000fca00078e02ff */
[----:B------:R-:W-:-:S05]  /*5b00*/  SHF.R.U32.HI R7, RZ, 0x2, R4 ;  /* 0x00000002ff077819 */ /* 0x000fca0000011604 */
[----:B------:R-:W-:-:S06]  /*5b10*/  IMAD.WIDE.U32 R6, R7, 0x8, R22 ;  /* 0x0000000807067825 */ /* 0x000fcc00078e0016 */
[----:B------:R-:W4:Y:S01]  /*5b20*/  LDG.E.64 R6, desc[UR36][R6.64] ;  /* 0x0000002406067981 */ /* 0x000f22000c1e1b00 */
[----:B------:R-:W-:-:S04]  /*5b30*/  IMAD.IADD R66, R68, 0x1, R3 ;  /* 0x0000000144427824 */ /* 0x000fc800078e0203 */
[----:B------:R-:W-:-:S05]  /*5b40*/  IMAD R4, R59, R66, RZ ;  /* 0x000000423b047224 */ /* 0x000fca00078e02ff */
        /* <DEDUP_REMOVED lines=14> */
[----:B------:R-:W-:-:S02]  /*5c30*/  PRMT R85, R24, 0x9910, RZ ;  /* 0x0000991018557816 */ /* 0x000fc400000000ff */
[C---:B--2---:R-:W-:Y:S02]  /*5c40*/  PRMT R71, R8.reuse, 0xbb32, RZ ;  /* 0x0000bb3208477816 */ /* 0x044fe400000000ff */
[----:B------:R-:W-:Y:S02]  /*5c50*/  PRMT R69, R8, 0x9910, RZ ;  /* 0x0000991008457816 */ /* 0x000fe400000000ff */
[----:B------:R-:W-:Y:S02]  /*5c60*/  ISETP.NE.AND P2, PT, R74, R71, PT ;  /* 0x000000474a00720c */ /* 0x000fe40003f45270 */
[CC--:B------:R-:W-:Y:S02]  /*5c70*/  ISETP.NE.AND P3, PT, R72.reuse, R69.reuse, PT ;  /* 0x000000454800720c */ /* 0x0c0fe40003f65270 */
[----:B------:R-:W-:Y:S02]  /*5c80*/  ISETP.GE.AND P1, PT, R72, R69, PT ;  /* 0x000000454800720c */ /* 0x000fe40003f26270 */
[----:B------:R-:W-:-:S02]  /*5c90*/  ISETP.GE.AND P4, PT, R74, R71, PT ;  /* 0x000000474a00720c */ /* 0x000fc40003f86270 */
[----:B------:R-:W-:Y:S02]  /*5ca0*/  PRMT R72, R61, 0x9910, RZ ;  /* 0x000099103d487816 */ /* 0x000fe400000000ff */
[----:B------:R-:W-:Y:S02]  /*5cb0*/  PRMT R71, R9, 0x9910, RZ ;  /* 0x0000991009477816 */ /* 0x000fe400000000ff */
[----:B------:R-:W-:Y:S02]  /*5cc0*/  SEL R69, RZ, 0xffffffff, !P5 ;  /* 0xffffffffff457807 */ /* 0x000fe40006800000 */
[CC--:B------:R-:W-:Y:S02]  /*5cd0*/  ISETP.NE.AND P5, PT, R72.reuse, R71.reuse, PT ;  /* 0x000000474800720c */ /* 0x0c0fe40003fa5270 */
[----:B------:R-:W-:Y:S02]  /*5ce0*/  ISETP.GE.AND P6, PT, R72, R71, PT ;  /* 0x000000474800720c */ /* 0x000fe40003fc6270 */
[----:B------:R-:W-:-:S02]  /*5cf0*/  SEL R71, RZ, 0xffffffff, !P0 ;  /* 0xffffffffff477807 */ /* 0x000fc40004000000 */
[-C--:B------:R-:W-:Y:S02]  /*5d00*/  ISETP.GE.U32.AND P0, PT, R43, R28.reuse, PT ;  /* 0x0000001c2b00720c */ /* 0x080fe40003f06070 */
[----:B------:R-:W-:Y:S02]  /*5d10*/  @P2 SEL R71, RZ, 0xffffffff, !P4 ;  /* 0xffffffffff472807 */ /* 0x000fe40006000000 */
[----:B------:R-:W-:Y:S02]  /*5d20*/  ISETP.GE.AND.EX P0, PT, R53, RZ, PT, P0 ;  /* 0x000000ff3500720c */ /* 0x000fe40003f06300 */
[----:B------:R-:W-:Y:S02]  /*5d30*/  ISETP.GE.U32.AND P4, PT, R41, R28, PT ;  /* 0x0000001c2900720c */ /* 0x000fe40003f86070 */
[----:B------:R-:W-:Y:S02]  /*5d40*/  PRMT R74, R65, 0x9910, RZ ;  /* 0x00009910414a7816 */ /* 0x000fe400000000ff */
[----:B------:R-:W-:-:S02]  /*5d50*/  PRMT R73, R9, 0xbb32, RZ ;  /* 0x0000bb3209497816 */ /* 0x000fc400000000ff */
[----:B------:R-:W-:Y:S02]  /*5d60*/  @P3 SEL R69, RZ, 0xffffffff, !P1 ;  /* 0xffffffffff453807 */ /* 0x000fe40004800000 */
[----:B------:R-:W-:Y:S02]  /*5d70*/  SEL R72, RZ, 0xffffffff, !P0 ;  /* 0xffffffffff487807 */ /* 0x000fe40004000000 */
[----:B------:R-:W-:Y:S02]  /*5d80*/  ISETP.GE.AND.EX P4, PT, R51, RZ, PT, P4 ;  /* 0x000000ff3300720c */ /* 0x000fe40003f86340 */
[----:B------:R-:W-:Y:S02]  /*5d90*/  ISETP.GE.U32.AND P0, PT, R40, R70, PT ;  /* 0x000000462800720c */ /* 0x000fe40003f06070 */
[----:B------:R-:W-:Y:S02]  /*5da0*/  LOP3.LUT R71, R71, 0x1, RZ, 0xc0, !PT ;  /* 0x0000000147477812 */ /* 0x000fe400078ec0ff */
[----:B------:R-:W-:-:S02]  /*5db0*/  ISETP.NE.AND P3, PT, R74, R73, PT ;  /* 0x000000494a00720c */ /* 0x000fc40003f65270 */
[----:B------:R-:W-:Y:S02]  /*5dc0*/  ISETP.GE.AND P1, PT, R74, R73, PT ;  /* 0x000000494a00720c */ /* 0x000fe40003f26270 */
[----:B------:R-:W-:Y:S02]  /*5dd0*/  LOP3.LUT R69, R69, 0x1, RZ, 0xc0, !PT ;  /* 0x0000000145457812 */ /* 0x000fe400078ec0ff */
[----:B------:R-:W-:Y:S02]  /*5de0*/  SEL R73, RZ, 0xffffffff, !P4 ;  /* 0xffffffffff497807 */ /* 0x000fe40006000000 */
[----:B------:R-:W-:Y:S02]  /*5df0*/  ISETP.GE.AND.EX P0, PT, R50, RZ, PT, P0 ;  /* 0x000000ff3200720c */ /* 0x000fe40003f06300 */
[----:B------:R-:W-:Y:S02]  /*5e00*/  ISETP.NE.U32.AND P4, PT, R71, 0x1, PT ;  /* 0x000000014700780c */ /* 0x000fe40003f85070 */
[----:B------:R-:W-:-:S02]  /*5e10*/  PRMT R74, R63, 0x9910, RZ ;  /* 0x000099103f4a7816 */ /* 0x000fc400000000ff */
[----:B---3--:R-:W-:Y:S02]  /*5e20*/  PRMT R71, R10, 0x9910, RZ ;  /* 0x000099100a477816 */ /* 0x008fe400000000ff */
[----:B------:R-:W-:Y:S02]  /*5e30*/  ISETP.NE.U32.AND P2, PT, R69, 0x1, PT ;  /* 0x000000014500780c */ /* 0x000fe40003f45070 */
[----:B------:R-:W-:Y:S02]  /*5e40*/  SEL R69, RZ, 0xffffffff, !P0 ;  /* 0xffffffffff457807 */ /* 0x000fe40004000000 */
[----:B------:R-:W-:Y:S02]  /*5e50*/  ISETP.GE.U32.AND P0, PT, R38, R70, PT ;  /* 0x000000462600720c */ /* 0x000fe40003f06070 */
[----:B------:R-:W-:Y:S02]  /*5e60*/  @P5 SEL R72, RZ, 0xffffffff, !P6 ;  /* 0xffffffffff485807 */ /* 0x000fe40007000000 */
[----:B------:R-:W-:-:S02]  /*5e70*/  ISETP.NE.AND P6, PT, R74, R71, PT ;  /* 0x000000474a00720c */ /* 0x000fc40003fc5270 */
[----:B------:R-:W-:Y:S02]  /*5e80*/  PRMT R75, R11, 0x9910, RZ ;  /* 0x000099100b4b7816 */ /* 0x000fe400000000ff */
[----:B------:R-:W-:Y:S02]  /*5e90*/  ISETP.GE.AND.EX P0, PT, R46, RZ, PT, P0 ;  /* 0x000000ff2e00720c */ /* 0x000fe40003f06300 */
[----:B------:R-:W-:Y:S02]  /*5ea0*/  ISETP.GE.AND P5, PT, R74, R71, PT ;  /* 0x000000474a00720c */ /* 0x000fe40003fa6270 */
[----:B------:R-:W-:Y:S02]  /*5eb0*/  @P3 SEL R73, RZ, 0xffffffff, !P1 ;  /* 0xffffffffff493807 */ /* 0x000fe40004800000 */
[----:B------:R-:W-:Y:S02]  /*5ec0*/  ISETP.NE.AND P1, PT, R76, R75, PT ;  /* 0x0000004b4c00720c */ /* 0x000fe40003f25270 */
[----:B------:R-:W-:-:S02]  /*5ed0*/  SEL R71, RZ, 0xffffffff, !P0 ;  /* 0xffffffffff477807 */ /* 0x000fc40004000000 */
[----:B------:R-:W-:Y:S02]  /*5ee0*/  ISETP.GE.U32.AND P0, PT, R39, R70, PT ;  /* 0x000000462700720c */ /* 0x000fe40003f06070 */
[----:B------:R-:W-:Y:S02]  /*5ef0*/  ISETP.GE.AND P3, PT, R76, R75, PT ;  /* 0x0000004b4c00720c */ /* 0x000fe40003f66270 */
[----:B------:R-:W-:Y:S02]  /*5f00*/  PRMT R75, R62, 0x9910, RZ ;  /* 0x000099103e4b7816 */ /* 0x000fe400000000ff */
[----:B------:R-:W-:Y:S02]  /*5f10*/  PRMT R74, R10, 0xbb32, RZ ;  /* 0x0000bb320a4a7816 */ /* 0x000fe400000000ff */
[----:B------:R-:W-:Y:S02]  /*5f20*/  PRMT R76, R11, 0xbb32, RZ ;  /* 0x0000bb320b4c7816 */ /* 0x000fe400000000ff */
[----:B------:R-:W-:-:S02]  /*5f30*/  ISETP.GE.AND.EX P0, PT, R48, RZ, PT, P0 ;  /* 0x000000ff3000720c */ /* 0x000fc40003f06300 */
[----:B------:R-:W-:Y:S02]  /*5f40*/  @P6 SEL R69, RZ, 0xffffffff, !P5 ;  /* 0xffffffffff456807 */ /* 0x000fe40006800000 */
[CC--:B------:R-:W-:Y:S02]  /*5f50*/  ISETP.NE.AND P6, PT, R75.reuse, R74.reuse, PT ;  /* 0x0000004a4b00720c */ /* 0x0c0fe40003fc5270 */
[----:B------:R-:W-:Y:S01]  /*5f60*/  ISETP.GE.AND P5, PT, R75, R74, PT ;  /* 0x0000004a4b00720c */ /* 0x000fe20003fa6270 */
[----:B------:R-:W-:Y:S01]  /*5f70*/  IMAD.MOV.U32 R74, RZ, RZ, R76 ;  /* 0x000000ffff4a7224 */ /* 0x000fe200078e004c */
[----:B------:R-:W-:Y:S02]  /*5f80*/  SEL R75, RZ, 0xffffffff, !P0 ;  /* 0xffffffffff4b7807 */ /* 0x000fe40004000000 */
[----:B------:R-:W-:Y:S02]  /*5f90*/  ISETP.GE.U32.AND P0, PT, R37, R70, PT ;  /* 0x000000462500720c */ /* 0x000fe40003f06070 */
[----:B------:R-:W-:-:S02]  /*5fa0*/  @P1 SEL R71, RZ, 0xffffffff, !P3 ;  /* 0xffffffffff471807 */ /* 0x000fc40005800000 */
[CC--:B------:R-:W-:Y:S02]  /*5fb0*/  ISETP.NE.AND P3, PT, R77.reuse, R74.reuse, PT ;  /* 0x0000004a4d00720c */ /* 0x0c0fe40003f65270 */
[----:B------:R-:W-:Y:S02]  /*5fc0*/  ISETP.GE.AND.EX P0, PT, R44, RZ, PT, P0 ;  /* 0x000000ff2c00720c */ /* 0x000fe40003f06300 */
[----:B------:R-:W-:Y:S02]  /*5fd0*/  ISETP.GE.AND P1, PT, R77, R74, PT ;  /* 0x0000004a4d00720c */ /* 0x000fe40003f26270 */
[----:B------:R-:W-:Y:S02]  /*5fe0*/  PRMT R77, R49, 0x9910, RZ ;  /* 0x00009910314d7816 */ /* 0x000fe400000000ff */
[----:B----4-:R-:W-:Y:S02]  /*5ff0*/  PRMT R74, R6, 0x9910, RZ ;  /* 0x00009910064a7816 */ /* 0x010fe400000000ff */
[----:B------:R-:W-:-:S02]  /*6000*/  SEL R76, RZ, 0xffffffff, !P0 ;  /* 0xffffffffff4c7807 */ /* 0x000fc40004000000 */
[----:B------:R-:W-:Y:S02]  /*6010*/  ISETP.GE.U32.AND P0, PT, R36, R68, PT ;  /* 0x000000442400720c */ /* 0x000fe40003f06070 */
[----:B------:R-:W-:Y:S02]  /*6020*/  @P6 SEL R75, RZ, 0xffffffff, !P5 ;  /* 0xffffffffff4b6807 */ /* 0x000fe40006800000 */
[CC--:B------:R-:W-:Y:S02]  /*6030*/  ISETP.NE.AND P5, PT, R77.reuse, R74.reuse, PT ;  /* 0x0000004a4d00720c */ /* 0x0c0fe40003fa5270 */
[----:B------:R-:W-:Y:S02]  /*6040*/  ISETP.GE.AND P6, PT, R77, R74, PT ;  /* 0x0000004a4d00720c */ /* 0x000fe40003fc6270 */
[----:B------:R-:W-:Y:S02]  /*6050*/  ISETP.GE.AND.EX P0, PT, R27, RZ, PT, P0 ;  /* 0x000000ff1b00720c */ /* 0x000fe40003f06300 */
[----:B------:R-:W-:-:S02]  /*6060*/  PRMT R74, R6, 0xbb32, RZ ;  /* 0x0000bb32064a7816 */ /* 0x000fc400000000ff */
[----:B------:R-:W-:Y:S02]  /*6070*/  SEL R77, RZ, 0xffffffff, !P0 ;  /* 0xffffffffff4d7807 */ /* 0x000fe40004000000 */
[----:B------:R-:W-:Y:S02]  /*6080*/  @P3 SEL R76, RZ, 0xffffffff, !P1 ;  /* 0xffffffffff4c3807 */ /* 0x000fe40004800000 */
[----:B------:R-:W-:Y:S02]  /*6090*/  ISETP.GE.U32.AND P0, PT, R35, R68, PT ;  /* 0x000000442300720c */ /* 0x000fe40003f06070 */
[----:B------:R-:W-:Y:S02]  /*60a0*/  ISETP.NE.AND P3, PT, R79, R74, PT ;  /* 0x0000004a4f00720c */ /* 0x000fe40003f65270 */
[----:B------:R-:W-:Y:S02]  /*60b0*/  PRMT R78, R7, 0x9910, RZ ;  /* 0x00009910074e7816 */ /* 0x000fe400000000ff */
[----:B------:R-:W-:-:S02]  /*60c0*/  ISETP.GE.AND.EX P0, PT, R0, RZ, PT, P0 ;  /* 0x000000ff0000720c */ /* 0x000fc40003f06300 */
[----:B------:R-:W-:Y:S02]  /*60d0*/  @P5 SEL R77, RZ, 0xffffffff, !P6 ;  /* 0xffffffffff4d5807 */ /* 0x000fe40007000000 */
[CC--:B------:R-:W-:Y:S02]  /*60e0*/  ISETP.NE.AND P6, PT, R81.reuse, R78.reuse, PT ;  /* 0x0000004e5100720c */ /* 0x0c0fe40003fc5270 */
[----:B------:R-:W-:Y:S02]  /*60f0*/  ISETP.GE.AND P5, PT, R81, R78, PT ;  /* 0x0000004e5100720c */ /* 0x000fe40003fa6270 */
[----:B------:R-:W-:Y:S02]  /*6100*/  SEL R78, RZ, 0xffffffff, !P0 ;  /* 0xffffffffff4e7807 */ /* 0x000fe40004000000 */
[----:B------:R-:W-:Y:S02]  /*6110*/  ISETP.GE.AND P1, PT, R79, R74, PT ;  /* 0x0000004a4f00720c */ /* 0x000fe40003f26270 */
[----:B------:R-:W-:-:S02]  /*6120*/  ISETP.GE.U32.AND P0, PT, R34, R68, PT ;  /* 0x000000442200720c */ /* 0x000fc40003f06070 */
[----:B------:R-:W-:Y:S02]  /*6130*/  PRMT R79, R56, 0x9910, RZ ;  /* 0x00009910384f7816 */ /* 0x000fe400000000ff */
[----:B------:R-:W-:Y:S02]  /*6140*/  PRMT R74, R7, 0xbb32, RZ ;  /* 0x0000bb32074a7816 */ /* 0x000fe400000000ff */
[----:B------:R-:W-:Y:S02]  /*6150*/  ISETP.GE.AND.EX P0, PT, R30, RZ, PT, P0 ;  /* 0x000000ff1e00720c */ /* 0x000fe40003f06300 */
[----:B------:R-:W-:Y:S02]  /*6160*/  @P3 SEL R78, RZ, 0xffffffff, !P1 ;  /* 0xffffffffff4e3807 */ /* 0x000fe40004800000 */
[CC--:B------:R-:W-:Y:S02]  /*6170*/  ISETP.NE.AND P1, PT, R79.reuse, R74.reuse, PT ;  /* 0x0000004a4f00720c */ /* 0x0c0fe40003f25270 */
[----:B------:R-:W-:-:S02]  /*6180*/  ISETP.GE.AND P3, PT, R79, R74, PT ;  /* 0x0000004a4f00720c */ /* 0x000fc40003f66270 */
[----:B------:R-:W-:Y:S02]  /*6190*/  SEL R79, RZ, 0xffffffff, !P0 ;  /* 0xffffffffff4f7807 */ /* 0x000fe40004000000 */
[----:B------:R-:W-:Y:S02]  /*61a0*/  ISETP.GE.U32.AND P0, PT, R33, R68, PT ;  /* 0x000000442100720c */ /* 0x000fe40003f06070 */
[----:B------:R-:W-:Y:S02]  /*61b0*/  @P6 SEL R79, RZ, 0xffffffff, !P5 ;  /* 0xffffffffff4f6807 */ /* 0x000fe40006800000 */
[----:B------:R-:W-:Y:S02]  /*61c0*/  ISETP.GE.AND.EX P6, PT, R42, RZ, PT, P0 ;  /* 0x000000ff2a00720c */ /* 0x000fe40003fc6300 */
[C---:B-----5:R-:W-:Y:S02]  /*61d0*/  PRMT R74, R4.reuse, 0x9910, RZ ;  /* 0x00009910044a7816 */ /* 0x060fe400000000ff */
[----:B------:R-:W-:-:S02]  /*61e0*/  PRMT R84, R4, 0xbb32, RZ ;  /* 0x0000bb3204547816 */ /* 0x000fc400000000ff */
[----:B------:R-:W-:Y:S02]  /*61f0*/  SEL R80, RZ, 0xffffffff, !P6 ;  /* 0xffffffffff507807 */ /* 0x000fe40007000000 */
[----:B------:R-:W-:Y:S02]  /*6200*/  @P1 SEL R80, RZ, 0xffffffff, !P3 ;  /* 0xffffffffff501807 */ /* 0x000fe40005800000 */
[----:B------:R-:W-:Y:S02]  /*6210*/  ISETP.GE.U32.AND P5, PT, R52, R66, PT ;  /* 0x000000423400720c */ /* 0x000fe40003fa6070 */
[----:B------:R-:W-:Y:S02]  /*6220*/  ISETP.NE.AND P3, PT, R83, R74, PT ;  /* 0x0000004a5300720c */ /* 0x000fe40003f65270 */
[----:B------:R-:W-:Y:S02]  /*6230*/  ISETP.GE.U32.AND P0, PT, R25, R66, PT ;  /* 0x000000421900720c */ /* 0x000fe40003f06070 */
[----:B------:R-:W-:-:S02]  /*6240*/  ISETP.NE.AND P6, PT, R85, R84, PT ;  /* 0x000000545500720c */ /* 0x000fc40003fc5270 */
[----:B------:R-:W-:Y:S02]  /*6250*/  ISETP.GE.AND.EX P5, PT, R26, RZ, PT, P5 ;  /* 0x000000ff1a00720c */ /* 0x000fe40003fa6350 */
[----:B------:R-:W-:Y:S02]  /*6260*/  ISETP.GE.AND.EX P0, PT, R21, RZ, PT, P0 ;  /* 0x000000ff1500720c */ /* 0x000fe40003f06300 */
[----:B------:R-:W-:Y:S02]  /*6270*/  LOP3.LUT R72, R72, 0x1, RZ, 0xc0, !PT ;  /* 0x0000000148487812 */ /* 0x000fe400078ec0ff */
[----:B------:R-:W-:Y:S02]  /*6280*/  SEL R81, RZ, 0xffffffff, !P5 ;  /* 0xffffffffff517807 */ /* 0x000fe40006800000 */
[----:B------:R-:W-:Y:S02]  /*6290*/  ISETP.GE.AND P5, PT, R83, R74, PT ;  /* 0x0000004a5300720c */ /* 0x000fe40003fa6270 */
[----:B------:R-:W-:-:S02]  /*62a0*/  SEL R82, RZ, 0xffffffff, !P0 ;  /* 0xffffffffff527807 */ /* 0x000fc40004000000 */
[----:B------:R-:W-:Y:S02]  /*62b0*/  ISETP.NE.U32.AND P1, PT, R72, 0x1, PT ;  /* 0x000000014800780c */ /* 0x000fe40003f25070 */
[----:B------:R-:W-:Y:S02]  /*62c0*/  ISETP.GE.AND P0, PT, R85, R84, PT ;  /* 0x000000545500720c */ /* 0x000fe40003f06270 */
[----:B------:R-:W-:Y:S02]  /*62d0*/  LOP3.LUT R73, R73, 0x1, RZ, 0xc0, !PT ;  /* 0x0000000149497812 */ /* 0x000fe400078ec0ff */
[----:B------:R-:W-:Y:S02]  /*62e0*/  PRMT R83, R20, 0x9910, RZ ;  /* 0x0000991014537816 */ /* 0x000fe400000000ff */
[----:B------:R-:W-:Y:S02]  /*62f0*/  PRMT R72, R5, 0x9910, RZ ;  /* 0x0000991005487816 */ /* 0x000fe400000000ff */
[----:B------:R-:W-:-:S02]  /*6300*/  @P3 SEL R81, RZ, 0xffffffff, !P5 ;  /* 0xffffffffff513807 */ /* 0x000fc40006800000 */
[----:B------:R-:W-:Y:S02]  /*6310*/  ISETP.NE.U32.AND P5, PT, R73, 0x1, PT ;  /* 0x000000014900780c */ /* 0x000fe40003fa5070 */
[----:B------:R-:W-:Y:S02]  /*6320*/  @P6 SEL R82, RZ, 0xffffffff, !P0 ;  /* 0xffffffffff526807 */ /* 0x000fe40004000000 */
[----:B------:R-:W-:Y:S02]  /*6330*/  ISETP.NE.AND P6, PT, R83, R72, PT ;  /* 0x000000485300720c */ /* 0x000fe40003fc5270 */
[----:B------:R-:W-:Y:S02]  /*6340*/  ISETP.GE.U32.AND P3, PT, R15, R66, PT ;  /* 0x000000420f00720c */ /* 0x000fe40003f66070 */
[C---:B------:R-:W-:Y:S02]  /*6350*/  SEL R47, R28.reuse, R47, !P2 ;  /* 0x0000002f1c2f7207 */ /* 0x040fe40005000000 */
[----:B------:R-:W-:-:S02]  /*6360*/  SEL R45, R28, R45, !P4 ;  /* 0x0000002d1c2d7207 */ /* 0x000fc40006000000 */
[C---:B------:R-:W-:Y:S02]  /*6370*/  SEL R43, R28.reuse, R43, !P1 ;  /* 0x0000002b1c2b7207 */ /* 0x040fe40004800000 */
[----:B------:R-:W-:Y:S02]  /*6380*/  SEL R41, R28, R41, !P5 ;  /* 0x000000291c297207 */ /* 0x000fe40006800000 */
[----:B------:R-:W-:Y:S02]  /*6390*/  PRMT R28, R5, 0xbb32, RZ ;  /* 0x0000bb32051c7816 */ /* 0x000fe400000000ff */
[----:B------:R-:W-:Y:S02]  /*63a0*/  ISETP.GE.AND.EX P0, PT, R13, RZ, PT, P3 ;  /* 0x000000ff0d00720c */ /* 0x000fe40003f06330 */
[----:B------:R-:W-:Y:S01]  /*63b0*/  ISETP.GE.AND P3, PT, R83, R72, PT ;  /* 0x000000485300720c */ /* 0x000fe20003f66270 */
[----:B------:R-:W-:Y:S01]  /*63c0*/  IMAD.MOV.U32 R83, RZ, RZ, R28 ;  /* 0x000000ffff537224 */ /* 0x000fe200078e001c */
[----:B------:R-:W-:Y:S01]  /*63d0*/  PRMT R84, R12, 0x9910, RZ ;  /* 0x000099100c547816 */ /* 0x000fe200000000ff */
[----:B------:R-:W-:Y:S01]  /*63e0*/  IMAD.IADD R28, R66, 0x1, R3 ;  /* 0x00000001421c7824 */ /* 0x000fe200078e0203 */
[----:B------:R-:W-:-:S02]  /*63f0*/  SEL R73, RZ, 0xffffffff, !P0 ;  /* 0xffffffffff497807 */ /* 0x000fc40004000000 */
[----:B------:R-:W-:Y:S02]  /*6400*/  @P6 SEL R73, RZ, 0xffffffff, !P3 ;  /* 0xffffffffff496807 */ /* 0x000fe40005800000 */
[----:B------:R-:W-:Y:S02]  /*6410*/  ISETP.NE.AND P3, PT, R84, R83, PT ;  /* 0x000000535400720c */ /* 0x000fe40003f65270 */
[----:B------:R-:W-:Y:S02]  /*6420*/  ISETP.GE.U32.AND P0, PT, R16, R66, PT ;  /* 0x000000421000720c */ /* 0x000fe40003f06070 */
[----:B------:R-:W-:Y:S02]  /*6430*/  PRMT R72, R8, 0x7632, R72 ;  /* 0x0000763208487816 */ /* 0x000fe40000000048 */
[----:B------:R-:W-:Y:S02]  /*6440*/  ISETP.GE.AND.EX P0, PT, R31, RZ, PT, P0 ;  /* 0x000000ff1f00720c */ /* 0x000fe40003f06300 */
[----:B------:R-:W-:Y:S01]  /*6450*/  SEL R72, R72, R67, !P4 ;  /* 0x0000004348487207 */ /* 0x000fe20006000000 */
[----:B------:R-:W-:Y:S01]  /*6460*/  IMAD R67, R3, 0x3, R28 ;  /* 0x0000000303437824 */ /* 0x000fe200078e021c */
[----:B------:R-:W-:-:S02]  /*6470*/  PRMT R74, R9, 0x7632, R74 ;  /* 0x00007632094a7816 */ /* 0x000fc4000000004a */
[----:B------:R-:W-:Y:S02]  /*6480*/  ISETP.GE.AND P6, PT, R84, R83, PT ;  /* 0x000000535400720c */ /* 0x000fe40003fc6270 */
[----:B------:R-:W-:Y:S02]  /*6490*/  LOP3.LUT R75, R75, 0x1, RZ, 0xc0, !PT ;  /* 0x000000014b4b7812 */ /* 0x000fe400078ec0ff */
[----:B------:R-:W-:Y:S02]  /*64a0*/  LOP3.LUT R69, R69, 0x1, RZ, 0xc0, !PT ;  /* 0x0000000145457812 */ /* 0x000fe400078ec0ff */
[----:B------:R-:W-:Y:S02]  /*64b0*/  LOP3.LUT R76, R76, 0x1, RZ, 0xc0, !PT ;  /* 0x000000014c4c7812 */ /* 0x000fe400078ec0ff */
[----:B------:R-:W-:Y:S02]  /*64c0*/  SEL R83, RZ, 0xffffffff, !P0 ;  /* 0xffffffffff537807 */ /* 0x000fe40004000000 */
[----:B------:R-:W-:-:S02]  /*64d0*/  SEL R74, R74, R65, !P5 ;  /* 0x000000414a4a7207 */ /* 0x000fc40006800000 */
[----:B------:R-:W-:Y:S02]  /*64e0*/  @P3 SEL R83, RZ, 0xffffffff, !P6 ;  /* 0xffffffffff533807 */ /* 0x000fe40007000000 */
[----:B------:R-:W-:Y:S02]  /*64f0*/  ISETP.GE.U32.AND P0, PT, R67, R14, PT ;  /* 0x0000000e4300720c */ /* 0x000fe40003f06070 */
[----:B------:R-:W-:Y:S02]  /*6500*/  ISETP.NE.U32.AND P3, PT, R75, 0x1, PT ;  /* 0x000000014b00780c */ /* 0x000fe40003f65070 */
[----:B------:R-:W-:Y:S02]  /*6510*/  SEL R64, R8, R64, !P2 ;  /* 0x0000004008407207 */ /* 0x000fe40005000000 */
[----:B------:R-:W-:Y:S02]  /*6520*/  SEL R57, R57, RZ, P2 ;  /* 0x000000ff39397207 */ /* 0x000fe40001000000 */
[----:B------:R-:W-:-:S02]  /*6530*/  LOP3.LUT R71, R71, 0x1, RZ, 0xc0, !PT ;  /* 0x0000000147477812 */ /* 0x000fc400078ec0ff */
[----:B------:R-:W-:Y:S02]  /*6540*/  PRMT R65, R10, 0x7632, R65 ;  /* 0x000076320a417816 */ /* 0x000fe40000000041 */
[----:B------:R-:W-:Y:S02]  /*6550*/  ISETP.NE.U32.AND P6, PT, R69, 0x1, PT ;  /* 0x000000014500780c */ /* 0x000fe40003fc5070 */
[----:B------:R-:W-:Y:S02]  /*6560*/  ISETP.NE.U32.AND P2, PT, R76, 0x1, PT ;  /* 0x000000014c00780c */ /* 0x000fe40003f45070 */
[----:B------:R-:W-:Y:S02]  /*6570*/  PRMT R67, R11, 0x7632, R67 ;  /* 0x000076320b437816 */ /* 0x000fe40000000043 */
[----:B------:R-:W-:Y:S02]  /*6580*/  LOP3.LUT R80, R80, 0x1, RZ, 0xc0, !PT ;  /* 0x0000000150507812 */ /* 0x000fe400078ec0ff */
[----:B------:R-:W-:-:S02]  /*6590*/  SEL R55, R55, RZ, P4 ;  /* 0x000000ff37377207 */ /* 0x000fc40002000000 */
[----:B------:R-:W-:Y:S02]  /*65a0*/  LOP3.LUT R77, R77, 0x1, RZ, 0xc0, !PT ;  /* 0x000000014d4d7812 */ /* 0x000fe400078ec0ff */
[----:B------:R-:W-:Y:S02]  /*65b0*/  LOP3.LUT R78, R78, 0x1, RZ, 0xc0, !PT ;  /* 0x000000014e4e7812 */ /* 0x000fe400078ec0ff */
[----:B------:R-:W-:Y:S02]  /*65c0*/  ISETP.NE.U32.AND P4, PT, R71, 0x1, PT ;  /* 0x000000014700780c */ /* 0x000fe40003f85070 */
[----:B------:R-:W-:Y:S02]  /*65d0*/  SEL R69, R65, R62, !P3 ;  /* 0x0000003e41457207 */ /* 0x000fe40005800000 */
[----:B------:R-:W-:Y:S02]  /*65e0*/  SEL R71, R67, R60, !P2 ;  /* 0x0000003c43477207 */ /* 0x000fe40005000000 */
[----:B------:R-:W-:-:S02]  /*65f0*/  SEL R40, R70, R40, !P6 ;  /* 0x0000002846287207 */ /* 0x000fc40007000000 */
[----:B------:R-:W-:Y:S02]  /*6600*/  SEL R62, R10, R63, !P6 ;  /* 0x0000003f0a3e7207 */ /* 0x000fe40007000000 */
[----:B------:R-:W-:Y:S02]  /*6610*/  SEL R50, R50, RZ, P6 ;  /* 0x000000ff32327207 */ /* 0x000fe40003000000 */
[----:B------:R-:W-:Y:S02]  /*6620*/  SEL R60, R9, R61, !P1 ;  /* 0x0000003d093c7207 */ /* 0x000fe40004800000 */
[----:B------:R-:W-:Y:S02]  /*6630*/  SEL R53, R53, RZ, P1 ;  /* 0x000000ff35357207 */ /* 0x000fe40000800000 */
[----:B------:R-:W-:Y:S02]  /*6640*/  SEL R51, R51, RZ, P5 ;  /* 0x000000ff33337207 */ /* 0x000fe40002800000 */
[----:B------:R-:W-:-:S02]  /*6650*/  ISETP.NE.U32.AND P6, PT, R80, 0x1, PT ;  /* 0x000000015000780c */ /* 0x000fc40003fc5070 */
[----:B------:R-:W-:Y:S02]  /*6660*/  PRMT R63, R7, 0x7632, R63 ;  /* 0x00007632073f7816 */ /* 0x000fe4000000003f */
[----:B------:R-:W-:Y:S02]  /*6670*/  ISETP.NE.U32.AND P1, PT, R77, 0x1, PT ;  /* 0x000000014d00780c */ /* 0x000fe40003f25070 */
[----:B------:R-:W-:Y:S02]  /*6680*/  ISETP.NE.U32.AND P5, PT, R78, 0x1, PT ;  /* 0x000000014e00780c */ /* 0x000fe40003fa5070 */
[----:B------:R-:W-:Y:S02]  /*6690*/  PRMT R61, R6, 0x7632, R61 ;  /* 0x00007632063d7816 */ /* 0x000fe4000000003d */
[----:B------:R-:W-:Y:S02]  /*66a0*/  LOP3.LUT R82, R82, 0x1, RZ, 0xc0, !PT ;  /* 0x0000000152527812 */ /* 0x000fe400078ec0ff */
[----:B------:R-:W-:-:S02]  /*66b0*/  LOP3.LUT R83, R83, 0x1, RZ, 0xc0, !PT ;  /* 0x0000000153537812 */ /* 0x000fc400078ec0ff */
[C---:B------:R-:W-:Y:S02]  /*66c0*/  SEL R38, R70.reuse, R38, !P4 ;  /* 0x0000002646267207 */ /* 0x040fe40006000000 */
[C---:B------:R-:W-:Y:S02]  /*66d0*/  SEL R39, R70.reuse, R39, !P3 ;  /* 0x0000002746277207 */ /* 0x040fe40005800000 */
[----:B------:R-:W-:Y:S02]  /*66e0*/  SEL R37, R70, R37, !P2 ;  /* 0x0000002546257207 */ /* 0x000fe40005000000 */
[----:B------:R-:W-:Y:S02]  /*66f0*/  LOP3.LUT R79, R79, 0x1, RZ, 0xc0, !PT ;  /* 0x000000014f4f7812 */ /* 0x000fe400078ec0ff */
[----:B------:R-:W-:Y:S02]  /*6700*/  SEL R70, R63, R56, !P6 ;  /* 0x000000383f467207 */ /* 0x000fe40007000000 */
[----:B------:R-:W-:-:S02]  /*6710*/  LOP3.LUT R81, R81, 0x1, RZ, 0xc0, !PT ;  /* 0x0000000151517812 */ /* 0x000fc400078ec0ff */
[----:B------:R-:W-:Y:S02]  /*6720*/  LOP3.LUT R73, R73, 0x1, RZ, 0xc0, !PT ;  /* 0x0000000149497812 */ /* 0x000fe400078ec0ff */
[----:B------:R-:W-:Y:S02]  /*6730*/  SEL R58, R61, R58, !P5 ;  /* 0x0000003a3d3a7207 */ /* 0x000fe40006800000 */
[----:B------:R-:W-:Y:S02]  /*6740*/  SEL R35, R68, R35, !P5 ;  /* 0x0000002344237207 */ /* 0x000fe40006800000 */
[----:B------:R-:W-:Y:S02]  /*6750*/  SEL R44, R44, RZ, P2 ;  /* 0x000000ff2c2c7207 */ /* 0x000fe40001000000 */
[----:B------:R-:W-:Y:S02]  /*6760*/  SEL R56, R6, R49, !P1 ;  /* 0x0000003106387207 */ /* 0x000fe40004800000 */
[----:B------:R-:W-:-:S02]  /*6770*/  SEL R0, R0, RZ, P5 ;  /* 0x000000ff00007207 */ /* 0x000fc40002800000 */
[----:B------:R-:W-:Y:S02]  /*6780*/  ISETP.NE.U32.AND P2, PT, R82, 0x1, PT ;  /* 0x000000015200780c */ /* 0x000fe40003f45070 */
[----:B------:R-:W-:Y:S02]  /*6790*/  PRMT R61, R4, 0x7632, R61 ;  /* 0x00007632043d7816 */ /* 0x000fe4000000003d */
[----:B------:R-:W-:Y:S02]  /*67a0*/  ISETP.NE.U32.AND P5, PT, R83, 0x1, PT ;  /* 0x000000015300780c */ /* 0x000fe40003fa5070 */
[----:B------:R-:W-:Y:S02]  /*67b0*/  PRMT R49, R5, 0x7632, R49 ;  /* 0x0000763205317816 */ /* 0x000fe40000000031 */
[----:B------:R-:W-:Y:S02]  /*67c0*/  SEL R54, R11, R54, !P4 ;  /* 0x000000360b367207 */ /* 0x000fe40006000000 */
[----:B------:R-:W-:-:S02]  /*67d0*/  SEL R46, R46, RZ, P4 ;  /* 0x000000ff2e2e7207 */ /* 0x000fc40002000000 */
[----:B------:R-:W-:Y:S02]  /*67e0*/  SEL R36, R68, R36, !P1 ;  /* 0x0000002444247207 */ /* 0x000fe40004800000 */
[----:B------:R-:W-:Y:S02]  /*67f0*/  SEL R48, R48, RZ, P3 ;  /* 0x000000ff30307207 */ /* 0x000fe40001800000 */
[----:B------:R-:W-:Y:S02]  /*6800*/  SEL R27, R27, RZ, P1 ;  /* 0x000000ff1b1b7207 */ /* 0x000fe40000800000 */
[----:B------:R-:W-:Y:S02]  /*6810*/  ISETP.NE.U32.AND P4, PT, R79, 0x1, PT ;  /* 0x000000014f00780c */ /* 0x000fe40003f85070 */
[----:B------:R-:W-:Y:S02]  /*6820*/  ISETP.NE.U32.AND P3, PT, R81, 0x1, PT ;  /* 0x000000015100780c */ /* 0x000fe40003f65070 */
[----:B------:R-:W-:-:S02]  /*6830*/  ISETP.NE.U32.AND P1, PT, R73, 0x1, PT ;  /* 0x000000014900780c */ /* 0x000fc40003f25070 */
[----:B------:R-:W-:Y:S02]  /*6840*/  SEL R24, R61, R24, !P2 ;  /* 0x000000183d187207 */ /* 0x000fe40005000000 */
[----:B------:R-:W-:Y:S02]  /*6850*/  SEL R12, R49, R12, !P5 ;  /* 0x0000000c310c7207 */ /* 0x000fe40006800000 */
[----:B------:R-:W-:Y:S02]  /*6860*/  PRMT R61, R60, 0x7610, R61 ;  /* 0x000076103c3d7816 */ /* 0x000fe4000000003d */
[----:B------:R-:W-:Y:S02]  /*6870*/  PRMT R63, R62, 0x7610, R63 ;  /* 0x000076103e3f7816 */ /* 0x000fe4000000003f */
[----:B------:R-:W-:Y:S02]  /*6880*/  PRMT R49, R56, 0x7610, R49 ;  /* 0x0000761038317816 */ /* 0x000fe40000000031 */
[----:B------:R-:W-:-:S02]  /*6890*/  SEL R34, R68, R34, !P4 ;  /* 0x0000002244227207 */ /* 0x000fc40006000000 */
[----:B------:R-:W-:Y:S02]  /*68a0*/  SEL R33, R68, R33, !P6 ;  /* 0x0000002144217207 */ /* 0x000fe40007000000 */
[C---:B------:R-:W-:Y:S02]  /*68b0*/  SEL R52, R66.reuse, R52, !P3 ;  /* 0x0000003442347207 */ /* 0x040fe40005800000 */
[C---:B------:R-:W-:Y:S02]  /*68c0*/  SEL R25, R66.reuse, R25, !P2 ;  /* 0x0000001942197207 */ /* 0x040fe40005000000 */
[C---:B------:R-:W-:Y:S02]  /*68d0*/  SEL R15, R66.reuse, R15, !P1 ;  /* 0x0000000f420f7207 */ /* 0x040fe40004800000 */
[----:B------:R-:W-:Y:S02]  /*68e0*/  SEL R16, R66, R16, !P5 ;  /* 0x0000001042107207 */ /* 0x000fe40006800000 */
[----:B------:R-:W-:-:S02]  /*68f0*/  PRMT R67, R72, 0x7610, R67 ;  /* 0x0000761048437816 */ /* 0x000fc40000000043 */
[----:B------:R-:W-:Y:S02]  /*6900*/  PRMT R65, R74, 0x7610, R65 ;  /* 0x000076104a417816 */ /* 0x000fe40000000041 */
[----:B------:R-:W-:Y:S02]  /*6910*/  PRMT R62, R69, 0x7610, R62 ;  /* 0x00007610453e7816 */ /* 0x000fe4000000003e */
[----:B------:R-:W-:Y:S02]  /*6920*/  PRMT R60, R71, 0x7610, R60 ;  /* 0x00007610473c7816 */ /* 0x000fe4000000003c */
[----:B------:R-:W-:Y:S02]  /*6930*/  SEL R32, R7, R32, !P4 ;  /* 0x0000002007207207 */ /* 0x000fe40006000000 */
[----:B------:R-:W-:Y:S02]  /*6940*/  SEL R30, R30, RZ, P4 ;  /* 0x000000ff1e1e7207 */ /* 0x000fe40002000000 */
[----:B------:R-:W-:-:S02]  /*6950*/  SEL R42, R42, RZ, P6 ;  /* 0x000000ff2a2a7207 */ /* 0x000fc40003000000 */
[----:B------:R-:W-:Y:S02]  /*6960*/  PRMT R56, R70, 0x7610, R56 ;  /* 0x0000761046387816 */ /* 0x000fe40000000038 */
[----:B------:R-:W-:Y:S02]  /*6970*/  SEL R29, R4, R29, !P3 ;  /* 0x0000001d041d7207 */ /* 0x000fe40005800000 */
[----:B------:R-:W-:Y:S02]  /*6980*/  SEL R26, R26, RZ, P3 ;  /* 0x000000ff1a1a7207 */ /* 0x000fe40001800000 */
[----:B------:R-:W-:Y:S02]  /*6990*/  SEL R21, R21, RZ, P2 ;  /* 0x000000ff15157207 */ /* 0x000fe40001000000 */
[----:B------:R-:W-:Y:S02]  /*69a0*/  SEL R20, R5, R20, !P1 ;  /* 0x0000001405147207 */ /* 0x000fe40004800000 */
[----:B------:R-:W-:-:S02]  /*69b0*/  SEL R13, R13, RZ, P1 ;  /* 0x000000ff0d0d7207 */ /* 0x000fc40000800000 */
[----:B------:R-:W-:Y:S01]  /*69c0*/  SEL R31, R31, RZ, P5 ;  /* 0x000000ff1f1f7207 */ /* 0x000fe20002800000 */
[----:B------:R-:W-:Y:S06]  /*69d0*/  @!P0 BRA `(.L_x_2327) ;  /* 0xfffffff0001c8947 */ /* 0x000fec000383ffff */
[----:B------:R-:W-:Y:S05]  /*69e0*/  BSYNC.RECONVERGENT B1 ;  /* 0x0000000000017941 */ /* 0x000fea0003800200 */
.L_x_2326:
        /* <DEDUP_REMOVED lines=16> */
.L_x_2325:
[----:B------:R-:W-:Y:S05]  /*6af0*/  BSYNC.RECONVERGENT B0 ;  /* 0x0000000000007941 */ /* 0x000fea0003800200 */
.L_x_2324:
[----:B------:R-:W-:Y:S01]  /*6b00*/  ISETP.GE.U32.AND P0, PT, R28, R14, PT ;  /* 0x0000000e1c00720c */ /* 0x000fe20003f06070 */
[----:B------:R-:W-:-:S12]  /*6b10*/  BSSY.RECONVERGENT B0, `(.L_x_2328) ;  /* 0x000002a000007945 */ /* 0x000fd80003800200 */
[----:B------:R-:W-:Y:S05]  /*6b20*/  @P0 BRA `(.L_x_2329) ;  /* 0x0000000000a00947 */ /* 0x000fea0003800000 */
[----:B------:R-:W-:-:S05]  /*6b30*/  IMAD R4, R59, R28, RZ ;  /* 0x0000001c3b047224 */ /* 0x000fca00078e02ff */
        /* <DEDUP_REMOVED lines=21> */
[----:B------:R-:W-:-:S05]  /*6c90*/  IMAD.IADD R4, R6, 0x1, R3 ;  /* 0x0000000106047824 */ /* 0x000fca00078e0203 */
[----:B------:R-:W-:-:S13]  /*6ca0*/  ISETP.GE.U32.AND P1, PT, R4, R14, PT ;  /* 0x0000000e0400720c */ /* 0x000fda0003f26070 */
[C---:B------:R-:W-:Y:S02]  /*6cb0*/  @!P1 IMAD R4, R59.reuse, R4, RZ ;  /* 0x000000043b049224 */ /* 0x040fe400078e02ff */
[----:B------:R-:W-:-:S03]  /*6cc0*/  IMAD R59, R59, R6, RZ ;  /* 0x000000063b3b7224 */ /* 0x000fc600078e02ff */
[----:B------:R-:W-:Y:S02]  /*6cd0*/  @!P1 SHF.R.U32.HI R7, RZ, 0x2, R4 ;  /* 0x00000002ff079819 */ /* 0x000fe40000011604 */
[----:B------:R-:W-:-:S03]  /*6ce0*/  SHF.R.U32.HI R5, RZ, 0x2, R59 ;  /* 0x00000002ff057819 */ /* 0x000fc6000001163b */
[----:B------:R-:W-:-:S04]  /*6cf0*/  @!P1 IMAD.WIDE.U32 R6, R7, 0x8, R22 ;  /* 0x0000000807069825 */ /* 0x000fc800078e0016 */
[----:B------:R-:W-:Y:S02]  /*6d00*/  IMAD.WIDE.U32 R4, R5, 0x8, R22 ;  /* 0x0000000805047825 */ /* 0x000fe400078e0016 */
[----:B------:R-:W2:Y:S04]  /*6d10*/  @!P1 LDG.E.64 R6, desc[UR36][R6.64] ;  /* 0x0000002406069981 */ /* 0x000ea8000c1e1b00 */
[----:B------:R-:W3:Y:S01]  /*6d20*/  LDG.E.64 R4, desc[UR36][R4.64] ;  /* 0x0000002404047981 */ /* 0x000ee2000c1e1b00 */
[C---:B--2---:R-:W-:Y:S02]  /*6d30*/  @!P1 PRMT R8, R6.reuse, 0x7610, R8 ;  /* 0x0000761006089816 */ /* 0x044fe40000000008 */
[----:B------:R-:W-:Y:S02]  /*6d40*/  @!P1 PRMT R9, R6, 0x7632, R9 ;  /* 0x0000763206099816 */ /* 0x000fe40000000009 */
[----:B------:R-:W-:-:S02]  /*6d50*/  @!P1 PRMT R11, R7, 0x7610, R11 ;  /* 0x00007610070b9816 */ /* 0x000fc4000000000b */
[----:B------:R-:W-:Y:S02]  /*6d60*/  @!P1 PRMT R69, R7, 0x7632, R69 ;  /* 0x0000763207459816 */ /* 0x000fe40000000045 */
[C---:B---3--:R-:W-:Y:S02]  /*6d70*/  PRMT R10, R4.reuse, 0x7610, R10 ;  /* 0x00007610040a7816 */ /* 0x048fe4000000000a */
[----:B------:R-:W-:Y:S02]  /*6d80*/  PRMT R71, R4, 0x7632, R71 ;  /* 0x0000763204477816 */ /* 0x000fe40000000047 */
[C---:B------:R-:W-:Y:S02]  /*6d90*/  PRMT R75, R5.reuse, 0x7610, R75 ;  /* 0x00007610054b7816 */ /* 0x040fe4000000004b */
[----:B------:R-:W-:-:S07]  /*6da0*/  PRMT R73, R5, 0x7632, R73 ;  /* 0x0000763205497816 */ /* 0x000fce0000000049 */
.L_x_2329:
[----:B------:R-:W-:Y:S05]  /*6db0*/  BSYNC.RECONVERGENT B0 ;  /* 0x0000000000007941 */ /* 0x000fea0003800200 */
.L_x_2328:
[----:B------:R-:W-:Y:S04]  /*6dc0*/  BSSY.RECONVERGENT B0, `(.L_x_2330) ;  /* 0x00000db000007945 */ /* 0x000fe80003800200 */
[----:B------:R-:W-:Y:S05]  /*6dd0*/  @P0 BRA `(.L_x_2331) ;  /* 0x0000000c00640947 */ /* 0x000fea0003800000 */
[----:B------:R-:W-:Y:S01]  /*6de0*/  PRMT R4, R83, 0x9910, RZ ;  /* 0x0000991053047816 */ /* 0x000fe200000000ff */
[----:B------:R-:W-:Y:S01]  /*6df0*/  IMAD.IADD R59, R28, 0x1, R3 ;  /* 0x000000011c3b7824 */ /* 0x000fe200078e0203 */
        /* <DEDUP_REMOVED lines=72> */
[----:B------:R-:W-:Y:S02]  /*7280*/  ISETP.GE.U32.AND P0, PT, R38, R59, PT ;  /* 0x0000003b2600720c */ /* 0x000fe40003f06070 */
        /* <DEDUP_REMOVED lines=142> */
.L_x_2331:
[----:B------:R-:W-:Y:S05]  /*7b70*/  BSYNC.RECONVERGENT B0 ;  /* 0x0000000000007941 */ /* 0x000fea0003800200 */
.L_x_2330:
        /* <DEDUP_REMOVED lines=9> */
[----:B------:R-:W-:Y:S02]  /*7c10*/  ISETP.GE.AND.EX P0, PT, R57, R50, PT, P0 ;  /* 0x000000323900720c */ /* 0x000fe40003f06300 */
        /* <DEDUP_REMOVED lines=9> */
[----:B------:R-:W-:Y:S02]  /*7cb0*/  ISETP.GE.U32.AND P2, PT, R45, R39, PT ;  /* 0x000000272d00720c */ /* 0x000fe40003f46070 */
[----:B------:R-:W-:Y:S02]  /*7cc0*/  SEL R4, RZ, 0xffffffff, !P1 ;  /* 0xffffffffff047807 */ /* 0x000fe40004800000 */
[----:B------:R-:W-:Y:S02]  /*7cd0*/  ISETP.GE.U32.AND P0, PT, R43, R38, PT ;  /* 0x000000262b00720c */ /* 0x000fe40003f06070 */
[----:B------:R-:W-:Y:S02]  /*7ce0*/  ISETP.GE.U32.AND P1, PT, R41, R37, PT ;  /* 0x000000252900720c */ /* 0x000fe40003f26070 */
[----:B------:R-:W-:-:S02]  /*7cf0*/  SEL R5, RZ, 0xffffffff, !P6 ;  /* 0xffffffffff057807 */ /* 0x000fc40007000000 */
[----:B------:R-:W-:Y:S02]  /*7d00*/  ISETP.GE.AND.EX P2, PT, R55, R48, PT, P2 ;  /* 0x000000303700720c */ /* 0x000fe40003f46320 */
[----:B------:R-:W-:Y:S02]  /*7d10*/  ISETP.GE.AND P6, PT, R7, R6, PT ;  /* 0x000000060700720c */ /* 0x000fe40003fc6270 */
[----:B------:R-:W-:Y:S02]  /*7d20*/  ISETP.GE.AND.EX P0, PT, R53, R46, PT, P0 ;  /* 0x0000002e3500720c */ /* 0x000fe40003f06300 */
[----:B------:R-:W-:Y:S02]  /*7d30*/  ISETP.GE.AND.EX P1, PT, R51, R44, PT, P1 ;  /* 0x0000002c3300720c */ /* 0x000fe40003f26310 */
[----:B------:R-:W-:Y:S02]  /*7d40*/  LOP3.LUT R3, R3, 0x1, RZ, 0xc0, !PT ;  /* 0x0000000103037812 */ /* 0x000fe400078ec0ff */
[----:B------:R-:W-:-:S02]  /*7d50*/  @!P3 SEL R4, RZ, 0xffffffff, !P2 ;  /* 0xffffffffff04b807 */ /* 0x000fc40005000000 */
[----:B------:R-:W-:Y:S02]  /*7d60*/  SEL R6, RZ, 0xffffffff, !P6 ;  /* 0xffffffffff067807 */ /* 0x000fe40007000000 */
[----:B------:R-:W-:Y:S02]  /*7d70*/  @!P4 SEL R5, RZ, 0xffffffff, !P0 ;  /* 0xffffffffff05c807 */ /* 0x000fe40004000000 */
[----:B------:R-:W-:Y:S02]  /*7d80*/  @!P5 SEL R6, RZ, 0xffffffff, !P1 ;  /* 0xffffffffff06d807 */ /* 0x000fe40004800000 */
[----:B------:R-:W-:Y:S02]  /*7d90*/  ISETP.NE.U32.AND P0, PT, R3, 0x1, PT ;  /* 0x000000010300780c */ /* 0x000fe40003f05070 */
[----:B------:R-:W-:Y:S02]  /*7da0*/  LOP3.LUT R4, R4, 0x1, RZ, 0xc0, !PT ;  /* 0x0000000104047812 */ /* 0x000fe400078ec0ff */
[----:B------:R-:W-:-:S02]  /*7db0*/  LOP3.LUT R5, R5, 0x1, RZ, 0xc0, !PT ;  /* 0x0000000105057812 */ /* 0x000fc400078ec0ff */
[----:B------:R-:W-:Y:S02]  /*7dc0*/  LOP3.LUT R6, R6, 0x1, RZ, 0xc0, !PT ;  /* 0x0000000106067812 */ /* 0x000fe400078ec0ff */
[----:B------:R-:W-:Y:S02]  /*7dd0*/  SEL R64, R63, R64, !P0 ;  /* 0x000000403f407207 */ /* 0x000fe40004000000 */
[----:B------:R-:W-:Y:S02]  /*7de0*/  ISETP.NE.U32.AND P1, PT, R4, 0x1, PT ;  /* 0x000000010400780c */ /* 0x000fe40003f25070 */
[----:B------:R-:W-:Y:S02]  /*7df0*/  ISETP.NE.U32.AND P2, PT, R5, 0x1, PT ;  /* 0x000000010500780c */ /* 0x000fe40003f45070 */
[----:B------:R-:W-:Y:S02]  /*7e00*/  ISETP.NE.U32.AND P3, PT, R6, 0x1, PT ;  /* 0x000000010600780c */ /* 0x000fe40003f65070 */
[----:B------:R-:W-:-:S02]  /*7e10*/  PRMT R6, R49, 0x9910, RZ ;  /* 0x0000991031067816 */ /* 0x000fc400000000ff */
[----:B------:R-:W-:Y:S02]  /*7e20*/  PRMT R3, R64, 0x9910, RZ ;  /* 0x0000991040037816 */ /* 0x000fe400000000ff */
[----:B------:R-:W-:Y:S02]  /*7e30*/  SEL R67, R62, R67, !P1 ;  /* 0x000000433e437207 */ /* 0x000fe40004800000 */
[----:B------:R-:W-:Y:S02]  /*7e40*/  SEL R61, R54, R61, !P2 ;  /* 0x0000003d363d7207 */ /* 0x000fe40005000000 */
[----:B------:R-:W-:Y:S02]  /*7e50*/  SEL R43, R38, R43, !P2 ;  /* 0x0000002b262b7207 */ /* 0x000fe40005000000 */
[----:B------:R-:W-:Y:S02]  /*7e60*/  SEL R53, R46, R53, !P2 ;  /* 0x000000352e357207 */ /* 0x000fe40005000000 */
[----:B------:R-:W-:-:S02]  /*7e70*/  ISETP.NE.AND P5, PT, R3, R6, PT ;  /* 0x000000060300720c */ /* 0x000fc40003fa5270 */
[----:B------:R-:W-:Y:S02]  /*7e80*/  ISETP.GE.AND P2, PT, R3, R6, PT ;  /* 0x000000060300720c */ /* 0x000fe40003f46270 */
[----:B------:R-:W-:Y:S02]  /*7e90*/  SEL R7, R40, R47, !P0 ;  /* 0x0000002f28077207 */ /* 0x000fe40004000000 */
[----:B------:R-:W-:Y:S02]  /*7ea0*/  PRMT R5, R58, 0x9910, RZ ;  /* 0x000099103a057816 */ /* 0x000fe400000000ff */
[----:B------:R-:W-:Y:S02]  /*7eb0*/  PRMT R4, R67, 0x9910, RZ ;  /* 0x0000991043047816 */ /* 0x000fe400000000ff */
[----:B------:R-:W-:Y:S02]  /*7ec0*/  PRMT R3, R32, 0x9910, RZ ;  /* 0x0000991020037816 */ /* 0x000fe400000000ff */
[----:B------:R-:W-:-:S02]  /*7ed0*/  SEL R50, R50, R57, !P0 ;  /* 0x0000003932327207 */ /* 0x000fc40004000000 */
[----:B------:R-:W-:Y:S02]  /*7ee0*/  SEL R8, R39, R45, !P1 ;  /* 0x0000002d27087207 */ /* 0x000fe40004800000 */
[----:B------:R-:W-:Y:S02]  /*7ef0*/  SEL R55, R48, R55, !P1 ;  /* 0x0000003730377207 */ /* 0x000fe40004800000 */
[----:B------:R-:W-:Y:S02]  /*7f00*/  SEL R65, R60, R65, !P3 ;  /* 0x000000413c417207 */ /* 0x000fe40005800000 */
[----:B------:R-:W-:Y:S02]  /*7f10*/  SEL R14, R37, R41, !P3 ;  /* 0x00000029250e7207 */ /* 0x000fe40005800000 */
[----:B------:R-:W-:Y:S02]  /*7f20*/  SEL R51, R44, R51, !P3 ;  /* 0x000000332c337207 */ /* 0x000fe40005800000 */
[----:B------:R-:W-:-:S02]  /*7f30*/  ISETP.NE.AND P3, PT, R4, R5, PT ;  /* 0x000000050400720c */ /* 0x000fc40003f65270 */
[----:B------:R-:W-:Y:S01]  /*7f40*/  ISETP.GE.AND P1, PT, R4, R5, PT ;  /* 0x000000050400720c */ /* 0x000fe20003f26270 */
[----:B------:R-:W-:Y:S01]  /*7f50*/  IMAD.MOV.U32 R5, RZ, RZ, R3 ;  /* 0x000000ffff057224 */ /* 0x000fe200078e0003 */
[----:B------:R-:W-:Y:S02]  /*7f60*/  ISETP.GE.U32.AND P0, PT, R7, R36, PT ;  /* 0x000000240700720c */ /* 0x000fe40003f06070 */
[----:B------:R-:W-:Y:S02]  /*7f70*/  PRMT R4, R61, 0x9910, RZ ;  /* 0x000099103d047816 */ /* 0x000fe400000000ff */
[----:B------:R-:W-:Y:S02]  /*7f80*/  ISETP.GE.AND.EX P0, PT, R50, R27, PT, P0 ;  /* 0x0000001b3200720c */ /* 0x000fe40003f06300 */
[----:B------:R-:W-:Y:S02]  /*7f90*/  PRMT R9, R56, 0x9910, RZ ;  /* 0x0000991038097816 */ /* 0x000fe400000000ff */
[----:B------:R-:W-:-:S02]  /*7fa0*/  PRMT R6, R65, 0x9910, RZ ;  /* 0x0000991041067816 */ /* 0x000fc400000000ff */
[----:B------:R-:W-:Y:S02]  /*7fb0*/  SEL R3, RZ, 0xffffffff, !P2 ;  /* 0xffffffffff037807 */ /* 0x000fe40005000000 */
[----:B------:R-:W-:Y:S02]  /*7fc0*/  ISETP.NE.AND P4, PT, R4, R5, PT ;  /* 0x000000050400720c */ /* 0x000fe40003f85270 */
[----:B------:R-:W-:Y:S02]  /*7fd0*/  ISETP.GE.U32.AND P2, PT, R8, R35, PT ;  /* 0x000000230800720c */ /* 0x000fe40003f46070 */
[----:B------:R-:W-:Y:S02]  /*7fe0*/  @!P5 SEL R3, RZ, 0xffffffff, !P0 ;  /* 0xffffffffff03d807 */ /* 0x000fe40004000000 */
[----:B------:R-:W-:Y:S02]  /*7ff0*/  ISETP.NE.AND P5, PT, R6, R9, PT ;  /* 0x000000090600720c */ /* 0x000fe40003fa5270 */
[----:B------:R-:W-:-:S02]  /*8000*/  ISETP.GE.U32.AND P0, PT, R43, R34, PT ;  /* 0x000000222b00720c */ /* 0x000fc40003f06070 */
[----:B------:R-:W-:Y:S02]  /*8010*/  ISETP.GE.AND.EX P2, PT, R55, R0, PT, P2 ;  /* 0x000000003700720c */ /* 0x000fe40003f46320 */
[----:B------:R-:W-:Y:S02]  /*8020*/  ISETP.GE.AND P6, PT, R4, R5, PT ;  /* 0x000000050400720c */ /* 0x000fe40003fc6270 */
[----:B------:R-:W-:Y:S02]  /*8030*/  SEL R4, RZ, 0xffffffff, !P1 ;  /* 0xffffffffff047807 */ /* 0x000fe40004800000 */
[----:B------:R-:W-:Y:S02]  /*8040*/  ISETP.GE.U32.AND P1, PT, R14, R33, PT ;  /* 0x000000210e00720c */ /* 0x000fe40003f26070 */
[----:B------:R-:W-:Y:S02]  /*8050*/  ISETP.GE.AND.EX P0, PT, R53, R30, PT, P0 ;  /* 0x0000001e3500720c */ /* 0x000fe40003f06300 */
[----:B------:R-:W-:-:S02]  /*8060*/  @!P3 SEL R4, RZ, 0xffffffff, !P2 ;  /* 0xffffffffff04b807 */ /* 0x000fc40005000000 */
[----:B------:R-:W-:Y:S02]  /*8070*/  SEL R5, RZ, 0xffffffff, !P6 ;  /* 0xffffffffff057807 */ /* 0x000fe40007000000 */
[----:B------:R-:W-:Y:S02]  /*8080*/  LOP3.LUT R3, R3, 0x1, RZ, 0xc0, !PT ;  /* 0x0000000103037812 */ /* 0x000fe400078ec0ff */
[----:B------:R-:W-:Y:S02]  /*8090*/  ISETP.GE.AND P6, PT, R6, R9, PT ;  /* 0x000000090600720c */ /* 0x000fe40003fc6270 */
[----:B------:R-:W-:Y:S02]  /*80a0*/  ISETP.GE.AND.EX P1, PT, R51, R42, PT, P1 ;  /* 0x0000002a3300720c */ /* 0x000fe40003f26310 */
[----:B------:R-:W-:Y:S02]  /*80b0*/  @!P4 SEL R5, RZ, 0xffffffff, !P0 ;  /* 0xffffffffff05c807 */ /* 0x000fe40004000000 */
[----:B------:R-:W-:-:S02]  /*80c0*/  LOP3.LUT R4, R4, 0x1, RZ, 0xc0, !PT ;  /* 0x0000000104047812 */ /* 0x000fc400078ec0ff */
[----:B------:R-:W-:Y:S02]  /*80d0*/  ISETP.NE.U32.AND P0, PT, R3, 0x1, PT ;  /* 0x000000010300780c */ /* 0x000fe40003f05070 */
[----:B------:R-:W-:Y:S02]  /*80e0*/  SEL R6, RZ, 0xffffffff, !P6 ;  /* 0xffffffffff067807 */ /* 0x000fe40007000000 */
[----:B------:R-:W-:Y:S02]  /*80f0*/  @!P5 SEL R6, RZ, 0xffffffff, !P1 ;  /* 0xffffffffff06d807 */ /* 0x000fe40004800000 */
[----:B------:R-:W-:Y:S02]  /*8100*/  LOP3.LUT R5, R5, 0x1, RZ, 0xc0, !PT ;  /* 0x0000000105057812 */ /* 0x000fe400078ec0ff */
[----:B------:R-:W-:Y:S02]  /*8110*/  ISETP.NE.U32.AND P1, PT, R4, 0x1, PT ;  /* 0x000000010400780c */ /* 0x000fe40003f25070 */
[----:B------:R-:W-:-:S02]  /*8120*/  SEL R64, R49, R64, !P0 ;  /* 0x0000004031407207 */ /* 0x000fc40004000000 */
[----:B------:R-:W-:Y:S02]  /*8130*/  ISETP.NE.U32.AND P2, PT, R5, 0x1, PT ;  /* 0x000000010500780c */ /* 0x000fe40003f45070 */
[----:B------:R-:W-:Y:S02]  /*8140*/  SEL R10, R0, R55, !P1 ;  /* 0x00000037000a7207 */ /* 0x000fe40004800000 */
[----:B------:R-:W-:Y:S02]  /*8150*/  LOP3.LUT R6, R6, 0x1, RZ, 0xc0, !PT ;  /* 0x0000000106067812 */ /* 0x000fe400078ec0ff */
[----:B------:R-:W-:Y:S02]  /*8160*/  PRMT R5, R29, 0x9910, RZ ;  /* 0x000099101d057816 */ /* 0x000fe400000000ff */
[----:B------:R-:W-:Y:S02]  /*8170*/  PRMT R0, R64, 0x9910, RZ ;  /* 0x0000991040007816 */ /* 0x000fe400000000ff */
[----:B------:R-:W-:-:S02]  /*8180*/  ISETP.NE.U32.AND P3, PT, R6, 0x1, PT ;  /* 0x000000010600780c */ /* 0x000fc40003f65070 */
[----:B------:R-:W-:Y:S02]  /*8190*/  SEL R67, R58, R67, !P1 ;  /* 0x000000433a437207 */ /* 0x000fe40004800000 */
[----:B------:R-:W-:Y:S02]  /*81a0*/  ISETP.NE.AND P5, PT, R0, R5, PT ;  /* 0x000000050000720c */ /* 0x000fe40003fa5270 */
[----:B------:R-:W-:Y:S02]  /*81b0*/  SEL R7, R36, R7, !P0 ;  /* 0x0000000724077207 */ /* 0x000fe40004000000 */
[----:B------:R-:W-:Y:S02]  /*81c0*/  SEL R6, R35, R8, !P1 ;  /* 0x0000000823067207 */ /* 0x000fe40004800000 */
[----:B------:R-:W-:Y:S02]  /*81d0*/  SEL R61, R32, R61, !P2 ;  /* 0x0000003d203d7207 */ /* 0x000fe40005000000 */
[----:B------:R-:W-:-:S02]  /*81e0*/  SEL R8, R34, R43, !P2 ;  /* 0x0000002b22087207 */ /* 0x000fc40005000000 */
[----:B------:R-:W-:Y:S02]  /*81f0*/  SEL R30, R30, R53, !P2 ;  /* 0x000000351e1e7207 */ /* 0x000fe40005000000 */
[----:B------:R-:W-:Y:S02]  /*8200*/  ISETP.GE.AND P2, PT, R0, R5, PT ;  /* 0x000000050000720c */ /* 0x000fe40003f46270 */
[----:B------:R-:W-:Y:S02]  /*8210*/  SEL R27, R27, R50, !P0 ;  /* 0x000000321b1b7207 */ /* 0x000fe40004000000 */
[----:B------:R-:W-:Y:S02]  /*8220*/  PRMT R4, R24, 0x9910, RZ ;  /* 0x0000991018047816 */ /* 0x000fe400000000ff */
[----:B------:R-:W-:Y:S02]  /*8230*/  PRMT R3, R67, 0x9910, RZ ;  /* 0x0000991043037816 */ /* 0x000fe400000000ff */
[----:B------:R-:W-:-:S02]  /*8240*/  PRMT R0, R20, 0x9910, RZ ;  /* 0x0000991014007816 */ /* 0x000fc400000000ff */
[----:B------:R-:W-:Y:S02]  /*8250*/  ISETP.GE.U32.AND P0, PT, R7, R52, PT ;  /* 0x000000340700720c */ /* 0x000fe40003f06070 */
[----:B------:R-:W-:Y:S02]  /*8260*/  SEL R65, R56, R65, !P3 ;  /* 0x0000004138417207 */ /* 0x000fe40005800000 */
[----:B------:R-:W-:Y:S02]  /*8270*/  SEL R33, R33, R14, !P3 ;  /* 0x0000000e21217207 */ /* 0x000fe40005800000 */
[----:B------:R-:W-:Y:S02]  /*8280*/  SEL R42, R42, R51, !P3 ;  /* 0x000000332a2a7207 */ /* 0x000fe40005800000 */
[CC--:B------:R-:W-:Y:S02]  /*8290*/  ISETP.NE.AND P3, PT, R3.reuse, R4.reuse, PT ;  /* 0x000000040300720c */ /* 0x0c0fe40003f65270 */
[----:B------:R-:W-:Y:S01]  /*82a0*/  ISETP.GE.AND P1, PT, R3, R4, PT ;  /* 0x000000040300720c */ /* 0x000fe20003f26270 */
[----:B------:R-:W-:Y:S01]  /*82b0*/  IMAD.MOV.U32 R4, RZ, RZ, R0 ;  /* 0x000000ffff047224 */ /* 0x000fe200078e0000 */
[----:B------:R-:W-:-:S02]  /*82c0*/  ISETP.GE.AND.EX P0, PT, R27, R26, PT, P0 ;  /* 0x0000001a1b00720c */ /* 0x000fc40003f06300 */
[----:B------:R-:W-:Y:S02]  /*82d0*/  PRMT R14, R12, 0x9910, RZ ;  /* 0x000099100c0e7816 */ /* 0x000fe400000000ff */
[----:B------:R-:W-:Y:S02]  /*82e0*/  PRMT R3, R61, 0x9910, RZ ;  /* 0x000099103d037816 */ /* 0x000fe400000000ff */
[----:B------:R-:W-:Y:S02]  /*82f0*/  PRMT R5, R65, 0x9910, RZ ;  /* 0x0000991041057816 */ /* 0x000fe400000000ff */
[----:B------:R-:W-:Y:S02]  /*8300*/  SEL R0, RZ, 0xffffffff, !P2 ;  /* 0xffffffffff007807 */ /* 0x000fe40005000000 */
[----:B------:R-:W-:Y:S02]  /*8310*/  @!P5 SEL R0, RZ, 0xffffffff, !P0 ;  /* 0xffffffffff00d807 */ /* 0x000fe40004000000 */
[----:B------:R-:W-:-:S02]  /*8320*/  ISETP.NE.AND P4, PT, R3, R4, PT ;  /* 0x000000040300720c */ /* 0x000fc40003f85270 */
[----:B------:R-:W-:Y:S02]  /*8330*/  ISETP.NE.AND P5, PT, R5, R14, PT ;  /* 0x0000000e0500720c */ /* 0x000fe40003fa5270 */
[----:B------:R-:W-:Y:S02]  /*8340*/  ISETP.GE.AND P6, PT, R3, R4, PT ;  /* 0x000000040300720c */ /* 0x000fe40003fc6270 */
[----:B------:R-:W-:Y:S02]  /*8350*/  SEL R3, RZ, 0xffffffff, !P1 ;  /* 0xffffffffff037807 */ /* 0x000fe40004800000 */
[----:B------:R-:W-:Y:S02]  /*8360*/  ISETP.GE.U32.AND P2, PT, R6, R25, PT ;  /* 0x000000190600720c */ /* 0x000fe40003f46070 */
[----:B------:R-:W-:Y:S02]  /*8370*/  ISETP.GE.U32.AND P0, PT, R8, R15, PT ;  /* 0x0000000f0800720c */ /* 0x000fe40003f06070 */
[----:B------:R-:W-:-:S02]  /*8380*/  ISETP.GE.U32.AND P1, PT, R33, R16, PT ;  /* 0x000000102100720c */ /* 0x000fc40003f26070 */
[----:B------:R-:W-:Y:S02]  /*8390*/  SEL R4, RZ, 0xffffffff, !P6 ;  /* 0xffffffffff047807 */ /* 0x000fe40007000000 */
[----:B------:R-:W-:Y:S02]  /*83a0*/  ISETP.GE.AND P6, PT, R5, R14, PT ;  /* 0x0000000e0500720c */ /* 0x000fe40003fc6270 */
[----:B------:R-:W-:Y:S02]  /*83b0*/  ISETP.GE.AND.EX P2, PT, R10, R21, PT, P2 ;  /* 0x000000150a00720c */ /* 0x000fe40003f46320 */
[----:B------:R-:W-:Y:S02]  /*83c0*/  ISETP.GE.AND.EX P0, PT, R30, R13, PT, P0 ;  /* 0x0000000d1e00720c */ /* 0x000fe40003f06300 */
[----:B------:R-:W-:Y:S02]  /*83d0*/  ISETP.GE.AND.EX P1, PT, R42, R31, PT, P1 ;  /* 0x0000001f2a00720c */ /* 0x000fe40003f26310 */
[----:B------:R-:W-:-:S02]  /*83e0*/  SEL R5, RZ, 0xffffffff, !P6 ;  /* 0xffffffffff057807 */ /* 0x000fc40007000000 */
        /* <DEDUP_REMOVED lines=23> */
[----:B------:R-:W-:-:S02]  /*8560*/  PRMT R13, R24, 0x7610, R13 ;  /* 0x00007610180d7816 */ /* 0x000fc4000000000d */
[----:B------:R-:W-:Y:S02]  /*8570*/  PRMT R15, R20, 0x7610, R15 ;  /* 0x00007610140f7816 */ /* 0x000fe4000000000f */
[----:B------:R-:W-:Y:S01]  /*8580*/  PRMT R27, R12, 0x7610, R27 ;  /* 0x000076100c1b7816 */ /* 0x000fe2000000001b */
[----:B------:R-:W-:Y:S06]  /*8590*/  BRA `(.L_x_2302) ;  /* 0x000000b000f47947 */ /* 0x000fec0003800000 */
.L_x_2323:
[----:B------:R-:W0:Y:S01]  /*85a0*/  LDCU UR4, c[0x0][0x3a4] ;  /* 0x00007480ff0477ac */ /* 0x000e220008000800 */
[----:B------:R-:W1:Y:S01]  /*85b0*/  LDC.U16 R0, c[0x0][0x388] ;  /* 0x0000e200ff007b82 */ /* 0x000e620000000400 */
[----:B------:R-:W-:Y:S01]  /*85c0*/  BSSY.RECONVERGENT B0, `(.L_x_2332) ;  /* 0x0000536000007945 */ /* 0x000fe20003800200 */
[----:B------:R-:W-:-:S06]  /*85d0*/  IMAD.MOV.U32 R16, RZ, RZ, R4 ;  /* 0x000000ffff107224 */ /* 0x000fcc00078e0004 */
[----:B------:R-:W2:Y:S08]  /*85e0*/  LDC R24, c[0x0][0x390] ;  /* 0x0000e400ff187b82 */ /* 0x000eb00000000800 */
[----:B------:R-:W3:Y:S01]  /*85f0*/  LDC R28, c[0x0][0x394] ;  /* 0x0000e500ff1c7b82 */ /* 0x000ee20000000800 */
[----:B0-----:R-:W-:-:S04]  /*8600*/  IMAD.U32 R15, RZ, RZ, UR4 ;  /* 0x00000004ff0f7e24 */ /* 0x001fc8000f8e00ff */
[----:B------:R-:W-:Y:S02]  /*8610*/  IMAD R3, R15, 0x3, R4 ;  /* 0x000000030f037824 */ /* 0x000fe400078e0204 */
[----:B-1----:R-:W-:-:S03]  /*8620*/  IMAD.MOV.U32 R4, RZ, RZ, R0 ;  /* 0x000000ffff047224 */ /* 0x002fc600078e0000 */
        /* <DEDUP_REMOVED lines=30> */
[----:B---3--:R-:W-:-:S02]  /*8810*/  IMAD.MOV.U32 R43, RZ, RZ, R28 ;  /* 0x000000ffff2b7224 */ /* 0x008fc400078e001c */
        /* <DEDUP_REMOVED lines=15> */
[----:B------:R-:W-:-:S13]  /*8910*/  ISETP.NE.AND P2, PT, R60, RZ, PT ;  /* 0x000000ff3c00720c */ /* 0x000fda0003f45270 */
[----:B------:R0:W5:Y:S01]  /*8920*/  @!P2 LDG.E.64 R58, desc[UR36][R56.64] ;  /* 0x00000024383aa981 */ /* 0x000162000c1e1b00 */
[----:B------:R-:W-:Y:S02]  /*8930*/  VIADD R14, R60, 0xffffffff ;  /* 0xffffffff3c0e7836 */ /* 0x000fe40000000000 */
[--C-:B------:R-:W-:Y:S02]  /*8940*/  IMAD.MOV.U32 R4, RZ, RZ, R0.reuse ;  /* 0x000000ffff047224 */ /* 0x100fe400078e0000 */
[--C-:B------:R-:W-:Y:S01]  /*8950*/  IMAD.MOV.U32 R5, RZ, RZ, R0.reuse ;  /* 0x000000ffff057224 */ /* 0x100fe200078e0000 */
[----:B------:R-:W-:Y:S01]  /*8960*/  VIMNMX.U32 R14, PT, PT, R14, 0x18, PT ;  /* 0x000000180e0e7848 */ /* 0x000fe20003fe0000 */
        /* <DEDUP_REMOVED lines=43> */
[----:B0-----:R-:W-:-:S07]  /*8c20*/  VIADD R62, R14, 0x1 ;  /* 0x000000010e3e7836 */ /* 0x001fce0000000000 */
.L_x_2339:
[----:B0-----:R-:W0:Y:S01]  /*8c30*/  LDCU UR4, c[0x0][0x3a4] ;  /* 0x00007480ff0477ac */ /* 0x001e220008000800 */
[C---:B-----5:R-:W-:Y:S02]  /*8c40*/  @!P2 PRMT R61, R58.reuse, 0x7610, R61 ;  /* 0x000076103a3da816 */ /* 0x060fe4000000003d */
[----:B------:R-:W-:Y:S02]  /*8c50*/  @!P2 PRMT R60, R58, 0x7632, R60 ;  /* 0x000076323a3ca816 */ /* 0x000fe4000000003c */
[C---:B------:R-:W-:Y:S02]  /*8c60*/  @!P2 PRMT R77, R59.reuse, 0x7610, R77 ;  /* 0x000076103b4da816 */ /* 0x040fe4000000004d */
[C---:B------:R-:W-:Y:S02]  /*8c70*/  @!P2 PRMT R76, R59.reuse, 0x7632, R76 ;  /* 0x000076323b4ca816 */ /* 0x040fe4000000004c */
[C---:B------:R-:W-:Y:S02]  /*8c80*/  @!P2 PRMT R81, R59.reuse, 0x7632, R81 ;  /* 0x000076323b51a816 */ /* 0x040fe40000000051 */
[----:B------:R-:W-:-:S02]  /*8c90*/  @!P2 PRMT R80, R59, 0x7610, R80 ;  /* 0x000076103b50a816 */ /* 0x000fc40000000050 */
[C---:B------:R-:W-:Y:S02]  /*8ca0*/  @!P2 PRMT R79, R58.reuse, 0x7632, R79 ;  /* 0x000076323a4fa816 */ /* 0x040fe4000000004f */
[C---:B------:R-:W-:Y:S02]  /*8cb0*/  @!P2 PRMT R78, R58.reuse, 0x7610, R78 ;  /* 0x000076103a4ea816 */ /* 0x040fe4000000004e */
[C---:B------:R-:W-:Y:S02]  /*8cc0*/  @!P2 PRMT R75, R59.reuse, 0x7632, R75 ;  /* 0x000076323b4ba816 */ /* 0x040fe4000000004b */
[----:B------:R-:W-:Y:S02]  /*8cd0*/  @!P2 PRMT R74, R59, 0x7610, R74 ;  /* 0x000076103b4aa816 */ /* 0x000fe4000000004a */
[C---:B------:R-:W-:Y:S02]  /*8ce0*/  @!P2 PRMT R69, R58.reuse, 0x7632, R69 ;  /* 0x000076323a45a816 */ /* 0x040fe40000000045 */
[----:B------:R-:W-:-:S02]  /*8cf0*/  @!P2 PRMT R68, R58, 0x7610, R68 ;  /* 0x000076103a44a816 */ /* 0x000fc40000000044 */
[C---:B------:R-:W-:Y:S02]  /*8d00*/  @!P2 PRMT R72, R59.reuse, 0x7632, R72 ;  /* 0x000076323b48a816 */ /* 0x040fe40000000048 */
[----:B------:R-:W-:Y:S02]  /*8d10*/  @!P2 PRMT R73, R59, 0x7610, R73 ;  /* 0x000076103b49a816 */ /* 0x000fe40000000049 */
[C---:B------:R-:W-:Y:S02]  /*8d20*/  @!P2 PRMT R70, R58.reuse, 0x7632, R70 ;  /* 0x000076323a46a816 */ /* 0x040fe40000000046 */
[----:B------:R-:W-:Y:S01]  /*8d30*/  @!P2 PRMT R71, R58, 0x7610, R71 ;  /* 0x000076103a47a816 */ /* 0x000fe20000000047 */
[----:B0-----:R-:W-:Y:S06]  /*8d40*/  @!P2 BRA `(.L_x_2334) ;  /* 0x0000003c008ca947 */ /* 0x001fec0003800000 */
        /* <DEDUP_REMOVED lines=277> */
[----:B------:R-:W-:-:S04]  /*9ea0*/  IMAD.MOV R15, RZ, RZ, -R61 ;  /* 0x000000ffff0f7224 */ /* 0x000fc800078e0a3d */
[----:B------:R-:W-:Y:S02]  /*9eb0*/  IMAD R15, R15, UR52, R68 ;  /* 0x000000340f0f7c24 */ /* 0x000fe4000f8e0244 */
[----:B-1----:R-:W-:-:S04]  /*9ec0*/  @P0 IMAD.HI.U32 R64, R61, R64, R60 ;  /* 0x000000403d400227 */ /* 0x002fc800078e003c */
[----:B------:R-:W-:Y:S01]  /*9ed0*/  IMAD R14, R15, UR27, R14 ;  /* 0x0000001b0f0e7c24 */ /* 0x000fe2000f8e020e */
[----:B------:R-:W-:-:S05]  /*9ee0*/  @P0 SHF.R.U32.HI R64, RZ, R65, R64 ;  /* 0x00000041ff400219 */ /* 0x000fca0000011640 */
[----:B------:R-:W-:-:S04]  /*9ef0*/  @P0 IMAD.MOV R60, RZ, RZ, -R64 ;  /* 0x000000ffff3c0224 */ /* 0x000fc800078e0a40 */
[----:B0-----:R-:W-:-:S04]  /*9f00*/  @P0 IMAD R61, R60, R63, R61 ;  /* 0x0000003f3c3d0224 */ /* 0x001fc800078e023d */
[----:B--2---:R-:W-:-:S07]  /*9f10*/  @P0 IMAD R14, R61, R67, R14 ;  /* 0x000000433d0e0224 */ /* 0x004fce00078e020e */
.L_x_2335:
[----:B------:R-:W-:-:S04]  /*9f20*/  LOP3.LUT R15, R14, 0xfffffff8, RZ, 0xc0, !PT ;  /* 0xfffffff80e0f7812 */ /* 0x000fc800078ec0ff */
[----:B------:R-:W-:-:S05]  /*9f30*/  IADD3 R14, P0, PT, R15, R56, RZ ;  /* 0x000000380f0e7210 */ /* 0x000fca0007f1e0ff */
[----:B------:R-:W-:-:S06]  /*9f40*/  IMAD.X R15, RZ, RZ, R57, P0 ;  /* 0x000000ffff0f7224 */ /* 0x000fcc00000e0639 */
[----:B------:R-:W2:Y:S01]  /*9f50*/  LDG.E.64 R14, desc[UR36][R14.64] ;  /* 0x000000240e0e7981 */ /* 0x000ea2000c1e1b00 */
[----:B------:R-:W-:Y:S02]  /*9f60*/  VIADD R61, R16, UR4 ;  /* 0x00000004103d7c36 */ /* 0x000fe40008000000 */
[----:B------:R-:W-:-:S04]  /*9f70*/  IMAD.MOV.U32 R60, RZ, RZ, RZ ;  /* 0x000000ffff3c7224 */ /* 0x000fc800078e00ff */
[----:B------:R-:W-:-:S05]  /*9f80*/  IMAD.HI.U32 R63, R61, UR30, R60 ;  /* 0x0000001e3d3f7c27 */ /* 0x000fca000f8e003c */
[----:B------:R-:W-:-:S05]  /*9f90*/  SHF.R.U32.HI R65, RZ, UR31, R63 ;  /* 0x0000001fff417c19 */ /* 0x000fca000801163f */
[----:B------:R-:W-:-:S04]  /*9fa0*/  IMAD.MOV R63, RZ, RZ, -R65 ;  /* 0x000000ffff3f7224 */ /* 0x000fc800078e0a41 */
[----:B------:R-:W-:-:S04]  /*9fb0*/  IMAD R63, R63, UR29, R61 ;  /* 0x0000001d3f3f7c24 */ /* 0x000fc8000f8e023d */
[----:B------:R-:W-:Y:S01]  /*9fc0*/  IMAD R63, R63, UR5, RZ ;  /* 0x000000053f3f7c24 */ /* 0x000fe2000f8e02ff */
[C---:B--2---:R-:W-:Y:S02]  /*9fd0*/  PRMT R71, R14.reuse, 0x7610, R71 ;  /* 0x000076100e477816 */ /* 0x044fe40000000047 */
[----:B------:R-:W-:Y:S02]  /*9fe0*/  PRMT R70, R14, 0x7632, R70 ;  /* 0x000076320e467816 */ /* 0x000fe40000000046 */
[C---:B------:R-:W-:Y:S02]  /*9ff0*/  PRMT R73, R15.reuse, 0x7610, R73 ;  /* 0x000076100f497816 */ /* 0x040fe40000000049 */
[----:B------:R-:W-:Y:S01]  /*a000*/  PRMT R72, R15, 0x7632, R72 ;  /* 0x000076320f487816 */ /* 0x000fe20000000048 */
        /* <DEDUP_REMOVED lines=219> */
.L_x_2336:
[----:B------:R-:W-:-:S04]  /*adc0*/  LOP3.LUT R15, R63, 0xfffffff8, RZ, 0xc0, !PT ;  /* 0xfffffff83f0f7812 */ /* 0x000fc800078ec0ff */
[----:B------:R-:W-:-:S05]  /*add0*/  IADD3 R14, P0, PT, R15, R56, RZ ;  /* 0x000000380f0e7210 */ /* 0x000fca0007f1e0ff */
[----:B------:R-:W-:-:S05]  /*ade0*/  IMAD.X R15, RZ, RZ, R57, P0 ;  /* 0x000000ffff0f7224 */ /* 0x000fca00000e0639 */
[----:B------:R1:W2:Y:S01]  /*adf0*/  LDG.E.64 R74, desc[UR36][R14.64] ;  /* 0x000000240e4a7981 */ /* 0x0002a2000c1e1b00 */
[----:B------:R-:W-:Y:S02]  /*ae00*/  VIADD R61, R61, UR4 ;  /* 0x000000043d3d7c36 */ /* 0x000fe40008000000 */
[----:B------:R-:W-:-:S04]  /*ae10*/  IMAD.MOV.U32 R60, RZ, RZ, RZ ;  /* 0x000000ffff3c7224 */ /* 0x000fc800078e00ff */
[----:B------:R-:W-:-:S05]  /*ae20*/  IMAD.HI.U32 R63, R61, UR30, R60 ;  /* 0x0000001e3d3f7c27 */ /* 0x000fca000f8e003c */
[----:B-1----:R-:W-:-:S05]  /*ae30*/  SHF.R.U32.HI R15, RZ, UR31, R63 ;  /* 0x0000001fff0f7c19 */ /* 0x002fca000801163f */
        /* <DEDUP_REMOVED lines=226> */
.L_x_2337:
        /* <DEDUP_REMOVED lines=234> */
.L_x_2338:
[----:B------:R-:W-:-:S04]  /*cb00*/  LOP3.LUT R15, R63, 0xfffffff8, RZ, 0xc0, !PT ;  /* 0xfffffff83f0f7812 */ /* 0x000fc800078ec0ff */
[----:B------:R-:W-:-:S05]  /*cb10*/  IADD3 R14, P0, PT, R15, R56, RZ ;  /* 0x000000380f0e7210 */ /* 0x000fca0007f1e0ff */
[----:B------:R-:W-:-:S06]  /*cb20*/  IMAD.X R15, RZ, RZ, R57, P0 ;  /* 0x000000ffff0f7224 */ /* 0x000fcc00000e0639 */
[----:B------:R-:W2:Y:S02]  /*cb30*/  LDG.E.64 R14, desc[UR36][R14.64] ;  /* 0x000000240e0e7981 */ /* 0x000ea4000c1e1b00 */
[C---:B--2---:R-:W-:Y:S02]  /*cb40*/  PRMT R61, R14.reuse, 0x7610, R61 ;  /* 0x000076100e3d7816 */ /* 0x044fe4000000003d */
[----:B------:R-:W-:Y:S02]  /*cb50*/  PRMT R60, R14, 0x7632, R60 ;  /* 0x000076320e3c7816 */ /* 0x000fe4000000003c */
[C---:B------:R-:W-:Y:S02]  /*cb60*/  PRMT R77, R15.reuse, 0x7610, R77 ;  /* 0x000076100f4d7816 */ /* 0x040fe4000000004d */
[----:B------:R-:W-:-:S07]  /*cb70*/  PRMT R76, R15, 0x7632, R76 ;  /* 0x000076320f4c7816 */ /* 0x000fce000000004c */
.L_x_2334:
        /* <DEDUP_REMOVED lines=8> */
[----:B------:R-:W-:Y:S02]  /*cc00*/  PRMT R14, R73, 0x9910, RZ ;  /* 0x00009910490e7816 */ /* 0x000fe400000000ff */
[----:B------:R-:W-:Y:S02]  /*cc10*/  PRMT R15, R10, 0x9910, RZ ;  /* 0x000099100a0f7816 */ /* 0x000fe400000000ff */
[----:B------:R-:W-:Y:S02]  /*cc20*/  SEL R63, RZ, 0xffffffff, !P0 ;  /* 0xffffffffff3f7807 */ /* 0x000fe40004000000 */
[----:B------:R-:W-:-:S02]  /*cc30*/  ISETP.GE.U32.AND P5, PT, R45, R16, PT ;  /* 0x000000102d00720c */ /* 0x000fc40003fa6070 */
[CC--:B------:R-:W-:Y:S02]  /*cc40*/  ISETP.NE.AND P4, PT, R15.reuse, R14.reuse, PT ;  /* 0x0000000e0f00720c */ /* 0x0c0fe40003f85270 */
[----:B------:R-:W-:Y:S02]  /*cc50*/  ISETP.GE.AND P0, PT, R15, R14, PT ;  /* 0x0000000e0f00720c */ /* 0x000fe40003f06270 */
[----:B------:R-:W-:Y:S02]  /*cc60*/  SEL R82, RZ, 0xffffffff, !P1 ;  /* 0xffffffffff527807 */ /* 0x000fe40004800000 */
[----:B------:R-:W-:Y:S02]  /*cc70*/  ISETP.GE.U32.AND P1, PT, R47, R16, PT ;  /* 0x000000102f00720c */ /* 0x000fe40003f26070 */
[----:B------:R-:W-:Y:S02]  /*cc80*/  ISETP.GE.AND.EX P5, PT, R32, RZ, PT, P5 ;  /* 0x000000ff2000720c */ /* 0x000fe40003fa6350 */
[----:B------:R-:W-:-:S02]  /*cc90*/  SEL R67, RZ, 0xffffffff, !P0 ;  /* 0xffffffffff437807 */ /* 0x000fc40004000000 */
[----:B------:R-:W-:Y:S02]  /*cca0*/  PRMT R64, R72, 0x9910, RZ ;  /* 0x0000991048407816 */ /* 0x000fe400000000ff */
[----:B------:R-:W-:Y:S02]  /*ccb0*/  PRMT R65, R11, 0x9910, RZ ;  /* 0x000099100b417816 */ /* 0x000fe400000000ff */
[----:B------:R-:W-:Y:S02]  /*ccc0*/  ISETP.GE.U32.AND P0, PT, R49, R16, PT ;  /* 0x000000103100720c */ /* 0x000fe40003f06070 */
[----:B------:R-:W-:Y:S02]  /*ccd0*/  ISETP.GE.AND.EX P1, PT, R33, RZ, PT, P1 ;  /* 0x000000ff2100720c */ /* 0x000fe40003f26310 */
[----:B------:R-:W-:Y:S02]  /*cce0*/  PRMT R14, R68, 0x9910, RZ ;  /* 0x00009910440e7816 */ /* 0x000fe400000000ff */
[----:B------:R-:W-:-:S02]  /*ccf0*/  PRMT R15, R9, 0x9910, RZ ;  /* 0x00009910090f7816 */ /* 0x000fc400000000ff */
[----:B------:R-:W-:Y:S02]  /*cd00*/  @!P6 SEL R63, RZ, 0xffffffff, !P5 ;  /* 0xffffffffff3fe807 */ /* 0x000fe40006800000 */
[CC--:B------:R-:W-:Y:S02]  /*cd10*/  ISETP.NE.AND P6, PT, R65.reuse, R64.reuse, PT ;  /* 0x000000404100720c */ /* 0x0c0fe40003fc5270 */
[----:B------:R-:W-:Y:S02]  /*cd20*/  ISETP.GE.AND P5, PT, R65, R64, PT ;  /* 0x000000404100720c */ /* 0x000fe40003fa6270 */
[----:B------:R-:W-:Y:S02]  /*cd30*/  ISETP.GE.AND.EX P0, PT, R34, RZ, PT, P0 ;  /* 0x000000ff2200720c */ /* 0x000fe40003f06300 */
[----:B------:R-:W-:Y:S02]  /*cd40*/  @!P3 SEL R82, RZ, 0xffffffff, !P1 ;  /* 0xffffffffff52b807 */ /* 0x000fe40004800000 */
[----:B------:R-:W-:-:S02]  /*cd50*/  PRMT R64, R69, 0x9910, RZ ;  /* 0x0000991045407816 */ /* 0x000fc400000000ff */
[----:B------:R-:W-:Y:S02]  /*cd60*/  PRMT R65, R8, 0x9910, RZ ;  /* 0x0000991008417816 */ /* 0x000fe400000000ff */
[CC--:B------:R-:W-:Y:S02]  /*cd70*/  ISETP.NE.AND P3, PT, R15.reuse, R14.reuse, PT ;  /* 0x0000000e0f00720c */ /* 0x0c0fe40003f65270 */
[----:B------:R-:W-:Y:S01]  /*cd80*/  ISETP.GE.AND P1, PT, R15, R14, PT ;  /* 0x0000000e0f00720c */ /* 0x000fe20003f26270 */
[----:B------:R-:W-:Y:S01]  /*cd90*/  IMAD.U32 R15, RZ, RZ, UR4 ;  /* 0x00000004ff0f7e24 */ /* 0x000fe2000f8e00ff */
[----:B------:R-:W-:Y:S01]  /*cda0*/  @!P4 SEL R67, RZ, 0xffffffff, !P0 ;  /* 0xffffffffff43c807 */ /* 0x000fe20004000000 */
[----:B------:R-:W1:Y:S01]  /*cdb0*/  LDCU UR4, c[0x0][0x39c] ;  /* 0x00007380ff0477ac */ /* 0x000e620008000800 */
[----:B------:R-:W-:Y:S02]  /*cdc0*/  SEL R83, RZ, 0xffffffff, !P5 ;  /* 0xffffffffff537807 */ /* 0x000fe40006800000 */
[----:B------:R-:W-:-:S02]  /*cdd0*/  ISETP.NE.AND P4, PT, R65, R64, PT ;  /* 0x000000404100720c */ /* 0x000fc40003f85270 */
[----:B------:R-:W-:Y:S01]  /*cde0*/  ISETP.GE.AND P0, PT, R65, R64, PT ;  /* 0x000000404100720c */ /* 0x000fe20003f06270 */
[----:B------:R-:W-:Y:S01]  /*cdf0*/  IMAD.IADD R65, R16, 0x1, R15 ;  /* 0x0000000110417824 */ /* 0x000fe200078e020f */
[----:B------:R-:W-:Y:S02]  /*ce00*/  ISETP.GE.U32.AND P5, PT, R51, R16, PT ;  /* 0x000000103300720c */ /* 0x000fe40003fa6070 */
[----:B------:R-:W-:Y:S02]  /*ce10*/  PRMT R14, R74, 0x9910, RZ ;  /* 0x000099104a0e7816 */ /* 0x000fe400000000ff */
[----:B------:R-:W-:Y:S02]  /*ce20*/  ISETP.GE.AND.EX P5, PT, R35, RZ, PT, P5 ;  /* 0x000000ff2300720c */ /* 0x000fe40003fa6350 */
[----:B------:R-:W-:Y:S02]  /*ce30*/  PRMT R85, R7, 0x9910, RZ ;  /* 0x0000991007557816 */ /* 0x000fe400000000ff */
[----:B------:R-:W-:-:S02]  /*ce40*/  SEL R84, RZ, 0xffffffff, !P1 ;  /* 0xffffffffff547807 */ /* 0x000fc40004800000 */
[----:B------:R-:W-:Y:S02]  /*ce50*/  ISETP.GE.U32.AND P1, PT, R46, R65, PT ;  /* 0x000000412e00720c */ /* 0x000fe40003f26070 */
[----:B------:R-:W-:Y:S02]  /*ce60*/  @!P6 SEL R83, RZ, 0xffffffff, !P5 ;  /* 0xffffffffff53e807 */ /* 0x000fe40006800000 */
[CC--:B------:R-:W-:Y:S02]  /*ce70*/  ISETP.NE.AND P6, PT, R85.reuse, R14.reuse, PT ;  /* 0x0000000e5500720c */ /* 0x0c0fe40003fc5270 */
[----:B------:R-:W-:Y:S02]  /*ce80*/  ISETP.GE.AND P5, PT, R85, R14, PT ;  /* 0x0000000e5500720c */ /* 0x000fe40003fa6270 */
[----:B------:R-:W-:Y:S02]  /*ce90*/  ISETP.GE.AND.EX P1, PT, R37, RZ, PT, P1 ;  /* 0x000000ff2500720c */ /* 0x000fe40003f26310 */
[----:B------:R-:W-:-:S02]  /*cea0*/  SEL R85, RZ, 0xffffffff, !P0 ;  /* 0xffffffffff557807 */ /* 0x000fc40004000000 */
[----:B------:R-:W-:Y:S02]  /*ceb0*/  PRMT R64, R75, 0x9910, RZ ;  /* 0x000099104b407816 */ /* 0x000fe400000000ff */
[----:B------:R-:W-:Y:S02]  /*cec0*/  PRMT R87, R6, 0x9910, RZ ;  /* 0x0000991006577816 */ /* 0x000fe400000000ff */
[----:B------:R-:W-:Y:S02]  /*ced0*/  ISETP.GE.U32.AND P0, PT, R48, R65, PT ;  /* 0x000000413000720c */ /* 0x000fe40003f06070 */
[----:B------:R-:W-:Y:S02]  /*cee0*/  @!P3 SEL R84, RZ, 0xffffffff, !P1 ;  /* 0xffffffffff54b807 */ /* 0x000fe40004800000 */
[----:B------:R-:W-:Y:S02]  /*cef0*/  SEL R86, RZ, 0xffffffff, !P5 ;  /* 0xffffffffff567807 */ /* 0x000fe40006800000 */
[----:B------:R-:W-:-:S02]  /*cf00*/  ISETP.NE.AND P3, PT, R87, R64, PT ;  /* 0x000000405700720c */ /* 0x000fc40003f65270 */
[----:B------:R-:W-:Y:S02]  /*cf10*/  ISETP.GE.AND P1, PT, R87, R64, PT ;  /* 0x000000405700720c */ /* 0x000fe40003f26270 */
[----:B------:R-:W-:Y:S02]  /*cf20*/  ISETP.GE.U32.AND P5, PT, R52, R65, PT ;  /* 0x000000413400720c */ /* 0x000fe40003fa6070 */
[----:B------:R-:W-:Y:S02]  /*cf30*/  ISETP.GE.AND.EX P0, PT, R38, RZ, PT, P0 ;  /* 0x000000ff2600720c */ /* 0x000fe40003f06300 */
[----:B------:R-:W-:Y:S02]  /*cf40*/  PRMT R14, R78, 0x9910, RZ ;  /* 0x000099104e0e7816 */ /* 0x000fe400000000ff */
[----:B------:R-:W-:Y:S02]  /*cf50*/  PRMT R87, R5, 0x9910, RZ ;  /* 0x0000991005577816 */ /* 0x000fe400000000ff */
[----:B------:R-:W-:-:S02]  /*cf60*/  ISETP.GE.AND.EX P5, PT, R41, RZ, PT, P5 ;  /* 0x000000ff2900720c */ /* 0x000fc40003fa6350 */
[----:B------:R-:W-:Y:S02]  /*cf70*/  @!P4 SEL R85, RZ, 0xffffffff, !P0 ;  /* 0xffffffffff55c807 */ /* 0x000fe40004000000 */
[----:B------:R-:W-:Y:S02]  /*cf80*/  SEL R88, RZ, 0xffffffff, !P1 ;  /* 0xffffffffff587807 */ /* 0x000fe40004800000 */
[----:B------:R-:W-:Y:S02]  /*cf90*/  PRMT R64, R79, 0x9910, RZ ;  /* 0x000099104f407816 */ /* 0x000fe400000000ff */
[----:B------:R-:W-:Y:S02]  /*cfa0*/  PRMT R89, R4, 0x9910, RZ ;  /* 0x0000991004597816 */ /* 0x000fe400000000ff */
[CC--:B------:R-:W-:Y:S02]  /*cfb0*/  ISETP.NE.AND P4, PT, R87.reuse, R14.reuse, PT ;  /* 0x0000000e5700720c */ /* 0x0c0fe40003f85270 */
[----:B------:R-:W-:Y:S01]  /*cfc0*/  ISETP.GE.AND P0, PT, R87, R14, PT ;  /* 0x0000000e5700720c */ /* 0x000fe20003f06270 */
[----:B------:R-:W-:Y:S01]  /*cfd0*/  IMAD.IADD R14, R15, 0x1, R65 ;  /* 0x000000010f0e7824 */ /* 0x000fe200078e0241 */
[----:B------:R-:W-:-:S02]  /*cfe0*/  ISETP.GE.U32.AND P1, PT, R54, R65, PT ;  /* 0x000000413600720c */ /* 0x000fc40003f26070 */
[----:B------:R-:W-:Y:S02]  /*cff0*/  @!P6 SEL R86, RZ, 0xffffffff, !P5 ;  /* 0xffffffffff56e807 */ /* 0x000fe40006800000 */
[CC--:B------:R-:W-:Y:S02]  /*d000*/  ISETP.NE.AND P6, PT, R89.reuse, R64.reuse, PT ;  /* 0x000000405900720c */ /* 0x0c0fe40003fc5270 */
[----:B------:R-:W-:Y:S02]  /*d010*/  ISETP.GE.AND P5, PT, R89, R64, PT ;  /* 0x000000405900720c */ /* 0x000fe40003fa6270 */
[----:B------:R-:W-:Y:S02]  /*d020*/  ISETP.GE.AND.EX P1, PT, R40, RZ, PT, P1 ;  /* 0x000000ff2800720c */ /* 0x000fe40003f26310 */
[----:B------:R-:W-:Y:S02]  /*d030*/  PRMT R64, R80, 0x9910, RZ ;  /* 0x0000991050407816 */ /* 0x000fe400000000ff */
[----:B------:R-:W-:-:S02]  /*d040*/  PRMT R89, R3, 0x9910, RZ ;  /* 0x0000991003597816 */ /* 0x000fc400000000ff */
[----:B------:R-:W-:Y:S02]  /*d050*/  SEL R87, RZ, 0xffffffff, !P0 ;  /* 0xffffffffff577807 */ /* 0x000fe40004000000 */
[----:B------:R-:W-:Y:S02]  /*d060*/  ISETP.GE.U32.AND P0, PT, R55, R14, PT ;  /* 0x0000000e3700720c */ /* 0x000fe40003f06070 */
[----:B------:R-:W-:Y:S02]  /*d070*/  @!P3 SEL R88, RZ, 0xffffffff, !P1 ;  /* 0xffffffffff58b807 */ /* 0x000fe40004800000 */
[CC--:B------:R-:W-:Y:S02]  /*d080*/  ISETP.NE.AND P1, PT, R89.reuse, R64.reuse, PT ;  /* 0x000000405900720c */ /* 0x0c0fe40003f25270 */
[----:B------:R-:W-:Y:S02]  /*d090*/  ISETP.GE.AND P3, PT, R89, R64, PT ;  /* 0x000000405900720c */ /* 0x000fe40003f66270 */
[----:B------:R-:W-:-:S02]  /*d0a0*/  ISETP.GE.AND.EX P0, PT, R43, RZ, PT, P0 ;  /* 0x000000ff2b00720c */ /* 0x000fc40003f06300 */
[----:B------:R-:W-:Y:S02]  /*d0b0*/  SEL R89, RZ, 0xffffffff, !P5 ;  /* 0xffffffffff597807 */ /* 0x000fe40006800000 */
[----:B------:R-:W-:Y:S02]  /*d0c0*/  PRMT R90, R81, 0x9910, RZ ;  /* 0x00009910515a7816 */ /* 0x000fe400000000ff */
[----:B------:R-:W-:Y:S02]  /*d0d0*/  PRMT R91, R0, 0x9910, RZ ;  /* 0x00009910005b7816 */ /* 0x000fe400000000ff */
[----:B------:R-:W-:Y:S02]  /*d0e0*/  ISETP.GE.U32.AND P5, PT, R53, R14, PT ;  /* 0x0000000e3500720c */ /* 0x000fe40003fa6070 */
[----:B------:R-:W-:Y:S02]  /*d0f0*/  @!P4 SEL R87, RZ, 0xffffffff, !P0 ;  /* 0xffffffffff57c807 */ /* 0x000fe40004000000 */
[----:B------:R-:W-:-:S02]  /*d100*/  ISETP.NE.AND P0, PT, R91, R90, PT ;  /* 0x0000005a5b00720c */ /* 0x000fc40003f05270 */
[----:B------:R-:W-:Y:S02]  /*d110*/  ISETP.GE.AND P4, PT, R91, R90, PT ;  /* 0x0000005a5b00720c */ /* 0x000fe40003f86270 */
[----:B------:R-:W-:Y:S02]  /*d120*/  ISETP.GE.AND.EX P5, PT, R42, RZ, PT, P5 ;  /* 0x000000ff2a00720c */ /* 0x000fe40003fa6350 */
[----:B------:R-:W-:Y:S02]  /*d130*/  PRMT R64, R61, 0x9910, RZ ;  /* 0x000099103d407816 */ /* 0x000fe400000000ff */
[----:B------:R-:W-:Y:S02]  /*d140*/  PRMT R91, R20, 0x9910, RZ ;  /* 0x00009910145b7816 */ /* 0x000fe400000000ff */
[----:B------:R-:W-:Y:S02]  /*d150*/  SEL R90, RZ, 0xffffffff, !P3 ;  /* 0xffffffffff5a7807 */ /* 0x000fe40005800000 */
[----:B------:R-:W-:-:S02]  /*d160*/  ISETP.GE.U32.AND P3, PT, R50, R14, PT ;  /* 0x0000000e3200720c */ /* 0x000fc40003f66070 */
[----:B------:R-:W-:Y:S02]  /*d170*/  @!P6 SEL R89, RZ, 0xffffffff, !P5 ;  /* 0xffffffffff59e807 */ /* 0x000fe40006800000 */
[CC--:B------:R-:W-:Y:S02]  /*d180*/  ISETP.NE.AND P6, PT, R91.reuse, R64.reuse, PT ;  /* 0x000000405b00720c */ /* 0x0c0fe40003fc5270 */
[----:B------:R-:W-:Y:S01]  /*d190*/  ISETP.GE.AND P5, PT, R91, R64, PT ;  /* 0x000000405b00720c */ /* 0x000fe20003fa6270 */
[----:B------:R-:W-:Y:S01]  /*d1a0*/  IMAD.IADD R64, R14, 0x1, R15 ;  /* 0x000000010e407824 */ /* 0x000fe200078e020f */
[----:B------:R-:W-:Y:S02]  /*d1b0*/  ISETP.GE.AND.EX P3, PT, R39, RZ, PT, P3 ;  /* 0x000000ff2700720c */ /* 0x000fe40003f66330 */
[----:B------:R-:W-:Y:S02]  /*d1c0*/  SEL R91, RZ, 0xffffffff, !P4 ;  /* 0xffffffffff5b7807 */ /* 0x000fe40006000000 */
[----:B------:R-:W-:-:S02]  /*d1d0*/  PRMT R92, R60, 0x9910, RZ ;  /* 0x000099103c5c7816 */ /* 0x000fc400000000ff */
[----:B------:R-:W-:Y:S02]  /*d1e0*/  PRMT R93, R21, 0x9910, RZ ;  /* 0x00009910155d7816 */ /* 0x000fe400000000ff */
[----:B------:R-:W-:Y:S02]  /*d1f0*/  ISETP.GE.U32.AND P4, PT, R44, R14, PT ;  /* 0x0000000e2c00720c */ /* 0x000fe40003f86070 */
[----:B------:R-:W-:Y:S02]  /*d200*/  @!P1 SEL R90, RZ, 0xffffffff, !P3 ;  /* 0xffffffffff5a9807 */ /* 0x000fe40005800000 */
[CC--:B------:R-:W-:Y:S02]  /*d210*/  ISETP.NE.AND P1, PT, R93.reuse, R92.reuse, PT ;  /* 0x0000005c5d00720c */ /* 0x0c0fe40003f25270 */
[----:B------:R-:W-:Y:S02]  /*d220*/  ISETP.GE.AND P3, PT, R93, R92, PT ;  /* 0x0000005c5d00720c */ /* 0x000fe40003f66270 */
[----:B------:R-:W-:-:S02]  /*d230*/  ISETP.GE.AND.EX P4, PT, R36, RZ, PT, P4 ;  /* 0x000000ff2400720c */ /* 0x000fc40003f86340 */
[----:B------:R-:W-:Y:S02]  /*d240*/  PRMT R93, R77, 0x9910, RZ ;  /* 0x000099104d5d7816 */ /* 0x000fe400000000ff */
[----:B------:R-:W-:Y:S02]  /*d250*/  PRMT R94, R22, 0x9910, RZ ;  /* 0x00009910165e7816 */ /* 0x000fe400000000ff */
[----:B------:R-:W-:Y:S02]  /*d260*/  @!P0 SEL R91, RZ, 0xffffffff, !P4 ;  /* 0xffffffffff5b8807 */ /* 0x000fe40006000000 */
[----:B------:R-:W-:Y:S02]  /*d270*/  SEL R92, RZ, 0xffffffff, !P5 ;  /* 0xffffffffff5c7807 */ /* 0x000fe40006800000 */
[CC--:B------:R-:W-:Y:S02]  /*d280*/  ISETP.NE.AND P4, PT, R94.reuse, R93.reuse, PT ;  /* 0x0000005d5e00720c */ /* 0x0c0fe40003f85270 */
[----:B------:R-:W-:-:S02]  /*d290*/  ISETP.GE.AND P5, PT, R94, R93, PT ;  /* 0x0000005d5e00720c */ /* 0x000fc40003fa6270 */
[-C--:B------:R-:W-:Y:S02]  /*d2a0*/  ISETP.GE.U32.AND P0, PT, R24, R64.reuse, PT ;  /* 0x000000401800720c */ /* 0x080fe40003f06070 */
[----:B------:R-:W-:Y:S02]  /*d2b0*/  SEL R94, RZ, 0xffffffff, !P5 ;  /* 0xffffffffff5e7807 */ /* 0x000fe40006800000 */
[----:B------:R-:W-:Y:S02]  /*d2c0*/  PRMT R95, R76, 0x9910, RZ ;  /* 0x000099104c5f7816 */ /* 0x000fe400000000ff */
[----:B------:R-:W-:Y:S02]  /*d2d0*/  PRMT R96, R23, 0x9910, RZ ;  /* 0x0000991017607816 */ /* 0x000fe400000000ff */
[----:B------:R-:W-:Y:S02]  /*d2e0*/  ISETP.GE.U32.AND P5, PT, R26, R64, PT ;  /* 0x000000401a00720c */ /* 0x000fe40003fa6070 */
[----:B------:R-:W-:-:S02]  /*d2f0*/  ISETP.GE.AND.EX P0, PT, R28, RZ, PT, P0 ;  /* 0x000000ff1c00720c */ /* 0x000fc40003f06300 */
[----:B------:R-:W-:Y:S02]  /*d300*/  SEL R93, RZ, 0xffffffff, !P3 ;  /* 0xffffffffff5d7807 */ /* 0x000fe40005800000 */
[----:B------:R-:W-:Y:S02]  /*d310*/  ISETP.NE.AND P3, PT, R96, R95, PT ;  /* 0x0000005f6000720c */ /* 0x000fe40003f65270 */
[----:B------:R-:W-:Y:S02]  /*d320*/  ISETP.GE.AND.EX P5, PT, R30, RZ, PT, P5 ;  /* 0x000000ff1e00720c */ /* 0x000fe40003fa6350 */
[----:B------:R-:W-:Y:S02]  /*d330*/  @!P6 SEL R92, RZ, 0xffffffff, !P0 ;  /* 0xffffffffff5ce807 */ /* 0x000fe40004000000 */
[----:B------:R-:W-:Y:S02]  /*d340*/  ISETP.GE.U32.AND P0, PT, R25, R64, PT ;  /* 0x000000401900720c */ /* 0x000fe40003f06070 */
[----:B------:R-:W-:-:S02]  /*d350*/  @!P4 SEL R94, RZ, 0xffffffff, !P5 ;  /* 0xffffffffff5ec807 */ /* 0x000fc40006800000 */
[----:B------:R-:W-:Y:S02]  /*d360*/  ISETP.GE.U32.AND P4, PT, R27, R64, PT ;  /* 0x000000401b00720c */ /* 0x000fe40003f86070 */
[----:B------:R-:W-:Y:S02]  /*d370*/  ISETP.GE.AND.EX P0, PT, R29, RZ, PT, P0 ;  /* 0x000000ff1d00720c */ /* 0x000fe40003f06300 */
[----:B------:R-:W-:Y:S02]  /*d380*/  LOP3.LUT R63, R63, 0x1, RZ, 0xc0, !PT ;  /* 0x000000013f3f7812 */ /* 0x000fe400078ec0ff */
[----:B------:R-:W-:Y:S02]  /*d390*/  ISETP.GE.AND P6, PT, R96, R95, PT ;  /* 0x0000005f6000720c */ /* 0x000fe40003fc6270 */
[----:B------:R-:W-:Y:S02]  /*d3a0*/  LOP3.LUT R83, R83, 0x1, RZ, 0xc0, !PT ;  /* 0x0000000153537812 */ /* 0x000fe400078ec0ff */
[----:B------:R-:W-:-:S02]  /*d3b0*/  ISETP.GE.AND.EX P4, PT, R31, RZ, PT, P4 ;  /* 0x000000ff1f00720c */ /* 0x000fc40003f86340 */
[----:B------:R-:W-:Y:S02]  /*d3c0*/  @!P1 SEL R93, RZ, 0xffffffff, !P0 ;  /* 0xffffffffff5d9807 */ /* 0x000fe40004000000 */
[----:B------:R-:W-:Y:S02]  /*d3d0*/  LOP3.LUT R67, R67, 0x1, RZ, 0xc0, !PT ;  /* 0x0000000143437812 */ /* 0x000fe400078ec0ff */
[----:B------:R-:W-:Y:S02]  /*d3e0*/  LOP3.LUT R84, R84, 0x1, RZ, 0xc0, !PT ;  /* 0x0000000154547812 */ /* 0x000fe400078ec0ff */
[----:B------:R-:W-:Y:S02]  /*d3f0*/  LOP3.LUT R85, R85, 0x1, RZ, 0xc0, !PT ;  /* 0x0000000155557812 */ /* 0x000fe400078ec0ff */
[----:B------:R-:W-:Y:S02]  /*d400*/  LOP3.LUT R82, R82, 0x1, RZ, 0xc0, !PT ;  /* 0x0000000152527812 */ /* 0x000fe400078ec0ff */
[----:B------:R-:W-:-:S02]  /*d410*/  ISETP.NE.U32.AND P1, PT, R63, 0x1, PT ;  /* 0x000000013f00780c */ /* 0x000fc40003f25070 */
[----:B------:R-:W-:Y:S02]  /*d420*/  SEL R63, RZ, 0xffffffff, !P6 ;  /* 0xffffffffff3f7807 */ /* 0x000fe40007000000 */
[----:B------:R-:W-:Y:S02]  /*d430*/  ISETP.NE.U32.AND P6, PT, R83, 0x1, PT ;  /* 0x000000015300780c */ /* 0x000fe40003fc5070 */
[----:B------:R-:W-:Y:S02]  /*d440*/  @!P3 SEL R63, RZ, 0xffffffff, !P4 ;  /* 0xffffffffff3fb807 */ /* 0x000fe40006000000 */
[----:B------:R-:W-:Y:S02]  /*d450*/  ISETP.NE.U32.AND P5, PT, R67, 0x1, PT ;  /* 0x000000014300780c */ /* 0x000fe40003fa5070 */
[----:B------:R-:W-:Y:S02]  /*d460*/  ISETP.NE.U32.AND P4, PT, R84, 0x1, PT ;  /* 0x000000015400780c */ /* 0x000fe40003f85070 */
[----:B------:R-:W-:-:S02]  /*d470*/  ISETP.NE.U32.AND P3, PT, R85, 0x1, PT ;  /* 0x000000015500780c */ /* 0x000fc40003f65070 */
[----:B------:R-:W-:Y:S02]  /*d480*/  LOP3.LUT R89, R89, 0x1, RZ, 0xc0, !PT ;  /* 0x0000000159597812 */ /* 0x000fe400078ec0ff */
[----:B------:R-:W-:Y:S02]  /*d490*/  ISETP.NE.U32.AND P0, PT, R82, 0x1, PT ;  /* 0x000000015200780c */ /* 0x000fe40003f05070 */
[----:B------:R-:W-:Y:S02]  /*d4a0*/  LOP3.LUT R87, R87, 0x1, RZ, 0xc0, !PT ;  /* 0x0000000157577812 */ /* 0x000fe400078ec0ff */
[----:B------:R-:W-:Y:S02]  /*d4b0*/  LOP3.LUT R90, R90, 0x1, RZ, 0xc0, !PT ;  /* 0x000000015a5a7812 */ /* 0x000fe400078ec0ff */
[----:B------:R-:W-:Y:S02]  /*d4c0*/  LOP3.LUT R91, R91, 0x1, RZ, 0xc0, !PT ;  /* 0x000000015b5b7812 */ /* 0x000fe400078ec0ff */
[----:B------:R-:W-:-:S02]  /*d4d0*/  SEL R51, R16, R51, !P6 ;  /* 0x0000003310337207 */ /* 0x000fc40007000000 */
[----:B------:R-:W-:Y:S02]  /*d4e0*/  SEL R11, R72, R11, !P6 ;  /* 0x0000000b480b7207 */ /* 0x000fe40007000000 */
[----:B------:R-:W-:Y:S02]  /*d4f0*/  SEL R35, R35, RZ, P6 ;  /* 0x000000ff23237207 */ /* 0x000fe40003000000 */
[----:B------:R-:W-:Y:S02]  /*d500*/  SEL R49, R16, R49, !P5 ;  /* 0x0000003110317207 */ /* 0x000fe40006800000 */
[C---:B------:R-:W-:Y:S02]  /*d510*/  SEL R46, R65.reuse, R46, !P4 ;  /* 0x0000002e412e7207 */ /* 0x040fe40006000000 */
[----:B------:R-:W-:Y:S02]  /*d520*/  SEL R48, R65, R48, !P3 ;  /* 0x0000003041307207 */ /* 0x000fe40005800000 */
[----:B------:R-:W-:-:S02]  /*d530*/  SEL R10, R73, R10, !P5 ;  /* 0x0000000a490a7207 */ /* 0x000fc40006800000 */
[----:B------:R-:W-:Y:S02]  /*d540*/  SEL R34, R34, RZ, P5 ;  /* 0x000000ff22227207 */ /* 0x000fe40002800000 */
[----:B------:R-:W-:Y:S02]  /*d550*/  ISETP.NE.U32.AND P6, PT, R89, 0x1, PT ;  /* 0x000000015900780c */ /* 0x000fe40003fc5070 */
[----:B------:R-:W-:Y:S02]  /*d560*/  SEL R9, R68, R9, !P4 ;  /* 0x0000000944097207 */ /* 0x000fe40006000000 */
[----:B------:R-:W-:Y:S02]  /*d570*/  SEL R37, R37, RZ, P4 ;  /* 0x000000ff25257207 */ /* 0x000fe40002000000 */
[----:B------:R-:W-:Y:S02]  /*d580*/  SEL R8, R69, R8, !P3 ;  /* 0x0000000845087207 */ /* 0x000fe40005800000 */
[----:B------:R-:W-:-:S02]  /*d590*/  SEL R38, R38, RZ, P3 ;  /* 0x000000ff26267207 */ /* 0x000fc40001800000 */
[C---:B------:R-:W-:Y:S02]  /*d5a0*/  SEL R45, R16.reuse, R45, !P1 ;  /* 0x0000002d102d7207 */ /* 0x040fe40004800000 */
[----:B------:R-:W-:Y:S01]  /*d5b0*/  SEL R47, R16, R47, !P0 ;  /* 0x0000002f102f7207 */ /* 0x000fe20004000000 */
[----:B------:R-:W-:Y:S01]  /*d5c0*/  IMAD.IADD R16, R64, 0x1, R15 ;  /* 0x0000000140107824 */ /* 0x000fe200078e020f */
[----:B------:R-:W-:Y:S02]  /*d5d0*/  ISETP.NE.U32.AND P5, PT, R87, 0x1, PT ;  /* 0x000000015700780c */ /* 0x000fe40003fa5070 */
[----:B------:R-:W-:Y:S02]  /*d5e0*/  ISETP.NE.U32.AND P4, PT, R90, 0x1, PT ;  /* 0x000000015a00780c */ /* 0x000fe40003f85070 */
[----:B------:R-:W-:Y:S02]  /*d5f0*/  ISETP.NE.U32.AND P3, PT, R91, 0x1, PT ;  /* 0x000000015b00780c */ /* 0x000fe40003f65070 */
[----:B------:R-:W-:-:S02]  /*d600*/  LOP3.LUT R63, R63, 0x1, RZ, 0xc0, !PT ;  /* 0x000000013f3f7812 */ /* 0x000fc400078ec0ff */
[----:B------:R-:W-:Y:S02]  /*d610*/  SEL R53, R14, R53, !P6 ;  /* 0x000000350e357207 */ /* 0x000fe40007000000 */
[----:B------:R-:W-:Y:S02]  /*d620*/  SEL R4, R79, R4, !P6 ;  /* 0x000000044f047207 */ /* 0x000fe40007000000 */
[----:B------:R-:W-:Y:S02]  /*d630*/  SEL R42, R42, RZ, P6 ;  /* 0x000000ff2a2a7207 */ /* 0x000fe40003000000 */
[C---:B------:R-:W-:Y:S02]  /*d640*/  SEL R55, R14.reuse, R55, !P5 ;  /* 0x000000370e377207 */ /* 0x040fe40006800000 */
[C---:B------:R-:W-:Y:S02]  /*d650*/  SEL R50, R14.reuse, R50, !P4 ;  /* 0x000000320e327207 */ /* 0x040fe40006000000 */
[----:B------:R-:W-:Y:S01]  /*d660*/  SEL R44, R14, R44, !P3 ;  /* 0x0000002c0e2c7207 */ /* 0x000fe20005800000 */
[----:B-1----:R-:W-:Y:S01]  /*d670*/  IMAD.U32 R14, RZ, RZ, UR4 ;  /* 0x00000004ff0e7e24 */ /* 0x002fe2000f8e00ff */
[----:B------:R-:W-:Y:S01]  /*d680*/  ISETP.NE.U32.AND P6, PT, R63, 0x1, PT ;  /* 0x000000013f00780c */ /* 0x000fe20003fc5070 */
[----:B------:R-:W-:Y:S01]  /*d690*/  IMAD R63, R15, 0x3, R16 ;  /* 0x000000030f3f7824 */ /* 0x000fe200078e0210 */
[----:B------:R-:W-:-:S02]  /*d6a0*/  SEL R3, R80, R3, !P4 ;  /* 0x0000000350037207 */ /* 0x000fc40006000000 */
[----:B------:R-:W-:Y:S02]  /*d6b0*/  SEL R39, R39, RZ, P4 ;  /* 0x000000ff27277207 */ /* 0x000fe40002000000 */
[----:B------:R-:W-:Y:S02]  /*d6c0*/  ISETP.GE.U32.AND P4, PT, R63, R14, PT ;  /* 0x0000000e3f00720c */ /* 0x000fe40003f86070 */
[----:B------:R-:W-:Y:S02]  /*d6d0*/  LOP3.LUT R86, R86, 0x1, RZ, 0xc0, !PT ;  /* 0x0000000156567812 */ /* 0x000fe400078ec0ff */
[----:B------:R-:W-:Y:S02]  /*d6e0*/  LOP3.LUT R88, R88, 0x1, RZ, 0xc0, !PT ;  /* 0x0000000158587812 */ /* 0x000fe400078ec0ff */
[----:B------:R-:W-:Y:S02]  /*d6f0*/  SEL R12, R71, R12, !P1 ;  /* 0x0000000c470c7207 */ /* 0x000fe40004800000 */
[----:B------:R-:W-:-:S02]  /*d700*/  SEL R32, R32, RZ, P1 ;  /* 0x000000ff20207207 */ /* 0x000fc40000800000 */
[----:B------:R-:W-:Y:S02]  /*d710*/  SEL R13, R70, R13, !P0 ;  /* 0x0000000d460d7207 */ /* 0x000fe40004000000 */
[----:B------:R-:W-:Y:S02]  /*d720*/  SEL R33, R33, RZ, P0 ;  /* 0x000000ff21217207 */ /* 0x000fe40000000000 */
[----:B------:R-:W-:Y:S02]  /*d730*/  ISETP.NE.U32.AND P1, PT, R86, 0x1, PT ;  /* 0x000000015600780c */ /* 0x000fe40003f25070 */
[----:B------:R-:W-:Y:S02]  /*d740*/  ISETP.NE.U32.AND P0, PT, R88, 0x1, PT ;  /* 0x000000015800780c */ /* 0x000fe40003f05070 */
[----:B------:R-:W-:Y:S02]  /*d750*/  LOP3.LUT R92, R92, 0x1, RZ, 0xc0, !PT ;  /* 0x000000015c5c7812 */ /* 0x000fe400078ec0ff */
[----:B------:R-:W-:-:S02]  /*d760*/  LOP3.LUT R93, R93, 0x1, RZ, 0xc0, !PT ;  /* 0x000000015d5d7812 */ /* 0x000fc400078ec0ff */
[----:B------:R-:W-:Y:S02]  /*d770*/  LOP3.LUT R94, R94, 0x1, RZ, 0xc0, !PT ;  /* 0x000000015e5e7812 */ /* 0x000fe400078ec0ff */
        /* <DEDUP_REMOVED lines=8> */
[----:B------:R-:W-:Y:S02]  /*d800*/  ISETP.NE.U32.AND P1, PT, R92, 0x1, PT ;  /* 0x000000015c00780c */ /* 0x000fe40003f25070 */
[----:B------:R-:W-:Y:S02]  /*d810*/  ISETP.NE.U32.AND P0, PT, R93, 0x1, PT ;  /* 0x000000015d00780c */ /* 0x000fe40003f05070 */
[----:B------:R-:W-:-:S02]  /*d820*/  ISETP.NE.U32.AND P5, PT, R94, 0x1, PT ;  /* 0x000000015e00780c */ /* 0x000fc40003fa5070 */
[C---:B------:R-:W-:Y:S02]  /*d830*/  SEL R24, R64.reuse, R24, !P1 ;  /* 0x0000001840187207 */ /* 0x040fe40004800000 */
[C---:B------:R-:W-:Y:S02]  /*d840*/  SEL R25, R64.reuse, R25, !P0 ;  /* 0x0000001940197207 */ /* 0x040fe40004000000 */
[C---:B------:R-:W-:Y:S02]  /*d850*/  SEL R26, R64.reuse, R26, !P5 ;  /* 0x0000001a401a7207 */ /* 0x040fe40006800000 */
[----:B------:R-:W-:Y:S02]  /*d860*/  SEL R27, R64, R27, !P6 ;  /* 0x0000001b401b7207 */ /* 0x000fe40007000000 */
[----:B------:R-:W-:Y:S02]  /*d870*/  SEL R0, R81, R0, !P3 ;  /* 0x0000000051007207 */ /* 0x000fe40005800000 */
[----:B------:R-:W-:-:S02]  /*d880*/  SEL R36, R36, RZ, P3 ;  /* 0x000000ff24247207 */ /* 0x000fc40001800000 */
[----:B------:R-:W-:Y:S02]  /*d890*/  SEL R20, R61, R20, !P1 ;  /* 0x000000143d147207 */ /* 0x000fe40004800000 */
[----:B------:R-:W-:Y:S02]  /*d8a0*/  SEL R28, R28, RZ, P1 ;  /* 0x000000ff1c1c7207 */ /* 0x000fe40000800000 */
[----:B------:R-:W-:Y:S02]  /*d8b0*/  SEL R21, R60, R21, !P0 ;  /* 0x000000153c157207 */ /* 0x000fe40004000000 */
[----:B------:R-:W-:Y:S02]  /*d8c0*/  SEL R29, R29, RZ, P0 ;  /* 0x000000ff1d1d7207 */ /* 0x000fe40000000000 */
[----:B------:R-:W-:Y:S02]  /*d8d0*/  SEL R22, R77, R22, !P5 ;  /* 0x000000164d167207 */ /* 0x000fe40006800000 */
[----:B------:R-:W-:-:S02]  /*d8e0*/  SEL R30, R30, RZ, P5 ;  /* 0x000000ff1e1e7207 */ /* 0x000fc40002800000 */
[----:B------:R-:W-:Y:S02]  /*d8f0*/  SEL R23, R76, R23, !P6 ;  /* 0x000000174c177207 */ /* 0x000fe40007000000 */
[----:B------:R-:W-:Y:S01]  /*d900*/  SEL R31, R31, RZ, P6 ;  /* 0x000000ff1f1f7207 */ /* 0x000fe20003000000 */
[----:B------:R-:W-:Y:S06]  /*d910*/  @!P4 BRA `(.L_x_2339) ;  /* 0xffffffb000c4c947 */ /* 0x000fec000383ffff */
.L_x_2333:
[----:B0-----:R-:W-:Y:S05]  /*d920*/  BSYNC.RECONVERGENT B0 ;  /* 0x0000000000007941 */ /* 0x001fea0003800200 */
.L_x_2332:
[----:B------:R-:W-:Y:S01]  /*d930*/  ISETP.GE.U32.AND P0, PT, R16, R14, PT ;  /* 0x0000000e1000720c */ /* 0x000fe20003f06070 */
[----:B------:R-:W-:Y:S01]  /*d940*/  BSSY.RECONVERGENT B0, `(.L_x_2340) ;  /* 0x0000486000007945 */ /* 0x000fe20003800200 */
[----:B------:R-:W-:Y:S02]  /*d950*/  PRMT R57, R61, 0x7610, R57 ;  /* 0x000076103d397816 */ /* 0x000fe40000000039 */
[----:B------:R-:W-:-:S09]  /*d960*/  PRMT R56, R60, 0x7610, R56 ;  /* 0x000076103c387816 */ /* 0x000fd20000000038 */
        /* <DEDUP_REMOVED lines=282> */
.L_x_2343:
[----:B------:R-:W-:Y:S01]  /*eb10*/  SHF.R.U32.HI R64, RZ, 0x3, R64 ;  /* 0x00000003ff407819 */ /* 0x000fe20000011640 */
[----:B------:R-:W-:-:S07]  /*eb20*/  IMAD.MOV.U32 R65, RZ, RZ, RZ ;  /* 0x000000ffff417224 */ /* 0x000fce00078e00ff */
.L_x_2342:
[----:B------:R-:W0:Y:S02]  /*eb30*/  LDCU.64 UR4, c[0x0][0x768] ;  /* 0x0000ed00ff0477ac */ /* 0x000e240008000a00 */
[----:B0-----:R-:W-:-:S05]  /*eb40*/  IADD3 R59, P1, PT, R66, UR4, RZ ;  /* 0x00000004423b7c10 */ /* 0x001fca000ff3e0ff */
[----:B------:R-:W-:Y:S01]  /*eb50*/  IMAD.X R58, RZ, RZ, UR5, P1 ;  /* 0x00000005ff3a7e24 */ /* 0x000fe200088e06ff */
[----:B------:R-:W-:-:S04]  /*eb60*/  LEA R62, P1, R64, R59, 0x3 ;  /* 0x0000003b403e7211 */ /* 0x000fc800078218ff */
[----:B------:R-:W-:-:S06]  /*eb70*/  LEA.HI.X R63, R64, R58, R65, 0x3, P1 ;  /* 0x0000003a403f7211 */ /* 0x000fcc00008f1c41 */
        /* <DEDUP_REMOVED lines=8> */
[----:B------:R-:W-:Y:S01]  /*ec00*/  CS2R R66, SRZ ;  /* 0x0000000000427805 */ /* 0x000fe2000001ff00 */
[----:B------:R-:W-:Y:S06]  /*ec10*/  @!P0 BRA `(.L_x_2344) ;  /* 0x00000010004c8947 */ /* 0x000fec0003800000 */
[----:B------:R-:W0:Y:S01]  /*ec20*/  LDCU.64 UR4, c[0x0][0x3e0] ;  /* 0x00007c00ff0477ac */ /* 0x000e220008000a00 */
[----:B------:R-:W-:Y:S01]  /*ec30*/  IMAD.MOV.U32 R64, RZ, RZ, RZ ;  /* 0x000000ffff407224 */ /* 0x000fe200078e00ff */
        /* <DEDUP_REMOVED lines=271> */
.L_x_2345:
[----:B------:R-:W-:Y:S01]  /*fd30*/  SHF.R.U32.HI R66, RZ, 0x3, R68 ;  /* 0x00000003ff427819 */ /* 0x000fe20000011644 */
[----:B------:R-:W-:-:S07]  /*fd40*/  IMAD.MOV.U32 R67, RZ, RZ, RZ ;  /* 0x000000ffff437224 */ /* 0x000fce00078e00ff */
.L_x_2344:
        /* <DEDUP_REMOVED lines=285> */
.L_x_2347:
[----:B------:R-:W-:Y:S01]  /*10f20*/  SHF.R.U32.HI R66, RZ, 0x3, R78 ;  /* 0x00000003ff427819 */ /* 0x000fe2000001164e */
[----:B------:R-:W-:-:S07]  /*10f30*/  IMAD.MOV.U32 R67, RZ, RZ, RZ ;  /* 0x000000ffff437224 */ /* 0x000fce00078e00ff */
.L_x_2346:
        /* <DEDUP_REMOVED lines=285> */
.L_x_2349:
[----:B------:R-:W-:Y:S01]  /*12110*/  SHF.R.U32.HI R56, RZ, 0x3, R64 ;  /* 0x00000003ff387819 */ /* 0x000fe20000011640 */
[----:B------:R-:W-:-:S07]  /*12120*/  IMAD.MOV.U32 R57, RZ, RZ, RZ ;  /* 0x000000ffff397224 */ /* 0x000fce00078e00ff */
.L_x_2348:
[----:B------:R-:W-:-:S04]  /*12130*/  LEA R60, P0, R56, R59, 0x3 ;  /* 0x0000003b383c7211 */ /* 0x000fc800078018ff */
[----:B------:R-:W-:-:S05]  /*12140*/  LEA.HI.X R61, R56, R58, R57, 0x3, P0 ;  /* 0x0000003a383d7211 */ /* 0x000fca00000f1c39 */
[----:B------:R-:W2:Y:S02]  /*12150*/  LDG.E.64 R58, desc[UR36][R60.64] ;  /* 0x000000243c3a7981 */ /* 0x000ea4000c1e1b00 */
[C---:B--2---:R-:W-:Y:S02]  /*12160*/  PRMT R57, R58.reuse, 0x7610, R57 ;  /* 0x000076103a397816 */ /* 0x044fe40000000039 */
[----:B------:R-:W-:Y:S02]  /*12170*/  PRMT R56, R58, 0x7632, R56 ;  /* 0x000076323a387816 */ /* 0x000fe40000000038 */
[C---:B------:R-:W-:Y:S02]  /*12180*/  PRMT R77, R59.reuse, 0x7610, R77 ;  /* 0x000076103b4d7816 */ /* 0x040fe4000000004d */
[----:B------:R-:W-:-:S07]  /*12190*/  PRMT R76, R59, 0x7632, R76 ;  /* 0x000076323b4c7816 */ /* 0x000fce000000004c */
.L_x_2341:
[----:B------:R-:W-:Y:S05]  /*121a0*/  BSYNC.RECONVERGENT B0 ;  /* 0x0000000000007941 */ /* 0x000fea0003800200 */
.L_x_2340:
[----:B------:R-:W-:Y:S01]  /*121b0*/  ISETP.GE.U32.AND P0, PT, R16, R14, PT ;  /* 0x0000000e1000720c */ /* 0x000fe20003f06070 */
[----:B------:R-:W-:-:S12]  /*121c0*/  BSSY.RECONVERGENT B0, `(.L_x_2350) ;  /* 0x00000db000007945 */ /* 0x000fd80003800200 */
        /* <DEDUP_REMOVED lines=124> */
[----:B------:R-:W-:Y:S02]  /*12990*/  ISETP.GE.AND.EX P0, PT, R43, RZ, PT, P0 ;  /* 0x000000ff2b00720c */ /* 0x000fe40003f06300 */
[----:B------:R-:W-:Y:S02]  /*129a0*/  SEL R16, RZ, 0xffffffff, !P1 ;  /* 0xffffffffff107807 */ /* 0x000fe40004800000 */
[CC--:B------:R-:W-:Y:S02]  /*129b0*/  ISETP.NE.AND P6, PT, R59.reuse, R58.reuse, PT ;  /* 0x0000003a3b00720c */ /* 0x0c0fe40003fc5270 */
[----:B------:R-:W-:Y:S02]  /*129c0*/  ISETP.GE.AND P1, PT, R59, R58, PT ;  /* 0x0000003a3b00720c */ /* 0x000fe40003f26270 */
[----:B------:R-:W-:-:S02]  /*129d0*/  ISETP.NE.AND P5, PT, R61, R60, PT ;  /* 0x0000003c3d00720c */ /* 0x000fc40003fa5270 */
[----:B------:R-:W-:Y:S02]  /*129e0*/  @!P4 SEL R16, RZ, 0xffffffff, !P0 ;  /* 0xffffffffff10c807 */ /* 0x000fe40004000000 */
[----:B------:R-:W-:Y:S01]  /*129f0*/  ISETP.GE.AND P4, PT, R61, R60, PT ;  /* 0x0000003c3d00720c */ /* 0x000fe20003f86270 */
[----:B------:R-:W-:Y:S01]  /*12a00*/  IMAD.IADD R61, R62, 0x1, R15 ;  /* 0x000000013e3d7824 */ /* 0x000fe200078e020f */
[----:B------:R-:W-:Y:S02]  /*12a10*/  SEL R58, RZ, 0xffffffff, !P2 ;  /* 0xffffffffff3a7807 */ /* 0x000fe40005000000 */
[----:B------:R-:W-:Y:S02]  /*12a20*/  SEL R59, RZ, 0xffffffff, !P1 ;  /* 0xffffffffff3b7807 */ /* 0x000fe40004800000 */
        /* <DEDUP_REMOVED lines=84> */
.L_x_2351:
[----:B------:R-:W-:Y:S05]  /*12f70*/  BSYNC.RECONVERGENT B0 ;  /* 0x0000000000007941 */ /* 0x000fea0003800200 */
.L_x_2350:
        /* <DEDUP_REMOVED lines=20> */
[----:B------:R-:W-:Y:S02]  /*130c0*/  ISETP.GE.U32.AND P0, PT, R49, R52, PT ;  /* 0x000000343100720c */ /* 0x000fe40003f06070 */
[----:B------:R-:W-:Y:S02]  /*130d0*/  ISETP.GE.U32.AND P1, PT, R51, R54, PT ;  /* 0x000000363300720c */ /* 0x000fe40003f26070 */
[----:B------:R-:W-:Y:S02]  /*130e0*/  SEL R16, RZ, 0xffffffff, !P6 ;  /* 0xffffffffff107807 */ /* 0x000fe40007000000 */
[----:B------:R-:W-:-:S02]  /*130f0*/  ISETP.GE.AND P6, PT, R57, R56, PT ;  /* 0x000000383900720c */ /* 0x000fc40003fc6270 */
[----:B------:R-:W-:Y:S02]  /*13100*/  ISETP.GE.AND.EX P0, PT, R34, R41, PT, P0 ;  /* 0x000000292200720c */ /* 0x000fe40003f06300 */
[----:B------:R-:W-:Y:S02]  /*13110*/  ISETP.GE.AND.EX P1, PT, R35, R40, PT, P1 ;  /* 0x000000282300720c */ /* 0x000fe40003f26310 */
[----:B------:R-:W-:Y:S02]  /*13120*/  ISETP.GE.U32.AND P2, PT, R47, R48, PT ;  /* 0x000000302f00720c */ /* 0x000fe40003f46070 */
[----:B------:R-:W-:Y:S02]  /*13130*/  SEL R56, RZ, 0xffffffff, !P6 ;  /* 0xffffffffff387807 */ /* 0x000fe40007000000 */
[----:B------:R-:W-:Y:S02]  /*13140*/  @!P4 SEL R16, RZ, 0xffffffff, !P0 ;  /* 0xffffffffff10c807 */ /* 0x000fe40004000000 */
[----:B------:R-:W-:-:S02]  /*13150*/  @!P5 SEL R56, RZ, 0xffffffff, !P1 ;  /* 0xffffffffff38d807 */ /* 0x000fc40004800000 */
[----:B------:R-:W-:Y:S02]  /*13160*/  ISETP.GE.AND.EX P2, PT, R33, R38, PT, P2 ;  /* 0x000000262100720c */ /* 0x000fe40003f46320 */
[----:B------:R-:W-:Y:S02]  /*13170*/  LOP3.LUT R14, R14, 0x1, RZ, 0xc0, !PT ;  /* 0x000000010e0e7812 */ /* 0x000fe400078ec0ff */
[----:B------:R-:W-:Y:S02]  /*13180*/  LOP3.LUT R16, R16, 0x1, RZ, 0xc0, !PT ;  /* 0x0000000110107812 */ /* 0x000fe400078ec0ff */
[----:B------:R-:W-:Y:S02]  /*13190*/  LOP3.LUT R56, R56, 0x1, RZ, 0xc0, !PT ;  /* 0x0000000138387812 */ /* 0x000fe400078ec0ff */
[----:B------:R-:W-:Y:S02]  /*131a0*/  @!P3 SEL R15, RZ, 0xffffffff, !P2 ;  /* 0xffffffffff0fb807 */ /* 0x000fe40005000000 */
[----:B------:R-:W-:-:S02]  /*131b0*/  ISETP.NE.U32.AND P0, PT, R14, 0x1, PT ;  /* 0x000000010e00780c */ /* 0x000fc40003f05070 */
[----:B------:R-:W-:Y:S02]  /*131c0*/  ISETP.NE.U32.AND P2, PT, R16, 0x1, PT ;  /* 0x000000011000780c */ /* 0x000fe40003f45070 */
[----:B------:R-:W-:Y:S02]  /*131d0*/  ISETP.NE.U32.AND P3, PT, R56, 0x1, PT ;  /* 0x000000013800780c */ /* 0x000fe40003f65070 */
[----:B------:R-:W-:Y:S02]  /*131e0*/  LOP3.LUT R15, R15, 0x1, RZ, 0xc0, !PT ;  /* 0x000000010f0f7812 */ /* 0x000fe400078ec0ff */
[----:B------:R-:W-:Y:S02]  /*131f0*/  SEL R12, R9, R12, !P0 ;  /* 0x0000000c090c7207 */ /* 0x000fe40004000000 */
[----:B------:R-:W-:Y:S02]  /*13200*/  SEL R10, R7, R10, !P2 ;  /* 0x0000000a070a7207 */ /* 0x000fe40005000000 */
[----:B------:R-:W-:-:S02]  /*13210*/  SEL R11, R6, R11, !P3 ;  /* 0x0000000b060b7207 */ /* 0x000fc40005800000 */
[----:B------:R-:W-:Y:S02]  /*13220*/  ISETP.NE.U32.AND P1, PT, R15, 0x1, PT ;  /* 0x000000010f00780c */ /* 0x000fe40003f25070 */
[----:B------:R-:W-:Y:S02]  /*13230*/  PRMT R6, R5, 0x9910, RZ ;  /* 0x0000991005067816 */ /* 0x000fe400000000ff */
[----:B------:R-:W-:Y:S02]  /*13240*/  PRMT R7, R12, 0x9910, RZ ;  /* 0x000099100c077816 */ /* 0x000fe400000000ff */
[----:B------:R-:W-:Y:S02]  /*13250*/  SEL R13, R8, R13, !P1 ;  /* 0x0000000d080d7207 */ /* 0x000fe40004800000 */
[----:B------:R-:W-:Y:S02]  /*13260*/  ISETP.NE.AND P5, PT, R7, R6, PT ;  /* 0x000000060700720c */ /* 0x000fe40003fa5270 */
[----:B------:R-:W-:-:S02]  /*13270*/  SEL R46, R46, R45, !P0 ;  /* 0x0000002d2e2e7207 */ /* 0x000fc40004000000 */
[----:B------:R-:W-:Y:S02]  /*13280*/  SEL R32, R37, R32, !P0 ;  /* 0x0000002025207207 */ /* 0x000fe40004000000 */
[----:B------:R-:W-:Y:S02]  /*13290*/  PRMT R8, R4, 0x9910, RZ ;  /* 0x0000991004087816 */ /* 0x000fe400000000ff */
[----:B------:R-:W-:Y:S02]  /*132a0*/  PRMT R9, R13, 0x9910, RZ ;  /* 0x000099100d097816 */ /* 0x000fe400000000ff */
[----:B------:R-:W-:Y:S02]  /*132b0*/  ISETP.GE.U32.AND P0, PT, R46, R55, PT ;  /* 0x000000372e00720c */ /* 0x000fe40003f06070 */
[----:B------:R-:W-:Y:S02]  /*132c0*/  SEL R48, R48, R47, !P1 ;  /* 0x0000002f30307207 */ /* 0x000fe40004800000 */
[----:B------:R-:W-:-:S02]  /*132d0*/  SEL R33, R38, R33, !P1 ;  /* 0x0000002126217207 */ /* 0x000fc40004800000 */
[----:B------:R-:W-:Y:S02]  /*132e0*/  SEL R49, R52, R49, !P2 ;  /* 0x0000003134317207 */ /* 0x000fe40005000000 */
[----:B------:R-:W-:Y:S02]  /*132f0*/  SEL R34, R41, R34, !P2 ;  /* 0x0000002229227207 */ /* 0x000fe40005000000 */
[----:B------:R-:W-:Y:S02]  /*13300*/  SEL R51, R54, R51, !P3 ;  /* 0x0000003336337207 */ /* 0x000fe40005800000 */
[----:B------:R-:W-:Y:S02]  /*13310*/  SEL R35, R40, R35, !P3 ;  /* 0x0000002328237207 */ /* 0x000fe40005800000 */
[----:B------:R-:W-:Y:S02]  /*13320*/  ISETP.GE.AND P2, PT, R7, R6, PT ;  /* 0x000000060700720c */ /* 0x000fe40003f46270 */
[----:B------:R-:W-:-:S02]  /*13330*/  ISETP.NE.AND P3, PT, R9, R8, PT ;  /* 0x000000080900720c */ /* 0x000fc40003f65270 */
[----:B------:R-:W-:Y:S02]  /*13340*/  ISETP.GE.AND P1, PT, R9, R8, PT ;  /* 0x000000080900720c */ /* 0x000fe40003f26270 */
[----:B------:R-:W-:Y:S02]  /*13350*/  PRMT R7, R3, 0x9910, RZ ;  /* 0x0000991003077816 */ /* 0x000fe400000000ff */
[----:B------:R-:W-:Y:S02]  /*13360*/  PRMT R8, R10, 0x9910, RZ ;  /* 0x000099100a087816 */ /* 0x000fe400000000ff */
[----:B------:R-:W-:Y:S02]  /*13370*/  ISETP.GE.AND.EX P0, PT, R32, R43, PT, P0 ;  /* 0x0000002b2000720c */ /* 0x000fe40003f06300 */
[----:B------:R-:W-:Y:S02]  /*13380*/  PRMT R9, R0, 0x9910, RZ ;  /* 0x0000991000097816 */ /* 0x000fe400000000ff */
[----:B------:R-:W-:-:S02]  /*13390*/  PRMT R14, R11, 0x9910, RZ ;  /* 0x000099100b0e7816 */ /* 0x000fc400000000ff */
[----:B------:R-:W-:Y:S02]  /*133a0*/  SEL R6, RZ, 0xffffffff, !P2 ;  /* 0xffffffffff067807 */ /* 0x000fe40005000000 */
[----:B------:R-:W-:Y:S02]  /*133b0*/  ISETP.NE.AND P4, PT, R8, R7, PT ;  /* 0x000000070800720c */ /* 0x000fe40003f85270 */
[----:B------:R-:W-:Y:S02]  /*133c0*/  @!P5 SEL R6, RZ, 0xffffffff, !P0 ;  /* 0xffffffffff06d807 */ /* 0x000fe40004000000 */
[----:B------:R-:W-:Y:S02]  /*133d0*/  ISETP.NE.AND P5, PT, R14, R9, PT ;  /* 0x000000090e00720c */ /* 0x000fe40003fa5270 */
[----:B------:R-:W-:Y:S02]  /*133e0*/  ISETP.GE.AND P6, PT, R8, R7, PT ;  /* 0x000000070800720c */ /* 0x000fe40003fc6270 */
[----:B------:R-:W-:-:S02]  /*133f0*/  ISETP.GE.U32.AND P0, PT, R49, R50, PT ;  /* 0x000000323100720c */ /* 0x000fc40003f06070 */
[----:B------:R-:W-:Y:S02]  /*13400*/  SEL R7, RZ, 0xffffffff, !P1 ;  /* 0xffffffffff077807 */ /* 0x000fe40004800000 */
[----:B------:R-:W-:Y:S02]  /*13410*/  ISETP.GE.U32.AND P1, PT, R51, R44, PT ;  /* 0x0000002c3300720c */ /* 0x000fe40003f26070 */
[----:B------:R-:W-:Y:S02]  /*13420*/  SEL R8, RZ, 0xffffffff, !P6 ;  /* 0xffffffffff087807 */ /* 0x000fe40007000000 */
[----:B------:R-:W-:Y:S02]  /*13430*/  ISETP.GE.AND P6, PT, R14, R9, PT ;  /* 0x000000090e00720c */ /* 0x000fe40003fc6270 */
[----:B------:R-:W-:Y:S02]  /*13440*/  ISETP.GE.AND.EX P0, PT, R34, R39, PT, P0 ;  /* 0x000000272200720c */ /* 0x000fe40003f06300 */
[----:B------:R-:W-:-:S02]  /*13450*/  ISETP.GE.AND.EX P1, PT, R35, R36, PT, P1 ;  /* 0x000000242300720c */ /* 0x000fc40003f26310 */
[----:B------:R-:W-:Y:S02]  /*13460*/  ISETP.GE.U32.AND P2, PT, R48, R53, PT ;  /* 0x000000353000720c */ /* 0x000fe40003f46070 */
[----:B------:R-:W-:Y:S02]  /*13470*/  SEL R9, RZ, 0xffffffff, !P6 ;  /* 0xffffffffff097807 */ /* 0x000fe40007000000 */
[----:B------:R-:W-:Y:S02]  /*13480*/  @!P4 SEL R8, RZ, 0xffffffff, !P0 ;  /* 0xffffffffff08c807 */ /* 0x000fe40004000000 */
[----:B------:R-:W-:Y:S02]  /*13490*/  @!P5 SEL R9, RZ, 0xffffffff, !P1 ;  /* 0xffffffffff09d807 */ /* 0x000fe40004800000 */
[----:B------:R-:W-:Y:S02]  /*134a0*/  LOP3.LUT R6, R6, 0x1, RZ, 0xc0, !PT ;  /* 0x0000000106067812 */ /* 0x000fe400078ec0ff */
[----:B------:R-:W-:-:S02]  /*134b0*/  ISETP.GE.AND.EX P2, PT, R33, R42, PT, P2 ;  /* 0x0000002a2100720c */ /* 0x000fc40003f46320 */
[----:B------:R-:W-:Y:S02]  /*134c0*/  LOP3.LUT R8, R8, 0x1, RZ, 0xc0, !PT ;  /* 0x0000000108087812 */ /* 0x000fe400078ec0ff */
[----:B------:R-:W-:Y:S02]  /*134d0*/  LOP3.LUT R9, R9, 0x1, RZ, 0xc0, !PT ;  /* 0x0000000109097812 */ /* 0x000fe400078ec0ff */
[----:B------:R-:W-:Y:S02]  /*134e0*/  ISETP.NE.U32.AND P0, PT, R6, 0x1, PT ;  /* 0x000000010600780c */ /* 0x000fe40003f05070 */
[----:B------:R-:W-:Y:S02]  /*134f0*/  @!P3 SEL R7, RZ, 0xffffffff, !P2 ;  /* 0xffffffffff07b807 */ /* 0x000fe40005000000 */
[----:B------:R-:W-:Y:S02]  /*13500*/  ISETP.NE.U32.AND P2, PT, R8, 0x1, PT ;  /* 0x000000010800780c */ /* 0x000fe40003f45070 */
[----:B------:R-:W-:-:S02]  /*13510*/  ISETP.NE.U32.AND P3, PT, R9, 0x1, PT ;  /* 0x000000010900780c */ /* 0x000fc40003f65070 */
[----:B------:R-:W-:Y:S02]  /*13520*/  SEL R5, R5, R12, !P0 ;  /* 0x0000000c05057207 */ /* 0x000fe40004000000 */
[----:B------:R-:W-:Y:S02]  /*13530*/  LOP3.LUT R7, R7, 0x1, RZ, 0xc0, !PT ;  /* 0x0000000107077812 */ /* 0x000fe400078ec0ff */
[----:B------:R-:W-:Y:S02]  /*13540*/  SEL R9, R3, R10, !P2 ;  /* 0x0000000a03097207 */ /* 0x000fe40005000000 */
[----:B------:R-:W-:Y:S02]  /*13550*/  SEL R10, R0, R11, !P3 ;  /* 0x0000000b000a7207 */ /* 0x000fe40005800000 */
[----:B------:R-:W-:Y:S02]  /*13560*/  PRMT R0, R20, 0x9910, RZ ;  /* 0x0000991014007816 */ /* 0x000fe400000000ff */
[----:B------:R-:W-:-:S02]  /*13570*/  PRMT R3, R5, 0x9910, RZ ;  /* 0x0000991005037816 */ /* 0x000fc400000000ff */
[----:B------:R-:W-:Y:S02]  /*13580*/  ISETP.NE.U32.AND P1, PT, R7, 0x1, PT ;  /* 0x000000010700780c */ /* 0x000fe40003f25070 */
[----:B------:R-:W-:Y:S02]  /*13590*/  ISETP.NE.AND P5, PT, R3, R0, PT ;  /* 0x000000000300720c */ /* 0x000fe40003fa5270 */
[----:B------:R-:W-:Y:S02]  /*135a0*/  SEL R55, R55, R46, !P0 ;  /* 0x0000002e37377207 */ /* 0x000fe40004000000 */
[----:B------:R-:W-:Y:S02]  /*135b0*/  SEL R4, R4, R13, !P1 ;  /* 0x0000000d04047207 */ /* 0x000fe40004800000 */
[----:B------:R-:W-:Y:S02]  /*135c0*/  SEL R43, R43, R32, !P0 ;  /* 0x000000202b2b7207 */ /* 0x000fe40004000000 */
[----:B------:R-:W-:-:S02]  /*135d0*/  PRMT R6, R21, 0x9910, RZ ;  /* 0x0000991015067816 */ /* 0x000fc400000000ff */
[----:B------:R-:W-:Y:S02]  /*135e0*/  PRMT R7, R4, 0x9910, RZ ;  /* 0x0000991004077816 */ /* 0x000fe400000000ff */
[----:B------:R-:W-:Y:S02]  /*135f0*/  ISETP.GE.U32.AND P0, PT, R55, R24, PT ;  /* 0x000000183700720c */ /* 0x000fe40003f06070 */
        /* <DEDUP_REMOVED lines=12> */
[----:B------:R-:W-:Y:S02]  /*136c0*/  SEL R0, RZ, 0xffffffff, !P2 ;  /* 0xffffffffff007807 */ /* 0x000fe40005000000 */
[----:B------:R-:W-:Y:S02]  /*136d0*/  PRMT R3, R22, 0x9910, RZ ;  /* 0x0000991016037816 */ /* 0x000fe400000000ff */
[----:B------:R-:W-:Y:S02]  /*136e0*/  PRMT R6, R9, 0x9910, RZ ;  /* 0x0000991009067816 */ /* 0x000fe400000000ff */
[----:B------:R-:W-:-:S02]  /*136f0*/  @!P5 SEL R0, RZ, 0xffffffff, !P0 ;  /* 0xffffffffff00d807 */ /* 0x000fc40004000000 */
[----:B------:R-:W-:Y:S02]  /*13700*/  ISETP.NE.AND P5, PT, R8, R7, PT ;  /* 0x000000070800720c */ /* 0x000fe40003fa5270 */
[CC--:B------:R-:W-:Y:S02]  /*13710*/  ISETP.NE.AND P4, PT, R6.reuse, R3.reuse, PT ;  /* 0x000000030600720c */ /* 0x0c0fe40003f85270 */
[----:B------:R-:W-:Y:S02]  /*13720*/  ISETP.GE.AND P6, PT, R6, R3, PT ;  /* 0x000000030600720c */ /* 0x000fe40003fc6270 */
[----:B------:R-:W-:Y:S02]  /*13730*/  SEL R3, RZ, 0xffffffff, !P1 ;  /* 0xffffffffff037807 */ /* 0x000fe40004800000 */
[----:B------:R-:W-:Y:S02]  /*13740*/  ISETP.GE.U32.AND P2, PT, R12, R25, PT ;  /* 0x000000190c00720c */ /* 0x000fe40003f46070 */
[----:B------:R-:W-:-:S02]  /*13750*/  ISETP.GE.U32.AND P1, PT, R16, R27, PT ;  /* 0x0000001b1000720c */ /* 0x000fc40003f26070 */
[----:B------:R-:W-:Y:S02]  /*13760*/  SEL R6, RZ, 0xffffffff, !P6 ;  /* 0xffffffffff067807 */ /* 0x000fe40007000000 */
[----:B------:R-:W-:Y:S02]  /*13770*/  ISETP.GE.U32.AND P0, PT, R13, R26, PT ;  /* 0x0000001a0d00720c */ /* 0x000fe40003f06070 */
        /* <DEDUP_REMOVED lines=30> */
[----:B------:R-:W-:-:S07]  /*13960*/  PRMT R27, R10, 0x7610, R27 ;  /* 0x000076100a1b7816 */ /* 0x000fce000000001b */
.L_x_2302:
[----:B------:R-:W-:Y:S05]  /*13970*/  BSYNC.RECONVERGENT B6 ;  /* 0x0000000000067941 */ /* 0x000fea0003800200 */
.L_x_2301:
[----:B------:R-:W0:Y:S02]  /*13980*/  LDCU UR4, c[0x0][0x3b4] ;  /* 0x00007680ff0477ac */ /* 0x000e240008000800 */
[----:B0-----:R-:W-:-:S09]  /*13990*/  UISETP.NE.AND UP0, UPT, UR4, URZ, UPT ;  /* 0x000000ff0400728c */ /* 0x001fd2000bf05270 */
[----:B------:R-:W-:Y:S05]  /*139a0*/  BRA.U !UP0, `(.L_x_2352) ;  /* 0x0000000508c47547 */ /* 0x000fea000b800000 */
[----:B------:R-:W0:Y:S01]  /*139b0*/  S2R R10, SR_CgaCtaId ;  /* 0x00000000000a7919 */ /* 0x000e220000008800 */
[----:B------:R-:W1:Y:S01]  /*139c0*/  LDC R34, c[0x0][0x360] ;  /* 0x0000d800ff227b82 */ /* 0x000e620000000800 */
[----:B------:R-:W-:Y:S01]  /*139d0*/  MOV R4, 0x400 ;  /* 0x0000040000047802 */ /* 0x000fe20000000f00 */
[----:B------:R-:W-:-:S04]  /*139e0*/  IMAD.MOV.U32 R30, RZ, RZ, R16 ;  /* 0x000000ffff1e7224 */ /* 0x000fc800078e0010 */
[----:B------:R-:W-:Y:S02]  /*139f0*/  VIADD R5, R4, 0x10 ;  /* 0x0000001004057836 */ /* 0x000fe40000000000 */
[----:B------:R-:W2:Y:S01]  /*13a00*/  LDC R36, c[0x0][0x364] ;  /* 0x0000d900ff247b82 */ /* 0x000ea20000000800 */
[----:B-1----:R-:W-:Y:S02]  /*13a10*/  IMAD R4, R2, R34, R17 ;  /* 0x0000002202047224 */ /* 0x002fe400078e0211 */
[----:B0-----:R-:W-:Y:S01]  /*13a20*/  LEA R29, R10, R5, 0x18 ;  /* 0x000000050a1d7211 */ /* 0x001fe200078ec0ff */
[----:B------:R-:W-:Y:S01]  /*13a30*/  IMAD.MOV.U32 R5, RZ, RZ, R3 ;  /* 0x000000ffff057224 */ /* 0x000fe200078e0003 */
[----:B--2---:R-:W-:-:S03]  /*13a40*/  ISETP.GE.U32.AND P0, PT, R36, 0x2, PT ;  /* 0x000000022400780c */ /* 0x004fc60003f06070 */
[----:B------:R-:W-:Y:S02]  /*13a50*/  IMAD R33, R4, 0x40, R29 ;  /* 0x0000004004217824 */ /* 0x000fe400078e021d */
[----:B------:R-:W-:-:S03]  /*13a60*/  IMAD.MOV.U32 R4, RZ, RZ, R0 ;  /* 0x000000ffff047224 */ /* 0x000fc600078e0000 */
[----:B------:R0:W-:Y:S04]  /*13a70*/  STS.64 [R33+0x18], R6 ;  /* 0x0000180621007388 */ /* 0x0001e80000000a00 */
[----:B------:R0:W-:Y:S04]  /*13a80*/  STS.64 [R33+0x8], R4 ;  /* 0x0000080421007388 */ /* 0x0001e80000000a00 */
[----:B------:R0:W-:Y:S04]  /*13a90*/  STS.64 [R33+0x28], R8 ;  /* 0x0000280821007388 */ /* 0x0001e80000000a00 */
[----:B------:R0:W-:Y:S04]  /*13aa0*/  STS.64 [R33+0x38], R30 ;  /* 0x0000381e21007388 */ /* 0x0001e80000000a00 */
[----:B------:R0:W-:Y:S04]  /*13ab0*/  STS.U16 [R33], R11 ;  /* 0x0000000b21007388 */ /* 0x0001e80000000400 */
[----:B------:R0:W-:Y:S04]  /*13ac0*/  STS.U16 [R33+0x10], R13 ;  /* 0x0000100d21007388 */ /* 0x0001e80000000400 */
[----:B------:R0:W-:Y:S04]  /*13ad0*/  STS.U16 [R33+0x20], R15 ;  /* 0x0000200f21007388 */ /* 0x0001e80000000400 */
[----:B------:R0:W-:Y:S01]  /*13ae0*/  STS.U16 [R33+0x30], R27 ;  /* 0x0000301b21007388 */ /* 0x0001e20000000400 */
[----:B------:R-:W-:Y:S05]  /*13af0*/  @!P0 BRA `(.L_x_2352) ;  /* 0x0000000400708947 */ /* 0x000fea0003800000 */
[----:B0-----:R-:W-:-:S07]  /*13b00*/  IMAD.MOV.U32 R4, RZ, RZ, R36 ;  /* 0x000000ffff047224 */ /* 0x001fce00078e0024 */
.L_x_2355:
        /* <DEDUP_REMOVED lines=12> */
[----:B------:R-:W-:Y:S01]  /*13bd0*/  IMAD R10, R4, 0x40, R29 ;  /* 0x00000040040a7824 */ /* 0x000fe200078e021d */
[----:B------:R-:W-:-:S04]  /*13be0*/  PRMT R39, R15, 0x9910, RZ ;  /* 0x000099100f277816 */ /* 0x000fc800000000ff */
[----:B------:R-:W0:Y:S04]  /*13bf0*/  LDS.U16 R14, [R10+0x10] ;  /* 0x000010000a0e7984 */ /* 0x000e280000000400 */
[----:B------:R-:W1:Y:S04]  /*13c00*/  LDS.U16 R12, [R10] ;  /* 0x000000000a0c7984 */ /* 0x000e680000000400 */
[----:B------:R-:W2:Y:S04]  /*13c10*/  LDS.U16 R26, [R10+0x20] ;  /* 0x000020000a1a7984 */ /* 0x000ea80000000400 */
[----:B------:R-:W3:Y:S04]  /*13c20*/  LDS.64 R4, [R10+0x8] ;  /* 0x000008000a047984 */ /* 0x000ee80000000a00 */
[----:B------:R-:W4:Y:S04]  /*13c30*/  LDS.U16 R28, [R10+0x30] ;  /* 0x000030000a1c7984 */ /* 0x000f280000000400 */
[----:B------:R-:W5:Y:S04]  /*13c40*/  LDS.64 R20, [R10+0x18] ;  /* 0x000018000a147984 */ /* 0x000f680000000a00 */
[----:B------:R-:W5:Y:S04]  /*13c50*/  LDS.64 R24, [R10+0x38] ;  /* 0x000038000a187984 */ /* 0x000f680000000a00 */
[----:B------:R1:W5:Y:S01]  /*13c60*/  LDS.64 R22, [R10+0x28] ;  /* 0x000028000a167984 */ /* 0x0003620000000a00 */
[----:B0-----:R-:W-:-:S02]  /*13c70*/  PRMT R32, R14, 0x9910, RZ ;  /* 0x000099100e207816 */ /* 0x001fc400000000ff */
[----:B-1----:R-:W-:-:S03]  /*13c80*/  PRMT R30, R12, 0x9910, RZ ;  /* 0x000099100c1e7816 */ /* 0x002fc600000000ff */
[----:B------:R-:W-:Y:S01]  /*13c90*/  IMAD.MOV.U32 R10, RZ, RZ, R32 ;  /* 0x000000ffff0a7224 */ /* 0x000fe200078e0020 */
[----:B--2---:R-:W-:Y:S02]  /*13ca0*/  PRMT R38, R26, 0x9910, RZ ;  /* 0x000099101a267816 */ /* 0x004fe400000000ff */
[CC--:B------:R-:W-:Y:S02]  /*13cb0*/  ISETP.NE.AND P6, PT, R35.reuse, R30.reuse, PT ;  /* 0x0000001e2300720c */ /* 0x0c0fe40003fc5270 */
[----:B------:R-:W-:Y:S01]  /*13cc0*/  ISETP.GE.AND P1, PT, R35, R30, PT ;  /* 0x0000001e2300720c */ /* 0x000fe20003f26270 */
[----:B------:R-:W-:Y:S01]  /*13cd0*/  IMAD.MOV.U32 R32, RZ, RZ, R38 ;  /* 0x000000ffff207224 */ /* 0x000fe200078e0026 */
[CC--:B------:R-:W-:Y:S02]  /*13ce0*/  ISETP.NE.AND P5, PT, R37.reuse, R10.reuse, PT ;  /* 0x0000000a2500720c */ /* 0x0c0fe40003fa5270 */
[----:B------:R-:W-:Y:S02]  /*13cf0*/  ISETP.GE.AND P0, PT, R37, R10, PT ;  /* 0x0000000a2500720c */ /* 0x000fe40003f06270 */
[----:B------:R-:W-:-:S02]  /*13d00*/  SEL R10, RZ, 0xffffffff, !P1 ;  /* 0xffffffffff0a7807 */ /* 0x000fc40004800000 */
[----:B---3--:R-:W-:Y:S02]  /*13d10*/  ISETP.GE.U32.AND P1, PT, R0, R4, PT ;  /* 0x000000040000720c */ /* 0x008fe40003f26070 */
[CC--:B------:R-:W-:Y:S02]  /*13d20*/  ISETP.NE.AND P3, PT, R39.reuse, R32.reuse, PT ;  /* 0x000000202700720c */ /* 0x0c0fe40003f65270 */
[----:B------:R-:W-:Y:S02]  /*13d30*/  ISETP.GE.AND P4, PT, R39, R32, PT ;  /* 0x000000202700720c */ /* 0x000fe40003f86270 */
[----:B------:R-:W-:Y:S02]  /*13d40*/  SEL R30, RZ, 0xffffffff, !P0 ;  /* 0xffffffffff1e7807 */ /* 0x000fe40004000000 */
[----:B------:R-:W-:Y:S02]  /*13d50*/  ISETP.GE.AND.EX P1, PT, R3, R5, PT, P1 ;  /* 0x000000050300720c */ /* 0x000fe40003f26310 */
[----:B------:R-:W-:-:S02]  /*13d60*/  PRMT R35, R27, 0x9910, RZ ;  /* 0x000099101b237816 */ /* 0x000fc400000000ff */
[----:B----4-:R-:W-:Y:S02]  /*13d70*/  PRMT R32, R28, 0x9910, RZ ;  /* 0x000099101c207816 */ /* 0x010fe400000000ff */
[----:B-----5:R-:W-:Y:S02]  /*13d80*/  ISETP.GE.U32.AND P0, PT, R6, R20, PT ;  /* 0x000000140600720c */ /* 0x020fe40003f06070 */
[----:B------:R-:W-:Y:S02]  /*13d90*/  @!P6 SEL R10, RZ, 0xffffffff, !P1 ;  /* 0xffffffffff0ae807 */ /* 0x000fe40004800000 */
[----:B------:R-:W-:Y:S02]  /*13da0*/  ISETP.GE.AND.EX P0, PT, R7, R21, PT, P0 ;  /* 0x000000150700720c */ /* 0x000fe40003f06300 */
[----:B------:R-:W-:Y:S02]  /*13db0*/  ISETP.NE.AND P6, PT, R35, R32, PT ;  /* 0x000000202300720c */ /* 0x000fe40003fc5270 */
[----:B------:R-:W-:-:S02]  /*13dc0*/  @!P5 SEL R30, RZ, 0xffffffff, !P0 ;  /* 0xffffffffff1ed807 */ /* 0x000fc40004000000 */
[----:B------:R-:W-:Y:S02]  /*13dd0*/  ISETP.GE.U32.AND P0, PT, R16, R24, PT ;  /* 0x000000181000720c */ /* 0x000fe40003f06070 */
[----:B------:R-:W-:Y:S02]  /*13de0*/  LOP3.LUT R10, R10, 0x1, RZ, 0xc0, !PT ;  /* 0x000000010a0a7812 */ /* 0x000fe400078ec0ff */
[----:B------:R-:W-:Y:S02]  /*13df0*/  ISETP.GE.AND P5, PT, R35, R32, PT ;  /* 0x000000202300720c */ /* 0x000fe40003fa6270 */
[----:B------:R-:W-:Y:S02]  /*13e00*/  ISETP.GE.AND.EX P0, PT, R31, R25, PT, P0 ;  /* 0x000000191f00720c */ /* 0x000fe40003f06300 */
[----:B------:R-:W-:Y:S02]  /*13e10*/  ISETP.GE.U32.AND P1, PT, R8, R22, PT ;  /* 0x000000160800720c */ /* 0x000fe40003f26070 */
[----:B------:R-:W-:-:S02]  /*13e20*/  SEL R32, RZ, 0xffffffff, !P4 ;  /* 0xffffffffff207807 */ /* 0x000fc40006000000 */
[----:B------:R-:W-:Y:S02]  /*13e30*/  ISETP.NE.U32.AND P4, PT, R10, 0x1, PT ;  /* 0x000000010a00780c */ /* 0x000fe40003f85070 */
[----:B------:R-:W-:Y:S02]  /*13e40*/  SEL R10, RZ, 0xffffffff, !P5 ;  /* 0xffffffffff0a7807 */ /* 0x000fe40006800000 */
[----:B------:R-:W-:Y:S02]  /*13e50*/  LOP3.LUT R30, R30, 0x1, RZ, 0xc0, !PT ;  /* 0x000000011e1e7812 */ /* 0x000fe400078ec0ff */
[----:B------:R-:W-:Y:S02]  /*13e60*/  @!P6 SEL R10, RZ, 0xffffffff, !P0 ;  /* 0xffffffffff0ae807 */ /* 0x000fe40004000000 */
[----:B------:R-:W-:Y:S02]  /*13e70*/  ISETP.GE.AND.EX P1, PT, R9, R23, PT, P1 ;  /* 0x000000170900720c */ /* 0x000fe40003f26310 */
[----:B------:R-:W-:-:S02]  /*13e80*/  ISETP.NE.U32.AND P0, PT, R30, 0x1, PT ;  /* 0x000000011e00780c */ /* 0x000fc40003f05070 */
[----:B------:R-:W-:Y:S02]  /*13e90*/  LOP3.LUT R10, R10, 0x1, RZ, 0xc0, !PT ;  /* 0x000000010a0a7812 */ /* 0x000fe400078ec0ff */
[----:B------:R-:W-:Y:S02]  /*13ea0*/  @!P3 SEL R32, RZ, 0xffffffff, !P1 ;  /* 0xffffffffff20b807 */ /* 0x000fe40004800000 */
[----:B------:R-:W-:Y:S02]  /*13eb0*/  SEL R6, R20, R6, !P0 ;  /* 0x0000000614067207 */ /* 0x000fe40004000000 */
[----:B------:R-:W-:Y:S02]  /*13ec0*/  SEL R7, R21, R7, !P0 ;  /* 0x0000000715077207 */ /* 0x000fe40004000000 */
[----:B------:R-:W-:Y:S02]  /*13ed0*/  SEL R14, R14, R13, !P0 ;  /* 0x0000000d0e0e7207 */ /* 0x000fe40004000000 */
[----:B------:R-:W-:Y:S01]  /*13ee0*/  ISETP.NE.U32.AND P0, PT, R10, 0x1, PT ;  /* 0x000000010a00780c */ /* 0x000fe20003f05070 */
[----:B------:R0:W-:Y:S01]  /*13ef0*/  STS.64 [R33+0x18], R6 ;  /* 0x0000180621007388 */ /* 0x0001e20000000a00 */
[----:B------:R-:W-:-:S02]  /*13f00*/  LOP3.LUT R32, R32, 0x1, RZ, 0xc0, !PT ;  /* 0x0000000120207812 */ /* 0x000fc400078ec0ff */
[----:B------:R-:W-:Y:S01]  /*13f10*/  SEL R0, R4, R0, !P4 ;  /* 0x0000000004007207 */ /* 0x000fe20006000000 */
[----:B------:R0:W-:Y:S01]  /*13f20*/  STS.U16 [R33+0x10], R14 ;  /* 0x0000100e21007388 */ /* 0x0001e20000000400 */
[----:B------:R-:W-:Y:S02]  /*13f30*/  SEL R3, R5, R3, !P4 ;  /* 0x0000000305037207 */ /* 0x000fe40006000000 */
[----:B------:R-:W-:Y:S01]  /*13f40*/  SEL R16, R24, R16, !P0 ;  /* 0x0000001018107207 */ /* 0x000fe20004000000 */
[----:B------:R-:W-:Y:S01]  /*13f50*/  IMAD.MOV.U32 R4, RZ, RZ, R0 ;  /* 0x000000ffff047224 */ /* 0x000fe200078e0000 */
[----:B------:R-:W-:Y:S01]  /*13f60*/  ISETP.NE.U32.AND P1, PT, R32, 0x1, PT ;  /* 0x000000012000780c */ /* 0x000fe20003f25070 */
[----:B------:R-:W-:Y:S01]  /*13f70*/  IMAD.MOV.U32 R5, RZ, RZ, R3 ;  /* 0x000000ffff057224 */ /* 0x000fe200078e0003 */
[----:B------:R-:W-:Y:S01]  /*13f80*/  SEL R12, R12, R11, !P4 ;  /* 0x0000000b0c0c7207 */ /* 0x000fe20006000000 */
[----:B------:R-:W-:Y:S01]  /*13f90*/  IMAD.MOV.U32 R30, RZ, RZ, R16 ;  /* 0x000000ffff1e7224 */ /* 0x000fe200078e0010 */
[----:B------:R-:W-:-:S02]  /*13fa0*/  SEL R8, R22, R8, !P1 ;  /* 0x0000000816087207 */ /* 0x000fc40004800000 */
[----:B------:R-:W-:Y:S01]  /*13fb0*/  SEL R9, R23, R9, !P1 ;  /* 0x0000000917097207 */ /* 0x000fe20004800000 */
[----:B------:R0:W-:Y:S01]  /*13fc0*/  STS.64 [R33+0x8], R4 ;  /* 0x0000080421007388 */ /* 0x0001e20000000a00 */
[----:B------:R-:W-:Y:S02]  /*13fd0*/  SEL R26, R26, R15, !P1 ;  /* 0x0000000f1a1a7207 */ /* 0x000fe40004800000 */
[----:B------:R-:W-:Y:S01]  /*13fe0*/  SEL R31, R25, R31, !P0 ;  /* 0x0000001f191f7207 */ /* 0x000fe20004000000 */
[----:B------:R0:W-:Y:S01]  /*13ff0*/  STS.64 [R33+0x28], R8 ;  /* 0x0000280821007388 */ /* 0x0001e20000000a00 */
[----:B------:R-:W-:Y:S02]  /*14000*/  SEL R28, R28, R27, !P0 ;  /* 0x0000001b1c1c7207 */ /* 0x000fe40004000000 */
[----:B------:R-:W-:Y:S01]  /*14010*/  PRMT R11, R12, 0x7610, R11 ;  /* 0x000076100c0b7816 */ /* 0x000fe2000000000b */
[----:B------:R0:W-:Y:S01]  /*14020*/  STS.64 [R33+0x38], R30 ;  /* 0x0000381e21007388 */ /* 0x0001e20000000a00 */
[----:B------:R-:W-:-:S02]  /*14030*/  PRMT R13, R14, 0x7610, R13 ;  /* 0x000076100e0d7816 */ /* 0x000fc4000000000d */
[----:B------:R-:W-:Y:S01]  /*14040*/  PRMT R15, R26, 0x7610, R15 ;  /* 0x000076101a0f7816 */ /* 0x000fe2000000000f */
[----:B------:R0:W-:Y:S01]  /*14050*/  STS.U16 [R33], R12 ;  /* 0x0000000c21007388 */ /* 0x0001e20000000400 */
[----:B------:R-:W-:-:S03]  /*14060*/  PRMT R27, R28, 0x7610, R27 ;  /* 0x000076101c1b7816 */ /* 0x000fc6000000001b */
[----:B------:R0:W-:Y:S04]  /*14070*/  STS.U16 [R33+0x20], R26 ;  /* 0x0000201a21007388 */ /* 0x0001e80000000400 */
[----:B------:R0:W-:Y:S02]  /*14080*/  STS.U16 [R33+0x30], R28 ;  /* 0x0000301c21007388 */ /* 0x0001e40000000400 */
.L_x_2354:
[----:B------:R-:W-:Y:S05]  /*14090*/  BSYNC.RECONVERGENT B0 ;  /* 0x0000000000007941 */ /* 0x000fea0003800200 */
.L_x_2353:
[----:B0-----:R-:W-:Y:S01]  /*140a0*/  IMAD.MOV.U32 R4, RZ, RZ, R41 ;  /* 0x000000ffff047224 */ /* 0x001fe200078e0029 */
[----:B------:R-:W-:Y:S06]  /*140b0*/  @P2 BRA `(.L_x_2355) ;  /* 0xfffffff800942947 */ /* 0x000fec000383ffff */
.L_x_2352:
        /* <DEDUP_REMOVED lines=9> */
[----:B0-----:R-:W-:Y:S01]  /*14150*/  IMAD R4, R2, R34, R17 ;  /* 0x0000002202047224 */ /* 0x001fe200078e0211 */
[----:B------:R-:W-:Y:S01]  /*14160*/  UIADD3 UR4, UPT, UPT, UR4, 0x10, URZ ;  /* 0x0000001004047890 */ /* 0x000fe2000fffe0ff */
[----:B------:R-:W-:Y:S01]  /*14170*/  IMAD.MOV.U32 R5, RZ, RZ, R3 ;  /* 0x000000ffff057224 */ /* 0x000fe200078e0003 */
[----:B------:R-:W-:Y:S01]  /*14180*/  ISETP.GE.U32.AND P0, PT, R34, 0x40, PT ;  /* 0x000000402200780c */ /* 0x000fe20003f06070 */
[----:B------:R-:W-:Y:S02]  /*14190*/  IMAD.MOV.U32 R30, RZ, RZ, R16 ;  /* 0x000000ffff1e7224 */ /* 0x000fe400078e0010 */
[----:B------:R-:W-:Y:S01]  /*141a0*/  IMAD.MOV.U32 R10, RZ, RZ, 0x20 ;  /* 0x00000020ff0a7424 */ /* 0x000fe200078e00ff */
[----:B-1----:R-:W-:-:S06]  /*141b0*/  ULEA UR4, UR5, UR4, 0x18 ;  /* 0x0000000405047291 */ /* 0x002fcc000f8ec0ff */
[----:B------:R-:W-:Y:S01]  /*141c0*/  LEA R29, R4, UR4, 0x6 ;  /* 0x00000004041d7c11 */ /* 0x000fe2000f8e30ff */
[----:B------:R-:W-:-:S04]  /*141d0*/  IMAD.MOV.U32 R4, RZ, RZ, R0 ;  /* 0x000000ffff047224 */ /* 0x000fc800078e0000 */
        /* <DEDUP_REMOVED lines=9> */
[----:B-1----:R-:W-:-:S07]  /*14270*/  IMAD.MOV.U32 R4, RZ, RZ, R34 ;  /* 0x000000ffff047224 */ /* 0x002fce00078e0022 */
.L_x_2360:
        /* <DEDUP_REMOVED lines=12> */
[----:B------:R-:W0:Y:S01]  /*14340*/  LDS.U16 R26, [R12+0x10] ;  /* 0x000010000c1a7984 */ /* 0x000e220000000400 */
[----:B------:R-:W-:-:S03]  /*14350*/  PRMT R38, R15, 0x9910, RZ ;  /* 0x000099100f267816 */ /* 0x000fc600000000ff */
        /* <DEDUP_REMOVED lines=63> */
[----:B------:R0:W-:Y:S01]  /*14750*/  STS.U16 [R29], R14 ;  /* 0x0000000e1d007388 */ /* 0x0001e20000000400 */
[----:B------:R-:W-:Y:S02]  /*14760*/  SEL R31, R25, R31, !P0 ;  /* 0x0000001f191f7207 */ /* 0x000fe40004000000 */
[----:B------:R-:W-:Y:S01]  /*14770*/  PRMT R11, R14, 0x7610, R11 ;  /* 0x000076100e0b7816 */ /* 0x000fe2000000000b */
[----:B------:R0:W-:Y:S01]  /*14780*/  STS.64 [R29+0x28], R8 ;  /* 0x000028081d007388 */ /* 0x0001e20000000a00 */
[----:B------:R-:W-:-:S02]  /*14790*/  PRMT R13, R26, 0x7610, R13 ;  /* 0x000076101a0d7816 */ /* 0x000fc4000000000d */
[----:B------:R-:W-:Y:S01]  /*147a0*/  PRMT R15, R28, 0x7610, R15 ;  /* 0x000076101c0f7816 */ /* 0x000fe2000000000f */
[----:B------:R0:W-:Y:S01]  /*147b0*/  STS.64 [R29+0x38], R30 ;  /* 0x0000381e1d007388 */ /* 0x0001e20000000a00 */
[----:B------:R-:W-:-:S03]  /*147c0*/  PRMT R27, R12, 0x7610, R27 ;  /* 0x000076100c1b7816 */ /* 0x000fc6000000001b */
[----:B------:R0:W-:Y:S04]  /*147d0*/  STS.U16 [R29+0x20], R28 ;  /* 0x0000201c1d007388 */ /* 0x0001e80000000400 */
[----:B------:R0:W-:Y:S02]  /*147e0*/  STS.U16 [R29+0x30], R12 ;  /* 0x0000300c1d007388 */ /* 0x0001e40000000400 */
.L_x_2359:
[----:B------:R-:W-:Y:S05]  /*147f0*/  BSYNC.RECONVERGENT B0 ;  /* 0x0000000000007941 */ /* 0x000fea0003800200 */
.L_x_2358:
[----:B0-----:R-:W-:Y:S01]  /*14800*/  IMAD.MOV.U32 R4, RZ, RZ, R36 ;  /* 0x000000ffff047224 */ /* 0x001fe200078e0024 */
[----:B------:R-:W-:Y:S06]  /*14810*/  @P2 BRA `(.L_x_2360) ;  /* 0xfffffff800982947 */ /* 0x000fec000383ffff */
.L_x_2357:
[----:B------:R-:W-:Y:S01]  /*14820*/  ISETP.GE.U32.AND P0, PT, R10, 0x2, PT ;  /* 0x000000020a00780c */ /* 0x000fe20003f06070 */
[----:B------:R-:W-:Y:S05]  /*14830*/  WARPSYNC.ALL ;  /* 0x0000000000007948 */ /* 0x000fea0003800000 */
[----:B------:R-:W-:Y:S07]  /*14840*/  BAR.SYNC.DEFER_BLOCKING 0x0 ;  /* 0x0000000000007b1d */ /* 0x000fee0000010000 */
[----:B------:R-:W-:Y:S05]  /*14850*/  @!P0 BRA `(.L_x_2356) ;  /* 0x0000000400108947 */ /* 0x000fea0003800000 */
[----:B01----:R-:W-:-:S07]  /*14860*/  IMAD.MOV.U32 R5, RZ, RZ, 0x1 ;  /* 0x00000001ff057424 */ /* 0x003fce00078e00ff */
.L_x_2361:
[----:B------:R-:W-:Y:S01]  /*14870*/  PRMT R4, R11, 0x9910, RZ ;  /* 0x000099100b047816 */ /* 0x000fe200000000ff */
[----:B------:R-:W0:Y:S01]  /*14880*/  SHFL.DOWN PT, R21, R0, R5, 0x1f ;  /* 0x08001f0500157589 */ /* 0x000e2200000e0000 */
[----:B------:R-:W-:Y:S02]  /*14890*/  PRMT R26, R15, 0x9910, RZ ;  /* 0x000099100f1a7816 */ /* 0x000fe400000000ff */
[----:B------:R-:W-:Y:S01]  /*148a0*/  PRMT R20, R13, 0x9910, RZ ;  /* 0x000099100d147816 */ /* 0x000fe200000000ff */
[----:B------:R-:W1:Y:S01]  /*148b0*/  SHFL.DOWN PT, R12, R4, R5, 0x1f ;  /* 0x08001f05040c7589 */ /* 0x000e6200000e0000 */
[----:B------:R-:W-:-:S03]  /*148c0*/  PRMT R32, R27, 0x9910, RZ ;  /* 0x000099101b207816 */ /* 0x000fc600000000ff */
[----:B------:R-:W2:Y:S04]  /*148d0*/  SHFL.DOWN PT, R14, R3, R5, 0x1f ;  /* 0x08001f05030e7589 */ /* 0x000ea800000e0000 */
[----:B------:R-:W3:Y:S04]  /*148e0*/  SHFL.DOWN PT, R28, R26, R5, 0x1f ;  /* 0x08001f051a1c7589 */ /* 0x000ee800000e0000 */
[----:B------:R-:W4:Y:S04]  /*148f0*/  SHFL.DOWN PT, R23, R6, R5, 0x1f ;  /* 0x08001f0506177589 */ /* 0x000f2800000e0000 */
[----:B------:R-:W5:Y:S04]  /*14900*/  SHFL.DOWN PT, R22, R20, R5, 0x1f ;  /* 0x08001f0514167589 */ /* 0x000f6800000e0000 */
[----:B------:R-:W5:Y:S01]  /*14910*/  SHFL.DOWN PT, R25, R8, R5, 0x1f ;  /* 0x08001f0508197589 */ /* 0x000f6200000e0000 */
[----:B0-----:R-:W-:-:S03]  /*14920*/  ISETP.GE.U32.AND P4, PT, R0, R21, PT ;  /* 0x000000150000720c */ /* 0x001fc60003f86070 */
[----:B------:R-:W0:Y:S01]  /*14930*/  SHFL.DOWN PT, R24, R7, R5, 0x1f ;  /* 0x08001f0507187589 */ /* 0x000e2200000e0000 */
[----:B-1----:R-:W-:-:S03]  /*14940*/  PRMT R33, R12, 0x9910, RZ ;  /* 0x000099100c217816 */ /* 0x002fc600000000ff */
[----:B------:R-:W1:Y:S01]  /*14950*/  SHFL.DOWN PT, R34, R32, R5, 0x1f ;  /* 0x08001f0520227589 */ /* 0x000e6200000e0000 */
[-C--:B------:R-:W-:Y:S02]  /*14960*/  ISETP.NE.AND P5, PT, R4, R33.reuse, PT ;  /* 0x000000210400720c */ /* 0x080fe40003fa5270 */
[----:B--2---:R-:W-:Y:S01]  /*14970*/  ISETP.GE.AND.EX P4, PT, R3, R14, PT, P4 ;  /* 0x0000000e0300720c */ /* 0x004fe20003f86340 */
[----:B------:R-:W2:Y:S01]  /*14980*/  SHFL.DOWN PT, R30, R9, R5, 0x1f ;  /* 0x08001f05091e7589 */ /* 0x000ea200000e0000 */
[----:B---3--:R-:W-:Y:S02]  /*14990*/  PRMT R35, R28, 0x9910, RZ ;  /* 0x000099101c237816 */ /* 0x008fe400000000ff */
[----:B------:R-:W-:Y:S01]  /*149a0*/  ISETP.GE.AND P3, PT, R4, R33, PT ;  /* 0x000000210400720c */ /* 0x000fe20003f66270 */
[----:B------:R-:W3:Y:S01]  /*149b0*/  SHFL.DOWN PT, R29, R16, R5, 0x1f ;  /* 0x08001f05101d7589 */ /* 0x000ee200000e0000 */
[----:B------:R-:W-:Y:S02]  /*149c0*/  SEL R4, RZ, 0xffffffff, !P4 ;  /* 0xffffffffff047807 */ /* 0x000fe40006000000 */
[----:B----4-:R-:W-:Y:S01]  /*149d0*/  ISETP.GE.U32.AND P0, PT, R6, R23, PT ;  /* 0x000000170600720c */ /* 0x010fe20003f06070 */
[----:B------:R4:W3:Y:S01]  /*149e0*/  SHFL.DOWN PT, R36, R31, R5, 0x1f ;  /* 0x08001f051f247589 */ /* 0x0008e200000e0000 */
[----:B------:R-:W-:-:S02]  /*149f0*/  ISETP.NE.AND P4, PT, R26, R35, PT ;  /* 0x000000231a00720c */ /* 0x000fc40003f85270 */
[----:B-----5:R-:W-:Y:S02]  /*14a00*/  PRMT R33, R22, 0x9910, RZ ;  /* 0x0000991016217816 */ /* 0x020fe400000000ff */
[----:B------:R-:W-:Y:S02]  /*14a10*/  ISETP.GE.U32.AND P2, PT, R8, R25, PT ;  /* 0x000000190800720c */ /* 0x000fe40003f46070 */
[----:B------:R-:W-:Y:S02]  /*14a20*/  @P5 SEL R4, RZ, 0xffffffff, !P3 ;  /* 0xffffffffff045807 */ /* 0x000fe40005800000 */
[----:B0-----:R-:W-:Y:S01]  /*14a30*/  ISETP.GE.AND.EX P0, PT, R7, R24, PT, P0 ;  /* 0x000000180700720c */ /* 0x001fe20003f06300 */
[----:B----4-:R-:W-:Y:S01]  /*14a40*/  IMAD.SHL.U32 R5, R5, 0x2, RZ ;  /* 0x0000000205057824 */ /* 0x010fe200078e00ff */
[----:B------:R-:W-:Y:S02]  /*14a50*/  ISETP.NE.AND P6, PT, R20, R33, PT ;  /* 0x000000211400720c */ /* 0x000fe40003fc5270 */
[----:B-1----:R-:W-:-:S02]  /*14a60*/  PRMT R37, R34, 0x9910, RZ ;  /* 0x0000991022257816 */ /* 0x002fc400000000ff */
[----:B------:R-:W-:Y:S02]  /*14a70*/  ISETP.GE.AND P5, PT, R20, R33, PT ;  /* 0x000000211400720c */ /* 0x000fe40003fa6270 */
[----:B--2---:R-:W-:Y:S02]  /*14a80*/  ISETP.GE.AND.EX P2, PT, R9, R30, PT, P2 ;  /* 0x0000001e0900720c */ /* 0x004fe40003f46320 */
[----:B------:R-:W-:Y:S02]  /*14a90*/  SEL R20, RZ, 0xffffffff, !P0 ;  /* 0xffffffffff147807 */ /* 0x000fe40004000000 */
[----:B------:R-:W-:Y:S02]  /*14aa0*/  ISETP.NE.AND P3, PT, R32, R37, PT ;  /* 0x000000252000720c */ /* 0x000fe40003f65270 */
[----:B------:R-:W-:Y:S02]  /*14ab0*/  ISETP.GE.AND P0, PT, R26, R35, PT ;  /* 0x000000231a00720c */ /* 0x000fe40003f06270 */
[----:B------:R-:W-:-:S02]  /*14ac0*/  LOP3.LUT R4, R4, 0x1, RZ, 0xc0, !PT ;  /* 0x0000000104047812 */ /* 0x000fc400078ec0ff */
[----:B------:R-:W-:Y:S02]  /*14ad0*/  SEL R26, RZ, 0xffffffff, !P2 ;  /* 0xffffffffff1a7807 */ /* 0x000fe40005000000 */
[----:B---3--:R-:W-:Y:S02]  /*14ae0*/  ISETP.GE.U32.AND P1, PT, R16, R29, PT ;  /* 0x0000001d1000720c */ /* 0x008fe40003f26070 */
[----:B------:R-:W-:Y:S02]  /*14af0*/  @P4 SEL R26, RZ, 0xffffffff, !P0 ;  /* 0xffffffffff1a4807 */ /* 0x000fe40004000000 */
[----:B------:R-:W-:Y:S02]  /*14b00*/  ISETP.NE.U32.AND P0, PT, R4, 0x1, PT ;  /* 0x000000010400780c */ /* 0x000fe40003f05070 */
[----:B------:R-:W-:Y:S02]  /*14b10*/  ISETP.GE.AND.EX P1, PT, R31, R36, PT, P1 ;  /* 0x000000241f00720c */ /* 0x000fe40003f26310 */
[----:B------:R-:W-:-:S02]  /*14b20*/  ISETP.GE.AND P2, PT, R32, R37, PT ;  /* 0x000000252000720c */ /* 0x000fc40003f46270 */
[----:B------:R-:W-:Y:S02]  /*14b30*/  SEL R11, R12, R11, !P0 ;  /* 0x0000000b0c0b7207 */ /* 0x000fe40004000000 */
[----:B------:R-:W-:Y:S02]  /*14b40*/  SEL R0, R21, R0, !P0 ;  /* 0x0000000015007207 */ /* 0x000fe40004000000 */
[----:B------:R-:W-:Y:S02]  /*14b50*/  SEL R3, R14, R3, !P0 ;  /* 0x000000030e037207 */ /* 0x000fe40004000000 */
[----:B------:R-:W-:Y:S02]  /*14b60*/  ISETP.GE.AND P0, PT, R5, R10, PT ;  /* 0x0000000a0500720c */ /* 0x000fe40003f06270 */
[----:B------:R-:W-:Y:S02]  /*14b70*/  SEL R32, RZ, 0xffffffff, !P1 ;  /* 0xffffffffff207807 */ /* 0x000fe40004800000 */
[----:B------:R-:W-:-:S02]  /*14b80*/  @P6 SEL R20, RZ, 0xffffffff, !P5 ;  /* 0xffffffffff146807 */ /* 0x000fc40006800000 */
[----:B------:R-:W-:Y:S02]  /*14b90*/  @P3 SEL R32, RZ, 0xffffffff, !P2 ;  /* 0xffffffffff203807 */ /* 0x000fe40005000000 */
[----:B------:R-:W-:Y:S02]  /*14ba0*/  LOP3.LUT R20, R20, 0x1, RZ, 0xc0, !PT ;  /* 0x0000000114147812 */ /* 0x000fe400078ec0ff */
[----:B------:R-:W-:Y:S02]  /*14bb0*/  LOP3.LUT R26, R26, 0x1, RZ, 0xc0, !PT ;  /* 0x000000011a1a7812 */ /* 0x000fe400078ec0ff */
[----:B------:R-:W-:Y:S02]  /*14bc0*/  LOP3.LUT R32, R32, 0x1, RZ, 0xc0, !PT ;  /* 0x0000000120207812 */ /* 0x000fe400078ec0ff */
[----:B------:R-:W-:Y:S02]  /*14bd0*/  ISETP.NE.U32.AND P1, PT, R20, 0x1, PT ;  /* 0x000000011400780c */ /* 0x000fe40003f25070 */
[----:B------:R-:W-:-:S02]  /*14be0*/  ISETP.NE.U32.AND P2, PT, R26, 0x1, PT ;  /* 0x000000011a00780c */ /* 0x000fc40003f45070 */
[----:B------:R-:W-:Y:S02]  /*14bf0*/  ISETP.NE.U32.AND P3, PT, R32, 0x1, PT ;  /* 0x000000012000780c */ /* 0x000fe40003f65070 */
        /* <DEDUP_REMOVED lines=8> */
[----:B------:R-:W-:Y:S01]  /*14c80*/  SEL R31, R36, R31, !P3 ;  /* 0x0000001f241f7207 */ /* 0x000fe20005800000 */
[----:B------:R-:W-:Y:S06]  /*14c90*/  @!P0 BRA `(.L_x_2361) ;  /* 0xfffffff800f48947 */ /* 0x000fec000383ffff */
.L_x_2356:
[----:B01----:R-:W0:Y:S01]  /*14ca0*/  LDC R4, c[0x0][0x56c] ;  /* 0x00015b00ff047b82 */ /* 0x003e220000000800 */
[----:B------:R-:W-:Y:S01]  /*14cb0*/  IMAD.MOV.U32 R23, RZ, RZ, RZ ;  /* 0x000000ffff177224 */ /* 0x000fe200078e00ff */
        /* <DEDUP_REMOVED lines=279> */
.L_x_2362:
[----:B------:R-:W-:Y:S01]  /*15e30*/  IMAD.MOV.U32 R25, RZ, RZ, RZ ;  /* 0x000000ffff197224 */ /* 0x000fe200078e00ff */
[----:B------:R-:W-:Y:S06]  /*15e40*/  @!P0 BRA `(.L_x_2363) ;  /* 0x0000001000488947 */ /* 0x000fec0003800000 */
        /* <DEDUP_REMOVED lines=274> */
.L_x_2363:
        /* <DEDUP_REMOVED lines=276> */
.L_x_2364:
        /* <DEDUP_REMOVED lines=276> */
.L_x_2365:
[----:B------:R-:W0:Y:S01]  /*191f0*/  LDCU.64 UR4, c[0x0][0x780] ;  /* 0x0000f000ff0477ac */ /* 0x000e220008000a00 */
[----:B------:R-:W-:Y:S02]  /*19200*/  PLOP3.LUT P0, PT, PT, PT, PT, 0x80, 0x8 ;  /* 0x000000000008781c */ /* 0x000fe40003f0f070 */
[----:B------:R-:W-:Y:S01]  /*19210*/  CS2R R4, SRZ ;  /* 0x0000000000047805 */ /* 0x000fe2000001ff00 */
[----:B0-----:R-:W-:-:S04]  /*19220*/  UISETP.NE.U32.AND UP0, UPT, UR4, URZ, UPT ;  /* 0x000000ff0400728c */ /* 0x001fc8000bf05070 */
[----:B------:R-:W-:-:S09]  /*19230*/  UISETP.NE.AND.EX UP0, UPT, UR5, URZ, UPT, UP0 ;  /* 0x000000ff0500728c */ /* 0x000fd2000bf05300 */
[----:B------:R-:W-:Y:S05]  /*19240*/  BRA.U !UP0, `(.L_x_2366) ;  /* 0x0000000508407547 */ /* 0x000fea000b800000 */
[----:B------:R-:W-:Y:S01]  /*19250*/  BSSY.RECONVERGENT B0, `(.L_x_2367) ;  /* 0x0000018000007945 */ /* 0x000fe20003800200 */
[----:B------:R-:W-:Y:S02]  /*19260*/  IMAD.MOV.U32 R22, RZ, RZ, 0x8 ;  /* 0x00000008ff167424 */ /* 0x000fe400078e00ff */
[----:B------:R-:W-:-:S07]  /*19270*/  IMAD.MOV.U32 R12, RZ, RZ, 0x10 ;  /* 0x00000010ff0c7424 */ /* 0x000fce00078e00ff */
.L_x_2368:
[----:B------:R-:W0:Y:S08]  /*19280*/  I2F.U32.RP R20, R12 ;  /* 0x0000000c00147306 */ /* 0x000e300000209000 */
[----:B0-----:R-:W0:Y:S02]  /*19290*/  MUFU.RCP R20, R20 ;  /* 0x0000001400147308 */ /* 0x001e240000001000 */
[----:B0-----:R-:W-:Y:S01]  /*192a0*/  VIADD R4, R20, 0xffffffe ;  /* 0x0ffffffe14047836 */ /* 0x001fe20000000000 */
[----:B------:R-:W-:-:S05]  /*192b0*/  LOP3.LUT R20, RZ, R12, RZ, 0x33, !PT ;  /* 0x0000000cff147212 */ /* 0x000fca00078e33ff */
        /* <DEDUP_REMOVED lines=10> */
[----:B------:R-:W-:Y:S01]  /*19360*/  @P0 IMAD.IADD R21, R21, 0x1, -R12 ;  /* 0x0000000115150824 */ /* 0x000fe200078e0a0c */
[----:B------:R-:W-:-:S04]  /*19370*/  ISETP.NE.U32.AND P0, PT, R12, RZ, PT ;  /* 0x000000ff0c00720c */ /* 0x000fc80003f05070 */
[----:B------:R-:W-:-:S13]  /*19380*/  ISETP.GE.U32.AND P1, PT, R21, R12, PT ;  /* 0x0000000c1500720c */ /* 0x000fda0003f26070 */
[----:B------:R-:W-:-:S05]  /*19390*/  @P1 IMAD.IADD R21, R21, 0x1, -R12 ;  /* 0x0000000115151824 */ /* 0x000fca00078e0a0c */
[----:B------:R-:W-:-:S04]  /*193a0*/  SEL R12, R20, R21, !P0 ;  /* 0x00000015140c7207 */ /* 0x000fc80004000000 */
[----:B------:R-:W-:-:S13]  /*193b0*/  ISETP.NE.AND P1, PT, R12, RZ, PT ;  /* 0x000000ff0c00720c */ /* 0x000fda0003f25270 */
[----:B------:R-:W-:Y:S05]  /*193c0*/  @P1 BRA `(.L_x_2368) ;  /* 0xfffffffc00ac1947 */ /* 0x000fea000383ffff */
[----:B------:R-:W-:Y:S05]  /*193d0*/  BSYNC.RECONVERGENT B0 ;  /* 0x0000000000007941 */ /* 0x000fea0003800200 */
.L_x_2367:
        /* <DEDUP_REMOVED lines=43> */
.L_x_2370:
[----:B------:R-:W-:-:S07]  /*19690*/  MOV R30, 0x196b0 ;  /* 0x000196b0001e7802 */ /* 0x000fce0000000f00 */
[----:B------:R-:W-:Y:S05]  /*196a0*/  CALL.REL.NOINC `($__internal_8_$__cuda_sm20_div_u64) ;  /* 0x0000009800647944 */ /* 0x000fea0003c00000 */
[----:B------:R-:W-:Y:S02]  /*196b0*/  IMAD.MOV.U32 R4, RZ, RZ, R12 ;  /* 0x000000ffff047224 */ /* 0x000fe400078e000c */
[----:B------:R-:W-:-:S07]  /*196c0*/  IMAD.MOV.U32 R5, RZ, RZ, R21 ;  /* 0x000000ffff057224 */ /* 0x000fce00078e0015 */
.L_x_2371:
[----:B------:R-:W-:Y:S05]  /*196d0*/  BSYNC.RECONVERGENT B0 ;  /* 0x0000000000007941 */ /* 0x000fea0003800200 */
.L_x_2369:
[----:B------:R-:W0:Y:S02]  /*196e0*/  LDCU.64 UR4, c[0x0][0x780] ;  /* 0x0000f000ff0477ac */ /* 0x000e240008000a00 */
[----:B0-----:R-:W-:Y:S02]  /*196f0*/  UISETP.NE.U32.AND UP0, UPT, UR4, URZ, UPT ;  /* 0x000000ff0400728c */ /* 0x001fe4000bf05070 */
[----:B------:R-:W-:Y:S02]  /*19700*/  IADD3 R4, P1, PT, R4, UR4, RZ ;  /* 0x0000000404047c10 */ /* 0x000fe4000ff3e0ff */
[----:B------:R-:W-:Y:S02]  /*19710*/  UISETP.NE.AND.EX UP0, UPT, UR5, URZ, UPT, UP0 ;  /* 0x000000ff0500728c */ /* 0x000fe4000bf05300 */
[----:B------:R-:W-:-:S04]  /*19720*/  IADD3.X R5, PT, PT, R5, UR5, RZ, P1, !PT ;  /* 0x0000000505057c10 */ /* 0x000fc80008ffe4ff */
[----:B------:R-:W-:-:S04]  /*19730*/  PLOP3.LUT P0, PT, PT, PT, UP0, 0x80, 0x8 ;  /* 0x000000000008781c */ /* 0x000fc80003f0f008 */
[----:B------:R-:W-:-:S13]  /*19740*/  PLOP3.LUT P0, PT, P0, PT, PT, 0x8, 0x80 ;  /* 0x000000000080781c */ /* 0x000fda000070e170 */
.L_x_2366:
[----:B------:R-:W0:Y:S02]  /*19750*/  LDCU UR4, c[0x0][0x3b8] ;  /* 0x00007700ff0477ac */ /* 0x000e240008000800 */
[----:B0-----:R-:W-:-:S09]  /*19760*/  UISETP.NE.AND UP0, UPT, UR4, URZ, UPT ;  /* 0x000000ff0400728c */ /* 0x001fd2000bf05270 */
[----:B------:R-:W-:Y:S05]  /*19770*/  BRA.U !UP0, `(.L_x_2372) ;  /* 0x0000008108207547 */ /* 0x000fea000b800000 */
[----:B------:R-:W0:Y:S01]  /*19780*/  S2R R12, SR_CTAID.X ;  /* 0x00000000000c7919 */ /* 0x000e220000002500 */
[----:B------:R-:W1:Y:S01]  /*19790*/  LDCU UR4, c[0x0][0x3bc] ;  /* 0x00007780ff0477ac */ /* 0x000e620008000800 */
[----:B------:R-:W-:Y:S01]  /*197a0*/  IMAD.MOV.U32 R23, RZ, RZ, RZ ;  /* 0x000000ffff177224 */ /* 0x000fe200078e00ff */
[----:B------:R-:W2:Y:S01]  /*197b0*/  LDCU UR7, c[0x0][0x56c] ;  /* 0x0000ad80ff0777ac */ /* 0x000ea20008000800 */
[----:B------:R-:W3:Y:S01]  /*197c0*/  LDCU UR5, c[0x0][0x3c0] ;  /* 0x00007800ff0577ac */ /* 0x000ee20008000800 */
[----:B------:R-:W0:Y:S01]  /*197d0*/  LDCU UR6, c[0x0][0x3a8] ;  /* 0x00007500ff0677ac */ /* 0x000e220008000800 */
[----:B-1----:R-:W-:Y:S01]  /*197e0*/  IMAD R19, R17, UR4, RZ ;  /* 0x0000000411137c24 */ /* 0x002fe2000f8e02ff */
[----:B--2---:R-:W-:-:S03]  /*197f0*/  UISETP.NE.AND UP0, UPT, UR7, URZ, UPT ;  /* 0x000000ff0700728c */ /* 0x004fc6000bf05270 */
[----:B---3--:R-:W-:-:S04]  /*19800*/  IMAD R19, R2, UR5, R19 ;  /* 0x0000000502137c24 */ /* 0x008fc8000f8e0213 */
[----:B0-----:R-:W-:-:S04]  /*19810*/  IMAD R19, R12, UR6, R19 ;  /* 0x000000060c137c24 */ /* 0x001fc8000f8e0213 */
[----:B------:R-:W-:Y:S01]  /*19820*/  IMAD.SHL.U32 R19, R19, 0x4, RZ ;  /* 0x0000000413137824 */ /* 0x000fe200078e00ff */
        /* <DEDUP_REMOVED lines=274> */
.L_x_2373:
        /* <DEDUP_REMOVED lines=276> */
.L_x_2374:
        /* <DEDUP_REMOVED lines=276> */
.L_x_2375:
        /* <DEDUP_REMOVED lines=276> */
.L_x_2376:
        /* <DEDUP_REMOVED lines=17> */
[----:B------:R-:W-:Y:S01]  /*1de20*/  IMAD.MOV.U32 R20, RZ, RZ, R0 ;  /* 0x000000ffff147224 */ /* 0x000fe200078e0000 */
[----:B------:R-:W2:Y:S01]  /*1de30*/  LDCU UR5, c[0x0][0x360] ;  /* 0x00006c00ff0577ac */ /* 0x000ea20008000800 */
[----:B------:R-:W-:Y:S02]  /*1de40*/  IMAD.MOV.U32 R30, RZ, RZ, R16 ;  /* 0x000000ffff1e7224 */ /* 0x000fe400078e0010 */
[----:B0-----:R-:W-:Y:S02]  /*1de50*/  IMAD R10, R12, UR4, R21 ;  /* 0x000000040c0a7c24 */ /* 0x001fe4000f8e0215 */
[----:B------:R-:W-:-:S06]  /*1de60*/  IMAD.MOV.U32 R21, RZ, RZ, R3 ;  /* 0x000000ffff157224 */ /* 0x000fcc00078e0003 */
[----:B--2---:R-:W-:Y:S01]  /*1de70*/  @!P1 IMAD R10, R10, UR5, R17 ;  /* 0x000000050a0a9c24 */ /* 0x004fe2000f8e0211 */
[----:B------:R-:W-:-:S03]  /*1de80*/  PLOP3.LUT P1, PT, PT, PT, PT, 0x80, 0x8 ;  /* 0x000000000008781c */ /* 0x000fc60003f2f070 */
[----:B-1----:R-:W-:-:S05]  /*1de90*/  IMAD.WIDE.U32 R18, R10, 0x40, R18 ;  /* 0x000000400a127825 */ /* 0x002fca00078e0012 */
[----:B------:R0:W-:Y:S04]  /*1dea0*/  STG.E.64 desc[UR36][R18.64+0x8], R20 ;  /* 0x0000081412007986 */ /* 0x0001e8000c101b24 */
[----:B------:R0:W-:Y:S04]  /*1deb0*/  STG.E.64 desc[UR36][R18.64+0x18], R6 ;  /* 0x0000180612007986 */ /* 0x0001e8000c101b24 */
[----:B------:R0:W-:Y:S04]  /*1dec0*/  STG.E.64 desc[UR36][R18.64+0x28], R8 ;  /* 0x0000280812007986 */ /* 0x0001e8000c101b24 */
[----:B------:R0:W-:Y:S04]  /*1ded0*/  STG.E.64 desc[UR36][R18.64+0x38], R30 ;  /* 0x0000381e12007986 */ /* 0x0001e8000c101b24 */
[----:B------:R0:W-:Y:S04]  /*1dee0*/  STG.E.U16 desc[UR36][R18.64], R11 ;  /* 0x0000000b12007986 */ /* 0x0001e8000c101524 */
[----:B------:R0:W-:Y:S04]  /*1def0*/  STG.E.U16 desc[UR36][R18.64+0x10], R13 ;  /* 0x0000100d12007986 */ /* 0x0001e8000c101524 */
[----:B------:R0:W-:Y:S04]  /*1df00*/  STG.E.U16 desc[UR36][R18.64+0x20], R15 ;  /* 0x0000200f12007986 */ /* 0x0001e8000c101524 */
[----:B------:R0:W-:Y:S02]  /*1df10*/  STG.E.U16 desc[UR36][R18.64+0x30], R27 ;  /* 0x0000301b12007986 */ /* 0x0001e4000c101524 */
.L_x_2378:
[----:B------:R-:W-:Y:S05]  /*1df20*/  BSYNC.RECONVERGENT B0 ;  /* 0x0000000000007941 */ /* 0x000fea0003800200 */
.L_x_2377:
        /* <DEDUP_REMOVED lines=35> */
.L_x_2380:
[----:B------:R-:W-:Y:S05]  /*1e160*/  BSYNC.RECONVERGENT B0 ;  /* 0x0000000000007941 */ /* 0x000fea0003800200 */
.L_x_2379:
        /* <DEDUP_REMOVED lines=18> */
[----:B------:R-:W0:Y:S01]  /*1e290*/  LDCU.U16 UR9, c[0x0][0x388] ;  /* 0x00007100ff0977ac */ /* 0x000e220008000400 */
[----:B------:R-:W2:Y:S01]  /*1e2a0*/  LDCU.64 UR10, c[0x0][0x390] ;  /* 0x00007200ff0a77ac */ /* 0x000ea20008000a00 */
[----:B-1----:R-:W-:Y:S01]  /*1e2b0*/  UISETP.NE.AND UP0, UPT, UR5, URZ, UPT ;  /* 0x000000ff0500728c */ /* 0x002fe2000bf05270 */
[----:B0-----:R-:W-:-:S02]  /*1e2c0*/  IMAD.U32 R21, RZ, RZ, UR9 ;  /* 0x00000009ff157e24 */ /* 0x001fc4000f8e00ff */
[----:B--2---:R-:W-:Y:S02]  /*1e2d0*/  IMAD.U32 R8, RZ, RZ, UR10 ;  /* 0x0000000aff087e24 */ /* 0x004fe4000f8e00ff */
[----:B------:R-:W-:-:S04]  /*1e2e0*/  IMAD.U32 R9, RZ, RZ, UR11 ;  /* 0x0000000bff097e24 */ /* 0x000fc8000f8e00ff */
[----:B------:R-:W-:Y:S05]  /*1e2f0*/  BRA.U !UP0, `(.L_x_2382) ;  /* 0x0000000508847547 */ /* 0x000fea000b800000 */
[----:B------:R-:W0:Y:S01]  /*1e300*/  LDCU UR5, c[0x0][0x360] ;  /* 0x00006c00ff0577ac */ /* 0x000e220008000800 */
[----:B------:R-:W-:Y:S02]  /*1e310*/  IMAD.U32 R11, RZ, RZ, UR9 ;  /* 0x00000009ff0b7e24 */ /* 0x000fe4000f8e00ff */
[----:B------:R-:W-:Y:S01]  /*1e320*/  IMAD.U32 R6, RZ, RZ, UR10 ;  /* 0x0000000aff067e24 */ /* 0x000fe2000f8e00ff */
[----:B------:R-:W1:Y:S01]  /*1e330*/  LDCU UR8, c[0x0][0x3ac] ;  /* 0x00007580ff0877ac */ /* 0x000e620008000800 */
[----:B------:R-:W-:Y:S02]  /*1e340*/  IMAD.U32 R7, RZ, RZ, UR11 ;  /* 0x0000000bff077e24 */ /* 0x000fe4000f8e00ff */
[----:B------:R-:W-:Y:S02]  /*1e350*/  IMAD.U32 R13, RZ, RZ, UR9 ;  /* 0x00000009ff0d7e24 */ /* 0x000fe4000f8e00ff */
[----:B------:R-:W-:Y:S02]  /*1e360*/  IMAD.U32 R18, RZ, RZ, UR10 ;  /* 0x0000000aff127e24 */ /* 0x000fe4000f8e00ff */
[----:B------:R-:W-:-:S02]  /*1e370*/  IMAD.U32 R19, RZ, RZ, UR11 ;  /* 0x0000000bff137e24 */ /* 0x000fc4000f8e00ff */
[----:B------:R-:W-:Y:S02]  /*1e380*/  IMAD.U32 R15, RZ, RZ, UR9 ;  /* 0x00000009ff0f7e24 */ /* 0x000fe4000f8e00ff */
[----:B------:R-:W-:Y:S02]  /*1e390*/  IMAD.U32 R0, RZ, RZ, UR10 ;  /* 0x0000000aff007e24 */ /* 0x000fe4000f8e00ff */
        /* <DEDUP_REMOVED lines=11> */
[----:B------:R-:W-:-:S02]  /*1e450*/  IMAD.U32 R13, RZ, RZ, UR9 ;  /* 0x00000009ff0d7e24 */ /* 0x000fc4000f8e00ff */
[----:B------:R-:W-:Y:S02]  /*1e460*/  IMAD.U32 R18, RZ, RZ, UR10 ;  /* 0x0000000aff127e24 */ /* 0x000fe4000f8e00ff */
[----:B------:R-:W-:Y:S02]  /*1e470*/  IMAD.U32 R19, RZ, RZ, UR11 ;  /* 0x0000000bff137e24 */ /* 0x000fe4000f8e00ff */
[----:B------:R-:W-:Y:S02]  /*1e480*/  IMAD.U32 R15, RZ, RZ, UR9 ;  /* 0x00000009ff0f7e24 */ /* 0x000fe4000f8e00ff */
[----:B------:R-:W-:Y:S02]  /*1e490*/  IMAD.U32 R0, RZ, RZ, UR10 ;  /* 0x0000000aff007e24 */ /* 0x000fe4000f8e00ff */
[----:B------:R-:W-:Y:S02]  /*1e4a0*/  IMAD.U32 R3, RZ, RZ, UR11 ;  /* 0x0000000bff037e24 */ /* 0x000fe4000f8e00ff */
[----:B0-----:R-:W-:-:S02]  /*1e4b0*/  IMAD R27, R12, UR7, RZ ;  /* 0x000000070c1b7c24 */ /* 0x001fc4000f8e02ff */
[----:B-1----:R-:W-:-:S07]  /*1e4c0*/  IMAD R41, R41, UR5, RZ ;  /* 0x0000000529297c24 */ /* 0x002fce000f8e02ff */
.L_x_2385:
[----:B------:R-:W-:-:S04]  /*1e4d0*/  IMAD.IADD R31, R27, 0x1, R10 ;  /* 0x000000011b1f7824 */ /* 0x000fc800078e020a */
[----:B--2---:R-:W-:-:S05]  /*1e4e0*/  IMAD.WIDE.U32 R30, R31, 0x40, R28 ;  /* 0x000000401f1e7825 */ /* 0x004fca00078e001c */
[----:B------:R-:W2:Y:S04]  /*1e4f0*/  LDG.E.U16 R12, desc[UR36][R30.64] ;  /* 0x000000241e0c7981 */ /* 0x000ea8000c1e1500 */
[----:B------:R-:W3:Y:S04]  /*1e500*/  LDG.E.U16 R14, desc[UR36][R30.64+0x10] ;  /* 0x000010241e0e7981 */ /* 0x000ee8000c1e1500 */
[----:B------:R-:W4:Y:S04]  /*1e510*/  LDG.E.U16 R16, desc[UR36][R30.64+0x20] ;  /* 0x000020241e107981 */ /* 0x000f28000c1e1500 */
[----:B------:R-:W5:Y:S04]  /*1e520*/  LDG.E.64 R34, desc[UR36][R30.64+0x18] ;  /* 0x000018241e227981 */ /* 0x000f68000c1e1b00 */
[----:B------:R-:W5:Y:S04]  /*1e530*/  LDG.E.64 R32, desc[UR36][R30.64+0x8] ;  /* 0x000008241e207981 */ /* 0x000f68000c1e1b00 */
[----:B------:R-:W5:Y:S04]  /*1e540*/  LDG.E.64 R36, desc[UR36][R30.64+0x28] ;  /* 0x000028241e247981 */ /* 0x000f68000c1e1b00 */
[----:B------:R-:W5:Y:S04]  /*1e550*/  LDG.E.U16 R20, desc[UR36][R30.64+0x30] ;  /* 0x000030241e147981 */ /* 0x000f68000c1e1500 */
[----:B------:R4:W5:Y:S01]  /*1e560*/  LDG.E.64 R38, desc[UR36][R30.64+0x38] ;  /* 0x000038241e267981 */ /* 0x000962000c1e1b00 */
[----:B------:R-:W-:-:S02]  /*1e570*/  PRMT R43, R21, 0x9910, RZ ;  /* 0x00009910152b7816 */ /* 0x000fc400000000ff */
[----:B------:R-:W-:Y:S01]  /*1e580*/  PRMT R45, R11, 0x9910, RZ ;  /* 0x000099100b2d7816 */ /* 0x000fe200000000ff */
[----:B------:R-:W-:Y:S01]  /*1e590*/  IMAD.IADD R10, R41, 0x1, R10 ;  /* 0x00000001290a7824 */ /* 0x000fe200078e020a */
[----:B--2---:R-:W-:Y:S02]  /*1e5a0*/  PRMT R22, R12, 0x9910, RZ ;  /* 0x000099100c167816 */ /* 0x004fe400000000ff */
[----:B---3--:R-:W-:Y:S02]  /*1e5b0*/  PRMT R40, R14, 0x9910, RZ ;  /* 0x000099100e287816 */ /* 0x008fe400000000ff */
[CC--:B------:R-:W-:Y:S02]  /*1e5c0*/  ISETP.NE.AND P5, PT, R43.reuse, R22.reuse, PT ;  /* 0x000000162b00720c */ /* 0x0c0fe40003fa5270 */
[----:B------:R-:W-:Y:S02]  /*1e5d0*/  ISETP.GE.AND P2, PT, R43, R22, PT ;  /* 0x000000162b00720c */ /* 0x000fe40003f46270 */
[----:B------:R-:W-:-:S02]  /*1e5e0*/  PRMT R22, R13, 0x9910, RZ ;  /* 0x000099100d167816 */ /* 0x000fc400000000ff */
[CC--:B------:R-:W-:Y:S02]  /*1e5f0*/  ISETP.NE.AND P6, PT, R45.reuse, R40.reuse, PT ;  /* 0x000000282d00720c */ /* 0x0c0fe40003fc5270 */
[----:B------:R-:W-:Y:S01]  /*1e600*/  ISETP.GE.AND P3, PT, R45, R40, PT ;  /* 0x000000282d00720c */ /* 0x000fe20003f66270 */
[----:B------:R-:W-:Y:S01]  /*1e610*/  IMAD.MOV.U32 R40, RZ, RZ, R22 ;  /* 0x000000ffff287224 */ /* 0x000fe200078e0016 */
[----:B------:R-:W-:Y:S02]  /*1e620*/  SEL R22, RZ, 0xffffffff, !P2 ;  /* 0xffffffffff167807 */ /* 0x000fe40005000000 */
[----:B----4-:R-:W-:Y:S02]  /*1e630*/  PRMT R31, R16, 0x9910, RZ ;  /* 0x00009910101f7816 */ /* 0x010fe400000000ff */
[----:B-----5:R-:W-:Y:S02]  /*1e640*/  ISETP.GE.U32.AND P2, PT, R6, R34, PT ;  /* 0x000000220600720c */ /* 0x020fe40003f46070 */
[----:B------:R-:W-:-:S02]  /*1e650*/  ISETP.GE.U32.AND P4, PT, R8, R32, PT ;  /* 0x000000200800720c */ /* 0x000fc40003f86070 */
[----:B------:R-:W-:Y:S02]  /*1e660*/  SEL R30, RZ, 0xffffffff, !P3 ;  /* 0xffffffffff1e7807 */ /* 0x000fe40005800000 */
[----:B------:R-:W-:Y:S02]  /*1e670*/  ISETP.GE.AND.EX P2, PT, R7, R35, PT, P2 ;  /* 0x000000230700720c */ /* 0x000fe40003f46320 */
[----:B------:R-:W-:Y:S02]  /*1e680*/  ISETP.NE.AND P3, PT, R40, R31, PT ;  /* 0x0000001f2800720c */ /* 0x000fe40003f65270 */
[----:B------:R-:W-:Y:S02]  /*1e690*/  ISETP.GE.AND.EX P4, PT, R9, R33, PT, P4 ;  /* 0x000000210900720c */ /* 0x000fe40003f86340 */
[----:B------:R-:W-:Y:S02]  /*1e6a0*/  @!P6 SEL R30, RZ, 0xffffffff, !P2 ;  /* 0xffffffffff1ee807 */ /* 0x000fe40005000000 */
[----:B------:R-:W-:-:S02]  /*1e6b0*/  ISETP.GE.U32.AND P2, PT, R18, R36, PT ;  /* 0x000000241200720c */ /* 0x000fc40003f46070 */
[----:B------:R-:W-:Y:S02]  /*1e6c0*/  @!P5 SEL R22, RZ, 0xffffffff, !P4 ;  /* 0xffffffffff16d807 */ /* 0x000fe40006000000 */
[----:B------:R-:W-:Y:S02]  /*1e6d0*/  ISETP.GE.AND P4, PT, R40, R31, PT ;  /* 0x0000001f2800720c */ /* 0x000fe40003f86270 */
[----:B------:R-:W-:Y:S02]  /*1e6e0*/  ISETP.GE.AND.EX P2, PT, R19, R37, PT, P2 ;  /* 0x000000251300720c */ /* 0x000fe40003f46320 */
[----:B------:R-:W-:Y:S02]  /*1e6f0*/  PRMT R43, R15, 0x9910, RZ ;  /* 0x000099100f2b7816 */ /* 0x000fe400000000ff */
[----:B------:R-:W-:Y:S02]  /*1e700*/  PRMT R42, R20, 0x9910, RZ ;  /* 0x00009910142a7816 */ /* 0x000fe400000000ff */
[----:B------:R-:W-:-:S02]  /*1e710*/  SEL R31, RZ, 0xffffffff, !P4 ;  /* 0xffffffffff1f7807 */ /* 0x000fc40006000000 */
[----:B------:R-:W-:Y:S02]  /*1e720*/  @!P3 SEL R31, RZ, 0xffffffff, !P2 ;  /* 0xffffffffff1fb807 */ /* 0x000fe40005000000 */
[----:B------:R-:W-:Y:S02]  /*1e730*/  ISETP.NE.AND P5, PT, R43, R42, PT ;  /* 0x0000002a2b00720c */ /* 0x000fe40003fa5270 */
[----:B------:R-:W-:Y:S02]  /*1e740*/  LOP3.LUT R31, R31, 0x1, RZ, 0xc0, !PT ;  /* 0x000000011f1f7812 */ /* 0x000fe400078ec0ff */
[----:B------:R-:W-:Y:S02]  /*1e750*/  ISETP.GE.U32.AND P4, PT, R0, R38, PT ;  /* 0x000000260000720c */ /* 0x000fe40003f86070 */
[----:B------:R-:W-:Y:S02]  /*1e760*/  ISETP.NE.U32.AND P3, PT, R31, 0x1, PT ;  /* 0x000000011f00780c */ /* 0x000fe40003f65070 */
[----:B------:R-:W-:-:S02]  /*1e770*/  ISETP.GE.AND P6, PT, R43, R42, PT ;  /* 0x0000002a2b00720c */ /* 0x000fc40003fc6270 */
[----:B------:R-:W-:Y:S02]  /*1e780*/  ISETP.GE.AND.EX P4, PT, R3, R39, PT, P4 ;  /* 0x000000270300720c */ /* 0x000fe40003f86340 */
[----:B------:R-:W-:Y:S02]  /*1e790*/  SEL R18, R36, R18, !P3 ;  /* 0x0000001224127207 */ /* 0x000fe40005800000 */
[----:B------:R-:W-:Y:S02]  /*1e7a0*/  SEL R19, R37, R19, !P3 ;  /* 0x0000001325137207 */ /* 0x000fe40005800000 */
[----:B------:R-:W-:Y:S02]  /*1e7b0*/  SEL R13, R16, R13, !P3 ;  /* 0x0000000d100d7207 */ /* 0x000fe40005800000 */
[----:B------:R-:W-:Y:S02]  /*1e7c0*/  ISETP.GE.U32.AND P3, PT, R10, UR8, PT ;  /* 0x000000080a007c0c */ /* 0x000fe4000bf66070 */
[----:B------:R-:W-:-:S02]  /*1e7d0*/  SEL R40, RZ, 0xffffffff, !P6 ;  /* 0xffffffffff287807 */ /* 0x000fc40007000000 */
[----:B------:R-:W-:Y:S02]  /*1e7e0*/  LOP3.LUT R30, R30, 0x1, RZ, 0xc0, !PT ;  /* 0x000000011e1e7812 */ /* 0x000fe400078ec0ff */
[----:B------:R-:W-:Y:S02]  /*1e7f0*/  @!P5 SEL R40, RZ, 0xffffffff, !P4 ;  /* 0xffffffffff28d807 */ /* 0x000fe40006000000 */
[----:B------:R-:W-:Y:S02]  /*1e800*/  ISETP.NE.U32.AND P2, PT, R30, 0x1, PT ;  /* 0x000000011e00780c */ /* 0x000fe40003f45070 */
[----:B------:R-:W-:Y:S02]  /*1e810*/  LOP3.LUT R22, R22, 0x1, RZ, 0xc0, !PT ;  /* 0x0000000116167812 */ /* 0x000fe400078ec0ff */
[----:B------:R-:W-:Y:S02]  /*1e820*/  LOP3.LUT R40, R40, 0x1, RZ, 0xc0, !PT ;  /* 0x0000000128287812 */ /* 0x000fe400078ec0ff */
[----:B------:R-:W-:-:S02]  /*1e830*/  SEL R6, R34, R6, !P2 ;  /* 0x0000000622067207 */ /* 0x000fc40005000000 */
[----:B------:R-:W-:Y:S02]  /*1e840*/  SEL R7, R35, R7, !P2 ;  /* 0x0000000723077207 */ /* 0x000fe40005000000 */
[----:B------:R-:W-:Y:S02]  /*1e850*/  SEL R11, R14, R11, !P2 ;  /* 0x0000000b0e0b7207 */ /* 0x000fe40005000000 */
[----:B------:R-:W-:Y:S02]  /*1e860*/  ISETP.NE.U32.AND P6, PT, R22, 0x1, PT ;  /* 0x000000011600780c */ /* 0x000fe40003fc5070 */
[----:B------:R-:W-:Y:S02]  /*1e870*/  ISETP.NE.U32.AND P2, PT, R40, 0x1, PT ;  /* 0x000000012800780c */ /* 0x000fe40003f45070 */
[----:B------:R-:W-:Y:S02]  /*1e880*/  SEL R8, R32, R8, !P6 ;  /* 0x0000000820087207 */ /* 0x000fe40007000000 */
[----:B------:R-:W-:-:S02]  /*1e890*/  SEL R9, R33, R9, !P6 ;  /* 0x0000000921097207 */ /* 0x000fc40007000000 */
[----:B------:R-:W-:Y:S02]  /*1e8a0*/  SEL R21, R12, R21, !P6 ;  /* 0x000000150c157207 */ /* 0x000fe40007000000 */
[----:B------:R-:W-:Y:S02]  /*1e8b0*/  SEL R0, R38, R0, !P2 ;  /* 0x0000000026007207 */ /* 0x000fe40005000000 */
[----:B------:R-:W-:Y:S02]  /*1e8c0*/  SEL R3, R39, R3, !P2 ;  /* 0x0000000327037207 */ /* 0x000fe40005000000 */
[----:B------:R-:W-:Y:S01]  /*1e8d0*/  SEL R15, R20, R15, !P2 ;  /* 0x0000000f140f7207 */ /* 0x000fe20005000000 */
[----:B------:R-:W-:Y:S06]  /*1e8e0*/  @!P3 BRA `(.L_x_2385) ;  /* 0xfffffff800f8b947 */ /* 0x000fec000383ffff */
[----:B------:R-:W-:Y:S05]  /*1e8f0*/  BSYNC.RECONVERGENT B1 ;  /* 0x0000000000017941 */ /* 0x000fea0003800200 */
.L_x_2384:
[----:B------:R-:W-:Y:S05]  /*1e900*/  BRA `(.L_x_2383) ;  /* 0x0000000400747947 */ /* 0x000fea0003800000 */
.L_x_2382:
[----:B------:R-:W0:Y:S01]  /*1e910*/  LDCU UR7, c[0x0][0x3ac] ;  /* 0x00007580ff0777ac */ /* 0x000e220008000800 */
[----:B------:R-:W-:Y:S02]  /*1e920*/  IMAD.U32 R11, RZ, RZ, UR9 ;  /* 0x00000009ff0b7e24 */ /* 0x000fe4000f8e00ff */
[----:B------:R-:W-:Y:S02]  /*1e930*/  IMAD.U32 R6, RZ, RZ, UR10 ;  /* 0x0000000aff067e24 */ /* 0x000fe4000f8e00ff */
[----:B------:R-:W-:Y:S02]  /*1e940*/  IMAD.U32 R7, RZ, RZ, UR11 ;  /* 0x0000000bff077e24 */ /* 0x000fe4000f8e00ff */
[----:B------:R-:W-:Y:S02]  /*1e950*/  IMAD.U32 R13, RZ, RZ, UR9 ;  /* 0x00000009ff0d7e24 */ /* 0x000fe4000f8e00ff */
[----:B------:R-:W-:Y:S02]  /*1e960*/  IMAD.U32 R18, RZ, RZ, UR10 ;  /* 0x0000000aff127e24 */ /* 0x000fe4000f8e00ff */
[----:B------:R-:W-:-:S02]  /*1e970*/  IMAD.U32 R19, RZ, RZ, UR11 ;  /* 0x0000000bff137e24 */ /* 0x000fc4000f8e00ff */
        /* <DEDUP_REMOVED lines=10> */
[----:B------:R-:W-:Y:S01]  /*1ea20*/  IMAD.U32 R13, RZ, RZ, UR9 ;  /* 0x00000009ff0d7e24 */ /* 0x000fe2000f8e00ff */
[----:B------:R-:W2:Y:S01]  /*1ea30*/  LDC.64 R28, c[0x0][0x788] ;  /* 0x0001e200ff1c7b82 */ /* 0x000ea20000000a00 */
[----:B------:R-:W-:-:S02]  /*1ea40*/  IMAD.U32 R18, RZ, RZ, UR10 ;  /* 0x0000000aff127e24 */ /* 0x000fc4000f8e00ff */
[----:B------:R-:W-:Y:S02]  /*1ea50*/  IMAD.U32 R19, RZ, RZ, UR11 ;  /* 0x0000000bff137e24 */ /* 0x000fe4000f8e00ff */
[----:B------:R-:W-:Y:S02]  /*1ea60*/  IMAD.U32 R15, RZ, RZ, UR9 ;  /* 0x00000009ff0f7e24 */ /* 0x000fe4000f8e00ff */
[----:B------:R-:W-:Y:S01]  /*1ea70*/  IMAD.U32 R0, RZ, RZ, UR10 ;  /* 0x0000000aff007e24 */ /* 0x000fe2000f8e00ff */
[----:B------:R-:W3:Y:S01]  /*1ea80*/  LDC R42, c[0x0][0x364] ;  /* 0x0000d900ff2a7b82 */ /* 0x000ee20000000800 */
[----:B------:R-:W-:Y:S02]  /*1ea90*/  IMAD.U32 R3, RZ, RZ, UR11 ;  /* 0x0000000bff037e24 */ /* 0x000fe4000f8e00ff */
[----:B------:R-:W-:Y:S02]  /*1eaa0*/  IMAD.MOV.U32 R27, RZ, RZ, R2 ;  /* 0x000000ffff1b7224 */ /* 0x000fe400078e0002 */
[----:B0-----:R-:W-:-:S07]  /*1eab0*/  IMAD R12, R12, UR5, RZ ;  /* 0x000000050c0c7c24 */ /* 0x001fce000f8e02ff */
.L_x_2386:
[----:B------:R-:W-:-:S04]  /*1eac0*/  IMAD.IADD R10, R12, 0x1, R27 ;  /* 0x000000010c0a7824 */ /* 0x000fc800078e021b */
[----:B-1----:R-:W-:-:S04]  /*1ead0*/  IMAD R31, R10, R41, R17 ;  /* 0x000000290a1f7224 */ /* 0x002fc800078e0211 */
[----:B--2---:R-:W-:-:S05]  /*1eae0*/  IMAD.WIDE.U32 R30, R31, 0x40, R28 ;  /* 0x000000401f1e7825 */ /* 0x004fca00078e001c */
[----:B------:R-:W2:Y:S04]  /*1eaf0*/  LDG.E.U16 R10, desc[UR36][R30.64] ;  /* 0x000000241e0a7981 */ /* 0x000ea8000c1e1500 */
[----:B------:R-:W4:Y:S04]  /*1eb00*/  LDG.E.U16 R14, desc[UR36][R30.64+0x10] ;  /* 0x000010241e0e7981 */ /* 0x000f28000c1e1500 */
[----:B------:R-:W5:Y:S04]  /*1eb10*/  LDG.E.64 R32, desc[UR36][R30.64+0x8] ;  /* 0x000008241e207981 */ /* 0x000f68000c1e1b00 */
[----:B------:R-:W5:Y:S04]  /*1eb20*/  LDG.E.U16 R16, desc[UR36][R30.64+0x20] ;  /* 0x000020241e107981 */ /* 0x000f68000c1e1500 */
[----:B------:R-:W5:Y:S04]  /*1eb30*/  LDG.E.U16 R20, desc[UR36][R30.64+0x30] ;  /* 0x000030241e147981 */ /* 0x000f68000c1e1500 */
[----:B------:R-:W5:Y:S04]  /*1eb40*/  LDG.E.64 R34, desc[UR36][R30.64+0x18] ;  /* 0x000018241e227981 */ /* 0x000f68000c1e1b00 */
[----:B------:R-:W5:Y:S04]  /*1eb50*/  LDG.E.64 R38, desc[UR36][R30.64+0x38] ;  /* 0x000038241e267981 */ /* 0x000f68000c1e1b00 */
[----:B------:R0:W5:Y:S01]  /*1eb60*/  LDG.E.64 R36, desc[UR36][R30.64+0x28] ;  /* 0x000028241e247981 */ /* 0x000162000c1e1b00 */
[----:B------:R-:W-:-:S02]  /*1eb70*/  PRMT R43, R21, 0x9910, RZ ;  /* 0x00009910152b7816 */ /* 0x000fc400000000ff */
[----:B------:R-:W-:Y:S02]  /*1eb80*/  PRMT R45, R11, 0x9910, RZ ;  /* 0x000099100b2d7816 */ /* 0x000fe400000000ff */
[----:B------:R-:W-:Y:S01]  /*1eb90*/  PRMT R44, R13, 0x9910, RZ ;  /* 0x000099100d2c7816 */ /* 0x000fe200000000ff */
[----:B---3--:R-:W-:Y:S01]  /*1eba0*/  IMAD.IADD R27, R42, 0x1, R27 ;  /* 0x000000012a1b7824 */ /* 0x008fe200078e021b */
[----:B--2---:R-:W-:-:S04]  /*1ebb0*/  PRMT R22, R10, 0x9910, RZ ;  /* 0x000099100a167816 */ /* 0x004fc800000000ff */
[C---:B------:R-:W-:Y:S02]  /*1ebc0*/  ISETP.NE.AND P5, PT, R43.reuse, R22, PT ;  /* 0x000000162b00720c */ /* 0x040fe40003fa5270 */
[----:B----4-:R-:W-:Y:S02]  /*1ebd0*/  PRMT R40, R14, 0x9910, RZ ;  /* 0x000099100e287816 */ /* 0x010fe400000000ff */
[----:B-----5:R-:W-:Y:S02]  /*1ebe0*/  ISETP.GE.U32.AND P4, PT, R8, R32, PT ;  /* 0x000000200800720c */ /* 0x020fe40003f86070 */
[----:B------:R-:W-:Y:S02]  /*1ebf0*/  ISETP.GE.AND P2, PT, R43, R22, PT ;  /* 0x000000162b00720c */ /* 0x000fe40003f46270 */
[CC--:B------:R-:W-:Y:S02]  /*1ec00*/  ISETP.NE.AND P6, PT, R45.reuse, R40.reuse, PT ;  /* 0x000000282d00720c */ /* 0x0c0fe40003fc5270 */
[----:B------:R-:W-:-:S02]  /*1ec10*/  ISETP.GE.AND P3, PT, R45, R40, PT ;  /* 0x000000282d00720c */ /* 0x000fc40003f66270 */
[----:B------:R-:W-:Y:S02]  /*1ec20*/  ISETP.GE.AND.EX P4, PT, R9, R33, PT, P4 ;  /* 0x000000210900720c */ /* 0x000fe40003f86340 */
[----:B------:R-:W-:Y:S02]  /*1ec30*/  PRMT R43, R15, 0x9910, RZ ;  /* 0x000099100f2b7816 */ /* 0x000fe400000000ff */
[----:B0-----:R-:W-:Y:S02]  /*1ec40*/  PRMT R31, R16, 0x9910, RZ ;  /* 0x00009910101f7816 */ /* 0x001fe400000000ff */
[----:B------:R-:W-:Y:S02]  /*1ec50*/  PRMT R40, R20, 0x9910, RZ ;  /* 0x0000991014287816 */ /* 0x000fe400000000ff */
[----:B------:R-:W-:Y:S02]  /*1ec60*/  SEL R22, RZ, 0xffffffff, !P2 ;  /* 0xffffffffff167807 */ /* 0x000fe40005000000 */
[----:B------:R-:W-:-:S02]  /*1ec70*/  ISETP.GE.U32.AND P2, PT, R6, R34, PT ;  /* 0x000000220600720c */ /* 0x000fc40003f46070 */
[----:B------:R-:W-:Y:S02]  /*1ec80*/  @!P5 SEL R22, RZ, 0xffffffff, !P4 ;  /* 0xffffffffff16d807 */ /* 0x000fe40006000000 */
[C---:B------:R-:W-:Y:S02]  /*1ec90*/  ISETP.GE.AND P4, PT, R44.reuse, R31, PT ;  /* 0x0000001f2c00720c */ /* 0x040fe40003f86270 */
[----:B------:R-:W-:Y:S02]  /*1eca0*/  ISETP.NE.AND P5, PT, R43, R40, PT ;  /* 0x000000282b00720c */ /* 0x000fe40003fa5270 */
[----:B------:R-:W-:Y:S02]  /*1ecb0*/  SEL R30, RZ, 0xffffffff, !P3 ;  /* 0xffffffffff1e7807 */ /* 0x000fe40005800000 */
[----:B------:R-:W-:Y:S02]  /*1ecc0*/  ISETP.GE.AND.EX P2, PT, R7, R35, PT, P2 ;  /* 0x000000230700720c */ /* 0x000fe40003f46320 */
[----:B------:R-:W-:-:S02]  /*1ecd0*/  ISETP.NE.AND P3, PT, R44, R31, PT ;  /* 0x0000001f2c00720c */ /* 0x000fc40003f65270 */
[----:B------:R-:W-:Y:S02]  /*1ece0*/  SEL R31, RZ, 0xffffffff, !P4 ;  /* 0xffffffffff1f7807 */ /* 0x000fe40006000000 */
[----:B------:R-:W-:Y:S02]  /*1ecf0*/  ISETP.GE.U32.AND P4, PT, R0, R38, PT ;  /* 0x000000260000720c */ /* 0x000fe40003f86070 */
[----:B------:R-:W-:Y:S02]  /*1ed00*/  @!P6 SEL R30, RZ, 0xffffffff, !P2 ;  /* 0xffffffffff1ee807 */ /* 0x000fe40005000000 */
[----:B------:R-:W-:Y:S02]  /*1ed10*/  ISETP.GE.U32.AND P2, PT, R18, R36, PT ;  /* 0x000000241200720c */ /* 0x000fe40003f46070 */
[----:B------:R-:W-:Y:S02]  /*1ed20*/  ISETP.GE.AND P6, PT, R43, R40, PT ;  /* 0x000000282b00720c */ /* 0x000fe40003fc6270 */
[----:B------:R-:W-:-:S02]  /*1ed30*/  ISETP.GE.AND.EX P4, PT, R3, R39, PT, P4 ;  /* 0x000000270300720c */ /* 0x000fc40003f86340 */
[----:B------:R-:W-:Y:S02]  /*1ed40*/  ISETP.GE.AND.EX P2, PT, R19, R37, PT, P2 ;  /* 0x000000251300720c */ /* 0x000fe40003f46320 */
[----:B------:R-:W-:Y:S02]  /*1ed50*/  SEL R40, RZ, 0xffffffff, !P6 ;  /* 0xffffffffff287807 */ /* 0x000fe40007000000 */
[----:B------:R-:W-:Y:S02]  /*1ed60*/  LOP3.LUT R30, R30, 0x1, RZ, 0xc0, !PT ;  /* 0x000000011e1e7812 */ /* 0x000fe400078ec0ff */
[----:B------:R-:W-:Y:S02]  /*1ed70*/  @!P5 SEL R40, RZ, 0xffffffff, !P4 ;  /* 0xffffffffff28d807 */ /* 0x000fe40006000000 */
[----:B------:R-:W-:Y:S02]  /*1ed80*/  @!P3 SEL R31, RZ, 0xffffffff, !P2 ;  /* 0xffffffffff1fb807 */ /* 0x000fe40005000000 */
[----:B------:R-:W-:-:S02]  /*1ed90*/  ISETP.NE.U32.AND P2, PT, R30, 0x1, PT ;  /* 0x000000011e00780c */ /* 0x000fc40003f45070 */
[----:B------:R-:W-:Y:S02]  /*1eda0*/  LOP3.LUT R40, R40, 0x1, RZ, 0xc0, !PT ;  /* 0x0000000128287812 */ /* 0x000fe400078ec0ff */
[----:B------:R-:W-:Y:S02]  /*1edb0*/  SEL R6, R34, R6, !P2 ;  /* 0x0000000622067207 */ /* 0x000fe40005000000 */
[----:B------:R-:W-:Y:S02]  /*1edc0*/  SEL R7, R35, R7, !P2 ;  /* 0x0000000723077207 */ /* 0x000fe40005000000 */
[----:B------:R-:W-:Y:S02]  /*1edd0*/  SEL R11, R14, R11, !P2 ;  /* 0x0000000b0e0b7207 */ /* 0x000fe40005000000 */
[----:B------:R-:W-:-:S04]  /*1ede0*/  ISETP.NE.U32.AND P2, PT, R40, 0x1, PT ;  /* 0x000000012800780c */ /* 0x000fc80003f45070 */
[----:B------:R-:W-:Y:S02]  /*1edf0*/  SEL R0, R38, R0, !P2 ;  /* 0x0000000026007207 */ /* 0x000fe40005000000 */
[----:B------:R-:W-:Y:S02]  /*1ee00*/  SEL R3, R39, R3, !P2 ;  /* 0x0000000327037207 */ /* 0x000fe40005000000 */
[----:B------:R-:W-:Y:S02]  /*1ee10*/  SEL R15, R20, R15, !P2 ;  /* 0x0000000f140f7207 */ /* 0x000fe40005000000 */
[----:B------:R-:W-:Y:S02]  /*1ee20*/  ISETP.GE.U32.AND P2, PT, R27, UR7, PT ;  /* 0x000000071b007c0c */ /* 0x000fe4000bf46070 */
        /* <DEDUP_REMOVED lines=11> */
.L_x_2383:
[----:B------:R-:W-:Y:S05]  /*1eee0*/  BSYNC.RECONVERGENT B0 ;  /* 0x0000000000007941 */ /* 0x000fea0003800200 */
.L_x_2381:
        /* <DEDUP_REMOVED lines=11> */
[----:B------:R0:W-:Y:S04]  /*1efa0*/  STS.64 [R10+0x28], R18 ;  /* 0x000028120a007388 */ /* 0x0001e80000000a00 */
[----:B------:R0:W-:Y:S04]  /*1efb0*/  STS.64 [R10+0x38], R28 ;  /* 0x0000381c0a007388 */ /* 0x0001e80000000a00 */
[----:B------:R0:W-:Y:S04]  /*1efc0*/  STS.U16 [R10], R21 ;  /* 0x000000150a007388 */ /* 0x0001e80000000400 */
[----:B------:R0:W-:Y:S04]  /*1efd0*/  STS.U16 [R10+0x10], R11 ;  /* 0x0000100b0a007388 */ /* 0x0001e80000000400 */
[----:B------:R0:W-:Y:S04]  /*1efe0*/  STS.U16 [R10+0x20], R13 ;  /* 0x0000200d0a007388 */ /* 0x0001e80000000400 */
[----:B------:R0:W-:Y:S01]  /*1eff0*/  STS.U16 [R10+0x30], R15 ;  /* 0x0000300f0a007388 */ /* 0x0001e20000000400 */
[----:B------:R-:W-:Y:S05]  /*1f000*/  BRA.U !UP0, `(.L_x_2387) ;  /* 0x0000000508647547 */ /* 0x000fea000b800000 */
[----:B------:R-:W-:-:S05]  /*1f010*/  UMOV UR4, UR6 ;  /* 0x0000000600047c82 */ /* 0x000fca0008000000 */
.L_x_2390:
        /* <DEDUP_REMOVED lines=10> */
[----:B------:R-:W-:Y:S02]  /*1f0c0*/  LEA R12, R12, UR8, 0x6 ;  /* 0x000000080c0c7c11 */ /* 0x000fe4000f8e30ff */
[----:B------:R-:W-:-:S03]  /*1f0d0*/  PRMT R39, R15, 0x9910, RZ ;  /* 0x000099100f277816 */ /* 0x000fc600000000ff */
[----:B------:R-:W1:Y:S04]  /*1f0e0*/  LDS.U16 R14, [R12] ;  /* 0x000000000c0e7984 */ /* 0x000e680000000400 */
[----:B------:R-:W2:Y:S04]  /*1f0f0*/  LDS.U16 R16, [R12+0x10] ;  /* 0x000010000c107984 */ /* 0x000ea80000000400 */
[----:B0-----:R-:W0:Y:S04]  /*1f100*/  LDS.64 R28, [R12+0x8] ;  /* 0x000008000c1c7984 */ /* 0x001e280000000a00 */
[----:B------:R-:W3:Y:S04]  /*1f110*/  LDS.U16 R20, [R12+0x20] ;  /* 0x000020000c147984 */ /* 0x000ee80000000400 */
[----:B------:R-:W4:Y:S04]  /*1f120*/  LDS.U16 R22, [R12+0x30] ;  /* 0x000030000c167984 */ /* 0x000f280000000400 */
[----:B------:R-:W5:Y:S04]  /*1f130*/  LDS.64 R30, [R12+0x18] ;  /* 0x000018000c1e7984 */ /* 0x000f680000000a00 */
[----:B------:R-:W5:Y:S04]  /*1f140*/  LDS.64 R34, [R12+0x38] ;  /* 0x000038000c227984 */ /* 0x000f680000000a00 */
[----:B------:R1:W5:Y:S02]  /*1f150*/  LDS.64 R32, [R12+0x28] ;  /* 0x000028000c207984 */ /* 0x0003640000000a00 */
[----:B-1----:R-:W-:-:S02]  /*1f160*/  PRMT R12, R13, 0x9910, RZ ;  /* 0x000099100d0c7816 */ /* 0x002fc400000000ff */
[----:B------:R-:W-:-:S04]  /*1f170*/  PRMT R27, R14, 0x9910, RZ ;  /* 0x000099100e1b7816 */ /* 0x000fc800000000ff */
[-C--:B------:R-:W-:Y:S02]  /*1f180*/  ISETP.NE.AND P5, PT, R36, R27.reuse, PT ;  /* 0x0000001b2400720c */ /* 0x080fe40003fa5270 */
[----:B--2---:R-:W-:Y:S02]  /*1f190*/  PRMT R37, R16, 0x9910, RZ ;  /* 0x0000991010257816 */ /* 0x004fe400000000ff */
[----:B0-----:R-:W-:Y:S02]  /*1f1a0*/  ISETP.GE.U32.AND P4, PT, R8, R28, PT ;  /* 0x0000001c0800720c */ /* 0x001fe40003f86070 */
[----:B------:R-:W-:Y:S02]  /*1f1b0*/  ISETP.GE.AND P2, PT, R36, R27, PT ;  /* 0x0000001b2400720c */ /* 0x000fe40003f46270 */
[CC--:B------:R-:W-:Y:S02]  /*1f1c0*/  ISETP.NE.AND P6, PT, R38.reuse, R37.reuse, PT ;  /* 0x000000252600720c */ /* 0x0c0fe40003fc5270 */
[----:B------:R-:W-:Y:S01]  /*1f1d0*/  ISETP.GE.AND P3, PT, R38, R37, PT ;  /* 0x000000252600720c */ /* 0x000fe20003f66270 */
[----:B------:R-:W-:Y:S01]  /*1f1e0*/  IMAD.MOV.U32 R37, RZ, RZ, R12 ;  /* 0x000000ffff257224 */ /* 0x000fe200078e000c */
[----:B------:R-:W-:-:S02]  /*1f1f0*/  ISETP.GE.AND.EX P4, PT, R9, R29, PT, P4 ;  /* 0x0000001d0900720c */ /* 0x000fc40003f86340 */
[----:B---3--:R-:W-:Y:S02]  /*1f200*/  PRMT R36, R20, 0x9910, RZ ;  /* 0x0000991014247816 */ /* 0x008fe400000000ff */
[----:B------:R-:W-:Y:S02]  /*1f210*/  SEL R12, RZ, 0xffffffff, !P2 ;  /* 0xffffffffff0c7807 */ /* 0x000fe40005000000 */
[----:B----4-:R-:W-:Y:S02]  /*1f220*/  PRMT R38, R22, 0x9910, RZ ;  /* 0x0000991016267816 */ /* 0x010fe400000000ff */
[----:B-----5:R-:W-:Y:S02]  /*1f230*/  ISETP.GE.U32.AND P2, PT, R6, R30, PT ;  /* 0x0000001e0600720c */ /* 0x020fe40003f46070 */
[----:B------:R-:W-:Y:S02]  /*1f240*/  @!P5 SEL R12, RZ, 0xffffffff, !P4 ;  /* 0xffffffffff0cd807 */ /* 0x000fe40006000000 */
[----:B------:R-:W-:-:S02]  /*1f250*/  SEL R27, RZ, 0xffffffff, !P3 ;  /* 0xffffffffff1b7807 */ /* 0x000fc40005800000 */
[----:B------:R-:W-:Y:S02]  /*1f260*/  ISETP.GE.AND P4, PT, R37, R36, PT ;  /* 0x000000242500720c */ /* 0x000fe40003f86270 */
[----:B------:R-:W-:Y:S02]  /*1f270*/  ISETP.NE.AND P5, PT, R39, R38, PT ;  /* 0x000000262700720c */ /* 0x000fe40003fa5270 */
[----:B------:R-:W-:Y:S02]  /*1f280*/  ISETP.GE.AND.EX P2, PT, R7, R31, PT, P2 ;  /* 0x0000001f0700720c */ /* 0x000fe40003f46320 */
[----:B------:R-:W-:Y:S02]  /*1f290*/  ISETP.NE.AND P3, PT, R37, R36, PT ;  /* 0x000000242500720c */ /* 0x000fe40003f65270 */
[----:B------:R-:W-:Y:S02]  /*1f2a0*/  SEL R36, RZ, 0xffffffff, !P4 ;  /* 0xffffffffff247807 */ /* 0x000fe40006000000 */
[----:B------:R-:W-:-:S02]  /*1f2b0*/  @!P6 SEL R27, RZ, 0xffffffff, !P2 ;  /* 0xffffffffff1be807 */ /* 0x000fc40005000000 */
[----:B------:R-:W-:Y:S02]  /*1f2c0*/  ISETP.GE.U32.AND P4, PT, R0, R34, PT ;  /* 0x000000220000720c */ /* 0x000fe40003f86070 */
[----:B------:R-:W-:Y:S02]  /*1f2d0*/  ISETP.GE.U32.AND P2, PT, R18, R32, PT ;  /* 0x000000201200720c */ /* 0x000fe40003f46070 */
[----:B------:R-:W-:Y:S02]  /*1f2e0*/  ISETP.GE.AND P6, PT, R39, R38, PT ;  /* 0x000000262700720c */ /* 0x000fe40003fc6270 */
[----:B------:R-:W-:Y:S02]  /*1f2f0*/  ISETP.GE.AND.EX P4, PT, R3, R35, PT, P4 ;  /* 0x000000230300720c */ /* 0x000fe40003f86340 */
[----:B------:R-:W-:Y:S02]  /*1f300*/  ISETP.GE.AND.EX P2, PT, R19, R33, PT, P2 ;  /* 0x000000211300720c */ /* 0x000fe40003f46320 */
[----:B------:R-:W-:-:S02]  /*1f310*/  LOP3.LUT R27, R27, 0x1, RZ, 0xc0, !PT ;  /* 0x000000011b1b7812 */ /* 0x000fc400078ec0ff */
[----:B------:R-:W-:Y:S02]  /*1f320*/  SEL R37, RZ, 0xffffffff, !P6 ;  /* 0xffffffffff257807 */ /* 0x000fe40007000000 */
[----:B------:R-:W-:Y:S02]  /*1f330*/  @!P5 SEL R37, RZ, 0xffffffff, !P4 ;  /* 0xffffffffff25d807 */ /* 0x000fe40006000000 */
[----:B------:R-:W-:Y:S02]  /*1f340*/  @!P3 SEL R36, RZ, 0xffffffff, !P2 ;  /* 0xffffffffff24b807 */ /* 0x000fe40005000000 */
[----:B------:R-:W-:Y:S02]  /*1f350*/  ISETP.NE.U32.AND P2, PT, R27, 0x1, PT ;  /* 0x000000011b00780c */ /* 0x000fe40003f45070 */
[----:B------:R-:W-:Y:S02]  /*1f360*/  LOP3.LUT R37, R37, 0x1, RZ, 0xc0, !PT ;  /* 0x0000000125257812 */ /* 0x000fe400078ec0ff */
[----:B------:R-:W-:-:S02]  /*1f370*/  SEL R7, R31, R7, !P2 ;  /* 0x000000071f077207 */ /* 0x000fc40005000000 */
[----:B------:R-:W-:Y:S02]  /*1f380*/  SEL R6, R30, R6, !P2 ;  /* 0x000000061e067207 */ /* 0x000fe40005000000 */
[----:B------:R-:W-:Y:S02]  /*1f390*/  SEL R31, R16, R11, !P2 ;  /* 0x0000000b101f7207 */ /* 0x000fe40005000000 */
[----:B------:R-:W-:Y:S01]  /*1f3a0*/  LOP3.LUT R12, R12, 0x1, RZ, 0xc0, !PT ;  /* 0x000000010c0c7812 */ /* 0x000fe200078ec0ff */
[----:B------:R1:W-:Y:S01]  /*1f3b0*/  STS.64 [R10+0x18], R6 ;  /* 0x000018060a007388 */ /* 0x0003e20000000a00 */
[----:B------:R-:W-:Y:S02]  /*1f3c0*/  LOP3.LUT R36, R36, 0x1, RZ, 0xc0, !PT ;  /* 0x0000000124247812 */ /* 0x000fe400078ec0ff */
[----:B------:R-:W-:Y:S01]  /*1f3d0*/  ISETP.NE.U32.AND P2, PT, R37, 0x1, PT ;  /* 0x000000012500780c */ /* 0x000fe20003f45070 */
[----:B------:R1:W-:Y:S01]  /*1f3e0*/  STS.U16 [R10+0x10], R31 ;  /* 0x0000101f0a007388 */ /* 0x0003e20000000400 */
[----:B------:R-:W-:-:S02]  /*1f3f0*/  ISETP.NE.U32.AND P6, PT, R12, 0x1, PT ;  /* 0x000000010c00780c */ /* 0x000fc40003fc5070 */
[----:B------:R-:W-:Y:S02]  /*1f400*/  ISETP.NE.U32.AND P3, PT, R36, 0x1, PT ;  /* 0x000000012400780c */ /* 0x000fe40003f65070 */
[----:B------:R-:W-:Y:S02]  /*1f410*/  SEL R0, R34, R0, !P2 ;  /* 0x0000000022007207 */ /* 0x000fe40005000000 */
[----:B------:R-:W-:Y:S02]  /*1f420*/  SEL R3, R35, R3, !P2 ;  /* 0x0000000323037207 */ /* 0x000fe40005000000 */
[----:B------:R-:W-:Y:S01]  /*1f430*/  SEL R8, R28, R8, !P6 ;  /* 0x000000081c087207 */ /* 0x000fe20007000000 */
        /* <DEDUP_REMOVED lines=18> */
.L_x_2389:
[----:B------:R-:W-:Y:S05]  /*1f560*/  BSYNC.RECONVERGENT B0 ;  /* 0x0000000000007941 */ /* 0x000fea0003800200 */
.L_x_2388:
[----:B------:R-:W-:-:S03]  /*1f570*/  UISETP.GT.U32.AND UP0, UPT, UR4, 0x3, UPT ;  /* 0x000000030400788c */ /* 0x000fc6000bf04070 */
[----:B------:R-:W-:-:S06]  /*1f580*/  UMOV UR4, UR7 ;  /* 0x0000000700047c82 */ /* 0x000fcc0008000000 */
[----:B------:R-:W-:Y:S05]  /*1f590*/  BRA.U UP0, `(.L_x_2390) ;  /* 0xfffffff900a07547 */ /* 0x000fea000b83ffff */
.L_x_2387:
[----:B------:R-:W2:Y:S02]  /*1f5a0*/  LDCU UR4, c[0x0][0x3b0] ;  /* 0x00007600ff0477ac */ /* 0x000ea40008000800 */
[----:B--2---:R-:W-:-:S09]  /*1f5b0*/  UISETP.NE.AND UP0, UPT, UR4, URZ, UPT ;  /* 0x000000ff0400728c */ /* 0x004fd2000bf05270 */
[----:B------:R-:W-:Y:S05]  /*1f5c0*/  BRA.U !UP0, `(.L_x_2391) ;  /* 0x0000000908b47547 */ /* 0x000fea000b800000 */
[----:B------:R-:W-:Y:S02]  /*1f5d0*/  UISETP.GE.U32.AND UP0, UPT, UR5, 0x21, UPT ;  /* 0x000000210500788c */ /* 0x000fe4000bf06070 */
[----:B------:R-:W-:-:S07]  /*1f5e0*/  UMOV UR4, UR5 ;  /* 0x0000000500047c82 */ /* 0x000fce0008000000 */
[----:B------:R-:W-:Y:S05]  /*1f5f0*/  BRA.U !UP0, `(.L_x_2392) ;  /* 0x0000000508887547 */ /* 0x000fea000b800000 */
[----:B------:R-:W-:Y:S01]  /*1f600*/  IMAD.MOV.U32 R2, RZ, RZ, R0 ;  /* 0x000000ffff027224 */ /* 0x000fe200078e0000 */
[----:B------:R2:W-:Y:S01]  /*1f610*/  STS.64 [R10+0x8], R8 ;  /* 0x000008080a007388 */ /* 0x0005e20000000a00 */
[----:B------:R-:W-:Y:S01]  /*1f620*/  UISETP.GE.U32.AND UP0, UPT, UR5, 0x40, UPT ;  /* 0x000000400500788c */ /* 0x000fe2000bf06070 */
[----:B------:R-:W-:Y:S02]  /*1f630*/  UMOV UR4, 0x20 ;  /* 0x0000002000047882 */ /* 0x000fe40000000000 */
        /* <DEDUP_REMOVED lines=8> */
[----:B--2---:R-:W-:-:S07]  /*1f6c0*/  IMAD.U32 R2, RZ, RZ, UR5 ;  /* 0x00000005ff027e24 */ /* 0x004fce000f8e00ff */
.L_x_2395:
        /* <DEDUP_REMOVED lines=9> */
[----:B-1----:R-:W-:Y:S02]  /*1f760*/  PRMT R27, R21, 0x9910, RZ ;  /* 0x00009910151b7816 */ /* 0x002fe400000000ff */
[----:B------:R-:W-:Y:S02]  /*1f770*/  PRMT R37, R11, 0x9910, RZ ;  /* 0x000099100b257816 */ /* 0x000fe400000000ff */
[----:B------:R-:W1:Y:S01]  /*1f780*/  LDS.U16 R12, [R2] ;  /* 0x00000000020c7984 */ /* 0x000e620000000400 */
[----:B------:R-:W-:-:S03]  /*1f790*/  PRMT R36, R13, 0x9910, RZ ;  /* 0x000099100d247816 */ /* 0x000fc600000000ff */
[----:B------:R-:W2:Y:S04]  /*1f7a0*/  LDS.U16 R14, [R2+0x10] ;  /* 0x00001000020e7984 */ /* 0x000ea80000000400 */
[----:B0-----:R-:W0:Y:S04]  /*1f7b0*/  LDS.64 R28, [R2+0x8] ;  /* 0x00000800021c7984 */ /* 0x001e280000000a00 */
[----:B------:R-:W3:Y:S04]  /*1f7c0*/  LDS.U16 R16, [R2+0x20] ;  /* 0x0000200002107984 */ /* 0x000ee80000000400 */
[----:B------:R-:W4:Y:S04]  /*1f7d0*/  LDS.64 R30, [R2+0x18] ;  /* 0x00001800021e7984 */ /* 0x000f280000000a00 */
[----:B------:R-:W5:Y:S04]  /*1f7e0*/  LDS.U16 R20, [R2+0x30] ;  /* 0x0000300002147984 */ /* 0x000f680000000400 */
[----:B------:R-:W5:Y:S04]  /*1f7f0*/  LDS.64 R32, [R2+0x28] ;  /* 0x0000280002207984 */ /* 0x000f680000000a00 */
[----:B------:R0:W5:Y:S01]  /*1f800*/  LDS.64 R34, [R2+0x38] ;  /* 0x0000380002227984 */ /* 0x0001620000000a00 */
[----:B-1----:R-:W-:-:S04]  /*1f810*/  PRMT R22, R12, 0x9910, RZ ;  /* 0x000099100c167816 */ /* 0x002fc800000000ff */
[CC--:B------:R-:W-:Y:S02]  /*1f820*/  ISETP.NE.AND P5, PT, R27.reuse, R22.reuse, PT ;  /* 0x000000161b00720c */ /* 0x0c0fe40003fa5270 */
[----:B------:R-:W-:Y:S02]  /*1f830*/  ISETP.GE.AND P2, PT, R27, R22, PT ;  /* 0x000000161b00720c */ /* 0x000fe40003f46270 */
[----:B--2---:R-:W-:Y:S02]  /*1f840*/  PRMT R22, R14, 0x9910, RZ ;  /* 0x000099100e167816 */ /* 0x004fe400000000ff */
[----:B0-----:R-:W-:Y:S02]  /*1f850*/  ISETP.GE.U32.AND P3, PT, R8, R28, PT ;  /* 0x0000001c0800720c */ /* 0x001fe40003f66070 */
[----:B------:R-:W-:Y:S02]  /*1f860*/  SEL R2, RZ, 0xffffffff, !P2 ;  /* 0xffffffffff027807 */ /* 0x000fe40005000000 */
[----:B------:R-:W-:-:S02]  /*1f870*/  ISETP.NE.AND P6, PT, R37, R22, PT ;  /* 0x000000162500720c */ /* 0x000fc40003fc5270 */
[----:B------:R-:W-:Y:S02]  /*1f880*/  ISETP.GE.AND P2, PT, R37, R22, PT ;  /* 0x000000162500720c */ /* 0x000fe40003f46270 */
[----:B------:R-:W-:Y:S02]  /*1f890*/  ISETP.GE.AND.EX P3, PT, R9, R29, PT, P3 ;  /* 0x0000001d0900720c */ /* 0x000fe40003f66330 */
[----:B---3--:R-:W-:Y:S02]  /*1f8a0*/  PRMT R27, R16, 0x9910, RZ ;  /* 0x00009910101b7816 */ /* 0x008fe400000000ff */
[----:B------:R-:W-:Y:S02]  /*1f8b0*/  SEL R22, RZ, 0xffffffff, !P2 ;  /* 0xffffffffff167807 */ /* 0x000fe40005000000 */
[----:B----4-:R-:W-:Y:S02]  /*1f8c0*/  ISETP.GE.U32.AND P2, PT, R6, R30, PT ;  /* 0x0000001e0600720c */ /* 0x010fe40003f46070 */
[----:B------:R-:W-:-:S02]  /*1f8d0*/  @!P5 SEL R2, RZ, 0xffffffff, !P3 ;  /* 0xffffffffff02d807 */ /* 0x000fc40005800000 */
[CC--:B------:R-:W-:Y:S02]  /*1f8e0*/  ISETP.NE.AND P5, PT, R36.reuse, R27.reuse, PT ;  /* 0x0000001b2400720c */ /* 0x0c0fe40003fa5270 */
[----:B------:R-:W-:Y:S02]  /*1f8f0*/  ISETP.GE.AND P3, PT, R36, R27, PT ;  /* 0x0000001b2400720c */ /* 0x000fe40003f66270 */
[----:B------:R-:W-:Y:S02]  /*1f900*/  ISETP.GE.AND.EX P2, PT, R7, R31, PT, P2 ;  /* 0x0000001f0700720c */ /* 0x000fe40003f46320 */
[----:B------:R-:W-:Y:S02]  /*1f910*/  PRMT R37, R15, 0x9910, RZ ;  /* 0x000099100f257816 */ /* 0x000fe400000000ff */
[----:B-----5:R-:W-:Y:S02]  /*1f920*/  PRMT R36, R20, 0x9910, RZ ;  /* 0x0000991014247816 */ /* 0x020fe400000000ff */
[----:B------:R-:W-:-:S02]  /*1f930*/  SEL R27, RZ, 0xffffffff, !P3 ;  /* 0xffffffffff1b7807 */ /* 0x000fc40005800000 */
[----:B------:R-:W-:Y:S02]  /*1f940*/  ISETP.GE.U32.AND P3, PT, R18, R32, PT ;  /* 0x000000201200720c */ /* 0x000fe40003f66070 */
[----:B------:R-:W-:Y:S02]  /*1f950*/  @!P6 SEL R22, RZ, 0xffffffff, !P2 ;  /* 0xffffffffff16e807 */ /* 0x000fe40005000000 */
[----:B------:R-:W-:Y:S02]  /*1f960*/  ISETP.NE.AND P6, PT, R37, R36, PT ;  /* 0x000000242500720c */ /* 0x000fe40003fc5270 */
[----:B------:R-:W-:Y:S02]  /*1f970*/  ISETP.GE.AND.EX P3, PT, R19, R33, PT, P3 ;  /* 0x000000211300720c */ /* 0x000fe40003f66330 */
[----:B------:R-:W-:Y:S02]  /*1f980*/  ISETP.GE.U32.AND P2, PT, R0, R34, PT ;  /* 0x000000220000720c */ /* 0x000fe40003f46070 */
[----:B------:R-:W-:-:S02]  /*1f990*/  @!P5 SEL R27, RZ, 0xffffffff, !P3 ;  /* 0xffffffffff1bd807 */ /* 0x000fc40005800000 */
[----:B------:R-:W-:Y:S02]  /*1f9a0*/  ISETP.GE.AND P5, PT, R37, R36, PT ;  /* 0x000000242500720c */ /* 0x000fe40003fa6270 */
[----:B------:R-:W-:Y:S02]  /*1f9b0*/  ISETP.GE.AND.EX P2, PT, R3, R35, PT, P2 ;  /* 0x000000230300720c */ /* 0x000fe40003f46320 */
[----:B------:R-:W-:Y:S02]  /*1f9c0*/  LOP3.LUT R2, R2, 0x1, RZ, 0xc0, !PT ;  /* 0x0000000102027812 */ /* 0x000fe400078ec0ff */
[----:B------:R-:W-:Y:S02]  /*1f9d0*/  SEL R36, RZ, 0xffffffff, !P5 ;  /* 0xffffffffff247807 */ /* 0x000fe40006800000 */
[----:B------:R-:W-:Y:S02]  /*1f9e0*/  LOP3.LUT R22, R22, 0x1, RZ, 0xc0, !PT ;  /* 0x0000000116167812 */ /* 0x000fe400078ec0ff */
[----:B------:R-:W-:-:S02]  /*1f9f0*/  @!P6 SEL R36, RZ, 0xffffffff, !P2 ;  /* 0xffffffffff24e807 */ /* 0x000fc40005000000 */
[----:B------:R-:W-:Y:S02]  /*1fa00*/  ISETP.NE.U32.AND P3, PT, R2, 0x1, PT ;  /* 0x000000010200780c */ /* 0x000fe40003f65070 */
[----:B------:R-:W-:Y:S02]  /*1fa10*/  ISETP.NE.U32.AND P2, PT, R22, 0x1, PT ;  /* 0x000000011600780c */ /* 0x000fe40003f45070 */
[----:B------:R-:W-:Y:S02]  /*1fa20*/  LOP3.LUT R36, R36, 0x1, RZ, 0xc0, !PT ;  /* 0x0000000124247812 */ /* 0x000fe400078ec0ff */
[----:B------:R-:W-:Y:S02]  /*1fa30*/  SEL R9, R29, R9, !P3 ;  /* 0x000000091d097207 */ /* 0x000fe40005800000 */
[----:B------:R-:W-:Y:S02]  /*1fa40*/  SEL R6, R30, R6, !P2 ;  /* 0x000000061e067207 */ /* 0x000fe40005000000 */
[----:B------:R-:W-:-:S02]  /*1fa50*/  SEL R7, R31, R7, !P2 ;  /* 0x000000071f077207 */ /* 0x000fc40005000000 */
[----:B------:R-:W-:Y:S02]  /*1fa60*/  SEL R29, R14, R11, !P2 ;  /* 0x0000000b0e1d7207 */ /* 0x000fe40005000000 */
[----:B------:R-:W-:Y:S01]  /*1fa70*/  LOP3.LUT R2, R27, 0x1, RZ, 0xc0, !PT ;  /* 0x000000011b027812 */ /* 0x000fe200078ec0ff */
[----:B------:R2:W-:Y:S01]  /*1fa80*/  STS.64 [R10+0x18], R6 ;  /* 0x000018060a007388 */ /* 0x0005e20000000a00 */
[----:B------:R-:W-:Y:S02]  /*1fa90*/  ISETP.NE.U32.AND P2, PT, R36, 0x1, PT ;  /* 0x000000012400780c */ /* 0x000fe40003f45070 */
[----:B------:R-:W-:Y:S01]  /*1faa0*/  SEL R8, R28, R8, !P3 ;  /* 0x000000081c087207 */ /* 0x000fe20005800000 */
[----:B------:R2:W-:Y:S01]  /*1fab0*/  STS.U16 [R10+0x10], R29 ;  /* 0x0000101d0a007388 */ /* 0x0005e20000000400 */
[----:B------:R-:W-:Y:S02]  /*1fac0*/  SEL R27, R12, R21, !P3 ;  /* 0x000000150c1b7207 */ /* 0x000fe40005800000 */
[----:B------:R-:W-:Y:S01]  /*1fad0*/  ISETP.NE.U32.AND P3, PT, R2, 0x1, PT ;  /* 0x000000010200780c */ /* 0x000fe20003f65070 */
[----:B------:R2:W-:Y:S01]  /*1fae0*/  STS.64 [R10+0x8], R8 ;  /* 0x000008080a007388 */ /* 0x0005e20000000a00 */
[----:B------:R-:W-:-:S02]  /*1faf0*/  SEL R0, R34, R0, !P2 ;  /* 0x0000000022007207 */ /* 0x000fc40005000000 */
[----:B------:R-:W-:Y:S01]  /*1fb00*/  SEL R19, R33, R19, !P3 ;  /* 0x0000001321137207 */ /* 0x000fe20005800000 */
[----:B------:R2:W-:Y:S01]  /*1fb10*/  STS.U16 [R10], R27 ;  /* 0x0000001b0a007388 */ /* 0x0005e20000000400 */
[----:B------:R-:W-:Y:S01]  /*1fb20*/  SEL R18, R32, R18, !P3 ;  /* 0x0000001220127207 */ /* 0x000fe20005800000 */
[----:B------:R-:W-:Y:S01]  /*1fb30*/  IMAD.MOV.U32 R2, RZ, RZ, R0 ;  /* 0x000000ffff027224 */ /* 0x000fe200078e0000 */
        /* <DEDUP_REMOVED lines=8> */
[----:B------:R2:W-:Y:S01]  /*1fbc0*/  STS.U16 [R10+0x20], R31 ;  /* 0x0000201f0a007388 */ /* 0x0005e20000000400 */
[----:B------:R-:W-:-:S03]  /*1fbd0*/  PRMT R15, R33, 0x7610, R15 ;  /* 0x00007610210f7816 */ /* 0x000fc6000000000f */
[----:B------:R2:W-:Y:S04]  /*1fbe0*/  STS.U16 [R10+0x30], R33 ;  /* 0x000030210a007388 */ /* 0x0005e80000000400 */
.L_x_2394:
[----:B------:R-:W-:Y:S05]  /*1fbf0*/  BSYNC.RECONVERGENT B0 ;  /* 0x0000000000007941 */ /* 0x000fea0003800200 */
.L_x_2393:
[----:B--2---:R-:W-:Y:S01]  /*1fc00*/  IMAD.MOV.U32 R2, RZ, RZ, R38 ;  /* 0x000000ffff027224 */ /* 0x004fe200078e0026 */
[----:B------:R-:W-:Y:S06]  /*1fc10*/  @P4 BRA `(.L_x_2395) ;  /* 0xfffffff800ac4947 */ /* 0x000fec000383ffff */
.L_x_2392:
[----:B------:R-:W-:Y:S01]  /*1fc20*/  BAR.SYNC.DEFER_BLOCKING 0x0 ;  /* 0x0000000000007b1d */ /* 0x000fe20000010000 */
[----:B------:R-:W-:-:S09]  /*1fc30*/  UISETP.GE.U32.AND UP0, UPT, UR4, 0x2, UPT ;  /* 0x000000020400788c */ /* 0x000fd2000bf06070 */
[----:B------:R-:W-:Y:S05]  /*1fc40*/  BRA.U !UP0, `(.L_x_2391) ;  /* 0x0000000508147547 */ /* 0x000fea000b800000 */
[----:B--2---:R-:W-:-:S07]  /*1fc50*/  IMAD.MOV.U32 R2, RZ, RZ, 0x1 ;  /* 0x00000001ff027424 */ /* 0x004fce00078e00ff */
.L_x_2396:
[----:B-1----:R-:W-:Y:S01]  /*1fc60*/  PRMT R31, R21, 0x9910, RZ ;  /* 0x00009910151f7816 */ /* 0x002fe200000000ff */
[----:B------:R-:W1:Y:S01]  /*1fc70*/  SHFL.DOWN PT, R17, R8, R2, 0x1f ;  /* 0x08001f0208117589 */ /* 0x000e6200000e0000 */
[----:B------:R-:W-:Y:S02]  /*1fc80*/  PRMT R35, R11, 0x9910, RZ ;  /* 0x000099100b237816 */ /* 0x000fe400000000ff */
[----:B------:R-:W-:Y:S01]  /*1fc90*/  PRMT R38, R15, 0x9910, RZ ;  /* 0x000099100f267816 */ /* 0x000fe200000000ff */
[----:B0-----:R-:W0:Y:S01]  /*1fca0*/  SHFL.DOWN PT, R10, R31, R2, 0x1f ;  /* 0x08001f021f0a7589 */ /* 0x001e2200000e0000 */
[----:B------:R-:W-:-:S03]  /*1fcb0*/  PRMT R36, R13, 0x9910, RZ ;  /* 0x000099100d247816 */ /* 0x000fc600000000ff */
[----:B------:R-:W2:Y:S04]  /*1fcc0*/  SHFL.DOWN PT, R16, R35, R2, 0x1f ;  /* 0x08001f0223107589 */ /* 0x000ea800000e0000 */
[----:B------:R-:W3:Y:S04]  /*1fcd0*/  SHFL.DOWN PT, R12, R9, R2, 0x1f ;  /* 0x08001f02090c7589 */ /* 0x000ee800000e0000 */
[----:B------:R-:W4:Y:S04]  /*1fce0*/  SHFL.DOWN PT, R32, R38, R2, 0x1f ;  /* 0x08001f0226207589 */ /* 0x000f2800000e0000 */
[----:B------:R-:W5:Y:S04]  /*1fcf0*/  SHFL.DOWN PT, R27, R6, R2, 0x1f ;  /* 0x08001f02061b7589 */ /* 0x000f6800000e0000 */
[----:B------:R-:W5:Y:S01]  /*1fd00*/  SHFL.DOWN PT, R20, R7, R2, 0x1f ;  /* 0x08001f0207147589 */ /* 0x000f6200000e0000 */
[----:B-1----:R-:W-:-:S03]  /*1fd10*/  ISETP.GE.U32.AND P3, PT, R8, R17, PT ;  /* 0x000000110800720c */ /* 0x002fc60003f66070 */
[----:B------:R-:W1:Y:S01]  /*1fd20*/  SHFL.DOWN PT, R29, R18, R2, 0x1f ;  /* 0x08001f02121d7589 */ /* 0x000e6200000e0000 */
[----:B0-----:R-:W-:-:S03]  /*1fd30*/  PRMT R14, R10, 0x9910, RZ ;  /* 0x000099100a0e7816 */ /* 0x001fc600000000ff */
[----:B------:R-:W0:Y:S01]  /*1fd40*/  SHFL.DOWN PT, R28, R36, R2, 0x1f ;  /* 0x08001f02241c7589 */ /* 0x000e2200000e0000 */
[----:B--2---:R-:W-:Y:S02]  /*1fd50*/  PRMT R22, R16, 0x9910, RZ ;  /* 0x0000991010167816 */ /* 0x004fe400000000ff */
[----:B------:R-:W-:Y:S01]  /*1fd60*/  ISETP.NE.AND P5, PT, R31, R14, PT ;  /* 0x0000000e1f00720c */ /* 0x000fe20003fa5270 */
[----:B------:R-:W-:Y:S01]  /*1fd70*/  SHFL.DOWN PT, R30, R19, R2, 0x1f ;  /* 0x08001f02131e7589 */ /* 0x000fe200000e0000 */
[----:B---3--:R-:W-:Y:S02]  /*1fd80*/  ISETP.GE.AND.EX P3, PT, R9, R12, PT, P3 ;  /* 0x0000000c0900720c */ /* 0x008fe40003f66330 */
[----:B------:R-:W-:Y:S01]  /*1fd90*/  ISETP.NE.AND P4, PT, R35, R22, PT ;  /* 0x000000162300720c */ /* 0x000fe20003f85270 */
[----:B------:R-:W2:Y:S01]  /*1fda0*/  SHFL.DOWN PT, R33, R0, R2, 0x1f ;  /* 0x08001f0200217589 */ /* 0x000ea200000e0000 */
[----:B----4-:R-:W-:Y:S02]  /*1fdb0*/  PRMT R37, R32, 0x9910, RZ ;  /* 0x0000991020257816 */ /* 0x010fe400000000ff */
[----:B------:R-:W-:Y:S01]  /*1fdc0*/  ISETP.GE.AND P6, PT, R31, R14, PT ;  /* 0x0000000e1f00720c */ /* 0x000fe20003fc6270 */
[----:B------:R3:W4:Y:S01]  /*1fdd0*/  SHFL.DOWN PT, R34, R3, R2, 0x1f ;  /* 0x08001f0203227589 */ /* 0x00072200000e0000 */
[----:B-----5:R-:W-:-:S02]  /*1fde0*/  ISETP.GE.U32.AND P2, PT, R6, R27, PT ;  /* 0x0000001b0600720c */ /* 0x020fc40003f46070 */
[----:B------:R-:W-:Y:S02]  /*1fdf0*/  SEL R14, RZ, 0xffffffff, !P3 ;  /* 0xffffffffff0e7807 */ /* 0x000fe40005800000 */
[----:B------:R-:W-:Y:S01]  /*1fe00*/  ISETP.GE.AND P3, PT, R35, R22, PT ;  /* 0x000000162300720c */ /* 0x000fe20003f66270 */
[----:B------:R-:W-:Y:S01]  /*1fe10*/  IMAD.MOV.U32 R35, RZ, RZ, R37 ;  /* 0x000000ffff237224 */ /* 0x000fe200078e0025 */
[----:B------:R-:W-:Y:S02]  /*1fe20*/  ISETP.GE.AND.EX P2, PT, R7, R20, PT, P2 ;  /* 0x000000140700720c */ /* 0x000fe40003f46320 */
[----:B------:R-:W-:Y:S01]  /*1fe30*/  @P5 SEL R14, RZ, 0xffffffff, !P6 ;  /* 0xffffffffff0e5807 */ /* 0x000fe20007000000 */
[----:B---3--:R-:W-:Y:S01]  /*1fe40*/  IMAD.SHL.U32 R2, R2, 0x2, RZ ;  /* 0x0000000202027824 */ /* 0x008fe200078e00ff */
[----:B------:R-:W-:Y:S02]  /*1fe50*/  SEL R22, RZ, 0xffffffff, !P2 ;  /* 0xffffffffff167807 */ /* 0x000fe40005000000 */
[----:B-1----:R-:W-:-:S02]  /*1fe60*/  ISETP.GE.U32.AND P2, PT, R18, R29, PT ;  /* 0x0000001d1200720c */ /* 0x002fc40003f46070 */
[----:B------:R-:W-:Y:S02]  /*1fe70*/  ISETP.NE.AND P6, PT, R38, R35, PT ;  /* 0x000000232600720c */ /* 0x000fe40003fc5270 */
[----:B0-----:R-:W-:Y:S02]  /*1fe80*/  PRMT R31, R28, 0x9910, RZ ;  /* 0x000099101c1f7816 */ /* 0x001fe400000000ff */
[----:B------:R-:W-:Y:S02]  /*1fe90*/  @P4 SEL R22, RZ, 0xffffffff, !P3 ;  /* 0xffffffffff164807 */ /* 0x000fe40005800000 */
[----:B--2---:R-:W-:Y:S02]  /*1fea0*/  ISETP.GE.U32.AND P3, PT, R0, R33, PT ;  /* 0x000000210000720c */ /* 0x004fe40003f66070 */
[----:B------:R-:W-:Y:S02]  /*1feb0*/  ISETP.GE.AND.EX P2, PT, R19, R30, PT, P2 ;  /* 0x0000001e1300720c */ /* 0x000fe40003f46320 */
[----:B------:R-:W-:-:S02]  /*1fec0*/  ISETP.NE.AND P5, PT, R36, R31, PT ;  /* 0x0000001f2400720c */ /* 0x000fc40003fa5270 */
[----:B------:R-:W-:Y:S02]  /*1fed0*/  ISETP.GE.AND P4, PT, R36, R31, PT ;  /* 0x0000001f2400720c */ /* 0x000fe40003f86270 */
[----:B----4-:R-:W-:Y:S02]  /*1fee0*/  ISETP.GE.AND.EX P3, PT, R3, R34, PT, P3 ;  /* 0x000000220300720c */ /* 0x010fe40003f66330 */
[----:B------:R-:W-:Y:S02]  /*1fef0*/  SEL R31, RZ, 0xffffffff, !P2 ;  /* 0xffffffffff1f7807 */ /* 0x000fe40005000000 */
[----:B------:R-:W-:Y:S02]  /*1ff00*/  ISETP.GE.AND P2, PT, R38, R35, PT ;  /* 0x000000232600720c */ /* 0x000fe40003f46270 */
[----:B------:R-:W-:Y:S02]  /*1ff10*/  LOP3.LUT R14, R14, 0x1, RZ, 0xc0, !PT ;  /* 0x000000010e0e7812 */ /* 0x000fe400078ec0ff */
[----:B------:R-:W-:-:S02]  /*1ff20*/  SEL R35, RZ, 0xffffffff, !P3 ;  /* 0xffffffffff237807 */ /* 0x000fc40005800000 */
[----:B------:R-:W-:Y:S02]  /*1ff30*/  @P6 SEL R35, RZ, 0xffffffff, !P2 ;  /* 0xffffffffff236807 */ /* 0x000fe40005000000 */
[----:B------:R-:W-:Y:S02]  /*1ff40*/  ISETP.NE.U32.AND P2, PT, R14, 0x1, PT ;  /* 0x000000010e00780c */ /* 0x000fe40003f45070 */
[----:B------:R-:W-:Y:S02]  /*1ff50*/  @P5 SEL R31, RZ, 0xffffffff, !P4 ;  /* 0xffffffffff1f5807 */ /* 0x000fe40006000000 */
[----:B------:R-:W-:Y:S02]  /*1ff60*/  SEL R21, R10, R21, !P2 ;  /* 0x000000150a157207 */ /* 0x000fe40005000000 */
[----:B------:R-:W-:Y:S02]  /*1ff70*/  SEL R8, R17, R8, !P2 ;  /* 0x0000000811087207 */ /* 0x000fe40005000000 */
[----:B------:R-:W-:-:S02]  /*1ff80*/  SEL R9, R12, R9, !P2 ;  /* 0x000000090c097207 */ /* 0x000fc40005000000 */
[----:B------:R-:W-:Y:S02]  /*1ff90*/  ISETP.GE.AND P2, PT, R2, UR4, PT ;  /* 0x0000000402007c0c */ /* 0x000fe4000bf46270 */
        /* <DEDUP_REMOVED lines=16> */
.L_x_2391:
[----:B------:R-:W-:Y:S05]  /*200a0*/  @!P1 EXIT ;  /* 0x000000000000994d */ /* 0x000fea0003800000 */
[----:B------:R-:W3:Y:S02]  /*200b0*/  LDCU.U8 UR4, c[0x0][0x7a0] ;  /* 0x0000f400ff0477ac */ /* 0x000ee40008000000 */
[----:B---3--:R-:W-:-:S09]  /*200c0*/  UISETP.NE.AND UP0, UPT, UR4, URZ, UPT ;  /* 0x000000ff0400728c */ /* 0x008fd2000bf05270 */
[----:B------:R-:W-:Y:S05]  /*200d0*/  BRA.U !UP0, `(.L_x_2397) ;  /* 0x0000000108247547 */ /* 0x000fea000b800000 */
[----:B------:R-:W0:Y:S02]  /*200e0*/  LDCU.64 UR4, c[0x0][0x798] ;  /* 0x0000f300ff0477ac */ /* 0x000e240008000a00 */
[----:B012---:R-:W-:Y:S02]  /*200f0*/  IADD3 R8, P1, PT, R8, UR4, RZ ;  /* 0x0000000408087c10 */ /* 0x007fe4000ff3e0ff */
[----:B------:R-:W-:Y:S02]  /*20100*/  IADD3 R6, P2, PT, R6, UR4, RZ ;  /* 0x0000000406067c10 */ /* 0x000fe4000ff5e0ff */
[----:B------:R-:W-:Y:S02]  /*20110*/  IADD3 R18, P3, PT, R18, UR4, RZ ;  /* 0x0000000412127c10 */ /* 0x000fe4000ff7e0ff */
[----:B------:R-:W-:Y:S02]  /*20120*/  IADD3 R0, P4, PT, R0, UR4, RZ ;  /* 0x0000000400007c10 */ /* 0x000fe4000ff9e0ff */
[----:B------:R-:W-:-:S02]  /*20130*/  IADD3.X R9, PT, PT, R9, UR5, RZ, P1, !PT ;  /* 0x0000000509097c10 */ /* 0x000fc40008ffe4ff */
[----:B------:R-:W-:Y:S02]  /*20140*/  IADD3.X R7, PT, PT, R7, UR5, RZ, P2, !PT ;  /* 0x0000000507077c10 */ /* 0x000fe400097fe4ff */
[----:B------:R-:W-:Y:S02]  /*20150*/  IADD3.X R19, PT, PT, R19, UR5, RZ, P3, !PT ;  /* 0x0000000513137c10 */ /* 0x000fe40009ffe4ff */
[----:B------:R-:W-:-:S07]  /*20160*/  IADD3.X R3, PT, PT, R3, UR5, RZ, P4, !PT ;  /* 0x0000000503037c10 */ /* 0x000fce000a7fe4ff */
.L_x_2397:
[----:B------:R-:W-:Y:S05]  /*20170*/  @!P0 BRA `(.L_x_2398) ;  /* 0x0000000800ec8947 */ /* 0x000fea0003800000 */
[----:B------:R-:W-:Y:S05]  /*20180*/  BRA.U !UP0, `(.L_x_2399) ;  /* 0x0000000108547547 */ /* 0x000fea000b800000 */
[----:B------:R-:W-:Y:S01]  /*20190*/  MOV R0, 0x0 ;  /* 0x0000000000007802 */ /* 0x000fe20000000f00 */
[----:B------:R-:W3:Y:S01]  /*201a0*/  LDCU.64 UR4, c[0x4][0x3c8] ;  /* 0x01007900ff0477ac */ /* 0x000ee20008000a00 */
[----:B012---:R-:W-:Y:S02]  /*201b0*/  IMAD.MOV.U32 R8, RZ, RZ, 0x2dd ;  /* 0x000002ddff087424 */ /* 0x007fe400078e00ff */
[----:B------:R0:W1:Y:S01]  /*201c0*/  LDC.64 R2, c[0x4][R0] ;  /* 0x0100000000027b82 */ /* 0x0000620000000a00 */
[----:B------:R-:W2:Y:S01]  /*201d0*/  LDCU.64 UR8, c[0x4][0x3c0] ;  /* 0x01007800ff0877ac */ /* 0x000ea20008000a00 */
[----:B------:R-:W-:Y:S02]  /*201e0*/  IMAD.MOV.U32 R12, RZ, RZ, 0x1 ;  /* 0x00000001ff0c7424 */ /* 0x000fe400078e00ff */
[----:B------:R-:W-:Y:S01]  /*201f0*/  IMAD.MOV.U32 R13, RZ, RZ, RZ ;  /* 0x000000ffff0d7224 */ /* 0x000fe200078e00ff */
[----:B------:R-:W4:Y:S01]  /*20200*/  LDCU.64 UR6, c[0x4][0x1f0] ;  /* 0x01003e00ff0677ac */ /* 0x000f220008000a00 */
[----:B---3--:R-:W-:-:S02]  /*20210*/  IMAD.U32 R4, RZ, RZ, UR4 ;  /* 0x00000004ff047e24 */ /* 0x008fc4000f8e00ff */
[----:B------:R-:W-:Y:S02]  /*20220*/  IMAD.U32 R5, RZ, RZ, UR5 ;  /* 0x00000005ff057e24 */ /* 0x000fe4000f8e00ff */
[----:B--2---:R-:W-:Y:S02]  /*20230*/  IMAD.U32 R6, RZ, RZ, UR8 ;  /* 0x00000008ff067e24 */ /* 0x004fe4000f8e00ff */
[----:B------:R-:W-:Y:S02]  /*20240*/  IMAD.U32 R7, RZ, RZ, UR9 ;  /* 0x00000009ff077e24 */ /* 0x000fe4000f8e00ff */
[----:B----4-:R-:W-:Y:S02]  /*20250*/  IMAD.U32 R10, RZ, RZ, UR6 ;  /* 0x00000006ff0a7e24 */ /* 0x010fe4000f8e00ff */
[----:B0-----:R-:W-:-:S07]  /*20260*/  IMAD.U32 R11, RZ, RZ, UR7 ;  /* 0x00000007ff0b7e24 */ /* 0x001fce000f8e00ff */
[----:B------:R-:W-:-:S07]  /*20270*/  LEPC R20, `(.L_x_2400) ;  /* 0x000000001014794e */ /* 0x000fce0000000000 */
[----:B-1----:R-:W-:Y:S05]  /*20280*/  CALL.ABS.NOINC R2 ;  /* 0x0000000002007343 */ /* 0x002fea0003c00000 */
.L_x_2400:
[----:B------:R-:W-:Y:S02]  /*20290*/  CS2R R8, SRZ ;  /* 0x0000000000087805 */ /* 0x000fe4000001ff00 */
[----:B------:R-:W-:Y:S02]  /*202a0*/  CS2R R6, SRZ ;  /* 0x0000000000067805 */ /* 0x000fe4000001ff00 */
[----:B------:R-:W-:Y:S01]  /*202b0*/  CS2R R18, SRZ ;  /* 0x0000000000127805 */ /* 0x000fe2000001ff00 */
[----:B------:R-:W-:Y:S02]  /*202c0*/  IMAD.MOV.U32 R0, RZ, RZ, RZ ;  /* 0x000000ffff007224 */ /* 0x000fe400078e00ff */
[----:B------:R-:W-:-:S07]  /*202d0*/  IMAD.MOV.U32 R3, RZ, RZ, RZ ;  /* 0x000000ffff037224 */ /* 0x000fce00078e00ff */
.L_x_2399:
[----:B------:R-:W3:Y:S01]  /*202e0*/  LDCU.U8 UR4, c[0x0][0x7a1] ;  /* 0x0000f420ff0477ac */ /* 0x000ee20008000000 */
[----:B------:R-:W-:Y:S02]  /*202f0*/  IMAD.MOV.U32 R16, RZ, RZ, R8 ;  /* 0x000000ffff107224 */ /* 0x000fe400078e0008 */
[----:B------:R-:W-:Y:S02]  /*20300*/  IMAD.MOV.U32 R17, RZ, RZ, R9 ;  /* 0x000000ffff117224 */ /* 0x000fe400078e0009 */
[----:B01----:R-:W-:Y:S02]  /*20310*/  IMAD.MOV.U32 R28, RZ, RZ, R6 ;  /* 0x000000ffff1c7224 */ /* 0x003fe400078e0006 */
[----:B------:R-:W-:Y:S02]  /*20320*/  IMAD.MOV.U32 R29, RZ, RZ, R7 ;  /* 0x000000ffff1d7224 */ /* 0x000fe400078e0007 */
[----:B------:R-:W-:Y:S02]  /*20330*/  IMAD.MOV.U32 R30, RZ, RZ, R0 ;  /* 0x000000ffff1e7224 */ /* 0x000fe400078e0000 */
[----:B------:R-:W-:Y:S01]  /*20340*/  IMAD.MOV.U32 R31, RZ, RZ, R3 ;  /* 0x000000ffff1f7224 */ /* 0x000fe200078e0003 */
[----:B---3--:R-:W-:-:S09]  /*20350*/  UISETP.NE.AND UP0, UPT, UR4, URZ, UPT ;  /* 0x000000ff0400728c */ /* 0x008fd2000bf05270 */
[----:B------:R-:W-:Y:S05]  /*20360*/  BRA.U !UP0, `(.L_x_2401) ;  /* 0x0000000508787547 */ /* 0x000fea000b800000 */
[----:B------:R-:W0:Y:S02]  /*20370*/  LDCU UR4, c[0x0][0x7a4] ;  /* 0x0000f480ff0477ac */ /* 0x000e240008000800 */
[----:B0-----:R-:W-:-:S09]  /*20380*/  UISETP.NE.AND UP0, UPT, UR4, 0x1, UPT ;  /* 0x000000010400788c */ /* 0x001fd2000bf05270 */
[----:B------:R-:W-:Y:S05]  /*20390*/  BRA.U !UP0, `(.L_x_2402) ;  /* 0x0000000108907547 */ /* 0x000fea000b800000 */
[----:B------:R-:W-:Y:S01]  /*203a0*/  MOV R22, 0x0 ;  /* 0x0000000000167802 */ /* 0x000fe20000000f00 */
[----:B------:R-:W0:Y:S01]  /*203b0*/  LDCU.64 UR4, c[0x4][0x3d8] ;  /* 0x01007b00ff0477ac */ /* 0x000e220008000a00 */
[----:B--2---:R-:W-:Y:S02]  /*203c0*/  IMAD.MOV.U32 R8, RZ, RZ, 0x2ef ;  /* 0x000002efff087424 */ /* 0x004fe400078e00ff */
        /* <DEDUP_REMOVED lines=13> */
.L_x_2403:
        /* <DEDUP_REMOVED lines=19> */
.L_x_2404:
[----:B------:R-:W-:Y:S05]  /*205d0*/  BRA `(.L_x_2405) ;  /* 0x0000000000107947 */ /* 0x000fea0003800000 */
.L_x_2402:
[----:B------:R-:W2:Y:S02]  /*205e0*/  LDCU.64 UR4, c[0x0][0x770] ;  /* 0x0000ee00ff0477ac */ /* 0x000ea40008000a00 */
[----:B--2---:R-:W-:-:S05]  /*205f0*/  IADD3 R2, P0, PT, R23, UR4, RZ ;  /* 0x0000000417027c10 */ /* 0x004fca000ff1e0ff */
[----:B------:R-:W-:-:S05]  /*20600*/  IMAD.X R3, RZ, RZ, UR5, P0 ;  /* 0x00000005ff037e24 */ /* 0x000fca00080e06ff */
[----:B------:R0:W-:Y:S03]  /*20610*/  STG.E.64 desc[UR36][R2.64], R16 ;  /* 0x0000001002007986 */ /* 0x0001e6000c101b24 */
.L_x_2405:
        /* <DEDUP_REMOVED lines=14> */
[----:B------:R-:W5:Y:S01]  /*20700*/  LDCU.64 UR8, c[0x4][0x200] ;  /* 0x01004000ff0877ac */ /* 0x000f620008000a00 */
[----:B0-----:R-:W-:-:S02]  /*20710*/  IMAD.U32 R4, RZ, RZ, UR4 ;  /* 0x00000004ff047e24 */ /* 0x001fc4000f8e00ff */
[----:B------:R-:W-:Y:S02]  /*20720*/  IMAD.U32 R5, RZ, RZ, UR5 ;  /* 0x00000005ff057e24 */ /* 0x000fe4000f8e00ff */
[----:B----4-:R-:W-:Y:S02]  /*20730*/  IMAD.U32 R6, RZ, RZ, UR6 ;  /* 0x00000006ff067e24 */ /* 0x010fe4000f8e00ff */
[----:B------:R-:W-:Y:S02]  /*20740*/  IMAD.U32 R7, RZ, RZ, UR7 ;  /* 0x00000007ff077e24 */ /* 0x000fe4000f8e00ff */
[----:B-----5:R-:W-:Y:S02]  /*20750*/  IMAD.U32 R10, RZ, RZ, UR8 ;  /* 0x00000008ff0a7e24 */ /* 0x020fe4000f8e00ff */
[----:B--2---:R-:W-:-:S07]  /*20760*/  IMAD.U32 R11, RZ, RZ, UR9 ;  /* 0x00000009ff0b7e24 */ /* 0x004fce000f8e00ff */
[----:B------:R-:W-:-:S07]  /*20770*/  LEPC R20, `(.L_x_2407) ;  /* 0x000000001014794e */ /* 0x000fce0000000000 */
[----:B-1-3--:R-:W-:Y:S05]  /*20780*/  CALL.ABS.NOINC R2 ;  /* 0x0000000002007343 */ /* 0x00afea0003c00000 */
.L_x_2407:
        /* <DEDUP_REMOVED lines=19> */
.L_x_2408:
[----:B------:R-:W-:Y:S05]  /*208c0*/  BRA `(.L_x_2409) ;  /* 0x00000000000c7947 */ /* 0x000fea0003800000 */
.L_x_2406:
[----:B0-----:R-:W-:-:S05]  /*208d0*/  IADD3 R2, P0, PT, R25, UR6, RZ ;  /* 0x0000000619027c10 */ /* 0x001fca000ff1e0ff */
[----:B------:R-:W-:-:S05]  /*208e0*/  IMAD.X R3, RZ, RZ, UR7, P0 ;  /* 0x00000007ff037e24 */ /* 0x000fca00080e06ff */
[----:B------:R0:W-:Y:S03]  /*208f0*/  STG.E.64 desc[UR36][R2.64], R18 ;  /* 0x0000001202007986 */ /* 0x0001e6000c101b24 */
.L_x_2409:
[----:B------:R-:W2:Y:S02]  /*20900*/  LDCU.64 UR4, c[0x0][0x770] ;  /* 0x0000ee00ff0477ac */ /* 0x000ea40008000a00 */
[----:B--2---:R-:W-:-:S05]  /*20910*/  IADD3 R24, P0, PT, R24, UR4, RZ ;  /* 0x0000000418187c10 */ /* 0x004fca000ff1e0ff */
[----:B------:R-:W-:-:S05]  /*20920*/  IMAD.X R25, RZ, RZ, UR5, P0 ;  /* 0x00000005ff197e24 */ /* 0x000fca00080e06ff */
[----:B------:R-:W-:Y:S01]  /*20930*/  STG.E.64 desc[UR36][R24.64], R30 ;  /* 0x0000001e18007986 */ /* 0x000fe2000c101b24 */
[----:B------:R-:W-:Y:S05]  /*20940*/  EXIT ;  /* 0x000000000000794d */ /* 0x000fea0003800000 */
.L_x_2401:
[----:B--2---:R-:W-:Y:S01]  /*20950*/  MOV R2, 0x0 ;  /* 0x0000000000027802 */ /* 0x004fe20000000f00 */
        /* <DEDUP_REMOVED lines=15> */
.L_x_2410:
        /* <DEDUP_REMOVED lines=15> */
.L_x_2411:
        /* <DEDUP_REMOVED lines=15> */
.L_x_2412:
        /* <DEDUP_REMOVED lines=15> */
.L_x_2413:
[----:B------:R-:W-:Y:S05]  /*20d20*/  EXIT ;  /* 0x000000000000794d */ /* 0x000fea0003800000 */
.L_x_2398:
[----:B------:R-:W3:Y:S02]  /*20d30*/  LDCU.U8 UR4, c[0x0][0x7a1] ;  /* 0x0000f420ff0477ac */ /* 0x000ee40008000000 */
[----:B---3--:R-:W-:Y:S01]  /*20d40*/  UISETP.NE.AND UP1, UPT, UR4, URZ, UPT ;  /* 0x000000ff0400728c */ /* 0x008fe2000bf25270 */
[----:B------:R-:W-:Y:S10]  /*20d50*/  BRA.U !UP0, `(.L_x_2414) ;  /* 0x0000000108f07547 */ /* 0x000ff4000b800000 */
[----:B--2---:R-:W2:Y:S04]  /*20d60*/  LDG.E.U16 R2, desc[UR36][R4.64] ;  /* 0x0000002404027981 */ /* 0x004ea8000c1e1500 */
[----:B------:R-:W3:Y:S04]  /*20d70*/  LDG.E.U16 R12, desc[UR36][R4.64+0x10] ;  /* 0x00001024040c7981 */ /* 0x000ee8000c1e1500 */
[----:B------:R-:W4:Y:S04]  /*20d80*/  LDG.E.64 R16, desc[UR36][R4.64+0x8] ;  /* 0x0000082404107981 */ /* 0x000f28000c1e1b00 */
[----:B------:R-:W5:Y:S04]  /*20d90*/  LDG.E.U16 R20, desc[UR36][R4.64+0x20] ;  /* 0x0000202404147981 */ /* 0x000f68000c1e1500 */
[----:B------:R-:W5:Y:S04]  /*20da0*/  LDG.E.U16 R34, desc[UR36][R4.64+0x30] ;  /* 0x0000302404227981 */ /* 0x000f68000c1e1500 */
[----:B01----:R-:W5:Y:S04]  /*20db0*/  LDG.E.64 R28, desc[UR36][R4.64+0x18] ;  /* 0x00001824041c7981 */ /* 0x003f68000c1e1b00 */
[----:B------:R-:W5:Y:S04]  /*20dc0*/  LDG.E.64 R30, desc[UR36][R4.64+0x28] ;  /* 0x00002824041e7981 */ /* 0x000f68000c1e1b00 */
[----:B------:R-:W5:Y:S01]  /*20dd0*/  LDG.E.64 R32, desc[UR36][R4.64+0x38] ;  /* 0x0000382404207981 */ /* 0x000f62000c1e1b00 */
[----:B------:R-:W-:-:S02]  /*20de0*/  PRMT R27, R21, 0x9910, RZ ;  /* 0x00009910151b7816 */ /* 0x000fc400000000ff */
[----:B------:R-:W-:Y:S02]  /*20df0*/  PRMT R35, R11, 0x9910, RZ ;  /* 0x000099100b237816 */ /* 0x000fe400000000ff */
[----:B--2---:R-:W-:-:S04]  /*20e00*/  PRMT R10, R2, 0x9910, RZ ;  /* 0x00009910020a7816 */ /* 0x004fc800000000ff */
[-C--:B------:R-:W-:Y:S02]  /*20e10*/  ISETP.NE.AND P6, PT, R10, R27.reuse, PT ;  /* 0x0000001b0a00720c */ /* 0x080fe40003fc5270 */
[----:B---3--:R-:W-:Y:S02]  /*20e20*/  PRMT R14, R12, 0x9910, RZ ;  /* 0x000099100c0e7816 */ /* 0x008fe400000000ff */
[----:B----4-:R-:W-:Y:S02]  /*20e30*/  ISETP.GE.U32.AND P5, PT, R16, R8, PT ;  /* 0x000000081000720c */ /* 0x010fe40003fa6070 */
[----:B------:R-:W-:Y:S02]  /*20e40*/  ISETP.GE.AND P1, PT, R10, R27, PT ;  /* 0x0000001b0a00720c */ /* 0x000fe40003f26270 */
[CC--:B------:R-:W-:Y:S02]  /*20e50*/  ISETP.NE.AND P3, PT, R14.reuse, R35.reuse, PT ;  /* 0x000000230e00720c */ /* 0x0c0fe40003f65270 */
[----:B------:R-:W-:-:S02]  /*20e60*/  ISETP.GE.AND P0, PT, R14, R35, PT ;  /* 0x000000230e00720c */ /* 0x000fc40003f06270 */
[----:B------:R-:W-:Y:S02]  /*20e70*/  ISETP.GE.AND.EX P5, PT, R17, R9, PT, P5 ;  /* 0x000000091100720c */ /* 0x000fe40003fa6350 */
[----:B------:R-:W-:Y:S02]  /*20e80*/  PRMT R27, R13, 0x9910, RZ ;  /* 0x000099100d1b7816 */ /* 0x000fe400000000ff */
[----:B------:R-:W-:Y:S02]  /*20e90*/  PRMT R35, R15, 0x9910, RZ ;  /* 0x000099100f237816 */ /* 0x000fe400000000ff */
[----:B-----5:R-:W-:Y:S02]  /*20ea0*/  PRMT R14, R20, 0x9910, RZ ;  /* 0x00009910140e7816 */ /* 0x020fe400000000ff */
[----:B------:R-:W-:Y:S02]  /*20eb0*/  PRMT R22, R34, 0x9910, RZ ;  /* 0x0000991022167816 */ /* 0x000fe400000000ff */
[----:B------:R-:W-:-:S02]  /*20ec0*/  SEL R10, RZ, 0xffffffff, !P1 ;  /* 0xffffffffff0a7807 */ /* 0x000fc40004800000 */
[----:B------:R-:W-:Y:S02]  /*20ed0*/  @!P6 SEL R10, RZ, 0xffffffff, !P5 ;  /* 0xffffffffff0ae807 */ /* 0x000fe40006800000 */
[CC--:B------:R-:W-:Y:S02]  /*20ee0*/  ISETP.NE.AND P4, PT, R14.reuse, R27.reuse, PT ;  /* 0x0000001b0e00720c */ /* 0x0c0fe40003f85270 */
[----:B------:R-:W-:Y:S02]  /*20ef0*/  ISETP.GE.AND P2, PT, R14, R27, PT ;  /* 0x0000001b0e00720c */ /* 0x000fe40003f46270 */
[----:B------:R-:W-:Y:S02]  /*20f00*/  ISETP.GE.U32.AND P1, PT, R28, R6, PT ;  /* 0x000000061c00720c */ /* 0x000fe40003f26070 */
[CC--:B------:R-:W-:Y:S02]  /*20f10*/  ISETP.NE.AND P5, PT, R22.reuse, R35.reuse, PT ;  /* 0x000000231600720c */ /* 0x0c0fe40003fa5270 */
[----:B------:R-:W-:-:S02]  /*20f20*/  ISETP.GE.AND P6, PT, R22, R35, PT ;  /* 0x000000231600720c */ /* 0x000fc40003fc6270 */
[----:B------:R-:W-:Y:S02]  /*20f30*/  SEL R14, RZ, 0xffffffff, !P0 ;  /* 0xffffffffff0e7807 */ /* 0x000fe40004000000 */
[----:B------:R-:W-:Y:S02]  /*20f40*/  ISETP.GE.AND.EX P1, PT, R29, R7, PT, P1 ;  /* 0x000000071d00720c */ /* 0x000fe40003f26310 */
[----:B------:R-:W-:Y:S02]  /*20f50*/  SEL R22, RZ, 0xffffffff, !P2 ;  /* 0xffffffffff167807 */ /* 0x000fe40005000000 */
[----:B------:R-:W-:Y:S02]  /*20f60*/  ISETP.GE.U32.AND P0, PT, R30, R18, PT ;  /* 0x000000121e00720c */ /* 0x000fe40003f06070 */
[----:B------:R-:W-:Y:S02]  /*20f70*/  ISETP.GE.U32.AND P2, PT, R32, R0, PT ;  /* 0x000000002000720c */ /* 0x000fe40003f46070 */
[----:B------:R-:W-:-:S02]  /*20f80*/  LOP3.LUT R10, R10, 0x1, RZ, 0xc0, !PT ;  /* 0x000000010a0a7812 */ /* 0x000fc400078ec0ff */
[----:B------:R-:W-:Y:S02]  /*20f90*/  @!P3 SEL R14, RZ, 0xffffffff, !P1 ;  /* 0xffffffffff0eb807 */ /* 0x000fe40004800000 */
[----:B------:R-:W-:Y:S02]  /*20fa0*/  ISETP.GE.AND.EX P0, PT, R31, R19, PT, P0 ;  /* 0x000000131f00720c */ /* 0x000fe40003f06300 */
[----:B------:R-:W-:Y:S02]  /*20fb0*/  ISETP.GE.AND.EX P2, PT, R33, R3, PT, P2 ;  /* 0x000000032100720c */ /* 0x000fe40003f46320 */
[----:B------:R-:W-:Y:S02]  /*20fc0*/  ISETP.NE.U32.AND P1, PT, R10, 0x1, PT ;  /* 0x000000010a00780c */ /* 0x000fe40003f25070 */
[----:B------:R-:W-:Y:S02]  /*20fd0*/  SEL R10, RZ, 0xffffffff, !P6 ;  /* 0xffffffffff0a7807 */ /* 0x000fe40007000000 */
[----:B------:R-:W-:-:S02]  /*20fe0*/  LOP3.LUT R14, R14, 0x1, RZ, 0xc0, !PT ;  /* 0x000000010e0e7812 */ /* 0x000fc400078ec0ff */
[----:B------:R-:W-:Y:S02]  /*20ff0*/  @!P4 SEL R22, RZ, 0xffffffff, !P0 ;  /* 0xffffffffff16c807 */ /* 0x000fe40004000000 */
[----:B------:R-:W-:Y:S02]  /*21000*/  @!P5 SEL R10, RZ, 0xffffffff, !P2 ;  /* 0xffffffffff0ad807 */ /* 0x000fe40005000000 */
[----:B------:R-:W-:Y:S02]  /*21010*/  ISETP.NE.U32.AND P0, PT, R14, 0x1, PT ;  /* 0x000000010e00780c */ /* 0x000fe40003f05070 */
[----:B------:R-:W-:Y:S02]  /*21020*/  LOP3.LUT R22, R22, 0x1, RZ, 0xc0, !PT ;  /* 0x0000000116167812 */ /* 0x000fe400078ec0ff */
[----:B------:R-:W-:Y:S02]  /*21030*/  LOP3.LUT R10, R10, 0x1, RZ, 0xc0, !PT ;  /* 0x000000010a0a7812 */ /* 0x000fe400078ec0ff */
[----:B------:R-:W-:-:S02]  /*21040*/  SEL R8, R8, R16, !P1 ;  /* 0x0000001008087207 */ /* 0x000fc40004800000 */
[----:B------:R-:W-:Y:S02]  /*21050*/  SEL R9, R9, R17, !P1 ;  /* 0x0000001109097207 */ /* 0x000fe40004800000 */
[----:B------:R-:W-:Y:S02]  /*21060*/  SEL R21, R21, R2, !P1 ;  /* 0x0000000215157207 */ /* 0x000fe40004800000 */
[----:B------:R-:W-:Y:S02]  /*21070*/  SEL R6, R6, R28, !P0 ;  /* 0x0000001c06067207 */ /* 0x000fe40004000000 */
[----:B------:R-:W-:Y:S02]  /*21080*/  SEL R7, R7, R29, !P0 ;  /* 0x0000001d07077207 */ /* 0x000fe40004000000 */
[----:B------:R-:W-:Y:S02]  /*21090*/  SEL R11, R11, R12, !P0 ;  /* 0x0000000c0b0b7207 */ /* 0x000fe40004000000 */
        /* <DEDUP_REMOVED lines=8> */
.L_x_2414:
[----:B------:R-:W-:Y:S02]  /*21120*/  IMAD.MOV.U32 R16, RZ, RZ, R8 ;  /* 0x000000ffff107224 */ /* 0x000fe400078e0008 */
[----:B------:R-:W-:Y:S02]  /*21130*/  IMAD.MOV.U32 R17, RZ, RZ, R9 ;  /* 0x000000ffff117224 */ /* 0x000fe400078e0009 */
[----:B01----:R-:W-:Y:S02]  /*21140*/  IMAD.MOV.U32 R28, RZ, RZ, R6 ;  /* 0x000000ffff1c7224 */ /* 0x003fe400078e0006 */
[----:B------:R-:W-:Y:S02]  /*21150*/  IMAD.MOV.U32 R29, RZ, RZ, R7 ;  /* 0x000000ffff1d7224 */ /* 0x000fe400078e0007 */
[----:B------:R-:W-:Y:S02]  /*21160*/  IMAD.MOV.U32 R30, RZ, RZ, R0 ;  /* 0x000000ffff1e7224 */ /* 0x000fe400078e0000 */
[----:B------:R-:W-:Y:S01]  /*21170*/  IMAD.MOV.U32 R31, RZ, RZ, R3 ;  /* 0x000000ffff1f7224 */ /* 0x000fe200078e0003 */
[----:B------:R-:W-:Y:S06]  /*21180*/  BRA.U !UP1, `(.L_x_2415) ;  /* 0x0000000509787547 */ /* 0x000fec000b800000 */
[----:B------:R-:W0:Y:S02]  /*21190*/  LDCU UR4, c[0x0][0x7a4] ;  /* 0x0000f480ff0477ac */ /* 0x000e240008000800 */
[----:B0-----:R-:W-:-:S09]  /*211a0*/  UISETP.NE.AND UP0, UPT, UR4, 0x1, UPT ;  /* 0x000000010400788c */ /* 0x001fd2000bf05270 */
[----:B------:R-:W-:Y:S05]  /*211b0*/  BRA.U !UP0, `(.L_x_2416) ;  /* 0x0000000108907547 */ /* 0x000fea000b800000 */
        /* <DEDUP_REMOVED lines=16> */
.L_x_2417:
        /* <DEDUP_REMOVED lines=19> */
.L_x_2418:
[----:B------:R-:W-:Y:S05]  /*213f0*/  BRA `(.L_x_2419) ;  /* 0x0000000000107947 */ /* 0x000fea0003800000 */
.L_x_2416:
[----:B------:R-:W2:Y:S02]  /*21400*/  LDCU.64 UR4, c[0x0][0x770] ;  /* 0x0000ee00ff0477ac */ /* 0x000ea40008000a00 */
[----:B--2---:R-:W-:-:S05]  /*21410*/  IADD3 R2, P0, PT, R23, UR4, RZ ;  /* 0x0000000417027c10 */ /* 0x004fca000ff1e0ff */
[----:B------:R-:W-:-:S05]  /*21420*/  IMAD.X R3, RZ, RZ, UR5, P0 ;  /* 0x00000005ff037e24 */ /* 0x000fca00080e06ff */
[----:B------:R0:W-:Y:S03]  /*21430*/  STG.E.64 desc[UR36][R2.64], R16 ;  /* 0x0000001002007986 */ /* 0x0001e6000c101b24 */
.L_x_2419:
        /* <DEDUP_REMOVED lines=23> */
.L_x_2421:
        /* <DEDUP_REMOVED lines=19> */
.L_x_2422:
[----:B------:R-:W-:Y:S05]  /*216e0*/  BRA `(.L_x_2423) ;  /* 0x00000000000c7947 */ /* 0x000fea0003800000 */
.L_x_2420:
[----:B0-----:R-:W-:-:S05]  /*216f0*/  IADD3 R2, P0, PT, R25, UR6, RZ ;  /* 0x0000000619027c10 */ /* 0x001fca000ff1e0ff */
[----:B------:R-:W-:-:S05]  /*21700*/  IMAD.X R3, RZ, RZ, UR7, P0 ;  /* 0x00000007ff037e24 */ /* 0x000fca00080e06ff */
[----:B------:R0:W-:Y:S03]  /*21710*/  STG.E.64 desc[UR36][R2.64], R18 ;  /* 0x0000001202007986 */ /* 0x0001e6000c101b24 */
.L_x_2423:
[----:B------:R-:W2:Y:S02]  /*21720*/  LDCU.64 UR4, c[0x0][0x770] ;  /* 0x0000ee00ff0477ac */ /* 0x000ea40008000a00 */
[----:B--2---:R-:W-:-:S05]  /*21730*/  IADD3 R24, P0, PT, R24, UR4, RZ ;  /* 0x0000000418187c10 */ /* 0x004fca000ff1e0ff */
[----:B------:R-:W-:-:S05]  /*21740*/  IMAD.X R25, RZ, RZ, UR5, P0 ;  /* 0x00000005ff197e24 */ /* 0x000fca00080e06ff */
[----:B------:R-:W-:Y:S01]  /*21750*/  STG.E.64 desc[UR36][R24.64], R30 ;  /* 0x0000001e18007986 */ /* 0x000fe2000c101b24 */
[----:B------:R-:W-:Y:S05]  /*21760*/  EXIT ;  /* 0x000000000000794d */ /* 0x000fea0003800000 */
.L_x_2415:
[----:B------:R-:W-:Y:S04]  /*21770*/  STG.E.64 desc[UR36][R4.64+0x8], R16 ;  /* 0x0000081004007986 */ /* 0x000fe8000c101b24 */
[----:B------:R-:W-:Y:S04]  /*21780*/  STG.E.64 desc[UR36][R4.64+0x18], R28 ;  /* 0x0000181c04007986 */ /* 0x000fe8000c101b24 */
[----:B------:R-:W-:Y:S04]  /*21790*/  STG.E.64 desc[UR36][R4.64+0x28], R18 ;  /* 0x0000281204007986 */ /* 0x000fe8000c101b24 */
[----:B------:R-:W-:Y:S04]  /*217a0*/  STG.E.64 desc[UR36][R4.64+0x38], R30 ;  /* 0x0000381e04007986 */ /* 0x000fe8000c101b24 */
[----:B------:R-:W-:Y:S04]  /*217b0*/  STG.E.U16 desc[UR36][R4.64], R21 ;  /* 0x0000001504007986 */ /* 0x000fe8000c101524 */
[----:B------:R-:W-:Y:S04]  /*217c0*/  STG.E.U16 desc[UR36][R4.64+0x10], R11 ;  /* 0x0000100b04007986 */ /* 0x000fe8000c101524 */
[----:B------:R-:W-:Y:S04]  /*217d0*/  STG.E.U16 desc[UR36][R4.64+0x20], R13 ;  /* 0x0000200d04007986 */ /* 0x000fe8000c101524 */
[----:B------:R-:W-:Y:S01]  /*217e0*/  STG.E.U16 desc[UR36][R4.64+0x30], R15 ;  /* 0x0000300f04007986 */ /* 0x000fe2000c101524 */
[----:B------:R-:W-:Y:S05]  /*217f0*/  EXIT ;  /* 0x000000000000794d */ /* 0x000fea0003800000 */
.L_x_2372:
        /* <DEDUP_REMOVED lines=23> */
.L_x_2424:
        /* <DEDUP_REMOVED lines=18> */
.L_x_2427:
[----:B------:R-:W-:Y:S01]  /*21a90*/  IMAD.MOV.U32 R16, RZ, RZ, RZ ;  /* 0x000000ffff107224 */ /* 0x000fe200078e00ff */
[----:B------:R-:W-:Y:S01]  /*21aa0*/  CS2R R8, SRZ ;  /* 0x0000000000087805 */ /* 0x000fe2000001ff00 */
[----:B------:R-:W-:Y:S01]  /*21ab0*/  IMAD.MOV.U32 R31, RZ, RZ, RZ ;  /* 0x000000ffff1f7224 */ /* 0x000fe200078e00ff */
[----:B------:R-:W-:Y:S01]  /*21ac0*/  CS2R R6, SRZ ;  /* 0x0000000000067805 */ /* 0x000fe2000001ff00 */
[----:B------:R-:W-:Y:S02]  /*21ad0*/  IMAD.MOV.U32 R0, RZ, RZ, RZ ;  /* 0x000000ffff007224 */ /* 0x000fe400078e00ff */
[----:B------:R-:W-:-:S07]  /*21ae0*/  IMAD.MOV.U32 R3, RZ, RZ, RZ ;  /* 0x000000ffff037224 */ /* 0x000fce00078e00ff */
.L_x_2426:
[----:B------:R-:W0:Y:S01]  /*21af0*/  LDCU.U8 UR4, c[0x0][0x7a1] ;  /* 0x0000f420ff0477ac */ /* 0x000e220008000000 */
[----:B------:R-:W-:Y:S02]  /*21b00*/  IMAD.MOV.U32 R30, RZ, RZ, R16 ;  /* 0x000000ffff1e7224 */ /* 0x000fe400078e0010 */
[----:B------:R-:W-:Y:S02]  /*21b10*/  IMAD.MOV.U32 R16, RZ, RZ, R8 ;  /* 0x000000ffff107224 */ /* 0x000fe400078e0008 */
[----:B------:R-:W-:Y:S02]  /*21b20*/  IMAD.MOV.U32 R17, RZ, RZ, R9 ;  /* 0x000000ffff117224 */ /* 0x000fe400078e0009 */
[----:B------:R-:W-:Y:S02]  /*21b30*/  IMAD.MOV.U32 R28, RZ, RZ, R6 ;  /* 0x000000ffff1c7224 */ /* 0x000fe400078e0006 */
[----:B------:R-:W-:Y:S02]  /*21b40*/  IMAD.MOV.U32 R29, RZ, RZ, R7 ;  /* 0x000000ffff1d7224 */ /* 0x000fe400078e0007 */
[----:B------:R-:W-:-:S02]  /*21b50*/  IMAD.MOV.U32 R18, RZ, RZ, R0 ;  /* 0x000000ffff127224 */ /* 0x000fc400078e0000 */
        /* <DEDUP_REMOVED lines=22> */
.L_x_2430:
        /* <DEDUP_REMOVED lines=19> */
.L_x_2431:
[----:B------:R-:W-:Y:S05]  /*21df0*/  BRA `(.L_x_2432) ;  /* 0x0000000000107947 */ /* 0x000fea0003800000 */
.L_x_2429:
[----:B------:R-:W0:Y:S02]  /*21e00*/  LDCU.64 UR4, c[0x0][0x770] ;  /* 0x0000ee00ff0477ac */ /* 0x000e240008000a00 */
[----:B0-----:R-:W-:-:S05]  /*21e10*/  IADD3 R2, P0, PT, R23, UR4, RZ ;  /* 0x0000000417027c10 */ /* 0x001fca000ff1e0ff */
[----:B------:R-:W-:-:S05]  /*21e20*/  IMAD.X R3, RZ, RZ, UR5, P0 ;  /* 0x00000005ff037e24 */ /* 0x000fca00080e06ff */
[----:B------:R0:W-:Y:S03]  /*21e30*/  STG.E.64 desc[UR36][R2.64], R18 ;  /* 0x0000001202007986 */ /* 0x0001e6000c101b24 */
.L_x_2432:
[----:B------:R-:W0:Y:S01]  /*21e40*/  LDCU.64 UR6, c[0x0][0x770] ;  /* 0x0000ee00ff0677ac */ /* 0x000e220008000a00 */
[----:B------:R-:W1:Y:S01]  /*21e50*/  LDCU UR4, c[0x0][0x7a4] ;  /* 0x0000f480ff0477ac */ /* 0x000e620008000800 */
[----:B0-----:R-:W-:Y:S01]  /*21e60*/  IADD3 R2, P0, PT, R25, UR6, RZ ;  /* 0x0000000619027c10 */ /* 0x001fe2000ff1e0ff */
[----:B-1----:R-:W-:-:S04]  /*21e70*/  UISETP.NE.AND UP0, UPT, UR4, 0x1, UPT ;  /* 0x000000010400788c */ /* 0x002fc8000bf05270 */
[----:B------:R-:W-:-:S05]  /*21e80*/  IMAD.X R3, RZ, RZ, UR7, P0 ;  /* 0x00000007ff037e24 */ /* 0x000fca00080e06ff */
[----:B------:R0:W-:Y:S01]  /*21e90*/  STG.E.64 desc[UR36][R2.64], R28 ;  /* 0x0000001c02007986 */ /* 0x0001e2000c101b24 */
[----:B------:R-:W-:Y:S05]  /*21ea0*/  BRA.U !UP0, `(.L_x_2433) ;  /* 0x0000000108907547 */ /* 0x000fea000b800000 */
[----:B------:R-:W-:Y:S01]  /*21eb0*/  MOV R18, 0x0 ;  /* 0x0000000000127802 */ /* 0x000fe20000000f00 */
[----:B------:R-:W1:Y:S01]  /*21ec0*/  LDCU.64 UR4, c[0x4][0x3d8] ;  /* 0x01007b00ff0477ac */ /* 0x000e620008000a00 */
[----:B------:R-:W-:Y:S02]  /*21ed0*/  IMAD.MOV.U32 R8, RZ, RZ, 0x2ef ;  /* 0x000002efff087424 */ /* 0x000fe400078e00ff */
[----:B0-----:R0:W2:Y:S01]  /*21ee0*/  LDC.64 R2, c[0x4][R18] ;  /* 0x0100000012027b82 */ /* 0x0010a20000000a00 */
[----:B------:R-:W3:Y:S01]  /*21ef0*/  LDCU.64 UR6, c[0x4][0x3c0] ;  /* 0x01007800ff0677ac */ /* 0x000ee20008000a00 */
[----:B------:R-:W-:Y:S02]  /*21f00*/  IMAD.MOV.U32 R12, RZ, RZ, 0x1 ;  /* 0x00000001ff0c7424 */ /* 0x000fe400078e00ff */
[----:B------:R-:W-:Y:S01]  /*21f10*/  IMAD.MOV.U32 R13, RZ, RZ, RZ ;  /* 0x000000ffff0d7224 */ /* 0x000fe200078e00ff */
[----:B------:R-:W4:Y:S01]  /*21f20*/  LDCU.64 UR8, c[0x4][0x200] ;  /* 0x01004000ff0877ac */ /* 0x000f220008000a00 */
[----:B-1----:R-:W-:-:S02]  /*21f30*/  IMAD.U32 R4, RZ, RZ, UR4 ;  /* 0x00000004ff047e24 */ /* 0x002fc4000f8e00ff */
[----:B------:R-:W-:Y:S02]  /*21f40*/  IMAD.U32 R5, RZ, RZ, UR5 ;  /* 0x00000005ff057e24 */ /* 0x000fe4000f8e00ff */
[----:B---3--:R-:W-:Y:S02]  /*21f50*/  IMAD.U32 R6, RZ, RZ, UR6 ;  /* 0x00000006ff067e24 */ /* 0x008fe4000f8e00ff */
[----:B------:R-:W-:Y:S02]  /*21f60*/  IMAD.U32 R7, RZ, RZ, UR7 ;  /* 0x00000007ff077e24 */ /* 0x000fe4000f8e00ff */
[----:B----4-:R-:W-:Y:S02]  /*21f70*/  IMAD.U32 R10, RZ, RZ, UR8 ;  /* 0x00000008ff0a7e24 */ /* 0x010fe4000f8e00ff */
[----:B0-----:R-:W-:-:S07]  /*21f80*/  IMAD.U32 R11, RZ, RZ, UR9 ;  /* 0x00000009ff0b7e24 */ /* 0x001fce000f8e00ff */
[----:B------:R-:W-:-:S07]  /*21f90*/  LEPC R20, `(.L_x_2434) ;  /* 0x000000001014794e */ /* 0x000fce0000000000 */
[----:B--2---:R-:W-:Y:S05]  /*21fa0*/  CALL.ABS.NOINC R2 ;  /* 0x0000000002007343 */ /* 0x004fea0003c00000 */
.L_x_2434:
        /* <DEDUP_REMOVED lines=19> */
.L_x_2435:
[----:B------:R-:W-:Y:S05]  /*220e0*/  BRA `(.L_x_2436) ;  /* 0x00000000000c7947 */ /* 0x000fea0003800000 */
.L_x_2433:
[----:B------:R-:W-:-:S05]  /*220f0*/  IADD3 R26, P0, PT, R26, UR6, RZ ;  /* 0x000000061a1a7c10 */ /* 0x000fca000ff1e0ff */
[----:B------:R-:W-:-:S05]  /*22100*/  IMAD.X R27, RZ, RZ, UR7, P0 ;  /* 0x00000007ff1b7e24 */ /* 0x000fca00080e06ff */
[----:B------:R1:W-:Y:S03]  /*22110*/  STG.E.64 desc[UR36][R26.64], R16 ;  /* 0x000000101a007986 */ /* 0x0003e6000c101b24 */
.L_x_2436:
[----:B------:R-:W2:Y:S02]  /*22120*/  LDCU.64 UR4, c[0x0][0x770] ;  /* 0x0000ee00ff0477ac */ /* 0x000ea40008000a00 */
[----:B--2---:R-:W-:-:S05]  /*22130*/  IADD3 R24, P0, PT, R24, UR4, RZ ;  /* 0x0000000418187c10 */ /* 0x004fca000ff1e0ff */
[----:B------:R-:W-:-:S05]  /*22140*/  IMAD.X R25, RZ, RZ, UR5, P0 ;  /* 0x00000005ff197e24 */ /* 0x000fca00080e06ff */
[----:B------:R-:W-:Y:S01]  /*22150*/  STG.E.64 desc[UR36][R24.64], R30 ;  /* 0x0000001e18007986 */ /* 0x000fe2000c101b24 */
[----:B------:R-:W-:Y:S05]  /*22160*/  EXIT ;  /* 0x000000000000794d */ /* 0x000fea0003800000 */
.L_x_2428:
        /* <DEDUP_REMOVED lines=16> */
.L_x_2437:
        /* <DEDUP_REMOVED lines=15> */
.L_x_2438:
        /* <DEDUP_REMOVED lines=15> */
.L_x_2439:
        /* <DEDUP_REMOVED lines=15> */
.L_x_2440:
[----:B------:R-:W-:Y:S05]  /*22540*/  EXIT ;  /* 0x000000000000794d */ /* 0x000fea0003800000 */
.L_x_2425:
[----:B------:R-:W0:Y:S02]  /*22550*/  LDCU.U8 UR4, c[0x0][0x7a1] ;  /* 0x0000f420ff0477ac */ /* 0x000e240008000000 */
[----:B0-----:R-:W-:Y:S01]  /*22560*/  UISETP.NE.AND UP1, UPT, UR4, URZ, UPT ;  /* 0x000000ff0400728c */ /* 0x001fe2000bf25270 */
[----:B------:R-:W-:Y:S10]  /*22570*/  BRA.U !UP0, `(.L_x_2441) ;  /* 0x0000000108f47547 */ /* 0x000ff4000b800000 */
[----:B------:R-:W2:Y:S04]  /*22580*/  LDG.E.U16 R2, desc[UR36][R4.64] ;  /* 0x0000002404027981 */ /* 0x000ea8000c1e1500 */
[----:B------:R-:W3:Y:S04]  /*22590*/  LDG.E.U16 R12, desc[UR36][R4.64+0x10] ;  /* 0x00001024040c7981 */ /* 0x000ee8000c1e1500 */
[----:B------:R-:W4:Y:S04]  /*225a0*/  LDG.E.64 R18, desc[UR36][R4.64+0x8] ;  /* 0x0000082404127981 */ /* 0x000f28000c1e1b00 */
[----:B------:R-:W5:Y:S04]  /*225b0*/  LDG.E.U16 R22, desc[UR36][R4.64+0x20] ;  /* 0x0000202404167981 */ /* 0x000f68000c1e1500 */
[----:B------:R-:W5:Y:S04]  /*225c0*/  LDG.E.U16 R30, desc[UR36][R4.64+0x30] ;  /* 0x00003024041e7981 */ /* 0x000f68000c1e1500 */
[----:B------:R-:W5:Y:S04]  /*225d0*/  LDG.E.64 R20, desc[UR36][R4.64+0x18] ;  /* 0x0000182404147981 */ /* 0x000f68000c1e1b00 */
[----:B------:R-:W5:Y:S04]  /*225e0*/  LDG.E.64 R28, desc[UR36][R4.64+0x28] ;  /* 0x00002824041c7981 */ /* 0x000f68000c1e1b00 */
[----:B------:R-:W5:Y:S01]  /*225f0*/  LDG.E.64 R32, desc[UR36][R4.64+0x38] ;  /* 0x0000382404207981 */ /* 0x000f62000c1e1b00 */
[----:B------:R-:W-:-:S02]  /*22600*/  PRMT R17, R11, 0x9910, RZ ;  /* 0x000099100b117816 */ /* 0x000fc400000000ff */
[----:B------:R-:W-:Y:S02]  /*22610*/  PRMT R35, R13, 0x9910, RZ ;  /* 0x000099100d237816 */ /* 0x000fe400000000ff */
[----:B------:R-:W-:Y:S02]  /*22620*/  PRMT R34, R27, 0x9910, RZ ;  /* 0x000099101b227816 */ /* 0x000fe400000000ff */
[----:B--2---:R-:W-:-:S04]  /*22630*/  PRMT R10, R2, 0x9910, RZ ;  /* 0x00009910020a7816 */ /* 0x004fc800000000ff */
[CC--:B------:R-:W-:Y:S02]  /*22640*/  ISETP.NE.AND P6, PT, R10.reuse, R17.reuse, PT ;  /* 0x000000110a00720c */ /* 0x0c0fe40003fc5270 */
[----:B------:R-:W-:Y:S02]  /*22650*/  ISETP.GE.AND P1, PT, R10, R17, PT ;  /* 0x000000110a00720c */ /* 0x000fe40003f26270 */
[----:B---3--:R-:W-:Y:S02]  /*22660*/  PRMT R14, R12, 0x9910, RZ ;  /* 0x000099100c0e7816 */ /* 0x008fe400000000ff */
[----:B------:R-:W-:Y:S02]  /*22670*/  PRMT R10, R15, 0x9910, RZ ;  /* 0x000099100f0a7816 */ /* 0x000fe400000000ff */
[----:B----4-:R-:W-:Y:S02]  /*22680*/  ISETP.GE.U32.AND P5, PT, R18, R0, PT ;  /* 0x000000001200720c */ /* 0x010fe40003fa6070 */
[----:B------:R-:W-:-:S02]  /*22690*/  ISETP.NE.AND P3, PT, R14, R35, PT ;  /* 0x000000230e00720c */ /* 0x000fc40003f65270 */
[----:B------:R-:W-:Y:S01]  /*226a0*/  ISETP.GE.AND P0, PT, R14, R35, PT ;  /* 0x000000230e00720c */ /* 0x000fe20003f06270 */
[----:B------:R-:W-:Y:S01]  /*226b0*/  IMAD.MOV.U32 R35, RZ, RZ, R10 ;  /* 0x000000ffff237224 */ /* 0x000fe200078e000a */
[----:B------:R-:W-:Y:S02]  /*226c0*/  ISETP.GE.AND.EX P5, PT, R19, R3, PT, P5 ;  /* 0x000000031300720c */ /* 0x000fe40003fa6350 */
[----:B-----5:R-:W-:Y:S02]  /*226d0*/  PRMT R14, R22, 0x9910, RZ ;  /* 0x00009910160e7816 */ /* 0x020fe400000000ff */
[----:B------:R-:W-:Y:S02]  /*226e0*/  PRMT R17, R30, 0x9910, RZ ;  /* 0x000099101e117816 */ /* 0x000fe400000000ff */
[----:B------:R-:W-:Y:S02]  /*226f0*/  SEL R10, RZ, 0xffffffff, !P1 ;  /* 0xffffffffff0a7807 */ /* 0x000fe40004800000 */
[----:B------:R-:W-:-:S02]  /*22700*/  @!P6 SEL R10, RZ, 0xffffffff, !P5 ;  /* 0xffffffffff0ae807 */ /* 0x000fc40006800000 */
[CC--:B------:R-:W-:Y:S02]  /*22710*/  ISETP.NE.AND P4, PT, R14.reuse, R35.reuse, PT ;  /* 0x000000230e00720c */ /* 0x0c0fe40003f85270 */
[----:B------:R-:W-:Y:S02]  /*22720*/  ISETP.GE.AND P2, PT, R14, R35, PT ;  /* 0x000000230e00720c */ /* 0x000fe40003f46270 */
[----:B------:R-:W-:Y:S02]  /*22730*/  ISETP.GE.U32.AND P1, PT, R20, R6, PT ;  /* 0x000000061400720c */ /* 0x000fe40003f26070 */
[CC--:B------:R-:W-:Y:S02]  /*22740*/  ISETP.NE.AND P5, PT, R17.reuse, R34.reuse, PT ;  /* 0x000000221100720c */ /* 0x0c0fe40003fa5270 */
[----:B------:R-:W-:Y:S02]  /*22750*/  ISETP.GE.AND P6, PT, R17, R34, PT ;  /* 0x000000221100720c */ /* 0x000fe40003fc6270 */
[----:B------:R-:W-:-:S02]  /*22760*/  SEL R14, RZ, 0xffffffff, !P0 ;  /* 0xffffffffff0e7807 */ /* 0x000fc40004000000 */
[----:B------:R-:W-:Y:S02]  /*22770*/  ISETP.GE.AND.EX P1, PT, R21, R7, PT, P1 ;  /* 0x000000071500720c */ /* 0x000fe40003f26310 */
[----:B------:R-:W-:Y:S02]  /*22780*/  SEL R17, RZ, 0xffffffff, !P2 ;  /* 0xffffffffff117807 */ /* 0x000fe40005000000 */
[----:B------:R-:W-:Y:S02]  /*22790*/  ISETP.GE.U32.AND P0, PT, R28, R8, PT ;  /* 0x000000081c00720c */ /* 0x000fe40003f06070 */
[----:B------:R-:W-:Y:S02]  /*227a0*/  ISETP.GE.U32.AND P2, PT, R32, R16, PT ;  /* 0x000000102000720c */ /* 0x000fe40003f46070 */
[----:B------:R-:W-:Y:S02]  /*227b0*/  LOP3.LUT R10, R10, 0x1, RZ, 0xc0, !PT ;  /* 0x000000010a0a7812 */ /* 0x000fe400078ec0ff */
[----:B------:R-:W-:-:S02]  /*227c0*/  @!P3 SEL R14, RZ, 0xffffffff, !P1 ;  /* 0xffffffffff0eb807 */ /* 0x000fc40004800000 */
[----:B------:R-:W-:Y:S02]  /*227d0*/  ISETP.GE.AND.EX P0, PT, R29, R9, PT, P0 ;  /* 0x000000091d00720c */ /* 0x000fe40003f06300 */
[----:B------:R-:W-:Y:S02]  /*227e0*/  ISETP.GE.AND.EX P2, PT, R33, R31, PT, P2 ;  /* 0x0000001f2100720c */ /* 0x000fe40003f46320 */
[----:B------:R-:W-:Y:S02]  /*227f0*/  ISETP.NE.U32.AND P1, PT, R10, 0x1, PT ;  /* 0x000000010a00780c */ /* 0x000fe40003f25070 */
[----:B------:R-:W-:Y:S02]  /*22800*/  SEL R10, RZ, 0xffffffff, !P6 ;  /* 0xffffffffff0a7807 */ /* 0x000fe40007000000 */
[----:B------:R-:W-:Y:S02]  /*22810*/  LOP3.LUT R14, R14, 0x1, RZ, 0xc0, !PT ;  /* 0x000000010e0e7812 */ /* 0x000fe400078ec0ff */
[----:B------:R-:W-:-:S02]  /*22820*/  @!P4 SEL R17, RZ, 0xffffffff, !P0 ;  /* 0xffffffffff11c807 */ /* 0x000fc40004000000 */
[----:B------:R-:W-:Y:S02]  /*22830*/  @!P5 SEL R10, RZ, 0xffffffff, !P2 ;  /* 0xffffffffff0ad807 */ /* 0x000fe40005000000 */
        /* <DEDUP_REMOVED lines=8> */
[----:B------:R-:W-:Y:S02]  /*228c0*/  SEL R13, R13, R12, !P0 ;  /* 0x0000000c0d0d7207 */ /* 0x000fe40004000000 */
[----:B------:R-:W-:Y:S02]  /*228d0*/  ISETP.NE.U32.AND P1, PT, R17, 0x1, PT ;  /* 0x000000011100780c */ /* 0x000fe40003f25070 */
[----:B------:R-:W-:-:S02]  /*228e0*/  ISETP.NE.U32.AND P0, PT, R10, 0x1, PT ;  /* 0x000000010a00780c */ /* 0x000fc40003f05070 */
[----:B------:R-:W-:Y:S02]  /*228f0*/  SEL R8, R8, R28, !P1 ;  /* 0x0000001c08087207 */ /* 0x000fe40004800000 */
[----:B------:R-:W-:Y:S02]  /*22900*/  SEL R9, R9, R29, !P1 ;  /* 0x0000001d09097207 */ /* 0x000fe40004800000 */
[----:B------:R-:W-:Y:S02]  /*22910*/  SEL R15, R15, R22, !P1 ;  /* 0x000000160f0f7207 */ /* 0x000fe40004800000 */
[----:B------:R-:W-:Y:S02]  /*22920*/  SEL R16, R16, R32, !P0 ;  /* 0x0000002010107207 */ /* 0x000fe40004000000 */
[----:B------:R-:W-:Y:S02]  /*22930*/  SEL R31, R31, R33, !P0 ;  /* 0x000000211f1f7207 */ /* 0x000fe40004000000 */
[----:B------:R-:W-:-:S07]  /*22940*/  SEL R27, R27, R30, !P0 ;  /* 0x0000001e1b1b7207 */ /* 0x000fce0004000000 */
.L_x_2441:
[----:B------:R-:W-:Y:S02]  /*22950*/  IMAD.MOV.U32 R30, RZ, RZ, R16 ;  /* 0x000000ffff1e7224 */ /* 0x000fe400078e0010 */
[----:B------:R-:W-:Y:S02]  /*22960*/  IMAD.MOV.U32 R16, RZ, RZ, R8 ;  /* 0x000000ffff107224 */ /* 0x000fe400078e0008 */
[----:B------:R-:W-:Y:S02]  /*22970*/  IMAD.MOV.U32 R17, RZ, RZ, R9 ;  /* 0x000000ffff117224 */ /* 0x000fe400078e0009 */
[----:B------:R-:W-:Y:S02]  /*22980*/  IMAD.MOV.U32 R28, RZ, RZ, R6 ;  /* 0x000000ffff1c7224 */ /* 0x000fe400078e0006 */
[----:B------:R-:W-:Y:S02]  /*22990*/  IMAD.MOV.U32 R29, RZ, RZ, R7 ;  /* 0x000000ffff1d7224 */ /* 0x000fe400078e0007 */
[----:B------:R-:W-:-:S02]  /*229a0*/  IMAD.MOV.U32 R18, RZ, RZ, R0 ;  /* 0x000000ffff127224 */ /* 0x000fc400078e0000 */
        /* <DEDUP_REMOVED lines=21> */
.L_x_2444:
        /* <DEDUP_REMOVED lines=19> */
.L_x_2445:
[----:B------:R-:W-:Y:S05]  /*22c30*/  BRA `(.L_x_2446) ;  /* 0x0000000000107947 */ /* 0x000fea0003800000 */
.L_x_2443:
[----:B------:R-:W0:Y:S02]  /*22c40*/  LDCU.64 UR4, c[0x0][0x770] ;  /* 0x0000ee00ff0477ac */ /* 0x000e240008000a00 */
[----:B0-----:R-:W-:-:S05]  /*22c50*/  IADD3 R2, P0, PT, R23, UR4, RZ ;  /* 0x0000000417027c10 */ /* 0x001fca000ff1e0ff */
[----:B------:R-:W-:-:S05]  /*22c60*/  IMAD.X R3, RZ, RZ, UR5, P0 ;  /* 0x00000005ff037e24 */ /* 0x000fca00080e06ff */
[----:B------:R0:W-:Y:S03]  /*22c70*/  STG.E.64 desc[UR36][R2.64], R18 ;  /* 0x0000001202007986 */ /* 0x0001e6000c101b24 */
.L_x_2446:
[----:B------:R-:W0:Y:S01]  /*22c80*/  LDCU.64 UR6, c[0x0][0x770] ;  /* 0x0000ee00ff0677ac */ /* 0x000e220008000a00 */
[----:B------:R-:W1:Y:S01]  /*22c90*/  LDCU UR4, c[0x0][0x7a4] ;  /* 0x0000f480ff0477ac */ /* 0x000e620008000800 */
[----:B0-----:R-:W-:Y:S01]  /*22ca0*/  IADD3 R2, P0, PT, R25, UR6, RZ ;  /* 0x0000000619027c10 */ /* 0x001fe2000ff1e0ff */
[----:B-1----:R-:W-:-:S04]  /*22cb0*/  UISETP.NE.AND UP0, UPT, UR4, 0x1, UPT ;  /* 0x000000010400788c */ /* 0x002fc8000bf05270 */
[----:B------:R-:W-:-:S05]  /*22cc0*/  IMAD.X R3, RZ, RZ, UR7, P0 ;  /* 0x00000007ff037e24 */ /* 0x000fca00080e06ff */
[----:B------:R0:W-:Y:S01]  /*22cd0*/  STG.E.64 desc[UR36][R2.64], R28 ;  /* 0x0000001c02007986 */ /* 0x0001e2000c101b24 */
[----:B------:R-:W-:Y:S05]  /*22ce0*/  BRA.U !UP0, `(.L_x_2447) ;  /* 0x0000000108907547 */ /* 0x000fea000b800000 */
[----:B0-----:R-:W-:Y:S01]  /*22cf0*/  MOV R2, 0x0 ;  /* 0x0000000000027802 */ /* 0x001fe20000000f00 */
        /* <DEDUP_REMOVED lines=15> */
.L_x_2448:
        /* <DEDUP_REMOVED lines=19> */
.L_x_2449:
[----:B------:R-:W-:Y:S05]  /*22f20*/  BRA `(.L_x_2450) ;  /* 0x00000000000c7947 */ /* 0x000fea0003800000 */
.L_x_2447:
[----:B------:R-:W-:-:S05]  /*22f30*/  IADD3 R26, P0, PT, R26, UR6, RZ ;  /* 0x000000061a1a7c10 */ /* 0x000fca000ff1e0ff */
[----:B------:R-:W-:-:S05]  /*22f40*/  IMAD.X R27, RZ, RZ, UR7, P0 ;  /* 0x00000007ff1b7e24 */ /* 0x000fca00080e06ff */
[----:B------:R1:W-:Y:S03]  /*22f50*/  STG.E.64 desc[UR36][R26.64], R16 ;  /* 0x000000101a007986 */ /* 0x0003e6000c101b24 */
.L_x_2450:
[----:B------:R-:W2:Y:S02]  /*22f60*/  LDCU.64 UR4, c[0x0][0x770] ;  /* 0x0000ee00ff0477ac */ /* 0x000ea40008000a00 */
[----:B--2---:R-:W-:-:S05]  /*22f70*/  IADD3 R24, P0, PT, R24, UR4, RZ ;  /* 0x0000000418187c10 */ /* 0x004fca000ff1e0ff */
[----:B------:R-:W-:-:S05]  /*22f80*/  IMAD.X R25, RZ, RZ, UR5, P0 ;  /* 0x00000005ff197e24 */ /* 0x000fca00080e06ff */
[----:B------:R-:W-:Y:S01]  /*22f90*/  STG.E.64 desc[UR36][R24.64], R30 ;  /* 0x0000001e18007986 */ /* 0x000fe2000c101b24 */
[----:B------:R-:W-:Y:S05]  /*22fa0*/  EXIT ;  /* 0x000000000000794d */ /* 0x000fea0003800000 */
.L_x_2442:
        /* <DEDUP_REMOVED lines=9> */
        .weak           $__internal_8_$__cuda_sm20_div_u64
        .type           $__internal_8_$__cuda_sm20_div_u64,@function
        .size           $__internal_8_$__cuda_sm20_div_u64,(.L_x_6060 - $__internal_8_$__cuda_sm20_div_u64)
$__internal_8_$__cuda_sm20_div_u64:
        /* <DEDUP_REMOVED lines=62> */
[----:B------:R-:W-:Y:S01]  /*23420*/  SEL R21, R21, R4, P0 ;  /* 0x0000000415157207 */ /* 0x000fe20000000000 */
[----:B------:R-:W-:Y:S01]  /*23430*/  IMAD.MOV.U32 R4, RZ, RZ, R30 ;  /* 0x000000ffff047224 */ /* 0x000fe200078e001e */
[----:B------:R-:W-:Y:S02]  /*23440*/  SEL R12, R12, 0xffffffff, P1 ;  /* 0xffffffff0c0c7807 */ /* 0x000fe40000800000 */
[----:B------:R-:W-:Y:S01]  /*23450*/  SEL R21, R21, 0xffffffff, P1 ;  /* 0xffffffff15157807 */ /* 0x000fe20000800000 */
[----:B------:R-:W-:Y:S06]  /*23460*/  RET.REL.NODEC R4 `(_ZN2at6native13reduce_kernelILi128ELi4ENS0_8ReduceOpIsNS0_9ArgMinOpsIsEEjlLi4ELi4EEEEEvT1_) ;  /* 0xfffffdc804e47950 */ /* 0x000fec0003c3ffff */
.L_x_2451:
        /* <DEDUP_REMOVED lines=9> */
.L_x_6060:


//--------------------- .text._ZN2at6native13reduce_kernelILi512ELi1ENS0_8ReduceOpIlNS0_9ArgMinOpsIlEEjlLi4ELi4EEEEEvT1_ --------------------------
	.section	.text._ZN2at6native13reduce_kernelILi512ELi1ENS0_8ReduceOpIlNS0_9ArgMinOpsIlEEjlLi4ELi4EEEEEvT1_,"ax",@progbits
	.align	128
        .global         _ZN2at6native13reduce_kernelILi512ELi1ENS0_8ReduceOpIlNS0_9ArgMinOpsIlEEjlLi4ELi4EEEEEvT1_
        .type           _ZN2at6native13reduce_kernelILi512ELi1ENS0_8ReduceOpIlNS0_9ArgMinOpsIlEEjlLi4ELi4EEEEEvT1_,@function
        .size           _ZN2at6native13reduce_kernelILi512ELi1ENS0_8ReduceOpIlNS0_9ArgMinOpsIlEEjlLi4ELi4EEEEEvT1_,(.L_x_6061 - _ZN2at6native13reduce_kernelILi512ELi1ENS0_8ReduceOpIlNS0_9ArgMinOpsIlEEjlLi4ELi4EEEEEvT1_)
        .other          _ZN2at6native13reduce_kernelILi512ELi1ENS0_8ReduceOpIlNS0_9ArgMinOpsIlEEjlLi4ELi4EEEEEvT1_,@"STO_CUDA_ENTRY STV_DEFAULT"
_ZN2at6native13reduce_kernelILi512ELi1ENS0_8ReduceOpIlNS0_9ArgMinOpsIlEEjlLi4ELi4EEEEEvT1_:
.text._ZN2at6native13reduce_kernelILi512ELi1ENS0_8ReduceOpIlNS0_9ArgMinOpsIlEEjlLi4ELi4EEEEEvT1_:
[----:B------:R-:W0:Y:S01]  /*0000*/  LDC R1, c[0x0][0x37c] ;  /* 0x0000df00ff017b82 */ /* 0x000e220000000800 */
[----:B------:R-:W1:Y:S01]  /*0010*/  S2R R21, SR_TID.X ;  /* 0x0000000000157919 */ /* 0x000e620000002100 */
[----:B------:R-:W1:Y:S06]  /*0020*/  LDCU.128 UR20, c[0x0][0x3b0] ;  /* 0x00007600ff1477ac */ /* 0x000e6c0008000c00 */
[----:B------:R-:W2:Y:S01]  /*0030*/  S2UR UR5, SR_CTAID.X ;  /* 0x00000000000579c3 */ /* 0x000ea20000002500 */
[----:B0-----:R-:W-:Y:S01]  /*0040*/  VIADD R1, R1, 0xffffffc0 ;  /* 0xffffffc001017836 */ /* 0x001fe20000000000 */
[----:B------:R-:W0:Y:S01]  /*0050*/  S2R R15, SR_TID.Y ;  /* 0x00000000000f7919 */ /* 0x000e220000002200 */
[----:B------:R-:W0:Y:S01]  /*0060*/  LDCU UR6, c[0x0][0x3c0] ;  /* 0x00007800ff0677ac */ /* 0x000e220008000800 */
[----:B------:R-:W-:Y:S01]  /*0070*/  IMAD.MOV.U32 R6, RZ, RZ, R4 ;  /* 0x000000ffff067224 */ /* 0x000fe200078e0004 */
        /* <DEDUP_REMOVED lines=9> */
[----:B------:R-:W-:Y:S02]  /*0110*/  IMAD.MOV.U32 R0, RZ, RZ, RZ ;  /* 0x000000ffff007224 */ /* 0x000fe400078e00ff */
[----:B------:R-:W-:Y:S01]  /*0120*/  IMAD.MOV.U32 R7, RZ, RZ, R5 ;  /* 0x000000ffff077224 */ /* 0x000fe200078e0005 */
[----:B------:R0:W-:Y:S01]  /*0130*/  STL [R1+0x2c], R5 ;  /* 0x00002c0501007387 */ /* 0x0001e20000100800 */
[----:B---3--:R-:W-:Y:S01]  /*0140*/  IMAD R8, R14, UR22, R2 ;  /* 0x000000160e087c24 */ /* 0x008fe2000f8e0202 */
[----:B------:R-:W-:Y:S06]  /*0150*/  BRA.U !UP0, `(.L_x_2452) ;  /* 0x0000001108587547 */ /* 0x000fec000b800000 */
[----:B------:R-:W1:Y:S01]  /*0160*/  LDCU.64 UR6, c[0x0][0x570] ;  /* 0x0000ae00ff0677ac */ /* 0x000e620008000a00 */
[----:B------:R-:W-:Y:S01]  /*0170*/  HFMA2 R6, -RZ, RZ, 0, 0 ;  /* 0x00000000ff067431 */ /* 0x000fe200000001ff */
[----:B------:R-:W2:Y:S04]  /*0180*/  LDCU UR5, c[0x0][0x578] ;  /* 0x0000af00ff0577ac */ /* 0x000ea80008000800 */
[----:B------:R3:W-:Y:S01]  /*0190*/  STL.64 [R1+0x28], R6 ;  /* 0x0000280601007387 */ /* 0x0007e20000100a00 */
        /* <DEDUP_REMOVED lines=274> */
.L_x_2452:
[----:B------:R-:W1:Y:S01]  /*12c0*/  LDCU UR5, c[0x0][0x39c] ;  /* 0x00007380ff0577ac */ /* 0x000e620008000800 */
[----:B------:R-:W-:Y:S01]  /*12d0*/  BSSY.RECONVERGENT B0, `(.L_x_2453) ;  /* 0x0000c94000007945 */ /* 0x000fe20003800200 */
[----:B------:R-:W-:Y:S01]  /*12e0*/  IMAD.MOV.U32 R25, RZ, RZ, RZ ;  /* 0x000000ffff197224 */ /* 0x000fe200078e00ff */
[----:B------:R-:W-:Y:S01]  /*12f0*/  MOV R3, RZ ;  /* 0x000000ff00037202 */ /* 0x000fe20000000f00 */
[----:B------:R-:W2:Y:S01]  /*1300*/  LDCU UR4, c[0x0][0x3a0] ;  /* 0x00007400ff0477ac */ /* 0x000ea20008000800 */
[----:B------:R-:W-:Y:S02]  /*1310*/  IMAD.MOV.U32 R16, RZ, RZ, RZ ;  /* 0x000000ffff107224 */ /* 0x000fe400078e00ff */
[----:B------:R-:W-:Y:S01]  /*1320*/  IMAD.MOV.U32 R4, RZ, RZ, RZ ;  /* 0x000000ffff047224 */ /* 0x000fe200078e00ff */
[----:B------:R-:W3:Y:S01]  /*1330*/  LDCU.64 UR36, c[0x0][0x358] ;  /* 0x00006b00ff2477ac */ /* 0x000ee20008000a00 */
[----:B-1----:R-:W-:-:S04]  /*1340*/  MOV R20, UR5 ;  /* 0x0000000500147c02 */ /* 0x002fc80008000f00 */
[----:B------:R-:W-:Y:S01]  /*1350*/  ISETP.GE.U32.AND P0, PT, R8, R20, PT ;  /* 0x000000140800720c */ /* 0x000fe20003f06070 */
[----:B------:R1:W-:Y:S03]  /*1360*/  STL [R1+0x10], R20 ;  /* 0x0000101401007387 */ /* 0x0003e60000100800 */
[----:B--2---:R-:W-:-:S13]  /*1370*/  ISETP.GE.U32.OR P0, PT, R7, UR4, P0 ;  /* 0x0000000407007c0c */ /* 0x004fda0008706470 */
[----:B-1-3--:R-:W-:Y:S05]  /*1380*/  @P0 BRA `(.L_x_2454) ;  /* 0x000000c800200947 */ /* 0x00afea0003800000 */
[----:B------:R-:W1:Y:S01]  /*1390*/  LDCU.U8 UR4, c[0x0][0x3d0] ;  /* 0x00007a00ff0477ac */ /* 0x000e620008000000 */
[----:B------:R-:W2:Y:S01]  /*13a0*/  LDCU.64 UR6, c[0x0][0x768] ;  /* 0x0000ed00ff0677ac */ /* 0x000ea20008000a00 */
[----:B-1----:R-:W-:Y:S01]  /*13b0*/  UISETP.NE.AND UP0, UPT, UR4, URZ, UPT ;  /* 0x000000ff0400728c */ /* 0x002fe2000bf05270 */
[----:B--2---:R-:W-:Y:S02]  /*13c0*/  IMAD.U32 R12, RZ, RZ, UR6 ;  /* 0x00000006ff0c7e24 */ /* 0x004fe4000f8e00ff */
[----:B------:R-:W-:-:S03]  /*13d0*/  IMAD.U32 R13, RZ, RZ, UR7 ;  /* 0x00000007ff0d7e24 */ /* 0x000fc6000f8e00ff */
[----:B------:R-:W-:-:S05]  /*13e0*/  IADD3 R10, P0, PT, R0, R12, RZ ;  /* 0x0000000c000a7210 */ /* 0x000fca0007f1e0ff */
[----:B------:R-:W-:Y:S01]  /*13f0*/  IMAD.X R11, RZ, RZ, R13, P0 ;  /* 0x000000ffff0b7224 */ /* 0x000fe200000e060d */
[----:B------:R-:W-:Y:S07]  /*1400*/  BRA.U !UP0, `(.L_x_2455) ;  /* 0x0000000d08bc7547 */ /* 0x000fee000b800000 */
[----:B------:R-:W0:Y:S01]  /*1410*/  LDC R2, c[0x0][0x388] ;  /* 0x0000e200ff027b82 */ /* 0x000e220000000800 */
[----:B------:R-:W1:Y:S01]  /*1420*/  LDCU UR4, c[0x0][0x39c] ;  /* 0x00007380ff0477ac */ /* 0x000e620008000800 */
[----:B------:R2:W-:Y:S01]  /*1430*/  STL [R1+0x8], RZ ;  /* 0x000008ff01007387 */ /* 0x0005e20000100800 */
[----:B------:R-:W-:Y:S01]  /*1440*/  SHF.R.U32.HI R17, RZ, 0x3, R10 ;  /* 0x00000003ff117819 */ /* 0x000fe2000001160a */
[----:B------:R-:W-:Y:S03]  /*1450*/  BSSY.RECONVERGENT B1, `(.L_x_2456) ;  /* 0x000003e000017945 */ /* 0x000fe60003800200 */
[----:B------:R-:W-:Y:S01]  /*1460*/  LOP3.LUT P0, R17, R17, 0x3, RZ, 0xc0, !PT ;  /* 0x0000000311117812 */ /* 0x000fe2000780c0ff */
[----:B------:R-:W3:Y:S08]  /*1470*/  LDC R0, c[0x0][0x38c] ;  /* 0x0000e300ff007b82 */ /* 0x000ef00000000800 */
[----:B------:R-:W4:Y:S01]  /*1480*/  LDC R7, c[0x0][0x390] ;  /* 0x0000e400ff077b82 */ /* 0x000f220000000800 */
[----:B-1----:R-:W-:-:S07]  /*1490*/  MOV R29, UR4 ;  /* 0x00000004001d7c02 */ /* 0x002fce0008000f00 */
[----:B------:R-:W1:Y:S01]  /*14a0*/  LDC R9, c[0x0][0x394] ;  /* 0x0000e500ff097b82 */ /* 0x000e620000000800 */
[----:B0-----:R-:W-:Y:S02]  /*14b0*/  IMAD.MOV.U32 R5, RZ, RZ, R2 ;  /* 0x000000ffff057224 */ /* 0x001fe400078e0002 */
[----:B---3--:R-:W-:Y:S02]  /*14c0*/  IMAD.MOV.U32 R4, RZ, RZ, R0 ;  /* 0x000000ffff047224 */ /* 0x008fe400078e0000 */
[----:B----4-:R-:W-:Y:S01]  /*14d0*/  IMAD.MOV.U32 R3, RZ, RZ, R7 ;  /* 0x000000ffff037224 */ /* 0x010fe200078e0007 */
[----:B-1----:R-:W-:Y:S01]  /*14e0*/  MOV R16, R9 ;  /* 0x0000000900107202 */ /* 0x002fe20000000f00 */
[----:B------:R-:W-:Y:S01]  /*14f0*/  IMAD.MOV.U32 R6, RZ, RZ, R9 ;  /* 0x000000ffff067224 */ /* 0x000fe200078e0009 */
[----:B--2---:R-:W-:Y:S06]  /*1500*/  @!P0 BRA `(.L_x_2457) ;  /* 0x0000000000c88947 */ /* 0x004fec0003800000 */
        /* <DEDUP_REMOVED lines=10> */
[----:B------:R-:W-:Y:S01]  /*15b0*/  ISETP.NE.AND P0, PT, RZ, UR21, PT ;  /* 0x00000015ff007c0c */ /* 0x000fe2000bf05270 */
[----:B------:R-:W-:Y:S01]  /*15c0*/  IMAD.MOV.U32 R5, RZ, RZ, R2 ;  /* 0x000000ffff057224 */ /* 0x000fe200078e0002 */
[----:B------:R-:W-:Y:S01]  /*15d0*/  ISETP.NE.AND P1, PT, R15, RZ, PT ;  /* 0x000000ff0f00720c */ /* 0x000fe20003f25270 */
[----:B------:R-:W-:Y:S01]  /*15e0*/  IMAD.MOV.U32 R3, RZ, RZ, R7 ;  /* 0x000000ffff037224 */ /* 0x000fe200078e0007 */
[----:B------:R-:W-:Y:S01]  /*15f0*/  MOV R4, R0 ;  /* 0x0000000000047202 */ /* 0x000fe20000000f00 */
[----:B------:R-:W-:-:S10]  /*1600*/  IMAD.MOV.U32 R6, RZ, RZ, R9 ;  /* 0x000000ffff067224 */ /* 0x000fd400078e0009 */
[----:B------:R-:W-:Y:S05]  /*1610*/  @P0 BRA P1, `(.L_x_2459) ;  /* 0x00000000006c0947 */ /* 0x000fea0000800000 */
[----:B------:R-:W-:-:S04]  /*1620*/  ISETP.NE.AND P0, PT, RZ, UR22, PT ;  /* 0x00000016ff007c0c */ /* 0x000fc8000bf05270 */
[----:B------:R-:W-:-:S13]  /*1630*/  ISETP.NE.AND P0, PT, R14, RZ, P0 ;  /* 0x000000ff0e00720c */ /* 0x000fda0000705270 */
[C---:B------:R-:W-:Y:S01]  /*1640*/  @!P0 IMAD.WIDE.U32 R14, R21.reuse, 0x8, R10 ;  /* 0x00000008150e8825 */ /* 0x040fe200078e000a */
[----:B------:R-:W0:Y:S05]  /*1650*/  @!P0 LDC.64 R18, c[0x0][0x388] ;  /* 0x0000e200ff128b82 */ /* 0x000e2a0000000a00 */
[----:B------:R-:W0:Y:S01]  /*1660*/  @!P0 LDG.E.64 R14, desc[UR36][R14.64] ;  /* 0x000000240e0e8981 */ /* 0x000e22000c1e1b00 */
[----:B------:R-:W-:Y:S01]  /*1670*/  @!P0 IMAD.IADD R21, R21, 0x1, -R17 ;  /* 0x0000000115158824 */ /* 0x000fe200078e0a11 */
[----:B------:R-:W-:Y:S01]  /*1680*/  PLOP3.LUT P3, PT, PT, PT, PT, 0x8, 0x80 ;  /* 0x000000000080781c */ /* 0x000fe20003f6e170 */
[----:B------:R-:W1:Y:S01]  /*1690*/  @!P0 LDC.64 R12, c[0x0][0x390] ;  /* 0x0000e400ff0c8b82 */ /* 0x000e620000000a00 */
[----:B------:R-:W-:Y:S01]  /*16a0*/  MOV R5, R2 ;  /* 0x0000000200057202 */ /* 0x000fe20000000f00 */
[----:B------:R-:W-:-:S02]  /*16b0*/  IMAD.MOV.U32 R4, RZ, RZ, R0 ;  /* 0x000000ffff047224 */ /* 0x000fc400078e0000 */
[----:B------:R-:W-:Y:S01]  /*16c0*/  IMAD.MOV.U32 R6, RZ, RZ, R9 ;  /* 0x000000ffff067224 */ /* 0x000fe200078e0009 */
[CC--:B0-----:R-:W-:Y:S02]  /*16d0*/  @!P0 ISETP.NE.U32.AND P1, PT, R14.reuse, R18.reuse, PT ;  /* 0x000000120e00820c */ /* 0x0c1fe40003f25070 */
[----:B------:R-:W-:Y:S02]  /*16e0*/  @!P0 ISETP.GT.U32.AND P2, PT, R14, R18, PT ;  /* 0x000000120e00820c */ /* 0x000fe40003f44070 */
[CC--:B------:R-:W-:Y:S02]  /*16f0*/  @!P0 ISETP.NE.AND.EX P1, PT, R15.reuse, R19.reuse, PT, P1 ;  /* 0x000000130f00820c */ /* 0x0c0fe40003f25310 */
[----:B------:R-:W-:Y:S02]  /*1700*/  @!P0 ISETP.GT.AND.EX P2, PT, R15, R19, PT, P2 ;  /* 0x000000130f00820c */ /* 0x000fe40003f44320 */
[----:B------:R-:W-:Y:S02]  /*1710*/  @!P0 PLOP3.LUT P3, PT, P1, PT, PT, 0x80, 0x8 ;  /* 0x000000000008881c */ /* 0x000fe40000f6f070 */
[----:B-1----:R-:W-:-:S04]  /*1720*/  @!P0 ISETP.GT.U32.AND P1, PT, R21, R12, PT ;  /* 0x0000000c1500820c */ /* 0x002fc80003f24070 */
[----:B------:R-:W-:-:S04]  /*1730*/  @!P0 ISETP.GT.AND.EX P1, PT, RZ, R13, PT, P1 ;  /* 0x0000000dff00820c */ /* 0x000fc80003f24310 */
[----:B------:R-:W-:-:S03]  /*1740*/  @!P0 SEL R3, RZ, 0xffffffff, P1 ;  /* 0xffffffffff038807 */ /* 0x000fc60000800000 */
[----:B------:R-:W-:-:S04]  /*1750*/  @P3 SEL R3, RZ, 0xffffffff, P2 ;  /* 0xffffffffff033807 */ /* 0x000fc80001000000 */
[----:B------:R-:W-:-:S04]  /*1760*/  @!P0 LOP3.LUT R3, R3, 0x1, RZ, 0xc0, !PT ;  /* 0x0000000103038812 */ /* 0x000fc800078ec0ff */
[----:B------:R-:W-:Y:S01]  /*1770*/  @!P0 ISETP.NE.U32.AND P1, PT, R3, 0x1, PT ;  /* 0x000000010300880c */ /* 0x000fe20003f25070 */
[----:B------:R-:W-:-:S03]  /*1780*/  IMAD.MOV.U32 R3, RZ, RZ, R7 ;  /* 0x000000ffff037224 */ /* 0x000fc600078e0007 */
[----:B------:R-:W-:Y:S02]  /*1790*/  @!P0 SEL R5, R14, R18, !P1 ;  /* 0x000000120e058207 */ /* 0x000fe40004800000 */
[----:B------:R-:W-:Y:S02]  /*17a0*/  @!P0 SEL R4, R15, R19, !P1 ;  /* 0x000000130f048207 */ /* 0x000fe40004800000 */
[----:B------:R-:W-:Y:S02]  /*17b0*/  @!P0 SEL R3, R21, R12, !P1 ;  /* 0x0000000c15038207 */ /* 0x000fe40004800000 */
[----:B------:R-:W-:-:S07]  /*17c0*/  @!P0 SEL R6, R13, RZ, P1 ;  /* 0x000000ff0d068207 */ /* 0x000fce0000800000 */
.L_x_2459:
[----:B------:R-:W-:Y:S05]  /*17d0*/  BSYNC.RECONVERGENT B2 ;  /* 0x0000000000027941 */ /* 0x000fea0003800200 */
.L_x_2458:
[C---:B------:R-:W-:Y:S02]  /*17e0*/  IADD3 R12, PT, PT, -R17.reuse, 0x4, RZ ;  /* 0x00000004110c7810 */ /* 0x040fe40007ffe1ff */
[----:B------:R-:W-:Y:S02]  /*17f0*/  IADD3 R10, P0, PT, R10, 0x20, RZ ;  /* 0x000000200a0a7810 */ /* 0x000fe40007f1e0ff */
[----:B------:R-:W-:Y:S01]  /*1800*/  IADD3 R29, PT, PT, R17, -0x4, R20 ;  /* 0xfffffffc111d7810 */ /* 0x000fe20007ffe014 */
[----:B------:R0:W-:Y:S01]  /*1810*/  STL [R1+0x8], R12 ;  /* 0x0000080c01007387 */ /* 0x0001e20000100800 */
[----:B------:R-:W-:-:S09]  /*1820*/  IADD3.X R11, PT, PT, RZ, R11, RZ, P0, !PT ;  /* 0x0000000bff0b7210 */ /* 0x000fd200007fe4ff */
.L_x_2457:
[----:B------:R-:W-:Y:S05]  /*1830*/  BSYNC.RECONVERGENT B1 ;  /* 0x0000000000017941 */ /* 0x000fea0003800200 */
.L_x_2456:
[----:B------:R-:W-:Y:S01]  /*1840*/  IMAD.SHL.U32 R26, R8, 0x4, RZ ;  /* 0x00000004081a7824 */ /* 0x000fe200078e00ff */
[----:B------:R1:W-:Y:S01]  /*1850*/  STL.64 [R1], R10 ;  /* 0x0000000a01007387 */ /* 0x0003e20000100a00 */
[----:B------:R-:W-:Y:S01]  /*1860*/  BSSY.RECONVERGENT B1, `(.L_x_2460) ;  /* 0x000005b000017945 */ /* 0x000fe20003800200 */
[--C-:B------:R-:W-:Y:S01]  /*1870*/  IMAD.MOV.U32 R24, RZ, RZ, R7.reuse ;  /* 0x000000ffff187224 */ /* 0x100fe200078e0007 */
[-C--:B------:R-:W-:Y:S01]  /*1880*/  MOV R25, R9.reuse ;  /* 0x0000000900197202 */ /* 0x080fe20000000f00 */
[----:B0-----:R-:W-:Y:S01]  /*1890*/  VIADD R12, R26, 0x3 ;  /* 0x000000031a0c7836 */ /* 0x001fe20000000000 */
[----:B------:R-:W-:Y:S01]  /*18a0*/  MOV R23, R9 ;  /* 0x0000000900177202 */ /* 0x000fe20000000f00 */
[----:B------:R-:W-:Y:S02]  /*18b0*/  IMAD.MOV.U32 R19, RZ, RZ, R2 ;  /* 0x000000ffff137224 */ /* 0x000fe400078e0002 */
[----:B------:R-:W-:Y:S01]  /*18c0*/  IMAD.MOV.U32 R18, RZ, RZ, R0 ;  /* 0x000000ffff127224 */ /* 0x000fe200078e0000 */
[----:B------:R-:W-:Y:S01]  /*18d0*/  ISETP.GE.U32.AND P0, PT, R12, R29, PT ;  /* 0x0000001d0c00720c */ /* 0x000fe20003f06070 */
[----:B------:R-:W-:-:S02]  /*18e0*/  IMAD.MOV.U32 R22, RZ, RZ, R7 ;  /* 0x000000ffff167224 */ /* 0x000fc400078e0007 */
[----:B------:R-:W-:Y:S02]  /*18f0*/  IMAD.MOV.U32 R21, RZ, RZ, R2 ;  /* 0x000000ffff157224 */ /* 0x000fe400078e0002 */
[----:B------:R-:W-:-:S08]  /*1900*/  IMAD.MOV.U32 R20, RZ, RZ, R0 ;  /* 0x000000ffff147224 */ /* 0x000fd000078e0000 */
[----:B-1----:R-:W-:Y:S05]  /*1910*/  @P0 BRA `(.L_x_2461) ;  /* 0x00000004003c0947 */ /* 0x002fea0003800000 */
[----:B------:R-:W-:Y:S01]  /*1920*/  IMAD.MOV.U32 R17, RZ, RZ, R8 ;  /* 0x000000ffff117224 */ /* 0x000fe200078e0008 */
[----:B------:R-:W-:Y:S01]  /*1930*/  MOV R24, R7 ;  /* 0x0000000700187202 */ /* 0x000fe20000000f00 */
[----:B------:R-:W-:Y:S01]  /*1940*/  IMAD.MOV.U32 R22, RZ, RZ, R7 ;  /* 0x000000ffff167224 */ /* 0x000fe200078e0007 */
[----:B------:R-:W-:Y:S01]  /*1950*/  MOV R19, R2 ;  /* 0x0000000200137202 */ /* 0x000fe20000000f00 */
[--C-:B------:R-:W-:Y:S02]  /*1960*/  IMAD.MOV.U32 R25, RZ, RZ, R9.reuse ;  /* 0x000000ffff197224 */ /* 0x100fe400078e0009 */
[----:B------:R-:W-:Y:S02]  /*1970*/  IMAD.MOV.U32 R23, RZ, RZ, R9 ;  /* 0x000000ffff177224 */ /* 0x000fe400078e0009 */
[----:B------:R-:W-:Y:S02]  /*1980*/  IMAD.MOV.U32 R21, RZ, RZ, R2 ;  /* 0x000000ffff157224 */ /* 0x000fe400078e0002 */
[----:B------:R-:W-:-:S02]  /*1990*/  IMAD.MOV.U32 R18, RZ, RZ, R0 ;  /* 0x000000ffff127224 */ /* 0x000fc400078e0000 */
[----:B------:R-:W-:-:S07]  /*19a0*/  IMAD.MOV.U32 R20, RZ, RZ, R0 ;  /* 0x000000ffff147224 */ /* 0x000fce00078e0000 */
.L_x_2462:
[----:B------:R-:W2:Y:S01]  /*19b0*/  LDL.64 R8, [R1] ;  /* 0x0000000001087983 */ /* 0x000ea20000100a00 */
[----:B------:R-:W0:Y:S03]  /*19c0*/  LDCU UR4, c[0x0][0x3a4] ;  /* 0x00007480ff0477ac */ /* 0x000e260008000800 */
[----:B------:R-:W3:Y:S01]  /*19d0*/  LDL R27, [R1+0x8] ;  /* 0x00000800011b7983 */ /* 0x000ee20000100800 */
[----:B--2---:R-:W-:-:S06]  /*19e0*/  IMAD.WIDE.U32 R8, R17, 0x20, R8 ;  /* 0x0000002011087825 */ /* 0x004fcc00078e0008 */
[----:B------:R-:W2:Y:S01]  /*19f0*/  LDG.E.ENL2.256 R12, R8, desc[UR36][R8.64] ;  /* 0xfe0000240808797e */ /* 0x000ea2000812190c */
[----:B---3--:R-:W-:Y:S02]  /*1a00*/  IADD3 R26, PT, PT, R26, R27, RZ ;  /* 0x0000001b1a1a7210 */ /* 0x008fe40007ffe0ff */
[----:B0-----:R-:W-:-:S03]  /*1a10*/  IADD3 R17, PT, PT, R17, UR4, RZ ;  /* 0x0000000411117c10 */ /* 0x001fc6000fffe0ff */
[----:B------:R-:W-:-:S05]  /*1a20*/  VIADD R27, R26, 0x1 ;  /* 0x000000011a1b7836 */ /* 0x000fca0000000000 */
[----:B------:R-:W-:-:S04]  /*1a30*/  ISETP.GE.U32.AND P0, PT, R22, R27, PT ;  /* 0x0000001b1600720c */ /* 0x000fc80003f06070 */
[----:B------:R-:W-:Y:S02]  /*1a40*/  ISETP.GE.AND.EX P0, PT, R23, RZ, PT, P0 ;  /* 0x000000ff1700720c */ /* 0x000fe40003f06300 */
[CC--:B--2---:R-:W-:Y:S02]  /*1a50*/  ISETP.NE.U32.AND P2, PT, R21.reuse, R10.reuse, PT ;  /* 0x0000000a1500720c */ /* 0x0c4fe40003f45070 */
[----:B------:R-:W-:Y:S02]  /*1a60*/  ISETP.GE.U32.AND P1, PT, R21, R10, PT ;  /* 0x0000000a1500720c */ /* 0x000fe40003f26070 */
[CC--:B------:R-:W-:Y:S02]  /*1a70*/  ISETP.NE.AND.EX P2, PT, R20.reuse, R11.reuse, PT, P2 ;  /* 0x0000000b1400720c */ /* 0x0c0fe40003f45320 */
[----:B------:R-:W-:-:S04]  /*1a80*/  ISETP.GE.AND.EX P1, PT, R20, R11, PT, P1 ;  /* 0x0000000b1400720c */ /* 0x000fc80003f26310 */
[----:B------:R-:W-:Y:S02]  /*1a90*/  SEL R28, RZ, 0xffffffff, !P1 ;  /* 0xffffffffff1c7807 */ /* 0x000fe40004800000 */
[----:B------:R-:W-:-:S04]  /*1aa0*/  ISETP.GE.U32.AND P1, PT, R5, R8, PT ;  /* 0x000000080500720c */ /* 0x000fc80003f26070 */
[-C--:B------:R-:W-:Y:S02]  /*1ab0*/  ISETP.GE.AND.EX P1, PT, R4, R9.reuse, PT, P1 ;  /* 0x000000090400720c */ /* 0x080fe40003f26310 */
[----:B------:R-:W-:Y:S02]  /*1ac0*/  @!P2 SEL R28, RZ, 0xffffffff, !P0 ;  /* 0xffffffffff1ca807 */ /* 0x000fe40004000000 */
[----:B------:R-:W-:Y:S02]  /*1ad0*/  ISETP.NE.U32.AND P2, PT, R5, R8, PT ;  /* 0x000000080500720c */ /* 0x000fe40003f45070 */
[----:B------:R-:W-:Y:S02]  /*1ae0*/  LOP3.LUT R28, R28, 0x1, RZ, 0xc0, !PT ;  /* 0x000000011c1c7812 */ /* 0x000fe400078ec0ff */
[----:B------:R-:W-:Y:S02]  /*1af0*/  ISETP.NE.AND.EX P2, PT, R4, R9, PT, P2 ;  /* 0x000000090400720c */ /* 0x000fe40003f45320 */
[----:B------:R-:W-:-:S02]  /*1b00*/  ISETP.GE.U32.AND P0, PT, R3, R26, PT ;  /* 0x0000001a0300720c */ /* 0x000fc40003f06070 */
[----:B------:R-:W-:Y:S02]  /*1b10*/  ISETP.NE.U32.AND P3, PT, R28, 0x1, PT ;  /* 0x000000011c00780c */ /* 0x000fe40003f65070 */
[----:B------:R-:W-:Y:S02]  /*1b20*/  ISETP.GE.AND.EX P0, PT, R6, RZ, PT, P0 ;  /* 0x000000ff0600720c */ /* 0x000fe40003f06300 */
[----:B------:R-:W-:Y:S02]  /*1b30*/  SEL R21, R10, R21, !P3 ;  /* 0x000000150a157207 */ /* 0x000fe40005800000 */
[----:B------:R-:W-:Y:S02]  /*1b40*/  SEL R10, RZ, 0xffffffff, !P0 ;  /* 0xffffffffff0a7807 */ /* 0x000fe40004000000 */
[----:B------:R-:W-:Y:S02]  /*1b50*/  ISETP.NE.U32.AND P0, PT, R19, R12, PT ;  /* 0x0000000c1300720c */ /* 0x000fe40003f05070 */
[----:B------:R-:W-:-:S02]  /*1b60*/  @P2 SEL R10, RZ, 0xffffffff, !P1 ;  /* 0xffffffffff0a2807 */ /* 0x000fc40004800000 */
[-C--:B------:R-:W-:Y:S02]  /*1b70*/  ISETP.NE.AND.EX P0, PT, R18, R13.reuse, PT, P0 ;  /* 0x0000000d1200720c */ /* 0x080fe40003f05300 */
[----:B------:R-:W-:Y:S02]  /*1b80*/  LOP3.LUT R10, R10, 0x1, RZ, 0xc0, !PT ;  /* 0x000000010a0a7812 */ /* 0x000fe400078ec0ff */
[----:B------:R-:W-:Y:S02]  /*1b90*/  ISETP.GE.U32.AND P2, PT, R19, R12, PT ;  /* 0x0000000c1300720c */ /* 0x000fe40003f46070 */
[----:B------:R-:W-:Y:S02]  /*1ba0*/  ISETP.NE.U32.AND P4, PT, R10, 0x1, PT ;  /* 0x000000010a00780c */ /* 0x000fe40003f85070 */
[----:B------:R-:W-:Y:S02]  /*1bb0*/  ISETP.GE.AND.EX P2, PT, R18, R13, PT, P2 ;  /* 0x0000000d1200720c */ /* 0x000fe40003f46320 */
[----:B------:R-:W-:Y:S01]  /*1bc0*/  SEL R5, R8, R5, !P4 ;  /* 0x0000000508057207 */ /* 0x000fe20006000000 */
[----:B------:R-:W-:Y:S01]  /*1bd0*/  VIADD R8, R26, 0x2 ;  /* 0x000000021a087836 */ /* 0x000fe20000000000 */
[----:B------:R-:W-:-:S02]  /*1be0*/  SEL R4, R9, R4, !P4 ;  /* 0x0000000409047207 */ /* 0x000fc40006000000 */
[----:B------:R-:W-:Y:S02]  /*1bf0*/  SEL R9, RZ, 0xffffffff, !P2 ;  /* 0xffffffffff097807 */ /* 0x000fe40005000000 */
[----:B------:R-:W-:Y:S02]  /*1c00*/  ISETP.GE.U32.AND P1, PT, R24, R8, PT ;  /* 0x000000081800720c */ /* 0x000fe40003f26070 */
[----:B------:R-:W-:Y:S02]  /*1c10*/  SEL R3, R26, R3, !P4 ;  /* 0x000000031a037207 */ /* 0x000fe40006000000 */
[----:B------:R-:W-:Y:S02]  /*1c20*/  ISETP.GE.AND.EX P1, PT, R25, RZ, PT, P1 ;  /* 0x000000ff1900720c */ /* 0x000fe40003f26310 */
[----:B------:R-:W-:Y:S02]  /*1c30*/  SEL R20, R11, R20, !P3 ;  /* 0x000000140b147207 */ /* 0x000fe40005800000 */
[----:B------:R-:W-:-:S02]  /*1c40*/  @!P0 SEL R9, RZ, 0xffffffff, !P1 ;  /* 0xffffffffff098807 */ /* 0x000fc40004800000 */
[-C--:B------:R-:W-:Y:S02]  /*1c50*/  ISETP.NE.U32.AND P0, PT, R2, R14.reuse, PT ;  /* 0x0000000e0200720c */ /* 0x080fe40003f05070 */
[----:B------:R-:W-:Y:S02]  /*1c60*/  LOP3.LUT R9, R9, 0x1, RZ, 0xc0, !PT ;  /* 0x0000000109097812 */ /* 0x000fe400078ec0ff */
[----:B------:R-:W-:Y:S02]  /*1c70*/  ISETP.NE.AND.EX P0, PT, R0, R15, PT, P0 ;  /* 0x0000000f0000720c */ /* 0x000fe40003f05300 */
[----:B------:R-:W-:Y:S01]  /*1c80*/  ISETP.NE.U32.AND P5, PT, R9, 0x1, PT ;  /* 0x000000010900780c */ /* 0x000fe20003fa5070 */
[----:B------:R-:W-:Y:S01]  /*1c90*/  VIADD R9, R26, 0x3 ;  /* 0x000000031a097836 */ /* 0x000fe20000000000 */
[----:B------:R-:W-:Y:S01]  /*1ca0*/  ISETP.GE.U32.AND P1, PT, R2, R14, PT ;  /* 0x0000000e0200720c */ /* 0x000fe20003f26070 */
[----:B------:R-:W-:Y:S01]  /*1cb0*/  IMAD.SHL.U32 R26, R17, 0x4, RZ ;  /* 0x00000004111a7824 */ /* 0x000fe200078e00ff */
[----:B------:R-:W-:-:S02]  /*1cc0*/  SEL R19, R12, R19, !P5 ;  /* 0x000000130c137207 */ /* 0x000fc40006800000 */
[----:B------:R-:W-:Y:S02]  /*1cd0*/  ISETP.GE.U32.AND P2, PT, R7, R9, PT ;  /* 0x000000090700720c */ /* 0x000fe40003f46070 */
[----:B------:R-:W-:Y:S02]  /*1ce0*/  ISETP.GE.AND.EX P1, PT, R0, R15, PT, P1 ;  /* 0x0000000f0000720c */ /* 0x000fe40003f26310 */
[----:B------:R-:W-:Y:S02]  /*1cf0*/  ISETP.GE.AND.EX P2, PT, R16, RZ, PT, P2 ;  /* 0x000000ff1000720c */ /* 0x000fe40003f46320 */
[----:B------:R-:W-:Y:S02]  /*1d00*/  SEL R10, RZ, 0xffffffff, !P1 ;  /* 0xffffffffff0a7807 */ /* 0x000fe40004800000 */
[----:B------:R-:W-:Y:S02]  /*1d10*/  @!P0 SEL R10, RZ, 0xffffffff, !P2 ;  /* 0xffffffffff0a8807 */ /* 0x000fe40005000000 */
[----:B------:R-:W-:-:S02]  /*1d20*/  SEL R18, R13, R18, !P5 ;  /* 0x000000120d127207 */ /* 0x000fc40006800000 */
[----:B------:R-:W-:Y:S02]  /*1d30*/  LOP3.LUT R10, R10, 0x1, RZ, 0xc0, !PT ;  /* 0x000000010a0a7812 */ /* 0x000fe400078ec0ff */
[----:B------:R-:W-:Y:S02]  /*1d40*/  SEL R22, R27, R22, !P3 ;  /* 0x000000161b167207 */ /* 0x000fe40005800000 */
[----:B------:R-:W-:Y:S01]  /*1d50*/  ISETP.NE.U32.AND P0, PT, R10, 0x1, PT ;  /* 0x000000010a00780c */ /* 0x000fe20003f05070 */
[----:B------:R-:W-:Y:S01]  /*1d60*/  VIADD R10, R26, 0x3 ;  /* 0x000000031a0a7836 */ /* 0x000fe20000000000 */
[----:B------:R-:W-:Y:S02]  /*1d70*/  SEL R24, R8, R24, !P5 ;  /* 0x0000001808187207 */ /* 0x000fe40006800000 */
[----:B------:R-:W-:Y:S02]  /*1d80*/  SEL R2, R14, R2, !P0 ;  /* 0x000000020e027207 */ /* 0x000fe40004000000 */
[----:B------:R-:W-:-:S02]  /*1d90*/  ISETP.GE.U32.AND P1, PT, R10, R29, PT ;  /* 0x0000001d0a00720c */ /* 0x000fc40003f26070 */
[----:B------:R-:W-:Y:S02]  /*1da0*/  SEL R0, R15, R0, !P0 ;  /* 0x000000000f007207 */ /* 0x000fe40004000000 */
[----:B------:R-:W-:Y:S02]  /*1db0*/  SEL R7, R9, R7, !P0 ;  /* 0x0000000709077207 */ /* 0x000fe40004000000 */
[----:B------:R-:W-:Y:S02]  /*1dc0*/  SEL R6, R6, RZ, P4 ;  /* 0x000000ff06067207 */ /* 0x000fe40002000000 */
[----:B------:R-:W-:Y:S02]  /*1dd0*/  SEL R23, R23, RZ, P3 ;  /* 0x000000ff17177207 */ /* 0x000fe40001800000 */
[----:B------:R-:W-:Y:S02]  /*1de0*/  SEL R25, R25, RZ, P5 ;  /* 0x000000ff19197207 */ /* 0x000fe40002800000 */
[----:B------:R-:W-:Y:S01]  /*1df0*/  SEL R16, R16, RZ, P0 ;  /* 0x000000ff10107207 */ /* 0x000fe20000000000 */
[----:B------:R-:W-:Y:S06]  /*1e00*/  @!P1 BRA `(.L_x_2462) ;  /* 0xfffffff800e89947 */ /* 0x000fec000383ffff */
.L_x_2461:
[----:B------:R-:W-:Y:S05]  /*1e10*/  BSYNC.RECONVERGENT B1 ;  /* 0x0000000000017941 */ /* 0x000fea0003800200 */
.L_x_2460:
[----:B------:R-:W0:Y:S01]  /*1e20*/  S2R R9, SR_TID.Y ;  /* 0x0000000000097919 */ /* 0x000e220000002200 */
[----:B------:R-:W-:Y:S01]  /*1e30*/  ISETP.NE.AND P0, PT, RZ, UR21, PT ;  /* 0x00000015ff007c0c */ /* 0x000fe2000bf05270 */
[----:B------:R-:W-:Y:S01]  /*1e40*/  BSSY.RECONVERGENT B1, `(.L_x_2463) ;  /* 0x0000020000017945 */ /* 0x000fe20003800200 */
[----:B------:R-:W-:Y:S01]  /*1e50*/  ISETP.NE.AND P1, PT, RZ, UR22, PT ;  /* 0x00000016ff007c0c */ /* 0x000fe2000bf25270 */
[----:B------:R-:W1:Y:S01]  /*1e60*/  S2R R8, SR_CTAID.Y ;  /* 0x0000000000087919 */ /* 0x000e620000002600 */
[----:B0-----:R-:W-:Y:S02]  /*1e70*/  ISETP.NE.AND P0, PT, R9, RZ, P0 ;  /* 0x000000ff0900720c */ /* 0x001fe40000705270 */
[----:B-1----:R-:W-:-:S04]  /*1e80*/  ISETP.NE.AND P1, PT, R8, RZ, P1 ;  /* 0x000000ff0800720c */ /* 0x002fc80000f25270 */
[----:B------:R-:W-:-:S13]  /*1e90*/  PLOP3.LUT P0, PT, P0, P1, PT, 0xf8, 0x8f ;  /* 0x00000000008f781c */ /* 0x000fda0000703f70 */
[----:B------:R-:W-:Y:S05]  /*1ea0*/  @P0 BRA `(.L_x_2464) ;  /* 0x0000000000640947 */ /* 0x000fea0003800000 */
[----:B------:R-:W0:Y:S01]  /*1eb0*/  S2R R9, SR_TID.X ;  /* 0x0000000000097919 */ /* 0x000e220000002100 */
[----:B------:R-:W-:-:S05]  /*1ec0*/  LOP3.LUT R8, R29, 0xfffffffc, RZ, 0xc0, !PT ;  /* 0xfffffffc1d087812 */ /* 0x000fca00078ec0ff */
[----:B0-----:R-:W-:-:S05]  /*1ed0*/  IMAD.IADD R10, R8, 0x1, R9 ;  /* 0x00000001080a7824 */ /* 0x001fca00078e0209 */
[----:B------:R-:W-:-:S13]  /*1ee0*/  ISETP.GE.U32.AND P0, PT, R10, R29, PT ;  /* 0x0000001d0a00720c */ /* 0x000fda0003f06070 */
[----:B------:R-:W-:Y:S05]  /*1ef0*/  @P0 BRA `(.L_x_2464) ;  /* 0x0000000000500947 */ /* 0x000fea0003800000 */
[----:B------:R-:W2:Y:S04]  /*1f00*/  LDL.LU.64 R12, [R1] ;  /* 0x00000000010c7983 */ /* 0x000ea80000300a00 */
[----:B------:R-:W3:Y:S01]  /*1f10*/  LDL.LU R11, [R1+0x8] ;  /* 0x00000800010b7983 */ /* 0x000ee20000300800 */
[----:B--2---:R-:W-:-:S06]  /*1f20*/  IMAD.WIDE R8, R10, 0x8, R12 ;  /* 0x000000080a087825 */ /* 0x004fcc00078e020c */
[----:B------:R-:W2:Y:S01]  /*1f30*/  LDG.E.64 R8, desc[UR36][R8.64] ;  /* 0x0000002408087981 */ /* 0x000ea2000c1e1b00 */
[----:B---3--:R-:W-:-:S04]  /*1f40*/  IADD3 R10, PT, PT, R10, R11, RZ ;  /* 0x0000000b0a0a7210 */ /* 0x008fc80007ffe0ff */
[----:B------:R-:W-:Y:S02]  /*1f50*/  ISETP.GE.U32.AND P0, PT, R3, R10, PT ;  /* 0x0000000a0300720c */ /* 0x000fe40003f06070 */
[----:B------:R-:W-:-:S04]  /*1f60*/  SHF.R.S32.HI R13, RZ, 0x1f, R10 ;  /* 0x0000001fff0d7819 */ /* 0x000fc8000001140a */
[----:B------:R-:W-:-:S04]  /*1f70*/  ISETP.GE.AND.EX P0, PT, R6, R13, PT, P0 ;  /* 0x0000000d0600720c */ /* 0x000fc80003f06300 */
[----:B------:R-:W-:Y:S02]  /*1f80*/  SEL R11, RZ, 0xffffffff, !P0 ;  /* 0xffffffffff0b7807 */ /* 0x000fe40004000000 */
[CC--:B--2---:R-:W-:Y:S02]  /*1f90*/  ISETP.NE.U32.AND P1, PT, R5.reuse, R8.reuse, PT ;  /* 0x000000080500720c */ /* 0x0c4fe40003f25070 */
[----:B------:R-:W-:Y:S02]  /*1fa0*/  ISETP.GE.U32.AND P2, PT, R5, R8, PT ;  /* 0x000000080500720c */ /* 0x000fe40003f46070 */
[CC--:B------:R-:W-:Y:S02]  /*1fb0*/  ISETP.NE.AND.EX P1, PT, R4.reuse, R9.reuse, PT, P1 ;  /* 0x000000090400720c */ /* 0x0c0fe40003f25310 */
[----:B------:R-:W-:-:S11]  /*1fc0*/  ISETP.GE.AND.EX P0, PT, R4, R9, PT, P2 ;  /* 0x000000090400720c */ /* 0x000fd60003f06320 */
[----:B------:R-:W-:-:S04]  /*1fd0*/  @P1 SEL R11, RZ, 0xffffffff, !P0 ;  /* 0xffffffffff0b1807 */ /* 0x000fc80004000000 */
[----:B------:R-:W-:-:S04]  /*1fe0*/  LOP3.LUT R11, R11, 0x1, RZ, 0xc0, !PT ;  /* 0x000000010b0b7812 */ /* 0x000fc800078ec0ff */
[----:B------:R-:W-:-:S04]  /*1ff0*/  ISETP.NE.U32.AND P0, PT, R11, 0x1, PT ;  /* 0x000000010b00780c */ /* 0x000fc80003f05070 */
[----:B------:R-:W-:Y:S02]  /*2000*/  SEL R5, R8, R5, !P0 ;  /* 0x0000000508057207 */ /* 0x000fe40004000000 */
[----:B------:R-:W-:Y:S02]  /*2010*/  SEL R4, R9, R4, !P0 ;  /* 0x0000000409047207 */ /* 0x000fe40004000000 */
[----:B------:R-:W-:Y:S02]  /*2020*/  SEL R3, R10, R3, !P0 ;  /* 0x000000030a037207 */ /* 0x000fe40004000000 */
[----:B------:R-:W-:-:S07]  /*2030*/  SEL R6, R13, R6, !P0 ;  /* 0x000000060d067207 */ /* 0x000fce0004000000 */
.L_x_2464:
[----:B------:R-:W-:Y:S05]  /*2040*/  BSYNC.RECONVERGENT B1 ;  /* 0x0000000000017941 */ /* 0x000fea0003800200 */
.L_x_2463:
[CC--:B------:R-:W-:Y:S02]  /*2050*/  ISETP.NE.U32.AND P2, PT, R5.reuse, R21.reuse, PT ;  /* 0x000000150500720c */ /* 0x0c0fe40003f45070 */
[----:B------:R-:W-:Y:S02]  /*2060*/  ISETP.GE.U32.AND P1, PT, R5, R21, PT ;  /* 0x000000150500720c */ /* 0x000fe40003f26070 */
[C---:B------:R-:W-:Y:S02]  /*2070*/  ISETP.NE.AND.EX P2, PT, R4.reuse, R20, PT, P2 ;  /* 0x000000140400720c */ /* 0x040fe40003f45320 */
[----:B------:R-:W-:Y:S02]  /*2080*/  ISETP.GE.U32.AND P0, PT, R3, R22, PT ;  /* 0x000000160300720c */ /* 0x000fe40003f06070 */
[----:B------:R-:W-:Y:S02]  /*2090*/  ISETP.GE.AND.EX P1, PT, R4, R20, PT, P1 ;  /* 0x000000140400720c */ /* 0x000fe40003f26310 */
[----:B------:R-:W-:-:S02]  /*20a0*/  ISETP.GE.AND.EX P0, PT, R6, R23, PT, P0 ;  /* 0x000000170600720c */ /* 0x000fc40003f06300 */
[----:B------:R-:W-:-:S05]  /*20b0*/  SEL R8, RZ, 0xffffffff, !P1 ;  /* 0xffffffffff087807 */ /* 0x000fca0004800000 */
[----:B------:R-:W-:-:S04]  /*20c0*/  @!P2 SEL R8, RZ, 0xffffffff, !P0 ;  /* 0xffffffffff08a807 */ /* 0x000fc80004000000 */
[----:B------:R-:W-:-:S04]  /*20d0*/  LOP3.LUT R8, R8, 0x1, RZ, 0xc0, !PT ;  /* 0x0000000108087812 */ /* 0x000fc800078ec0ff */
[----:B------:R-:W-:-:S04]  /*20e0*/  ISETP.NE.U32.AND P0, PT, R8, 0x1, PT ;  /* 0x000000010800780c */ /* 0x000fc80003f05070 */
[----:B------:R-:W-:Y:S02]  /*20f0*/  SEL R8, R21, R5, !P0 ;  /* 0x0000000515087207 */ /* 0x000fe40004000000 */
[----:B------:R-:W-:Y:S02]  /*2100*/  SEL R9, R20, R4, !P0 ;  /* 0x0000000414097207 */ /* 0x000fe40004000000 */
[----:B------:R-:W-:Y:S02]  /*2110*/  ISETP.NE.U32.AND P2, PT, R8, R19, PT ;  /* 0x000000130800720c */ /* 0x000fe40003f45070 */
[----:B------:R-:W-:Y:S02]  /*2120*/  SEL R5, R22, R3, !P0 ;  /* 0x0000000316057207 */ /* 0x000fe40004000000 */
[----:B------:R-:W-:Y:S02]  /*2130*/  ISETP.NE.AND.EX P2, PT, R9, R18, PT, P2 ;  /* 0x000000120900720c */ /* 0x000fe40003f45320 */
[----:B------:R-:W-:-:S02]  /*2140*/  ISETP.GE.U32.AND P1, PT, R8, R19, PT ;  /* 0x000000130800720c */ /* 0x000fc40003f26070 */
[----:B------:R-:W-:Y:S02]  /*2150*/  SEL R6, R23, R6, !P0 ;  /* 0x0000000617067207 */ /* 0x000fe40004000000 */
[----:B------:R-:W-:Y:S02]  /*2160*/  ISETP.GE.U32.AND P0, PT, R5, R24, PT ;  /* 0x000000180500720c */ /* 0x000fe40003f06070 */
[----:B------:R-:W-:Y:S02]  /*2170*/  ISETP.GE.AND.EX P1, PT, R9, R18, PT, P1 ;  /* 0x000000120900720c */ /* 0x000fe40003f26310 */
[----:B------:R-:W-:Y:S02]  /*2180*/  ISETP.GE.AND.EX P0, PT, R6, R25, PT, P0 ;  /* 0x000000190600720c */ /* 0x000fe40003f06300 */
[----:B------:R-:W-:Y:S02]  /*2190*/  SEL R3, RZ, 0xffffffff, !P1 ;  /* 0xffffffffff037807 */ /* 0x000fe40004800000 */
        /* <DEDUP_REMOVED lines=19> */
[----:B------:R-:W-:Y:S02]  /*22d0*/  SEL R25, R7, R24, !P0 ;  /* 0x0000001807197207 */ /* 0x000fe40004000000 */
[----:B------:R-:W-:Y:S01]  /*22e0*/  SEL R16, R16, R5, !P0 ;  /* 0x0000000510107207 */ /* 0x000fe20004000000 */
[----:B------:R-:W-:Y:S06]  /*22f0*/  BRA `(.L_x_2454) ;  /* 0x000000b800447947 */ /* 0x000fec0003800000 */
.L_x_2455:
[----:B------:R-:W1:Y:S08]  /*2300*/  LDC R2, c[0x0][0x508] ;  /* 0x00014200ff027b82 */ /* 0x000e700000000800 */
[----:B------:R-:W2:Y:S01]  /*2310*/  LDC R3, c[0x0][0x3d8] ;  /* 0x0000f600ff037b82 */ /* 0x000ea20000000800 */
[----:B-1----:R-:W-:-:S04]  /*2320*/  SHF.R.U32.HI R4, RZ, 0x3, R2 ;  /* 0x00000003ff047819 */ /* 0x002fc80000011602 */
[----:B------:R-:W-:-:S04]  /*2330*/  ISETP.NE.AND P0, PT, R4, 0x1, PT ;  /* 0x000000010400780c */ /* 0x000fc80003f05270 */
[----:B--2---:R-:W-:-:S13]  /*2340*/  ISETP.NE.OR P0, PT, R3, 0x1, P0 ;  /* 0x000000010300780c */ /* 0x004fda0000705670 */
[----:B------:R-:W-:Y:S05]  /*2350*/  @P0 BRA `(.L_x_2465) ;  /* 0x0000001000280947 */ /* 0x000fea0003800000 */
[----:B0-----:R-:W2:Y:S01]  /*2360*/  LDL R5, [R1+0x10] ;  /* 0x0000100001057983 */ /* 0x001ea20000100800 */
[----:B------:R-:W0:Y:S01]  /*2370*/  LDC R3, c[0x0][0x390] ;  /* 0x0000e400ff037b82 */ /* 0x000e220000000800 */
[----:B------:R-:W-:Y:S01]  /*2380*/  BSSY.RECONVERGENT B1, `(.L_x_2466) ;  /* 0x0000077000017945 */ /* 0x000fe20003800200 */
[----:B------:R-:W-:-:S06]  /*2390*/  IMAD.MOV.U32 R27, RZ, RZ, R8 ;  /* 0x000000ffff1b7224 */ /* 0x000fcc00078e0008 */
[----:B------:R-:W1:Y:S08]  /*23a0*/  LDC R25, c[0x0][0x394] ;  /* 0x0000e500ff197b82 */ /* 0x000e700000000800 */
[----:B------:R-:W3:Y:S08]  /*23b0*/  LDC R2, c[0x0][0x3a4] ;  /* 0x0000e900ff027b82 */ /* 0x000ef00000000800 */
[----:B------:R-:W4:Y:S01]  /*23c0*/  LDC R7, c[0x0][0x388] ;  /* 0x0000e200ff077b82 */ /* 0x000f220000000800 */
[----:B0-----:R0:W-:Y:S01]  /*23d0*/  STL [R1+0x4], R3 ;  /* 0x0000040301007387 */ /* 0x0011e20000100800 */
[----:B------:R-:W-:-:S06]  /*23e0*/  IMAD.MOV.U32 R4, RZ, RZ, R3 ;  /* 0x000000ffff047224 */ /* 0x000fcc00078e0003 */
[----:B------:R-:W5:Y:S01]  /*23f0*/  LDC R22, c[0x0][0x38c] ;  /* 0x0000e300ff167b82 */ /* 0x000f620000000800 */
[----:B-1----:R0:W-:Y:S01]  /*2400*/  STL [R1+0x8], R25 ;  /* 0x0000081901007387 */ /* 0x0021e20000100800 */
[----:B------:R-:W-:-:S03]  /*2410*/  MOV R26, R25 ;  /* 0x00000019001a7202 */ /* 0x000fc60000000f00 */
[----:B------:R0:W-:Y:S01]  /*2420*/  STL [R1], R25 ;  /* 0x0000001901007387 */ /* 0x0001e20000100800 */
[----:B---3--:R-:W-:Y:S02]  /*2430*/  IMAD R2, R2, 0x3, R8 ;  /* 0x0000000302027824 */ /* 0x008fe400078e0208 */
[--C-:B----4-:R-:W-:Y:S02]  /*2440*/  IMAD.MOV.U32 R6, RZ, RZ, R7.reuse ;  /* 0x000000ffff067224 */ /* 0x110fe400078e0007 */
[----:B------:R-:W-:Y:S01]  /*2450*/  IMAD.MOV.U32 R8, RZ, RZ, R7 ;  /* 0x000000ffff087224 */ /* 0x000fe200078e0007 */
[----:B-----5:R-:W-:Y:S01]  /*2460*/  MOV R9, R22 ;  /* 0x0000001600097202 */ /* 0x020fe20000000f00 */
[--C-:B------:R-:W-:Y:S02]  /*2470*/  IMAD.MOV.U32 R23, RZ, RZ, R22.reuse ;  /* 0x000000ffff177224 */ /* 0x100fe400078e0016 */
[----:B------:R-:W-:Y:S01]  /*2480*/  IMAD.MOV.U32 R24, RZ, RZ, R22 ;  /* 0x000000ffff187224 */ /* 0x000fe200078e0016 */
[----:B--2---:R-:W-:Y:S01]  /*2490*/  ISETP.GE.U32.AND P0, PT, R2, R5, PT ;  /* 0x000000050200720c */ /* 0x004fe20003f06070 */
[----:B------:R-:W-:-:S02]  /*24a0*/  IMAD.MOV.U32 R5, RZ, RZ, R3 ;  /* 0x000000ffff057224 */ /* 0x000fc400078e0003 */
[----:B------:R-:W-:-:S10]  /*24b0*/  IMAD.MOV.U32 R2, RZ, RZ, R7 ;  /* 0x000000ffff027224 */ /* 0x000fd400078e0007 */
[----:B0-----:R-:W-:Y:S05]  /*24c0*/  @P0 BRA `(.L_x_2467) ;  /* 0x0000000400880947 */ /* 0x001fea0003800000 */
[----:B------:R0:W-:Y:S01]  /*24d0*/  STL [R1], R25 ;  /* 0x0000001901007387 */ /* 0x0001e20000100800 */
[----:B------:R-:W-:Y:S01]  /*24e0*/  BSSY.RECONVERGENT B2, `(.L_x_2467) ;  /* 0x0000060000027945 */ /* 0x000fe20003800200 */
[----:B------:R-:W-:Y:S01]  /*24f0*/  IMAD.MOV.U32 R4, RZ, RZ, R3 ;  /* 0x000000ffff047224 */ /* 0x000fe200078e0003 */
[----:B------:R-:W-:Y:S01]  /*2500*/  MOV R5, R3 ;  /* 0x0000000300057202 */ /* 0x000fe20000000f00 */
[----:B------:R-:W-:Y:S01]  /*2510*/  IMAD.MOV.U32 R26, RZ, RZ, R25 ;  /* 0x000000ffff1a7224 */ /* 0x000fe200078e0019 */
[----:B------:R-:W-:Y:S01]  /*2520*/  MOV R23, R22 ;  /* 0x0000001600177202 */ /* 0x000fe20000000f00 */
[--C-:B------:R-:W-:Y:S02]  /*2530*/  IMAD.MOV.U32 R8, RZ, RZ, R7.reuse ;  /* 0x000000ffff087224 */ /* 0x100fe400078e0007 */
[----:B------:R-:W-:Y:S02]  /*2540*/  IMAD.MOV.U32 R2, RZ, RZ, R7 ;  /* 0x000000ffff027224 */ /* 0x000fe400078e0007 */
[----:B0-----:R-:W-:-:S07]  /*2550*/  IMAD.MOV.U32 R24, RZ, RZ, R22 ;  /* 0x000000ffff187224 */ /* 0x001fce00078e0016 */
.L_x_2468:
[----:B------:R-:W0:Y:S01]  /*2560*/  LDC R21, c[0x0][0x3a4] ;  /* 0x0000e900ff157b82 */ /* 0x000e220000000800 */
[C---:B------:R-:W-:Y:S01]  /*2570*/  IMAD.WIDE.U32 R14, R27.reuse, 0x8, R10 ;  /* 0x000000081b0e7825 */ /* 0x040fe200078e000a */
[----:B------:R-:W-:Y:S04]  /*2580*/  STL [R1+0x3c], R9 ;  /* 0x00003c0901007387 */ /* 0x000fe80000100800 */
[----:B-----5:R-:W-:Y:S04]  /*2590*/  STL [R1+0x38], R13 ;  /* 0x0000380d01007387 */ /* 0x020fe80000100800 */
[----:B------:R-:W2:Y:S04]  /*25a0*/  LDG.E.64 R14, desc[UR36][R14.64] ;  /* 0x000000240e0e7981 */ /* 0x000ea8000c1e1b00 */
[----:B------:R1:W-:Y:S04]  /*25b0*/  STL [R1+0x34], R12 ;  /* 0x0000340c01007387 */ /* 0x0003e80000100800 */
[----:B-1----:R-:W3:Y:S01]  /*25c0*/  LDL.LU R12, [R1] ;  /* 0x00000000010c7983 */ /* 0x002ee20000300800 */
[----:B0-----:R-:W-:Y:S01]  /*25d0*/  IMAD.IADD R9, R27, 0x1, R21 ;  /* 0x000000011b097824 */ /* 0x001fe200078e0215 */
[----:B------:R-:W-:-:S02]  /*25e0*/  ISETP.GE.U32.AND P0, PT, R5, R27, PT ;  /* 0x0000001b0500720c */ /* 0x000fc40003f06070 */
[----:B------:R0:W-:Y:S01]  /*25f0*/  STL [R1+0x30], R0 ;  /* 0x0000300001007387 */ /* 0x0001e20000100800 */
[----:B------:R-:W-:-:S06]  /*2600*/  IMAD.WIDE.U32 R16, R9, 0x8, R10 ;  /* 0x0000000809107825 */ /* 0x000fcc00078e000a */
[----:B------:R-:W4:Y:S01]  /*2610*/  LDG.E.64 R16, desc[UR36][R16.64] ;  /* 0x0000002410107981 */ /* 0x000f22000c1e1b00 */
[----:B------:R-:W-:-:S03]  /*2620*/  IMAD.IADD R28, R9, 0x1, R21 ;  /* 0x00000001091c7824 */ /* 0x000fc600078e0215 */
[----:B0-----:R-:W4:Y:S02]  /*2630*/  LDL.LU R0, [R1+0x8] ;  /* 0x0000080001007983 */ /* 0x001f240000300800 */
[----:B------:R-:W-:Y:S02]  /*2640*/  IADD3 R29, PT, PT, R28, R21, RZ ;  /* 0x000000151c1d7210 */ /* 0x000fe40007ffe0ff */
[----:B------:R-:W4:Y:S01]  /*2650*/  LDL.LU R13, [R1+0x4] ;  /* 0x00000400010d7983 */ /* 0x000f220000300800 */
[----:B--2---:R-:W-:-:S04]  /*2660*/  ISETP.NE.U32.AND P1, PT, R2, R14, PT ;  /* 0x0000000e0200720c */ /* 0x004fc80003f25070 */
[----:B------:R-:W-:Y:S02]  /*2670*/  ISETP.NE.AND.EX P1, PT, R24, R15, PT, P1 ;  /* 0x0000000f1800720c */ /* 0x000fe40003f25310 */
[----:B------:R-:W-:Y:S02]  /*2680*/  ISETP.GE.U32.AND P2, PT, R2, R14, PT ;  /* 0x0000000e0200720c */ /* 0x000fe40003f46070 */
[----:B---3--:R-:W-:-:S04]  /*2690*/  ISETP.GE.AND.EX P0, PT, R12, RZ, PT, P0 ;  /* 0x000000ff0c00720c */ /* 0x008fc80003f06300 */
[----:B------:R-:W-:Y:S02]  /*26a0*/  SEL R18, RZ, 0xffffffff, !P0 ;  /* 0xffffffffff127807 */ /* 0x000fe40004000000 */
[----:B------:R-:W-:-:S04]  /*26b0*/  ISETP.GE.AND.EX P0, PT, R24, R15, PT, P2 ;  /* 0x0000000f1800720c */ /* 0x000fc80003f06320 */
[----:B------:R-:W-:Y:S02]  /*26c0*/  @P1 SEL R18, RZ, 0xffffffff, !P0 ;  /* 0xffffffffff121807 */ /* 0x000fe40004000000 */
[-C--:B----4-:R-:W-:Y:S02]  /*26d0*/  ISETP.NE.U32.AND P2, PT, R8, R16.reuse, PT ;  /* 0x000000100800720c */ /* 0x090fe40003f45070 */
[----:B------:R-:W-:Y:S02]  /*26e0*/  LOP3.LUT R18, R18, 0x1, RZ, 0xc0, !PT ;  /* 0x0000000112127812 */ /* 0x000fe400078ec0ff */
[----:B------:R-:W-:Y:S02]  /*26f0*/  ISETP.NE.AND.EX P2, PT, R23, R17, PT, P2 ;  /* 0x000000111700720c */ /* 0x000fe40003f45320 */
[----:B------:R-:W-:Y:S01]  /*2700*/  ISETP.NE.U32.AND P3, PT, R18, 0x1, PT ;  /* 0x000000011200780c */ /* 0x000fe20003f65070 */
[----:B------:R-:W-:Y:S01]  /*2710*/  IMAD.WIDE.U32 R18, R28, 0x8, R10 ;  /* 0x000000081c127825 */ /* 0x000fe200078e000a */
[----:B------:R-:W-:-:S02]  /*2720*/  ISETP.GE.U32.AND P1, PT, R8, R16, PT ;  /* 0x000000100800720c */ /* 0x000fc40003f26070 */
[----:B------:R-:W-:Y:S02]  /*2730*/  ISETP.GE.U32.AND P0, PT, R4, R9, PT ;  /* 0x000000090400720c */ /* 0x000fe40003f06070 */
[----:B------:R-:W-:Y:S01]  /*2740*/  ISETP.GE.AND.EX P1, PT, R23, R17, PT, P1 ;  /* 0x000000111700720c */ /* 0x000fe20003f26310 */
[----:B------:R-:W2:Y:S01]  /*2750*/  LDG.E.64 R18, desc[UR36][R18.64] ;  /* 0x0000002412127981 */ /* 0x000ea2000c1e1b00 */
[----:B------:R-:W-:Y:S02]  /*2760*/  ISETP.GE.AND.EX P0, PT, R26, RZ, PT, P0 ;  /* 0x000000ff1a00720c */ /* 0x000fe40003f06300 */
[----:B------:R-:W-:Y:S02]  /*2770*/  SEL R20, RZ, 0xffffffff, !P1 ;  /* 0xffffffffff147807 */ /* 0x000fe40004800000 */
[----:B------:R-:W-:-:S04]  /*2780*/  @!P2 SEL R20, RZ, 0xffffffff, !P0 ;  /* 0xffffffffff14a807 */ /* 0x000fc80004000000 */
[----:B------:R-:W-:-:S04]  /*2790*/  LOP3.LUT R20, R20, 0x1, RZ, 0xc0, !PT ;  /* 0x0000000114147812 */ /* 0x000fc800078ec0ff */
[----:B------:R-:W-:Y:S01]  /*27a0*/  ISETP.NE.U32.AND P4, PT, R20, 0x1, PT ;  /* 0x000000011400780c */ /* 0x000fe20003f85070 */
[----:B------:R-:W-:-:S03]  /*27b0*/  IMAD.WIDE.U32 R20, R29, 0x8, R10 ;  /* 0x000000081d147825 */ /* 0x000fc600078e000a */
[----:B------:R-:W-:Y:S02]  /*27c0*/  SEL R4, R9, R4, !P4 ;  /* 0x0000000409047207 */ /* 0x000fe40006000000 */
[----:B------:R-:W3:Y:S04]  /*27d0*/  LDL.LU R9, [R1+0x3c] ;  /* 0x00003c0001097983 */ /* 0x000ee80000300800 */
[----:B------:R-:W4:Y:S01]  /*27e0*/  LDG.E.64 R20, desc[UR36][R20.64] ;  /* 0x0000002414147981 */ /* 0x000f22000c1e1b00 */
[----:B------:R-:W-:Y:S02]  /*27f0*/  ISETP.GE.U32.AND P1, PT, R3, R28, PT ;  /* 0x0000001c0300720c */ /* 0x000fe40003f26070 */
[----:B------:R-:W-:Y:S02]  /*2800*/  SEL R5, R27, R5, !P3 ;  /* 0x000000051b057207 */ /* 0x000fe40005800000 */
[----:B------:R-:W-:-:S02]  /*2810*/  ISETP.GE.AND.EX P1, PT, R25, RZ, PT, P1 ;  /* 0x000000ff1900720c */ /* 0x000fc40003f26310 */
[----:B------:R-:W-:Y:S02]  /*2820*/  SEL R12, R12, RZ, P3 ;  /* 0x000000ff0c0c7207 */ /* 0x000fe40001800000 */
[----:B--2---:R-:W-:-:S04]  /*2830*/  ISETP.NE.U32.AND P0, PT, R7, R18, PT ;  /* 0x000000120700720c */ /* 0x004fc80003f05070 */
[----:B------:R-:W-:Y:S02]  /*2840*/  ISETP.NE.AND.EX P0, PT, R22, R19, PT, P0 ;  /* 0x000000131600720c */ /* 0x000fe40003f05300 */
[----:B------:R-:W-:-:S04]  /*2850*/  ISETP.GE.U32.AND P2, PT, R7, R18, PT ;  /* 0x000000120700720c */ /* 0x000fc80003f46070 */
[----:B------:R-:W-:-:S04]  /*2860*/  ISETP.GE.AND.EX P2, PT, R22, R19, PT, P2 ;  /* 0x000000131600720c */ /* 0x000fc80003f46320 */
[----:B------:R-:W-:-:S03]  /*2870*/  SEL R27, RZ, 0xffffffff, !P2 ;  /* 0xffffffffff1b7807 */ /* 0x000fc60005000000 */
[----:B------:R-:W-:-:S04]  /*2880*/  @!P0 SEL R27, RZ, 0xffffffff, !P1 ;  /* 0xffffffffff1b8807 */ /* 0x000fc80004800000 */
[----:B------:R-:W-:Y:S02]  /*2890*/  LOP3.LUT R27, R27, 0x1, RZ, 0xc0, !PT ;  /* 0x000000011b1b7812 */ /* 0x000fe400078ec0ff */
[CC--:B----4-:R-:W-:Y:S02]  /*28a0*/  ISETP.NE.U32.AND P0, PT, R6.reuse, R20.reuse, PT ;  /* 0x000000140600720c */ /* 0x0d0fe40003f05070 */
[----:B------:R-:W-:Y:S02]  /*28b0*/  ISETP.NE.U32.AND P5, PT, R27, 0x1, PT ;  /* 0x000000011b00780c */ /* 0x000fe40003fa5070 */
[----:B---3--:R-:W-:Y:S02]  /*28c0*/  ISETP.NE.AND.EX P0, PT, R9, R21, PT, P0 ;  /* 0x000000150900720c */ /* 0x008fe40003f05300 */
[----:B------:R-:W-:Y:S02]  /*28d0*/  ISETP.GE.U32.AND P1, PT, R6, R20, PT ;  /* 0x000000140600720c */ /* 0x000fe40003f26070 */
[----:B------:R-:W-:-:S02]  /*28e0*/  ISETP.GE.U32.AND P2, PT, R13, R29, PT ;  /* 0x0000001d0d00720c */ /* 0x000fc40003f46070 */
[----:B------:R-:W-:Y:S02]  /*28f0*/  SEL R3, R28, R3, !P5 ;  /* 0x000000031c037207 */ /* 0x000fe40006800000 */
[----:B------:R-:W0:Y:S01]  /*2900*/  LDC R28, c[0x0][0x3a4] ;  /* 0x0000e900ff1c7b82 */ /* 0x000e220000000800 */
[----:B------:R-:W-:Y:S02]  /*2910*/  ISETP.GE.AND.EX P1, PT, R9, R21, PT, P1 ;  /* 0x000000150900720c */ /* 0x000fe40003f26310 */
[----:B------:R-:W-:Y:S02]  /*2920*/  ISETP.GE.AND.EX P2, PT, R0, RZ, PT, P2 ;  /* 0x000000ff0000720c */ /* 0x000fe40003f46320 */
[----:B------:R-:W-:Y:S02]  /*2930*/  SEL R27, RZ, 0xffffffff, !P1 ;  /* 0xffffffffff1b7807 */ /* 0x000fe40004800000 */
[----:B------:R-:W-:-:S04]  /*2940*/  @!P0 SEL R27, RZ, 0xffffffff, !P2 ;  /* 0xffffffffff1b8807 */ /* 0x000fc80005000000 */
[----:B------:R-:W-:-:S04]  /*2950*/  LOP3.LUT R27, R27, 0x1, RZ, 0xc0, !PT ;  /* 0x000000011b1b7812 */ /* 0x000fc800078ec0ff */
[----:B------:R-:W-:-:S04]  /*2960*/  ISETP.NE.U32.AND P0, PT, R27, 0x1, PT ;  /* 0x000000011b00780c */ /* 0x000fc80003f05070 */
[----:B------:R-:W-:-:S05]  /*2970*/  SEL R13, R29, R13, !P0 ;  /* 0x0000000d1d0d7207 */ /* 0x000fca0004000000 */
[----:B------:R1:W-:Y:S01]  /*2980*/  STL [R1+0x4], R13 ;  /* 0x0000040d01007387 */ /* 0x0003e20000100800 */
[----:B0-----:R-:W-:-:S03]  /*2990*/  IMAD.IADD R27, R29, 0x1, R28 ;  /* 0x000000011d1b7824 */ /* 0x001fc600078e021c */
[----:B-1----:R0:W5:Y:S04]  /*29a0*/  LDL.LU R13, [R1+0x38] ;  /* 0x00003800010d7983 */ /* 0x0021680000300800 */
[----:B------:R-:W2:Y:S01]  /*29b0*/  LDL R29, [R1+0x10] ;  /* 0x00001000011d7983 */ /* 0x000ea20000100800 */
[----:B------:R-:W-:-:S03]  /*29c0*/  SEL R0, R0, RZ, P0 ;  /* 0x000000ff00007207 */ /* 0x000fc60000000000 */
[----:B------:R1:W-:Y:S04]  /*29d0*/  STL [R1], R12 ;  /* 0x0000000c01007387 */ /* 0x0003e80000100800 */
[----:B-1----:R0:W5:Y:S04]  /*29e0*/  LDL.LU R12, [R1+0x34] ;  /* 0x00003400010c7983 */ /* 0x0021680000300800 */
[----:B------:R1:W-:Y:S04]  /*29f0*/  STL [R1+0x8], R0 ;  /* 0x0000080001007387 */ /* 0x0003e80000100800 */
[----:B-1----:R0:W5:Y:S01]  /*2a00*/  LDL.LU R0, [R1+0x30] ;  /* 0x0000300001007983 */ /* 0x0021620000300800 */
[----:B------:R-:W-:Y:S01]  /*2a10*/  IMAD R28, R28, 0x3, R27 ;  /* 0x000000031c1c7824 */ /* 0x000fe200078e021b */
[----:B------:R-:W-:-:S02]  /*2a20*/  SEL R2, R14, R2, !P3 ;  /* 0x000000020e027207 */ /* 0x000fc40005800000 */
[----:B------:R-:W-:Y:S02]  /*2a30*/  SEL R24, R15, R24, !P3 ;  /* 0x000000180f187207 */ /* 0x000fe40005800000 */
[----:B------:R-:W-:Y:S02]  /*2a40*/  SEL R8, R16, R8, !P4 ;  /* 0x0000000810087207 */ /* 0x000fe40006000000 */
[----:B------:R-:W-:Y:S02]  /*2a50*/  SEL R23, R17, R23, !P4 ;  /* 0x0000001711177207 */ /* 0x000fe40006000000 */
[----:B------:R-:W-:Y:S02]  /*2a60*/  SEL R26, R26, RZ, P4 ;  /* 0x000000ff1a1a7207 */ /* 0x000fe40002000000 */
[----:B------:R-:W-:Y:S02]  /*2a70*/  SEL R7, R18, R7, !P5 ;  /* 0x0000000712077207 */ /* 0x000fe40006800000 */
[----:B------:R-:W-:-:S02]  /*2a80*/  SEL R22, R19, R22, !P5 ;  /* 0x0000001613167207 */ /* 0x000fc40006800000 */
[----:B------:R-:W-:Y:S02]  /*2a90*/  SEL R25, R25, RZ, P5 ;  /* 0x000000ff19197207 */ /* 0x000fe40002800000 */
[----:B------:R-:W-:Y:S02]  /*2aa0*/  SEL R6, R20, R6, !P0 ;  /* 0x0000000614067207 */ /* 0x000fe40004000000 */
[----:B------:R-:W-:Y:S02]  /*2ab0*/  SEL R9, R21, R9, !P0 ;  /* 0x0000000915097207 */ /* 0x000fe40004000000 */
[----:B--2---:R-:W-:-:S13]  /*2ac0*/  ISETP.GE.U32.AND P1, PT, R28, R29, PT ;  /* 0x0000001d1c00720c */ /* 0x004fda0003f26070 */
[----:B0-----:R-:W-:Y:S05]  /*2ad0*/  @!P1 BRA `(.L_x_2468) ;  /* 0xfffffff800a09947 */ /* 0x001fea000383ffff */
[----:B------:R-:W-:Y:S05]  /*2ae0*/  BSYNC.RECONVERGENT B2 ;  /* 0x0000000000027941 */ /* 0x000fea0003800200 */
.L_x_2467:
[----:B------:R-:W-:Y:S05]  /*2af0*/  BSYNC.RECONVERGENT B1 ;  /* 0x0000000000017941 */ /* 0x000fea0003800200 */
.L_x_2466:
[----:B------:R-:W2:Y:S01]  /*2b00*/  LDL R10, [R1+0x10] ;  /* 0x00001000010a7983 */ /* 0x000ea20000100800 */
[----:B------:R-:W0:Y:S03]  /*2b10*/  LDC R11, c[0x0][0x3a4] ;  /* 0x0000e900ff0b7b82 */ /* 0x000e260000000800 */
[----:B------:R1:W5:Y:S04]  /*2b20*/  LDL R29, [R1+0x4] ;  /* 0x00000400011d7983 */ /* 0x0003680000100800 */
[----:B------:R1:W5:Y:S01]  /*2b30*/  LDL R28, [R1+0x8] ;  /* 0x00000800011c7983 */ /* 0x0003620000100800 */
[----:B------:R-:W-:Y:S01]  /*2b40*/  BSSY.RECONVERGENT B1, `(.L_x_2469) ;  /* 0x0000016000017945 */ /* 0x000fe20003800200 */
[----:B--2---:R-:W-:-:S13]  /*2b50*/  ISETP.GE.U32.AND P0, PT, R27, R10, PT ;  /* 0x0000000a1b00720c */ /* 0x004fda0003f06070 */
[----:B01----:R-:W-:Y:S05]  /*2b60*/  @P0 BRA `(.L_x_2470) ;  /* 0x00000000004c0947 */ /* 0x003fea0003800000 */
[----:B-----5:R-:W-:-:S05]  /*2b70*/  IADD3 R12, P1, PT, R0, R12, RZ ;  /* 0x0000000c000c7210 */ /* 0x020fca0007f3e0ff */
[----:B------:R-:W-:Y:S02]  /*2b80*/  IMAD.X R13, RZ, RZ, R13, P1 ;  /* 0x000000ffff0d7224 */ /* 0x000fe400008e060d */
[----:B------:R-:W-:-:S06]  /*2b90*/  IMAD.WIDE.U32 R14, R27, 0x8, R12 ;  /* 0x000000081b0e7825 */ /* 0x000fcc00078e000c */
[----:B------:R-:W5:Y:S01]  /*2ba0*/  LDG.E.64 R14, desc[UR36][R14.64] ;  /* 0x000000240e0e7981 */ /* 0x000f62000c1e1b00 */
[----:B------:R-:W-:-:S05]  /*2bb0*/  IMAD.IADD R0, R27, 0x1, R11 ;  /* 0x000000011b007824 */ /* 0x000fca00078e020b */
[----:B------:R-:W-:-:S13]  /*2bc0*/  ISETP.GE.U32.AND P1, PT, R0, R10, PT ;  /* 0x0000000a0000720c */ /* 0x000fda0003f26070 */
[----:B------:R-:W-:Y:S05]  /*2bd0*/  @P1 BRA `(.L_x_2470) ;  /* 0x0000000000301947 */ /* 0x000fea0003800000 */
[----:B------:R-:W-:-:S06]  /*2be0*/  IMAD.WIDE.U32 R16, R0, 0x8, R12 ;  /* 0x0000000800107825 */ /* 0x000fcc00078e000c */
[----:B------:R-:W5:Y:S01]  /*2bf0*/  LDG.E.64 R16, desc[UR36][R16.64] ;  /* 0x0000002410107981 */ /* 0x000f62000c1e1b00 */
[----:B------:R-:W-:-:S04]  /*2c00*/  IADD3 R0, PT, PT, R0, R11, RZ ;  /* 0x0000000b00007210 */ /* 0x000fc80007ffe0ff */
[----:B------:R-:W-:-:S13]  /*2c10*/  ISETP.GE.U32.AND P1, PT, R0, R10, PT ;  /* 0x0000000a0000720c */ /* 0x000fda0003f26070 */
[----:B------:R-:W-:Y:S05]  /*2c20*/  @P1 BRA `(.L_x_2470) ;  /* 0x00000000001c1947 */ /* 0x000fea0003800000 */
[----:B------:R-:W-:Y:S02]  /*2c30*/  IMAD.MOV.U32 R19, RZ, RZ, R10 ;  /* 0x000000ffff137224 */ /* 0x000fe400078e000a */
[----:B------:R-:W-:-:S05]  /*2c40*/  IMAD.IADD R10, R0, 0x1, R11 ;  /* 0x00000001000a7824 */ /* 0x000fca00078e020b */
[----:B------:R-:W-:Y:S01]  /*2c50*/  ISETP.GE.U32.AND P1, PT, R10, R19, PT ;  /* 0x000000130a00720c */ /* 0x000fe20003f26070 */
[----:B------:R-:W-:-:S06]  /*2c60*/  IMAD.WIDE.U32 R18, R0, 0x8, R12 ;  /* 0x0000000800127825 */ /* 0x000fcc00078e000c */
[----:B------:R-:W5:Y:S06]  /*2c70*/  LDG.E.64 R18, desc[UR36][R18.64] ;  /* 0x0000002412127981 */ /* 0x000f6c000c1e1b00 */
[----:B------:R-:W-:-:S05]  /*2c80*/  @!P1 IMAD.WIDE.U32 R12, R10, 0x8, R12 ;  /* 0x000000080a0c9825 */ /* 0x000fca00078e000c */
[----:B------:R0:W5:Y:S02]  /*2c90*/  @!P1 LDG.E.64 R20, desc[UR36][R12.64] ;  /* 0x000000240c149981 */ /* 0x000164000c1e1b00 */
.L_x_2470:
[----:B------:R-:W-:Y:S05]  /*2ca0*/  BSYNC.RECONVERGENT B1 ;  /* 0x0000000000017941 */ /* 0x000fea0003800200 */
.L_x_2469:
[----:B------:R-:W-:Y:S04]  /*2cb0*/  BSSY.RECONVERGENT B1, `(.L_x_2471) ;  /* 0x0000048000017945 */ /* 0x000fe80003800200 */
[----:B------:R-:W-:Y:S05]  /*2cc0*/  @P0 BRA `(.L_x_2472) ;  /* 0x0000000400180947 */ /* 0x000fea0003800000 */
[----:B------:R-:W2:Y:S04]  /*2cd0*/  LDL.LU R10, [R1] ;  /* 0x00000000010a7983 */ /* 0x000ea80000300800 */
[----:B0----5:R-:W3:Y:S01]  /*2ce0*/  LDL R12, [R1+0x10] ;  /* 0x00001000010c7983 */ /* 0x021ee20000100800 */
[CC--:B------:R-:W-:Y:S02]  /*2cf0*/  ISETP.NE.U32.AND P2, PT, R2.reuse, R14.reuse, PT ;  /* 0x0000000e0200720c */ /* 0x0c0fe40003f45070 */
[----:B------:R-:W-:Y:S02]  /*2d00*/  ISETP.GE.U32.AND P1, PT, R2, R14, PT ;  /* 0x0000000e0200720c */ /* 0x000fe40003f26070 */
[----:B------:R-:W-:Y:S02]  /*2d10*/  ISETP.NE.AND.EX P2, PT, R24, R15, PT, P2 ;  /* 0x0000000f1800720c */ /* 0x000fe40003f45320 */
[----:B------:R-:W-:-:S02]  /*2d20*/  ISETP.GE.U32.AND P0, PT, R5, R27, PT ;  /* 0x0000001b0500720c */ /* 0x000fc40003f06070 */
[----:B------:R-:W-:-:S04]  /*2d30*/  ISETP.GE.AND.EX P1, PT, R24, R15, PT, P1 ;  /* 0x0000000f1800720c */ /* 0x000fc80003f26310 */
[----:B------:R-:W-:Y:S02]  /*2d40*/  SEL R0, RZ, 0xffffffff, !P1 ;  /* 0xffffffffff007807 */ /* 0x000fe40004800000 */
[----:B--2---:R-:W-:-:S04]  /*2d50*/  ISETP.GE.AND.EX P0, PT, R10, RZ, PT, P0 ;  /* 0x000000ff0a00720c */ /* 0x004fc80003f06300 */
[----:B------:R-:W-:-:S04]  /*2d60*/  @!P2 SEL R0, RZ, 0xffffffff, !P0 ;  /* 0xffffffffff00a807 */ /* 0x000fc80004000000 */
[----:B------:R-:W-:-:S04]  /*2d70*/  LOP3.LUT R0, R0, 0x1, RZ, 0xc0, !PT ;  /* 0x0000000100007812 */ /* 0x000fc800078ec0ff */
[----:B------:R-:W-:-:S04]  /*2d80*/  ISETP.NE.U32.AND P0, PT, R0, 0x1, PT ;  /* 0x000000010000780c */ /* 0x000fc80003f05070 */
[----:B------:R-:W-:Y:S02]  /*2d90*/  SEL R10, R10, RZ, P0 ;  /* 0x000000ff0a0a7207 */ /* 0x000fe40000000000 */
[C---:B------:R-:W-:Y:S01]  /*2da0*/  SEL R5, R27.reuse, R5, !P0 ;  /* 0x000000051b057207 */ /* 0x040fe20004000000 */
[----:B------:R-:W-:Y:S01]  /*2db0*/  IMAD.IADD R27, R27, 0x1, R11 ;  /* 0x000000011b1b7824 */ /* 0x000fe200078e020b */
[----:B------:R-:W-:Y:S01]  /*2dc0*/  SEL R2, R14, R2, !P0 ;  /* 0x000000020e027207 */ /* 0x000fe20004000000 */
[----:B------:R1:W-:Y:S01]  /*2dd0*/  STL [R1], R10 ;  /* 0x0000000a01007387 */ /* 0x0003e20000100800 */
[----:B------:R-:W-:Y:S02]  /*2de0*/  SEL R24, R15, R24, !P0 ;  /* 0x000000180f187207 */ /* 0x000fe40004000000 */
[----:B---3--:R-:W-:-:S13]  /*2df0*/  ISETP.GE.U32.AND P1, PT, R27, R12, PT ;  /* 0x0000000c1b00720c */ /* 0x008fda0003f26070 */
[----:B-1----:R-:W-:Y:S05]  /*2e00*/  @P1 BRA `(.L_x_2472) ;  /* 0x0000000000c81947 */ /* 0x002fea0003800000 */
[CC--:B------:R-:W-:Y:S02]  /*2e10*/  ISETP.NE.U32.AND P2, PT, R8.reuse, R16.reuse, PT ;  /* 0x000000100800720c */ /* 0x0c0fe40003f45070 */
[----:B------:R-:W-:Y:S02]  /*2e20*/  ISETP.GE.U32.AND P1, PT, R8, R16, PT ;  /* 0x000000100800720c */ /* 0x000fe40003f26070 */
[C---:B------:R-:W-:Y:S02]  /*2e30*/  ISETP.NE.AND.EX P2, PT, R23.reuse, R17, PT, P2 ;  /* 0x000000111700720c */ /* 0x040fe40003f45320 */
[----:B------:R-:W-:Y:S02]  /*2e40*/  ISETP.GE.U32.AND P0, PT, R4, R27, PT ;  /* 0x0000001b0400720c */ /* 0x000fe40003f06070 */
[----:B------:R-:W-:Y:S02]  /*2e50*/  ISETP.GE.AND.EX P1, PT, R23, R17, PT, P1 ;  /* 0x000000111700720c */ /* 0x000fe40003f26310 */
[----:B------:R-:W-:-:S02]  /*2e60*/  ISETP.GE.AND.EX P0, PT, R26, RZ, PT, P0 ;  /* 0x000000ff1a00720c */ /* 0x000fc40003f06300 */
[----:B------:R-:W-:-:S05]  /*2e70*/  SEL R0, RZ, 0xffffffff, !P1 ;  /* 0xffffffffff007807 */ /* 0x000fca0004800000 */
[----:B------:R-:W-:-:S04]  /*2e80*/  @!P2 SEL R0, RZ, 0xffffffff, !P0 ;  /* 0xffffffffff00a807 */ /* 0x000fc80004000000 */
[----:B------:R-:W-:-:S04]  /*2e90*/  LOP3.LUT R0, R0, 0x1, RZ, 0xc0, !PT ;  /* 0x0000000100007812 */ /* 0x000fc800078ec0ff */
[----:B------:R-:W-:Y:S02]  /*2ea0*/  ISETP.NE.U32.AND P0, PT, R0, 0x1, PT ;  /* 0x000000010000780c */ /* 0x000fe40003f05070 */
[----:B------:R-:W-:Y:S02]  /*2eb0*/  IADD3 R0, PT, PT, R27, R11, RZ ;  /* 0x0000000b1b007210 */ /* 0x000fe40007ffe0ff */
[----:B------:R-:W-:Y:S02]  /*2ec0*/  SEL R8, R16, R8, !P0 ;  /* 0x0000000810087207 */ /* 0x000fe40004000000 */
[----:B------:R-:W-:Y:S02]  /*2ed0*/  ISETP.GE.U32.AND P1, PT, R0, R12, PT ;  /* 0x0000000c0000720c */ /* 0x000fe40003f26070 */
[----:B------:R-:W-:Y:S02]  /*2ee0*/  SEL R23, R17, R23, !P0 ;  /* 0x0000001711177207 */ /* 0x000fe40004000000 */
[----:B------:R-:W-:-:S02]  /*2ef0*/  SEL R4, R27, R4, !P0 ;  /* 0x000000041b047207 */ /* 0x000fc40004000000 */
[----:B------:R-:W-:-:S07]  /*2f00*/  SEL R26, R26, RZ, P0 ;  /* 0x000000ff1a1a7207 */ /* 0x000fce0000000000 */
[----:B------:R-:W-:Y:S05]  /*2f10*/  @P1 BRA `(.L_x_2472) ;  /* 0x0000000000841947 */ /* 0x000fea0003800000 */
[CC--:B------:R-:W-:Y:S01]  /*2f20*/  ISETP.NE.U32.AND P2, PT, R7.reuse, R18.reuse, PT ;  /* 0x000000120700720c */ /* 0x0c0fe20003f45070 */
[----:B------:R-:W-:Y:S01]  /*2f30*/  IMAD.IADD R11, R0, 0x1, R11 ;  /* 0x00000001000b7824 */ /* 0x000fe200078e020b */
[----:B------:R-:W-:Y:S02]  /*2f40*/  ISETP.GE.U32.AND P1, PT, R7, R18, PT ;  /* 0x000000120700720c */ /* 0x000fe40003f26070 */
[CC--:B------:R-:W-:Y:S02]  /*2f50*/  ISETP.NE.AND.EX P2, PT, R22.reuse, R19.reuse, PT, P2 ;  /* 0x000000131600720c */ /* 0x0c0fe40003f45320 */
[----:B------:R-:W-:Y:S02]  /*2f60*/  ISETP.GE.U32.AND P0, PT, R3, R0, PT ;  /* 0x000000000300720c */ /* 0x000fe40003f06070 */
[----:B------:R-:W-:Y:S02]  /*2f70*/  ISETP.GE.AND.EX P1, PT, R22, R19, PT, P1 ;  /* 0x000000131600720c */ /* 0x000fe40003f26310 */
[----:B------:R-:W-:-:S02]  /*2f80*/  ISETP.GE.AND.EX P0, PT, R25, RZ, PT, P0 ;  /* 0x000000ff1900720c */ /* 0x000fc40003f06300 */
[----:B------:R-:W-:Y:S02]  /*2f90*/  SEL R10, RZ, 0xffffffff, !P1 ;  /* 0xffffffffff0a7807 */ /* 0x000fe40004800000 */
[----:B------:R-:W-:-:S03]  /*2fa0*/  ISETP.GE.U32.AND P1, PT, R11, R12, PT ;  /* 0x0000000c0b00720c */ /* 0x000fc60003f26070 */
[----:B------:R-:W-:-:S04]  /*2fb0*/  @!P2 SEL R10, RZ, 0xffffffff, !P0 ;  /* 0xffffffffff0aa807 */ /* 0x000fc80004000000 */
[----:B------:R-:W-:-:S04]  /*2fc0*/  LOP3.LUT R10, R10, 0x1, RZ, 0xc0, !PT ;  /* 0x000000010a0a7812 */ /* 0x000fc800078ec0ff */
[----:B------:R-:W-:-:S04]  /*2fd0*/  ISETP.NE.U32.AND P0, PT, R10, 0x1, PT ;  /* 0x000000010a00780c */ /* 0x000fc80003f05070 */
[----:B------:R-:W-:Y:S02]  /*2fe0*/  SEL R7, R18, R7, !P0 ;  /* 0x0000000712077207 */ /* 0x000fe40004000000 */
[----:B------:R-:W-:Y:S02]  /*2ff0*/  SEL R22, R19, R22, !P0 ;  /* 0x0000001613167207 */ /* 0x000fe40004000000 */
[----:B------:R-:W-:Y:S02]  /*3000*/  SEL R3, R0, R3, !P0 ;  /* 0x0000000300037207 */ /* 0x000fe40004000000 */
[----:B------:R-:W-:Y:S01]  /*3010*/  SEL R25, R25, RZ, P0 ;  /* 0x000000ff19197207 */ /* 0x000fe20000000000 */
[----:B------:R-:W-:Y:S06]  /*3020*/  @P1 BRA `(.L_x_2472) ;  /* 0x0000000000401947 */ /* 0x000fec0003800000 */
[CC--:B------:R-:W-:Y:S02]  /*3030*/  ISETP.NE.U32.AND P2, PT, R6.reuse, R20.reuse, PT ;  /* 0x000000140600720c */ /* 0x0c0fe40003f45070 */
[----:B------:R-:W-:Y:S02]  /*3040*/  ISETP.GE.U32.AND P1, PT, R6, R20, PT ;  /* 0x000000140600720c */ /* 0x000fe40003f26070 */
[----:B------:R-:W-:Y:S02]  /*3050*/  ISETP.NE.AND.EX P2, PT, R9, R21, PT, P2 ;  /* 0x000000150900720c */ /* 0x000fe40003f45320 */
[----:B------:R-:W-:Y:S02]  /*3060*/  ISETP.GE.U32.AND P0, PT, R29, R11, PT ;  /* 0x0000000b1d00720c */ /* 0x000fe40003f06070 */
[----:B------:R-:W-:Y:S02]  /*3070*/  ISETP.GE.AND.EX P1, PT, R9, R21, PT, P1 ;  /* 0x000000150900720c */ /* 0x000fe40003f26310 */
[----:B------:R-:W-:-:S02]  /*3080*/  ISETP.GE.AND.EX P0, PT, R28, RZ, PT, P0 ;  /* 0x000000ff1c00720c */ /* 0x000fc40003f06300 */
[----:B------:R-:W-:-:S05]  /*3090*/  SEL R0, RZ, 0xffffffff, !P1 ;  /* 0xffffffffff007807 */ /* 0x000fca0004800000 */
[----:B------:R-:W-:-:S04]  /*30a0*/  @!P2 SEL R0, RZ, 0xffffffff, !P0 ;  /* 0xffffffffff00a807 */ /* 0x000fc80004000000 */
[----:B------:R-:W-:-:S04]  /*30b0*/  LOP3.LUT R0, R0, 0x1, RZ, 0xc0, !PT ;  /* 0x0000000100007812 */ /* 0x000fc800078ec0ff */
[----:B------:R-:W-:-:S04]  /*30c0*/  ISETP.NE.U32.AND P0, PT, R0, 0x1, PT ;  /* 0x000000010000780c */ /* 0x000fc80003f05070 */
[----:B------:R-:W-:Y:S02]  /*30d0*/  SEL R28, R28, RZ, P0 ;  /* 0x000000ff1c1c7207 */ /* 0x000fe40000000000 */
[----:B------:R-:W-:Y:S02]  /*30e0*/  SEL R29, R11, R29, !P0 ;  /* 0x0000001d0b1d7207 */ /* 0x000fe40004000000 */
[----:B------:R-:W-:Y:S01]  /*30f0*/  SEL R6, R20, R6, !P0 ;  /* 0x0000000614067207 */ /* 0x000fe20004000000 */
[----:B------:R1:W-:Y:S01]  /*3100*/  STL [R1+0x8], R28 ;  /* 0x0000081c01007387 */ /* 0x0003e20000100800 */
[----:B------:R-:W-:-:S03]  /*3110*/  SEL R9, R21, R9, !P0 ;  /* 0x0000000915097207 */ /* 0x000fc60004000000 */
[----:B------:R1:W-:Y:S04]  /*3120*/  STL [R1+0x4], R29 ;  /* 0x0000041d01007387 */ /* 0x0003e80000100800 */
.L_x_2472:
[----:B------:R-:W-:Y:S05]  /*3130*/  BSYNC.RECONVERGENT B1 ;  /* 0x0000000000017941 */ /* 0x000fea0003800200 */
.L_x_2471:
[----:B------:R-:W2:Y:S01]  /*3140*/  LDL.LU R10, [R1] ;  /* 0x00000000010a7983 */ /* 0x000ea20000300800 */
[CC--:B------:R-:W-:Y:S02]  /*3150*/  ISETP.NE.U32.AND P2, PT, R2.reuse, R8.reuse, PT ;  /* 0x000000080200720c */ /* 0x0c0fe40003f45070 */
[----:B------:R-:W-:Y:S02]  /*3160*/  ISETP.GE.U32.AND P1, PT, R2, R8, PT ;  /* 0x000000080200720c */ /* 0x000fe40003f26070 */
[CC--:B------:R-:W-:Y:S02]  /*3170*/  ISETP.NE.AND.EX P2, PT, R24.reuse, R23.reuse, PT, P2 ;  /* 0x000000171800720c */ /* 0x0c0fe40003f45320 */
[----:B------:R-:W-:Y:S02]  /*3180*/  ISETP.GE.U32.AND P0, PT, R5, R4, PT ;  /* 0x000000040500720c */ /* 0x000fe40003f06070 */
[----:B------:R-:W-:-:S04]  /*3190*/  ISETP.GE.AND.EX P1, PT, R24, R23, PT, P1 ;  /* 0x000000171800720c */ /* 0x000fc80003f26310 */
[----:B-----5:R-:W-:Y:S02]  /*31a0*/  SEL R0, RZ, 0xffffffff, !P1 ;  /* 0xffffffffff007807 */ /* 0x020fe40004800000 */
[----:B--2---:R-:W-:-:S04]  /*31b0*/  ISETP.GE.AND.EX P0, PT, R10, R26, PT, P0 ;  /* 0x0000001a0a00720c */ /* 0x004fc80003f06300 */
        /* <DEDUP_REMOVED lines=36> */
.L_x_2465:
[----:B------:R-:W1:Y:S02]  /*3400*/  LDC R2, c[0x0][0x3d8] ;  /* 0x0000f600ff027b82 */ /* 0x000e640000000800 */
[----:B-1----:R-:W-:-:S13]  /*3410*/  ISETP.NE.AND P0, PT, R2, 0x1, PT ;  /* 0x000000010200780c */ /* 0x002fda0003f05270 */
[----:B------:R-:W-:Y:S05]  /*3420*/  @P0 BRA `(.L_x_2473) ;  /* 0x0000001000680947 */ /* 0x000fea0003800000 */
[----:B------:R-:W2:Y:S01]  /*3430*/  LDL R6, [R1+0x10] ;  /* 0x0000100001067983 */ /* 0x000ea20000100800 */
[----:B------:R-:W1:Y:S01]  /*3440*/  LDC R3, c[0x0][0x390] ;  /* 0x0000e400ff037b82 */ /* 0x000e620000000800 */
[----:B------:R-:W-:Y:S01]  /*3450*/  BSSY.RECONVERGENT B1, `(.L_x_2474) ;  /* 0x000007d000017945 */ /* 0x000fe20003800200 */
[----:B------:R-:W-:-:S06]  /*3460*/  IMAD.MOV.U32 R23, RZ, RZ, R8 ;  /* 0x000000ffff177224 */ /* 0x000fcc00078e0008 */
[----:B------:R-:W3:Y:S08]  /*3470*/  LDC R28, c[0x0][0x394] ;  /* 0x0000e500ff1c7b82 */ /* 0x000ef00000000800 */
[----:B------:R-:W4:Y:S08]  /*3480*/  LDC R2, c[0x0][0x3a4] ;  /* 0x0000e900ff027b82 */ /* 0x000f300000000800 */
[----:B0-----:R-:W0:Y:S01]  /*3490*/  LDC R5, c[0x0][0x388] ;  /* 0x0000e200ff057b82 */ /* 0x001e220000000800 */
[----:B-1----:R1:W-:Y:S01]  /*34a0*/  STL [R1+0x4], R3 ;  /* 0x0000040301007387 */ /* 0x0023e20000100800 */
[----:B------:R-:W-:Y:S01]  /*34b0*/  IMAD.MOV.U32 R24, RZ, RZ, R3 ;  /* 0x000000ffff187224 */ /* 0x000fe200078e0003 */
[----:B------:R-:W-:-:S05]  /*34c0*/  MOV R26, R3 ;  /* 0x00000003001a7202 */ /* 0x000fca0000000f00 */
[----:B------:R-:W5:Y:S01]  /*34d0*/  LDC R9, c[0x0][0x38c] ;  /* 0x0000e300ff097b82 */ /* 0x000f620000000800 */
[----:B---3--:R1:W-:Y:S01]  /*34e0*/  STL [R1+0x8], R28 ;  /* 0x0000081c01007387 */ /* 0x0083e20000100800 */
[----:B------:R-:W-:-:S03]  /*34f0*/  IMAD.MOV.U32 R29, RZ, RZ, R28 ;  /* 0x000000ffff1d7224 */ /* 0x000fc600078e001c */
[----:B------:R1:W-:Y:S01]  /*3500*/  STL [R1], R28 ;  /* 0x0000001c01007387 */ /* 0x0003e20000100800 */
[----:B----4-:R-:W-:Y:S02]  /*3510*/  IMAD R2, R2, 0x3, R8 ;  /* 0x0000000302027824 */ /* 0x010fe400078e0208 */
[----:B0-----:R-:W-:Y:S02]  /*3520*/  IMAD.MOV.U32 R4, RZ, RZ, R5 ;  /* 0x000000ffff047224 */ /* 0x001fe400078e0005 */
[--C-:B-----5:R-:W-:Y:S02]  /*3530*/  IMAD.MOV.U32 R7, RZ, RZ, R9.reuse ;  /* 0x000000ffff077224 */ /* 0x120fe400078e0009 */
[--C-:B------:R-:W-:Y:S02]  /*3540*/  IMAD.MOV.U32 R8, RZ, RZ, R9.reuse ;  /* 0x000000ffff087224 */ /* 0x100fe400078e0009 */
[----:B------:R-:W-:Y:S01]  /*3550*/  IMAD.MOV.U32 R22, RZ, RZ, R9 ;  /* 0x000000ffff167224 */ /* 0x000fe200078e0009 */
[----:B--2---:R-:W-:Y:S01]  /*3560*/  ISETP.GE.U32.AND P0, PT, R2, R6, PT ;  /* 0x000000060200720c */ /* 0x004fe20003f06070 */
[----:B------:R-:W-:Y:S01]  /*3570*/  IMAD.MOV.U32 R6, RZ, RZ, R5 ;  /* 0x000000ffff067224 */ /* 0x000fe200078e0005 */
[----:B------:R-:W-:-:S11]  /*3580*/  MOV R2, R5 ;  /* 0x0000000500027202 */ /* 0x000fd60000000f00 */
[----:B-1----:R-:W-:Y:S05]  /*3590*/  @P0 BRA `(.L_x_2475) ;  /* 0x0000000400a00947 */ /* 0x002fea0003800000 */
[----:B------:R0:W-:Y:S01]  /*35a0*/  STL [R1], R28 ;  /* 0x0000001c01007387 */ /* 0x0001e20000100800 */
[----:B------:R-:W-:Y:S01]  /*35b0*/  BSSY.RECONVERGENT B2, `(.L_x_2475) ;  /* 0x0000066000027945 */ /* 0x000fe20003800200 */
[----:B------:R-:W-:Y:S01]  /*35c0*/  MOV R24, R3 ;  /* 0x0000000300187202 */ /* 0x000fe20000000f00 */
[----:B------:R-:W-:Y:S01]  /*35d0*/  IMAD.MOV.U32 R26, RZ, RZ, R3 ;  /* 0x000000ffff1a7224 */ /* 0x000fe200078e0003 */
[----:B------:R-:W-:Y:S01]  /*35e0*/  MOV R2, R5 ;  /* 0x0000000500027202 */ /* 0x000fe20000000f00 */
[----:B------:R-:W-:Y:S02]  /*35f0*/  IMAD.MOV.U32 R29, RZ, RZ, R28 ;  /* 0x000000ffff1d7224 */ /* 0x000fe400078e001c */
[----:B------:R-:W-:Y:S02]  /*3600*/  IMAD.MOV.U32 R6, RZ, RZ, R5 ;  /* 0x000000ffff067224 */ /* 0x000fe400078e0005 */
[--C-:B------:R-:W-:Y:S02]  /*3610*/  IMAD.MOV.U32 R8, RZ, RZ, R9.reuse ;  /* 0x000000ffff087224 */ /* 0x100fe400078e0009 */
[----:B0-----:R-:W-:-:S07]  /*3620*/  IMAD.MOV.U32 R22, RZ, RZ, R9 ;  /* 0x000000ffff167224 */ /* 0x001fce00078e0009 */
.L_x_2476:
[----:B------:R-:W0:Y:S01]  /*3630*/  LDC R21, c[0x0][0x508] ;  /* 0x00014200ff157b82 */ /* 0x000e220000000800 */
[----:B------:R-:W-:Y:S04]  /*3640*/  STL [R1+0x3c], R7 ;  /* 0x00003c0701007387 */ /* 0x000fe80000100800 */
[----:B-----5:R-:W-:Y:S03]  /*3650*/  STL [R1+0x38], R13 ;  /* 0x0000380d01007387 */ /* 0x020fe60000100800 */
[----:B------:R-:W1:Y:S01]  /*3660*/  LDC R27, c[0x0][0x3a4] ;  /* 0x0000e900ff1b7b82 */ /* 0x000e620000000800 */
[----:B------:R2:W-:Y:S04]  /*3670*/  STL [R1+0x34], R12 ;  /* 0x0000340c01007387 */ /* 0x0005e80000100800 */
[----:B--2---:R-:W2:Y:S01]  /*3680*/  LDL.LU R12, [R1] ;  /* 0x00000000010c7983 */ /* 0x004ea20000300800 */
[----:B0-----:R-:W-:-:S05]  /*3690*/  SHF.R.U32.HI R21, RZ, 0x3, R21 ;  /* 0x00000003ff157819 */ /* 0x001fca0000011615 */
[----:B------:R-:W-:-:S04]  /*36a0*/  IMAD R15, R21, R23, RZ ;  /* 0x00000017150f7224 */ /* 0x000fc800078e02ff */
[----:B------:R-:W-:-:S06]  /*36b0*/  IMAD.WIDE.U32 R14, R15, 0x8, R10 ;  /* 0x000000080f0e7825 */ /* 0x000fcc00078e000a */
[----:B------:R-:W3:Y:S01]  /*36c0*/  LDG.E.64 R14, desc[UR36][R14.64] ;  /* 0x000000240e0e7981 */ /* 0x000ee2000c1e1b00 */
[----:B-1----:R-:W-:-:S04]  /*36d0*/  IMAD.IADD R7, R23, 0x1, R27 ;  /* 0x0000000117077824 */ /* 0x002fc800078e021b */
[----:B------:R-:W-:-:S04]  /*36e0*/  IMAD R16, R21, R7, RZ ;  /* 0x0000000715107224 */ /* 0x000fc800078e02ff */
[----:B------:R-:W-:-:S06]  /*36f0*/  IMAD.WIDE.U32 R16, R16, 0x8, R10 ;  /* 0x0000000810107825 */ /* 0x000fcc00078e000a */
[----:B------:R-:W4:Y:S01]  /*3700*/  LDG.E.64 R16, desc[UR36][R16.64] ;  /* 0x0000002410107981 */ /* 0x000f22000c1e1b00 */
[----:B------:R-:W-:Y:S02]  /*3710*/  ISETP.GE.U32.AND P0, PT, R26, R23, PT ;  /* 0x000000171a00720c */ /* 0x000fe40003f06070 */
[----:B------:R-:W-:-:S05]  /*3720*/  IADD3 R25, PT, PT, R7, R27, RZ ;  /* 0x0000001b07197210 */ /* 0x000fca0007ffe0ff */
[----:B------:R-:W-:Y:S01]  /*3730*/  IMAD.IADD R27, R25, 0x1, R27 ;  /* 0x00000001191b7824 */ /* 0x000fe200078e021b */
[----:B------:R0:W-:Y:S04]  /*3740*/  STL [R1+0x30], R0 ;  /* 0x0000300001007387 */ /* 0x0001e80000100800 */
[----:B------:R-:W4:Y:S04]  /*3750*/  LDL.LU R13, [R1+0x4] ;  /* 0x00000400010d7983 */ /* 0x000f280000300800 */
[----:B0-----:R-:W4:Y:S01]  /*3760*/  LDL.LU R0, [R1+0x8] ;  /* 0x0000080001007983 */ /* 0x001f220000300800 */
[----:B--2---:R-:W-:-:S02]  /*3770*/  ISETP.GE.AND.EX P0, PT, R12, RZ, PT, P0 ;  /* 0x000000ff0c00720c */ /* 0x004fc40003f06300 */
[----:B---3--:R-:W-:-:S04]  /*3780*/  ISETP.NE.U32.AND P2, PT, R2, R14, PT ;  /* 0x0000000e0200720c */ /* 0x008fc80003f45070 */
[----:B------:R-:W-:Y:S02]  /*3790*/  ISETP.NE.AND.EX P2, PT, R22, R15, PT, P2 ;  /* 0x0000000f1600720c */ /* 0x000fe40003f45320 */
[----:B------:R-:W-:-:S04]  /*37a0*/  ISETP.GE.U32.AND P1, PT, R2, R14, PT ;  /* 0x0000000e0200720c */ /* 0x000fc80003f26070 */
[----:B------:R-:W-:-:S04]  /*37b0*/  ISETP.GE.AND.EX P1, PT, R22, R15, PT, P1 ;  /* 0x0000000f1600720c */ /* 0x000fc80003f26310 */
[----:B------:R-:W-:-:S03]  /*37c0*/  SEL R18, RZ, 0xffffffff, !P1 ;  /* 0xffffffffff127807 */ /* 0x000fc60004800000 */
[----:B------:R-:W-:Y:S02]  /*37d0*/  @!P2 SEL R18, RZ, 0xffffffff, !P0 ;  /* 0xffffffffff12a807 */ /* 0x000fe40004000000 */
[-C--:B----4-:R-:W-:Y:S02]  /*37e0*/  ISETP.NE.U32.AND P2, PT, R6, R16.reuse, PT ;  /* 0x000000100600720c */ /* 0x090fe40003f45070 */
[----:B------:R-:W-:Y:S02]  /*37f0*/  LOP3.LUT R18, R18, 0x1, RZ, 0xc0, !PT ;  /* 0x0000000112127812 */ /* 0x000fe400078ec0ff */
[----:B------:R-:W-:Y:S02]  /*3800*/  ISETP.NE.AND.EX P2, PT, R9, R17, PT, P2 ;  /* 0x000000110900720c */ /* 0x000fe40003f45320 */
[----:B------:R-:W-:Y:S01]  /*3810*/  ISETP.NE.U32.AND P3, PT, R18, 0x1, PT ;  /* 0x000000011200780c */ /* 0x000fe20003f65070 */
[----:B------:R-:W-:Y:S01]  /*3820*/  IMAD R18, R21, R25, RZ ;  /* 0x0000001915127224 */ /* 0x000fe200078e02ff */
[----:B------:R-:W-:-:S02]  /*3830*/  ISETP.GE.U32.AND P1, PT, R6, R16, PT ;  /* 0x000000100600720c */ /* 0x000fc40003f26070 */
[----:B------:R-:W-:Y:S01]  /*3840*/  ISETP.GE.U32.AND P0, PT, R24, R7, PT ;  /* 0x000000071800720c */ /* 0x000fe20003f06070 */
[----:B------:R-:W-:Y:S01]  /*3850*/  IMAD.WIDE.U32 R18, R18, 0x8, R10 ;  /* 0x0000000812127825 */ /* 0x000fe200078e000a */
[----:B------:R-:W-:Y:S02]  /*3860*/  ISETP.GE.AND.EX P1, PT, R9, R17, PT, P1 ;  /* 0x000000110900720c */ /* 0x000fe40003f26310 */
[----:B------:R-:W-:Y:S02]  /*3870*/  ISETP.GE.AND.EX P0, PT, R29, RZ, PT, P0 ;  /* 0x000000ff1d00720c */ /* 0x000fe40003f06300 */
[----:B------:R-:W-:Y:S01]  /*3880*/  SEL R20, RZ, 0xffffffff, !P1 ;  /* 0xffffffffff147807 */ /* 0x000fe20004800000 */
[----:B------:R-:W2:Y:S01]  /*3890*/  LDG.E.64 R18, desc[UR36][R18.64] ;  /* 0x0000002412127981 */ /* 0x000ea2000c1e1b00 */
[----:B------:R-:W-:-:S04]  /*38a0*/  @!P2 SEL R20, RZ, 0xffffffff, !P0 ;  /* 0xffffffffff14a807 */ /* 0x000fc80004000000 */
[----:B------:R-:W-:-:S04]  /*38b0*/  LOP3.LUT R20, R20, 0x1, RZ, 0xc0, !PT ;  /* 0x0000000114147812 */ /* 0x000fc800078ec0ff */
[----:B------:R-:W-:Y:S01]  /*38c0*/  ISETP.NE.U32.AND P4, PT, R20, 0x1, PT ;  /* 0x000000011400780c */ /* 0x000fe20003f85070 */
[----:B------:R-:W-:-:S04]  /*38d0*/  IMAD R20, R21, R27, RZ ;  /* 0x0000001b15147224 */ /* 0x000fc800078e02ff */
[----:B------:R-:W-:Y:S01]  /*38e0*/  IMAD.WIDE.U32 R20, R20, 0x8, R10 ;  /* 0x0000000814147825 */ /* 0x000fe200078e000a */
[----:B------:R-:W-:Y:S02]  /*38f0*/  SEL R24, R7, R24, !P4 ;  /* 0x0000001807187207 */ /* 0x000fe40006000000 */
[----:B------:R-:W3:Y:S04]  /*3900*/  LDL.LU R7, [R1+0x3c] ;  /* 0x00003c0001077983 */ /* 0x000ee80000300800 */
[----:B------:R-:W4:Y:S01]  /*3910*/  LDG.E.64 R20, desc[UR36][R20.64] ;  /* 0x0000002414147981 */ /* 0x000f22000c1e1b00 */
[----:B------:R-:W-:Y:S02]  /*3920*/  ISETP.GE.U32.AND P1, PT, R3, R25, PT ;  /* 0x000000190300720c */ /* 0x000fe40003f26070 */
[----:B------:R-:W-:-:S02]  /*3930*/  SEL R26, R23, R26, !P3 ;  /* 0x0000001a171a7207 */ /* 0x000fc40005800000 */
[----:B------:R-:W-:Y:S02]  /*3940*/  ISETP.GE.AND.EX P1, PT, R28, RZ, PT, P1 ;  /* 0x000000ff1c00720c */ /* 0x000fe40003f26310 */
[----:B------:R-:W-:Y:S02]  /*3950*/  SEL R12, R12, RZ, P3 ;  /* 0x000000ff0c0c7207 */ /* 0x000fe40001800000 */
[----:B--2---:R-:W-:-:S04]  /*3960*/  ISETP.NE.U32.AND P0, PT, R5, R18, PT ;  /* 0x000000120500720c */ /* 0x004fc80003f05070 */
[----:B------:R-:W-:Y:S02]  /*3970*/  ISETP.NE.AND.EX P0, PT, R8, R19, PT, P0 ;  /* 0x000000130800720c */ /* 0x000fe40003f05300 */
[----:B------:R-:W-:-:S04]  /*3980*/  ISETP.GE.U32.AND P2, PT, R5, R18, PT ;  /* 0x000000120500720c */ /* 0x000fc80003f46070 */
[----:B------:R-:W-:-:S04]  /*3990*/  ISETP.GE.AND.EX P2, PT, R8, R19, PT, P2 ;  /* 0x000000130800720c */ /* 0x000fc80003f46320 */
[----:B------:R-:W-:-:S03]  /*39a0*/  SEL R23, RZ, 0xffffffff, !P2 ;  /* 0xffffffffff177807 */ /* 0x000fc60005000000 */
[----:B------:R-:W-:Y:S02]  /*39b0*/  @!P0 SEL R23, RZ, 0xffffffff, !P1 ;  /* 0xffffffffff178807 */ /* 0x000fe40004800000 */
[CC--:B----4-:R-:W-:Y:S02]  /*39c0*/  ISETP.NE.U32.AND P0, PT, R4.reuse, R20.reuse, PT ;  /* 0x000000140400720c */ /* 0x0d0fe40003f05070 */
[----:B------:R-:W-:Y:S02]  /*39d0*/  LOP3.LUT R23, R23, 0x1, RZ, 0xc0, !PT ;  /* 0x0000000117177812 */ /* 0x000fe400078ec0ff */
[----:B---3--:R-:W-:Y:S02]  /*39e0*/  ISETP.NE.AND.EX P0, PT, R7, R21, PT, P0 ;  /* 0x000000150700720c */ /* 0x008fe40003f05300 */
[----:B------:R-:W-:Y:S02]  /*39f0*/  ISETP.NE.U32.AND P5, PT, R23, 0x1, PT ;  /* 0x000000011700780c */ /* 0x000fe40003fa5070 */
[----:B------:R-:W-:-:S02]  /*3a00*/  ISETP.GE.U32.AND P1, PT, R4, R20, PT ;  /* 0x000000140400720c */ /* 0x000fc40003f26070 */
[----:B------:R-:W-:Y:S02]  /*3a10*/  ISETP.GE.U32.AND P2, PT, R13, R27, PT ;  /* 0x0000001b0d00720c */ /* 0x000fe40003f46070 */
        /* <DEDUP_REMOVED lines=32> */
.L_x_2475:
[----:B------:R-:W-:Y:S05]  /*3c20*/  BSYNC.RECONVERGENT B1 ;  /* 0x0000000000017941 */ /* 0x000fea0003800200 */
.L_x_2474:
[----:B------:R-:W2:Y:S01]  /*3c30*/  LDL R10, [R1+0x10] ;  /* 0x00001000010a7983 */ /* 0x000ea20000100800 */
[----:B------:R-:W0:Y:S03]  /*3c40*/  LDC R11, c[0x0][0x3a4] ;  /* 0x0000e900ff0b7b82 */ /* 0x000e260000000800 */
[----:B------:R1:W5:Y:S04]  /*3c50*/  LDL R25, [R1] ;  /* 0x0000000001197983 */ /* 0x0003680000100800 */
[----:B------:R1:W5:Y:S01]  /*3c60*/  LDL R27, [R1+0x8] ;  /* 0x00000800011b7983 */ /* 0x0003620000100800 */
[----:B------:R-:W-:Y:S01]  /*3c70*/  BSSY.RECONVERGENT B1, `(.L_x_2477) ;  /* 0x0000020000017945 */ /* 0x000fe20003800200 */
[----:B--2---:R-:W-:-:S13]  /*3c80*/  ISETP.GE.U32.AND P0, PT, R23, R10, PT ;  /* 0x0000000a1700720c */ /* 0x004fda0003f06070 */
[----:B01----:R-:W-:Y:S05]  /*3c90*/  @P0 BRA `(.L_x_2478) ;  /* 0x0000000000740947 */ /* 0x003fea0003800000 */
[----:B------:R-:W0:Y:S01]  /*3ca0*/  LDC R15, c[0x0][0x508] ;  /* 0x00014200ff0f7b82 */ /* 0x000e220000000800 */
[----:B-----5:R-:W-:-:S05]  /*3cb0*/  IADD3 R12, P1, PT, R0, R12, RZ ;  /* 0x0000000c000c7210 */ /* 0x020fca0007f3e0ff */
[----:B------:R-:W-:Y:S01]  /*3cc0*/  IMAD.X R13, RZ, RZ, R13, P1 ;  /* 0x000000ffff0d7224 */ /* 0x000fe200008e060d */
[----:B0-----:R-:W-:-:S05]  /*3cd0*/  SHF.R.U32.HI R15, RZ, 0x3, R15 ;  /* 0x00000003ff0f7819 */ /* 0x001fca000001160f */
[----:B------:R-:W-:-:S04]  /*3ce0*/  IMAD R14, R15, R23, RZ ;  /* 0x000000170f0e7224 */ /* 0x000fc800078e02ff */
[----:B------:R-:W-:-:S06]  /*3cf0*/  IMAD.WIDE.U32 R14, R14, 0x8, R12 ;  /* 0x000000080e0e7825 */ /* 0x000fcc00078e000c */
[----:B------:R-:W5:Y:S01]  /*3d00*/  LDG.E.64 R14, desc[UR36][R14.64] ;  /* 0x000000240e0e7981 */ /* 0x000f62000c1e1b00 */
[----:B------:R-:W-:-:S04]  /*3d10*/  IADD3 R0, PT, PT, R23, R11, RZ ;  /* 0x0000000b17007210 */ /* 0x000fc80007ffe0ff */
[----:B------:R-:W-:-:S13]  /*3d20*/  ISETP.GE.U32.AND P1, PT, R0, R10, PT ;  /* 0x0000000a0000720c */ /* 0x000fda0003f26070 */
[----:B------:R-:W-:Y:S05]  /*3d30*/  @P1 BRA `(.L_x_2478) ;  /* 0x00000000004c1947 */ /* 0x000fea0003800000 */
[----:B------:R-:W0:Y:S02]  /*3d40*/  LDC R17, c[0x0][0x508] ;  /* 0x00014200ff117b82 */ /* 0x000e240000000800 */
[----:B0-----:R-:W-:-:S05]  /*3d50*/  SHF.R.U32.HI R17, RZ, 0x3, R17 ;  /* 0x00000003ff117819 */ /* 0x001fca0000011611 */
[----:B------:R-:W-:-:S04]  /*3d60*/  IMAD R16, R17, R0, RZ ;  /* 0x0000000011107224 */ /* 0x000fc800078e02ff */
[----:B------:R-:W-:-:S06]  /*3d70*/  IMAD.WIDE.U32 R16, R16, 0x8, R12 ;  /* 0x0000000810107825 */ /* 0x000fcc00078e000c */
[----:B------:R-:W5:Y:S01]  /*3d80*/  LDG.E.64 R16, desc[UR36][R16.64] ;  /* 0x0000002410107981 */ /* 0x000f62000c1e1b00 */
[----:B------:R-:W-:-:S05]  /*3d90*/  IMAD.IADD R0, R0, 0x1, R11 ;  /* 0x0000000100007824 */ /* 0x000fca00078e020b */
[----:B------:R-:W-:-:S13]  /*3da0*/  ISETP.GE.U32.AND P1, PT, R0, R10, PT ;  /* 0x0000000a0000720c */ /* 0x000fda0003f26070 */
[----:B------:R-:W-:Y:S05]  /*3db0*/  @P1 BRA `(.L_x_2478) ;  /* 0x00000000002c1947 */ /* 0x000fea0003800000 */
[----:B------:R-:W0:Y:S01]  /*3dc0*/  LDC R19, c[0x0][0x508] ;  /* 0x00014200ff137b82 */ /* 0x000e220000000800 */
[----:B------:R-:W-:Y:S02]  /*3dd0*/  IMAD.MOV.U32 R18, RZ, RZ, R10 ;  /* 0x000000ffff127224 */ /* 0x000fe400078e000a */
[----:B------:R-:W-:-:S05]  /*3de0*/  IMAD.IADD R10, R0, 0x1, R11 ;  /* 0x00000001000a7824 */ /* 0x000fca00078e020b */
[----:B------:R-:W-:Y:S02]  /*3df0*/  ISETP.GE.U32.AND P1, PT, R10, R18, PT ;  /* 0x000000120a00720c */ /* 0x000fe40003f26070 */
[----:B0-----:R-:W-:-:S05]  /*3e00*/  SHF.R.U32.HI R19, RZ, 0x3, R19 ;  /* 0x00000003ff137819 */ /* 0x001fca0000011613 */
[----:B------:R-:W-:-:S06]  /*3e10*/  IMAD R18, R19, R0, RZ ;  /* 0x0000000013127224 */ /* 0x000fcc00078e02ff */
[----:B------:R-:W-:Y:S02]  /*3e20*/  @!P1 IMAD R0, R19, R10, RZ ;  /* 0x0000000a13009224 */ /* 0x000fe400078e02ff */
[----:B------:R-:W-:-:S04]  /*3e30*/  IMAD.WIDE.U32 R18, R18, 0x8, R12 ;  /* 0x0000000812127825 */ /* 0x000fc800078e000c */
[----:B------:R-:W-:Y:S02]  /*3e40*/  @!P1 IMAD.WIDE.U32 R12, R0, 0x8, R12 ;  /* 0x00000008000c9825 */ /* 0x000fe400078e000c */
[----:B------:R-:W5:Y:S04]  /*3e50*/  LDG.E.64 R18, desc[UR36][R18.64] ;  /* 0x0000002412127981 */ /* 0x000f68000c1e1b00 */
[----:B------:R0:W5:Y:S02]  /*3e60*/  @!P1 LDG.E.64 R20, desc[UR36][R12.64] ;  /* 0x000000240c149981 */ /* 0x000164000c1e1b00 */
.L_x_2478:
[----:B------:R-:W-:Y:S05]  /*3e70*/  BSYNC.RECONVERGENT B1 ;  /* 0x0000000000017941 */ /* 0x000fea0003800200 */
.L_x_2477:
[----:B------:R-:W-:Y:S04]  /*3e80*/  BSSY.RECONVERGENT B1, `(.L_x_2479) ;  /* 0x0000048000017945 */ /* 0x000fe80003800200 */
[----:B------:R-:W-:Y:S05]  /*3e90*/  @P0 BRA `(.L_x_2480) ;  /* 0x0000000400180947 */ /* 0x000fea0003800000 */
[----:B0----5:R-:W2:Y:S01]  /*3ea0*/  LDL R12, [R1+0x10] ;  /* 0x00001000010c7983 */ /* 0x021ea20000100800 */
        /* <DEDUP_REMOVED lines=11> */
[C---:B------:R-:W-:Y:S02]  /*3f60*/  SEL R26, R23.reuse, R26, !P0 ;  /* 0x0000001a171a7207 */ /* 0x040fe40004000000 */
[----:B------:R-:W-:Y:S01]  /*3f70*/  IADD3 R23, PT, PT, R23, R11, RZ ;  /* 0x0000000b17177210 */ /* 0x000fe20007ffe0ff */
[----:B------:R1:W-:Y:S01]  /*3f80*/  STL [R1], R25 ;  /* 0x0000001901007387 */ /* 0x0003e20000100800 */
[----:B------:R-:W-:Y:S02]  /*3f90*/  SEL R2, R14, R2, !P0 ;  /* 0x000000020e027207 */ /* 0x000fe40004000000 */
[----:B------:R-:W-:Y:S02]  /*3fa0*/  SEL R22, R15, R22, !P0 ;  /* 0x000000160f167207 */ /* 0x000fe40004000000 */
[----:B--2---:R-:W-:-:S13]  /*3fb0*/  ISETP.GE.U32.AND P1, PT, R23, R12, PT ;  /* 0x0000000c1700720c */ /* 0x004fda0003f26070 */
        /* <DEDUP_REMOVED lines=10> */
[----:B------:R-:W-:Y:S01]  /*4060*/  ISETP.NE.U32.AND P0, PT, R0, 0x1, PT ;  /* 0x000000010000780c */ /* 0x000fe20003f05070 */
[----:B------:R-:W-:-:S03]  /*4070*/  IMAD.IADD R0, R23, 0x1, R11 ;  /* 0x0000000117007824 */ /* 0x000fc600078e020b */
[----:B------:R-:W-:Y:S02]  /*4080*/  SEL R6, R16, R6, !P0 ;  /* 0x0000000610067207 */ /* 0x000fe40004000000 */
[----:B------:R-:W-:Y:S02]  /*4090*/  ISETP.GE.U32.AND P1, PT, R0, R12, PT ;  /* 0x0000000c0000720c */ /* 0x000fe40003f26070 */
[----:B------:R-:W-:Y:S02]  /*40a0*/  SEL R9, R17, R9, !P0 ;  /* 0x0000000911097207 */ /* 0x000fe40004000000 */
[----:B------:R-:W-:Y:S02]  /*40b0*/  SEL R24, R23, R24, !P0 ;  /* 0x0000001817187207 */ /* 0x000fe40004000000 */
        /* <DEDUP_REMOVED lines=19> */
[----:B------:R-:W2:Y:S01]  /*41f0*/  LDL.LU R12, [R1+0x4] ;  /* 0x00000400010c7983 */ /* 0x000ea20000300800 */
[CC--:B------:R-:W-:Y:S02]  /*4200*/  ISETP.NE.U32.AND P2, PT, R4.reuse, R20.reuse, PT ;  /* 0x000000140400720c */ /* 0x0c0fe40003f45070 */
[----:B------:R-:W-:Y:S02]  /*4210*/  ISETP.GE.U32.AND P1, PT, R4, R20, PT ;  /* 0x000000140400720c */ /* 0x000fe40003f26070 */
[CC--:B------:R-:W-:Y:S02]  /*4220*/  ISETP.NE.AND.EX P2, PT, R7.reuse, R21.reuse, PT, P2 ;  /* 0x000000150700720c */ /* 0x0c0fe40003f45320 */
[----:B------:R-:W-:-:S04]  /*4230*/  ISETP.GE.AND.EX P1, PT, R7, R21, PT, P1 ;  /* 0x000000150700720c */ /* 0x000fc80003f26310 */
[----:B------:R-:W-:Y:S02]  /*4240*/  SEL R0, RZ, 0xffffffff, !P1 ;  /* 0xffffffffff007807 */ /* 0x000fe40004800000 */
[----:B--2---:R-:W-:-:S04]  /*4250*/  ISETP.GE.U32.AND P0, PT, R12, R11, PT ;  /* 0x0000000b0c00720c */ /* 0x004fc80003f06070 */
[----:B------:R-:W-:-:S04]  /*4260*/  ISETP.GE.AND.EX P0, PT, R27, RZ, PT, P0 ;  /* 0x000000ff1b00720c */ /* 0x000fc80003f06300 */
        /* <DEDUP_REMOVED lines=9> */
.L_x_2480:
[----:B------:R-:W-:Y:S05]  /*4300*/  BSYNC.RECONVERGENT B1 ;  /* 0x0000000000017941 */ /* 0x000fea0003800200 */
.L_x_2479:
[----:B------:R-:W2:Y:S01]  /*4310*/  LDL.LU R10, [R1+0x4] ;  /* 0x00000400010a7983 */ /* 0x000ea20000300800 */
[CC--:B------:R-:W-:Y:S02]  /*4320*/  ISETP.NE.U32.AND P2, PT, R2.reuse, R6.reuse, PT ;  /* 0x000000060200720c */ /* 0x0c0fe40003f45070 */
[----:B------:R-:W-:Y:S02]  /*4330*/  ISETP.GE.U32.AND P1, PT, R2, R6, PT ;  /* 0x000000060200720c */ /* 0x000fe40003f26070 */
[-C--:B------:R-:W-:Y:S02]  /*4340*/  ISETP.NE.AND.EX P2, PT, R22, R9.reuse, PT, P2 ;  /* 0x000000091600720c */ /* 0x080fe40003f45320 */
[----:B------:R-:W-:Y:S02]  /*4350*/  ISETP.GE.U32.AND P0, PT, R26, R24, PT ;  /* 0x000000181a00720c */ /* 0x000fe40003f06070 */
[----:B------:R-:W-:Y:S02]  /*4360*/  ISETP.GE.AND.EX P1, PT, R22, R9, PT, P1 ;  /* 0x000000091600720c */ /* 0x000fe40003f26310 */
[----:B-----5:R-:W-:-:S02]  /*4370*/  ISETP.GE.AND.EX P0, PT, R25, R29, PT, P0 ;  /* 0x0000001d1900720c */ /* 0x020fc40003f06300 */
[----:B------:R-:W-:-:S05]  /*4380*/  SEL R0, RZ, 0xffffffff, !P1 ;  /* 0xffffffffff007807 */ /* 0x000fca0004800000 */
[----:B------:R-:W-:-:S04]  /*4390*/  @!P2 SEL R0, RZ, 0xffffffff, !P0 ;  /* 0xffffffffff00a807 */ /* 0x000fc80004000000 */
[----:B------:R-:W-:-:S04]  /*43a0*/  LOP3.LUT R0, R0, 0x1, RZ, 0xc0, !PT ;  /* 0x0000000100007812 */ /* 0x000fc800078ec0ff */
[----:B------:R-:W-:-:S04]  /*43b0*/  ISETP.NE.U32.AND P0, PT, R0, 0x1, PT ;  /* 0x000000010000780c */ /* 0x000fc80003f05070 */
[----:B------:R-:W-:Y:S02]  /*43c0*/  SEL R2, R6, R2, !P0 ;  /* 0x0000000206027207 */ /* 0x000fe40004000000 */
[----:B------:R-:W-:Y:S02]  /*43d0*/  SEL R9, R9, R22, !P0 ;  /* 0x0000001609097207 */ /* 0x000fe40004000000 */
[-C--:B------:R-:W-:Y:S02]  /*43e0*/  ISETP.NE.U32.AND P2, PT, R2, R5.reuse, PT ;  /* 0x000000050200720c */ /* 0x080fe40003f45070 */
        /* <DEDUP_REMOVED lines=18> */
[----:B------:R-:W-:-:S04]  /*4510*/  ISETP.GE.AND.EX P1, PT, R8, R7, PT, P1 ;  /* 0x000000070800720c */ /* 0x000fc80003f26310 */
[----:B------:R-:W-:Y:S02]  /*4520*/  SEL R0, RZ, 0xffffffff, !P1 ;  /* 0xffffffffff007807 */ /* 0x000fe40004800000 */
[----:B--2---:R-:W-:-:S04]  /*4530*/  ISETP.GE.U32.AND P0, PT, R25, R10, PT ;  /* 0x0000000a1900720c */ /* 0x004fc80003f06070 */
[----:B------:R-:W-:-:S04]  /*4540*/  ISETP.GE.AND.EX P0, PT, R16, R27, PT, P0 ;  /* 0x0000001b1000720c */ /* 0x000fc80003f06300 */
        /* <DEDUP_REMOVED lines=8> */
.L_x_2473:
[----:B0-----:R-:W2:Y:S01]  /*45d0*/  LDL R5, [R1+0x10] ;  /* 0x0000100001057983 */ /* 0x001ea20000100800 */
[----:B------:R-:W0:Y:S01]  /*45e0*/  LDC R29, c[0x0][0x394] ;  /* 0x0000e500ff1d7b82 */ /* 0x000e220000000800 */
[----:B------:R-:W1:Y:S01]  /*45f0*/  LDCU UR4, c[0x0][0x3a4] ;  /* 0x00007480ff0477ac */ /* 0x000e620008000800 */
[----:B------:R-:W-:Y:S06]  /*4600*/  BSSY.RECONVERGENT B1, `(.L_x_2481) ;  /* 0x000045c000017945 */ /* 0x000fec0003800200 */
[----:B------:R-:W3:Y:S08]  /*4610*/  LDC R25, c[0x0][0x390] ;  /* 0x0000e400ff197b82 */ /* 0x000ef00000000800 */
[----:B------:R-:W4:Y:S01]  /*4620*/  LDC R4, c[0x0][0x388] ;  /* 0x0000e200ff047b82 */ /* 0x000f220000000800 */
[----:B-1----:R-:W-:-:S04]  /*4630*/  IMAD.U32 R9, RZ, RZ, UR4 ;  /* 0x00000004ff097e24 */ /* 0x002fc8000f8e00ff */
[----:B------:R-:W-:-:S03]  /*4640*/  IMAD R2, R9, 0x3, R8 ;  /* 0x0000000309027824 */ /* 0x000fc600078e0208 */
[----:B------:R-:W1:Y:S01]  /*4650*/  LDC R3, c[0x0][0x38c] ;  /* 0x0000e300ff037b82 */ /* 0x000e620000000800 */
[----:B0-----:R0:W-:Y:S04]  /*4660*/  STL [R1], R29 ;  /* 0x0000001d01007387 */ /* 0x0011e80000100800 */
[----:B------:R0:W-:Y:S01]  /*4670*/  STL [R1+0x4], R29 ;  /* 0x0000041d01007387 */ /* 0x0001e20000100800 */
[----:B---3--:R-:W-:-:S03]  /*4680*/  MOV R26, R25 ;  /* 0x00000019001a7202 */ /* 0x008fc60000000f00 */
[----:B------:R0:W-:Y:S01]  /*4690*/  STL [R1+0x8], R29 ;  /* 0x0000081d01007387 */ /* 0x0001e20000100800 */
[--C-:B------:R-:W-:Y:S02]  /*46a0*/  IMAD.MOV.U32 R27, RZ, RZ, R25.reuse ;  /* 0x000000ffff1b7224 */ /* 0x100fe400078e0019 */
[----:B------:R-:W-:Y:S02]  /*46b0*/  IMAD.MOV.U32 R28, RZ, RZ, R25 ;  /* 0x000000ffff1c7224 */ /* 0x000fe400078e0019 */
[--C-:B----4-:R-:W-:Y:S01]  /*46c0*/  IMAD.MOV.U32 R7, RZ, RZ, R4.reuse ;  /* 0x000000ffff077224 */ /* 0x110fe200078e0004 */
[----:B------:R-:W-:Y:S01]  /*46d0*/  MOV R6, R4 ;  /* 0x0000000400067202 */ /* 0x000fe20000000f00 */
[--C-:B-1----:R-:W-:Y:S01]  /*46e0*/  IMAD.MOV.U32 R22, RZ, RZ, R3.reuse ;  /* 0x000000ffff167224 */ /* 0x102fe200078e0003 */
[----:B------:R-:W-:Y:S01]  /*46f0*/  MOV R24, R3 ;  /* 0x0000000300187202 */ /* 0x000fe20000000f00 */
[----:B------:R-:W-:Y:S01]  /*4700*/  IMAD.MOV.U32 R23, RZ, RZ, R3 ;  /* 0x000000ffff177224 */ /* 0x000fe200078e0003 */
[----:B--2---:R-:W-:Y:S01]  /*4710*/  ISETP.GE.U32.AND P0, PT, R2, R5, PT ;  /* 0x000000050200720c */ /* 0x004fe20003f06070 */
[----:B------:R-:W-:-:S12]  /*4720*/  IMAD.MOV.U32 R5, RZ, RZ, R4 ;  /* 0x000000ffff057224 */ /* 0x000fd800078e0004 */
[----:B0-----:R-:W-:Y:S05]  /*4730*/  @P0 BRA `(.L_x_2482) ;  /* 0x0000004400200947 */ /* 0x001fea0003800000 */
[----:B------:R-:W0:Y:S01]  /*4740*/  LDC R10, c[0x0][0x3d8] ;  /* 0x0000f600ff0a7b82 */ /* 0x000e220000000800 */
[----:B------:R1:W-:Y:S01]  /*4750*/  STL [R1], R29 ;  /* 0x0000001d01007387 */ /* 0x0003e20000100800 */
[--C-:B------:R-:W-:Y:S01]  /*4760*/  IMAD.MOV.U32 R26, RZ, RZ, R25.reuse ;  /* 0x000000ffff1a7224 */ /* 0x100fe200078e0019 */
[----:B------:R-:W-:Y:S01]  /*4770*/  MOV R22, R3 ;  /* 0x0000000300167202 */ /* 0x000fe20000000f00 */
[--C-:B------:R-:W-:Y:S01]  /*4780*/  IMAD.MOV.U32 R27, RZ, RZ, R25.reuse ;  /* 0x000000ffff1b7224 */ /* 0x100fe200078e0019 */
[----:B------:R1:W-:Y:S01]  /*4790*/  STL [R1+0x4], R29 ;  /* 0x0000041d01007387 */ /* 0x0003e20000100800 */
[----:B------:R-:W-:Y:S02]  /*47a0*/  IMAD.MOV.U32 R28, RZ, RZ, R25 ;  /* 0x000000ffff1c7224 */ /* 0x000fe400078e0019 */
[--C-:B------:R-:W-:Y:S01]  /*47b0*/  IMAD.MOV.U32 R7, RZ, RZ, R4.reuse ;  /* 0x000000ffff077224 */ /* 0x100fe200078e0004 */
[----:B------:R1:W-:Y:S01]  /*47c0*/  STL [R1+0x8], R29 ;  /* 0x0000081d01007387 */ /* 0x0003e20000100800 */
[----:B------:R-:W-:-:S02]  /*47d0*/  IMAD.MOV.U32 R6, RZ, RZ, R4 ;  /* 0x000000ffff067224 */ /* 0x000fc400078e0004 */
[----:B------:R-:W-:Y:S02]  /*47e0*/  IMAD.MOV.U32 R5, RZ, RZ, R4 ;  /* 0x000000ffff057224 */ /* 0x000fe400078e0004 */
[--C-:B------:R-:W-:Y:S02]  /*47f0*/  IMAD.MOV.U32 R23, RZ, RZ, R3.reuse ;  /* 0x000000ffff177224 */ /* 0x100fe400078e0003 */
[----:B------:R-:W-:Y:S01]  /*4800*/  IMAD.MOV.U32 R24, RZ, RZ, R3 ;  /* 0x000000ffff187224 */ /* 0x000fe200078e0003 */
[----:B0-----:R-:W-:-:S04]  /*4810*/  IADD3 R2, PT, PT, R10, -0x1, RZ ;  /* 0xffffffff0a027810 */ /* 0x001fc80007ffe0ff */
[----:B------:R-:W-:-:S05]  /*4820*/  VIMNMX.U32 R2, PT, PT, R2, 0x18, PT ;  /* 0x0000001802027848 */ /* 0x000fca0003fe0000 */
[----:B-1----:R-:W-:-:S07]  /*4830*/  VIADD R2, R2, 0x1 ;  /* 0x0000000102027836 */ /* 0x002fce0000000000 */
.L_x_2488:
[----:B0-----:R-:W0:Y:S01]  /*4840*/  LDC R9, c[0x0][0x3d8] ;  /* 0x0000f600ff097b82 */ /* 0x001e220000000800 */
[----:B-1----:R-:W1:Y:S01]  /*4850*/  LDCU UR4, c[0x0][0x3a4] ;  /* 0x00007480ff0477ac */ /* 0x002e620008000800 */
[----:B0-----:R-:W-:-:S13]  /*4860*/  ISETP.NE.AND P1, PT, R9, RZ, PT ;  /* 0x000000ff0900720c */ /* 0x001fda0003f25270 */
[----:B------:R-:W0:Y:S02]  /*4870*/  @!P1 LDC.64 R12, c[0x0][0x768] ;  /* 0x0001da00ff0c9b82 */ /* 0x000e240000000a00 */
[----:B0----5:R-:W-:-:S04]  /*4880*/  @!P1 IADD3 R18, P0, PT, R0, R12, RZ ;  /* 0x0000000c00129210 */ /* 0x021fc80007f1e0ff */
[----:B------:R-:W-:-:S06]  /*4890*/  @!P1 IADD3.X R19, PT, PT, RZ, R13, RZ, P0, !PT ;  /* 0x0000000dff139210 */ /* 0x000fcc00007fe4ff */
[----:B------:R-:W2:Y:S02]  /*48a0*/  @!P1 LDG.E.64 R18, desc[UR36][R18.64] ;  /* 0x0000002412129981 */ /* 0x000ea4000c1e1b00 */
[--C-:B--2---:R-:W-:Y:S01]  /*48b0*/  @!P1 IMAD.MOV.U32 R16, RZ, RZ, R18.reuse ;  /* 0x000000ffff109224 */ /* 0x104fe200078e0012 */
[----:B------:R-:W-:Y:S01]  /*48c0*/  @!P1 MOV R11, R19 ;  /* 0x00000013000b9202 */ /* 0x000fe20000000f00 */
[--C-:B------:R-:W-:Y:S02]  /*48d0*/  @!P1 IMAD.MOV.U32 R17, RZ, RZ, R19.reuse ;  /* 0x000000ffff119224 */ /* 0x100fe400078e0013 */
[--C-:B------:R-:W-:Y:S02]  /*48e0*/  @!P1 IMAD.MOV.U32 R10, RZ, RZ, R18.reuse ;  /* 0x000000ffff0a9224 */ /* 0x100fe400078e0012 */
[----:B------:R-:W-:Y:S02]  /*48f0*/  @!P1 IMAD.MOV.U32 R14, RZ, RZ, R18 ;  /* 0x000000ffff0e9224 */ /* 0x000fe400078e0012 */
[----:B------:R-:W-:Y:S01]  /*4900*/  @!P1 IMAD.MOV.U32 R15, RZ, RZ, R19 ;  /* 0x000000ffff0f9224 */ /* 0x000fe200078e0013 */
[----:B-1----:R-:W-:Y:S06]  /*4910*/  @!P1 BRA `(.L_x_2483) ;  /* 0x0000003c00709947 */ /* 0x002fec0003800000 */
        /* <DEDUP_REMOVED lines=276> */
[----:B------:R-:W-:-:S04]  /*5a60*/  IMAD R10, R10, UR52, R15 ;  /* 0x000000340a0a7c24 */ /* 0x000fc8000f8e020f */
        /* <DEDUP_REMOVED lines=8> */
.L_x_2484:
[----:B------:R-:W1:Y:S01]  /*5af0*/  LDCU.64 UR52, c[0x0][0x768] ;  /* 0x0000ed00ff3477ac */ /* 0x000e620008000a00 */
[----:B------:R-:W-:Y:S01]  /*5b00*/  LOP3.LUT R9, R9, 0xfffffff8, RZ, 0xc0, !PT ;  /* 0xfffffff809097812 */ /* 0x000fe200078ec0ff */
[----:B------:R-:W-:Y:S01]  /*5b10*/  IMAD.MOV.U32 R16, RZ, RZ, RZ ;  /* 0x000000ffff107224 */ /* 0x000fe200078e00ff */
[----:B------:R-:W-:-:S05]  /*5b20*/  IADD3 R17, PT, PT, R8, UR4, RZ ;  /* 0x0000000408117c10 */ /* 0x000fca000fffe0ff */
[----:B------:R-:W-:-:S04]  /*5b30*/  IMAD.HI.U32 R18, R17, UR30, R16 ;  /* 0x0000001e11127c27 */ /* 0x000fc8000f8e0010 */
[----:B-1----:R-:W-:Y:S02]  /*5b40*/  IMAD.U32 R12, RZ, RZ, UR52 ;  /* 0x00000034ff0c7e24 */ /* 0x002fe4000f8e00ff */
[----:B------:R-:W-:-:S03]  /*5b50*/  IMAD.U32 R13, RZ, RZ, UR53 ;  /* 0x00000035ff0d7e24 */ /* 0x000fc6000f8e00ff */
[----:B------:R-:W-:-:S04]  /*5b60*/  IADD3 R14, P0, P1, R9, R12, R0 ;  /* 0x0000000c090e7210 */ /* 0x000fc8000791e000 */
        /* <DEDUP_REMOVED lines=8> */
[----:B------:R-:W-:Y:S01]  /*5bf0*/  MOV R11, R18 ;  /* 0x00000012000b7202 */ /* 0x000fe20000000f00 */
        /* <DEDUP_REMOVED lines=218> */
.L_x_2485:
[----:B------:R-:W-:Y:S01]  /*69a0*/  LOP3.LUT R9, R9, 0xfffffff8, RZ, 0xc0, !PT ;  /* 0xfffffff809097812 */ /* 0x000fe200078ec0ff */
[----:B------:R-:W-:Y:S01]  /*69b0*/  VIADD R17, R17, UR4 ;  /* 0x0000000411117c36 */ /* 0x000fe20008000000 */
[----:B------:R-:W-:Y:S02]  /*69c0*/  MOV R16, RZ ;  /* 0x000000ff00107202 */ /* 0x000fe40000000f00 */
        /* <DEDUP_REMOVED lines=10> */
[----:B------:R-:W-:Y:S01]  /*6a70*/  IMAD.MOV.U32 R18, RZ, RZ, RZ ;  /* 0x000000ffff127224 */ /* 0x000fe200078e00ff */
[----:B------:R-:W-:Y:S01]  /*6a80*/  ISETP.NE.AND P0, PT, R2, 0x2, PT ;  /* 0x000000020200780c */ /* 0x000fe20003f05270 */
[----:B------:R-:W-:Y:S02]  /*6a90*/  IMAD.MOV.U32 R19, RZ, RZ, R20 ;  /* 0x000000ffff137224 */ /* 0x000fe400078e0014 */
[----:B0-----:R-:W-:-:S05]  /*6aa0*/  IMAD.HI.U32 R19, R20, UR33, R18 ;  /* 0x0000002114137c27 */ /* 0x001fca000f8e0012 */
[----:B-1----:R-:W-:Y:S01]  /*6ab0*/  SHF.R.U32.HI R19, RZ, UR28, R19 ;  /* 0x0000001cff137c19 */ /* 0x002fe20008011613 */
        /* <DEDUP_REMOVED lines=210> */
[----:B------:R-:W-:-:S04]  /*77e0*/  @P0 IMAD.MOV R20, RZ, RZ, -R20 ;  /* 0x000000ffff140224 */ /* 0x000fc800078e0a14 */
[----:B0-----:R-:W-:Y:S02]  /*77f0*/  @P0 IMAD R18, R18, R20, R19 ;  /* 0x0000001412120224 */ /* 0x001fe400078e0213 */
[----:B------:R-:W0:Y:S02]  /*7800*/  @P0 LDC R19, c[0x0][0x568] ;  /* 0x00015a00ff130b82 */ /* 0x000e240000000800 */
[----:B0-----:R-:W-:-:S07]  /*7810*/  @P0 IMAD R9, R18, R19, R9 ;  /* 0x0000001312090224 */ /* 0x001fce00078e0209 */
.L_x_2486:
[----:B------:R-:W-:Y:S02]  /*7820*/  VIADD R17, R17, UR4 ;  /* 0x0000000411117c36 */ /* 0x000fe40008000000 */
[----:B------:R-:W-:-:S04]  /*7830*/  IMAD.MOV.U32 R16, RZ, RZ, RZ ;  /* 0x000000ffff107224 */ /* 0x000fc800078e00ff */
[----:B------:R-:W-:Y:S01]  /*7840*/  IMAD.HI.U32 R19, R17, UR30, R16 ;  /* 0x0000001e11137c27 */ /* 0x000fe2000f8e0010 */
[----:B------:R-:W-:-:S04]  /*7850*/  LOP3.LUT R16, R9, 0xfffffff8, RZ, 0xc0, !PT ;  /* 0xfffffff809107812 */ /* 0x000fc800078ec0ff */
[----:B------:R-:W-:Y:S02]  /*7860*/  SHF.R.U32.HI R19, RZ, UR31, R19 ;  /* 0x0000001fff137c19 */ /* 0x000fe40008011613 */
[----:B------:R-:W-:Y:S02]  /*7870*/  IADD3 R16, P0, P1, R16, R12, R0 ;  /* 0x0000000c10107210 */ /* 0x000fe4000791e000 */
[----:B------:R-:W-:-:S05]  /*7880*/  IADD3 R9, PT, PT, -R19, RZ, RZ ;  /* 0x000000ff13097210 */ /* 0x000fca0007ffe1ff */
[----:B------:R-:W-:Y:S01]  /*7890*/  IMAD R9, R9, UR29, R17 ;  /* 0x0000001d09097c24 */ /* 0x000fe2000f8e0211 */
[----:B------:R-:W-:-:S06]  /*78a0*/  IADD3.X R17, PT, PT, RZ, R13, RZ, P0, P1 ;  /* 0x0000000dff117210 */ /* 0x000fcc00007e24ff */
[----:B------:R-:W5:Y:S01]  /*78b0*/  LDG.E.64 R16, desc[UR36][R16.64] ;  /* 0x0000002410107981 */ /* 0x000f62000c1e1b00 */
[----:B------:R-:W-:Y:S01]  /*78c0*/  IMAD R9, R9, UR5, RZ ;  /* 0x0000000509097c24 */ /* 0x000fe2000f8e02ff */
[----:B------:R-:W-:Y:S06]  /*78d0*/  BRA.U !UP0, `(.L_x_2487) ;  /* 0x0000000d08707547 */ /* 0x000fec000b800000 */
        /* <DEDUP_REMOVED lines=209> */
[----:B------:R-:W-:Y:S02]  /*85f0*/  IMAD R18, R18, UR6, R20 ;  /* 0x0000000612127c24 */ /* 0x000fe4000f8e0214 */
[----:B------:R-:W0:Y:S02]  /*8600*/  @P0 LDC.64 R20, c[0x0][0x500] ;  /* 0x00014000ff140b82 */ /* 0x000e240000000a00 */
[----:B------:R-:W-:Y:S02]  /*8610*/  IMAD R9, R18, UR27, R9 ;  /* 0x0000001b12097c24 */ /* 0x000fe4000f8e0209 */
[----:B------:R-:W-:-:S04]  /*8620*/  @P0 IMAD.MOV.U32 R18, RZ, RZ, RZ ;  /* 0x000000ffff120224 */ /* 0x000fc800078e00ff */
[----:B0-----:R-:W-:Y:S02]  /*8630*/  @P0 IMAD.HI.U32 R20, R19, R20, R18 ;  /* 0x0000001413140227 */ /* 0x001fe400078e0012 */
[----:B------:R-:W0:Y:S03]  /*8640*/  @P0 LDC R18, c[0x0][0x4fc] ;  /* 0x00013f00ff120b82 */ /* 0x000e260000000800 */
[----:B------:R-:W-:-:S04]  /*8650*/  @P0 SHF.R.U32.HI R20, RZ, R21, R20 ;  /* 0x00000015ff140219 */ /* 0x000fc80000011614 */
[----:B------:R-:W-:-:S05]  /*8660*/  @P0 IADD3 R20, PT, PT, -R20, RZ, RZ ;  /* 0x000000ff14140210 */ /* 0x000fca0007ffe1ff */
[----:B0-----:R-:W-:Y:S02]  /*8670*/  @P0 IMAD R18, R18, R20, R19 ;  /* 0x0000001412120224 */ /* 0x001fe400078e0213 */
[----:B------:R-:W0:Y:S02]  /*8680*/  @P0 LDC R19, c[0x0][0x568] ;  /* 0x00015a00ff130b82 */ /* 0x000e240000000800 */
[----:B0-----:R-:W-:-:S07]  /*8690*/  @P0 IMAD R9, R18, R19, R9 ;  /* 0x0000001312090224 */ /* 0x001fce00078e0209 */
.L_x_2487:
[----:B------:R-:W-:-:S04]  /*86a0*/  LOP3.LUT R9, R9, 0xfffffff8, RZ, 0xc0, !PT ;  /* 0xfffffff809097812 */ /* 0x000fc800078ec0ff */
[----:B------:R-:W-:-:S04]  /*86b0*/  IADD3 R18, P0, P1, R9, R12, R0 ;  /* 0x0000000c09127210 */ /* 0x000fc8000791e000 */
[----:B------:R-:W-:-:S06]  /*86c0*/  IADD3.X R19, PT, PT, RZ, R13, RZ, P0, P1 ;  /* 0x0000000dff137210 */ /* 0x000fcc00007e24ff */
[----:B------:R-:W5:Y:S03]  /*86d0*/  LDG.E.64 R18, desc[UR36][R18.64] ;  /* 0x0000002412127981 */ /* 0x000f66000c1e1b00 */
.L_x_2483:
[----:B------:R-:W2:Y:S04]  /*86e0*/  LDL R9, [R1+0x8] ;  /* 0x0000080001097983 */ /* 0x000ea80000100800 */
[----:B------:R-:W-:Y:S04]  /*86f0*/  STL [R1+0x34], R2 ;  /* 0x0000340201007387 */ /* 0x000fe80000100800 */
[----:B------:R1:W-:Y:S04]  /*8700*/  STL [R1+0x30], R0 ;  /* 0x0000300001007387 */ /* 0x0003e80000100800 */
[----:B-1----:R-:W3:Y:S04]  /*8710*/  LDL.LU R0, [R1+0x4] ;  /* 0x0000040001007983 */ /* 0x002ee80000300800 */
[----:B------:R-:W4:Y:S01]  /*8720*/  LDL.LU R21, [R1] ;  /* 0x0000000001157983 */ /* 0x000f220000300800 */
[----:B-----5:R-:W-:-:S02]  /*8730*/  ISETP.NE.U32.AND P2, PT, R4, R14, PT ;  /* 0x0000000e0400720c */ /* 0x020fc40003f45070 */
[----:B------:R-:W-:Y:S02]  /*8740*/  ISETP.GE.U32.AND P1, PT, R4, R14, PT ;  /* 0x0000000e0400720c */ /* 0x000fe40003f26070 */
[-C--:B------:R-:W-:Y:S02]  /*8750*/  ISETP.NE.AND.EX P2, PT, R24, R15.reuse, PT, P2 ;  /* 0x0000000f1800720c */ /* 0x080fe40003f45320 */
[----:B------:R-:W-:Y:S02]  /*8760*/  ISETP.GE.U32.AND P0, PT, R28, R8, PT ;  /* 0x000000081c00720c */ /* 0x000fe40003f06070 */
[----:B------:R-:W-:Y:S02]  /*8770*/  ISETP.GE.AND.EX P1, PT, R24, R15, PT, P1 ;  /* 0x0000000f1800720c */ /* 0x000fe40003f26310 */
[----:B--2---:R-:W-:Y:S02]  /*8780*/  ISETP.GE.AND.EX P0, PT, R9, RZ, PT, P0 ;  /* 0x000000ff0900720c */ /* 0x004fe40003f06300 */
[----:B------:R-:W-:-:S05]  /*8790*/  SEL R9, RZ, 0xffffffff, !P1 ;  /* 0xffffffffff097807 */ /* 0x000fca0004800000 */
[----:B------:R-:W-:Y:S02]  /*87a0*/  @!P2 SEL R9, RZ, 0xffffffff, !P0 ;  /* 0xffffffffff09a807 */ /* 0x000fe40004000000 */
[-C--:B------:R-:W-:Y:S02]  /*87b0*/  ISETP.NE.U32.AND P2, PT, R5, R10.reuse, PT ;  /* 0x0000000a0500720c */ /* 0x080fe40003f45070 */
[----:B------:R-:W-:Y:S02]  /*87c0*/  LOP3.LUT R9, R9, 0x1, RZ, 0xc0, !PT ;  /* 0x0000000109097812 */ /* 0x000fe400078ec0ff */
[-C--:B------:R-:W-:Y:S02]  /*87d0*/  ISETP.NE.AND.EX P2, PT, R23, R11.reuse, PT, P2 ;  /* 0x0000000b1700720c */ /* 0x080fe40003f45320 */
[----:B------:R-:W-:Y:S01]  /*87e0*/  ISETP.NE.U32.AND P3, PT, R9, 0x1, PT ;  /* 0x000000010900780c */ /* 0x000fe20003f65070 */
[----:B------:R-:W-:Y:S01]  /*87f0*/  IMAD.U32 R9, RZ, RZ, UR4 ;  /* 0x00000004ff097e24 */ /* 0x000fe2000f8e00ff */
[----:B------:R-:W-:Y:S01]  /*8800*/  ISETP.GE.U32.AND P1, PT, R5, R10, PT ;  /* 0x0000000a0500720c */ /* 0x000fe20003f26070 */
[----:B------:R-:W1:Y:S01]  /*8810*/  LDCU UR4, c[0x0][0x39c] ;  /* 0x00007380ff0477ac */ /* 0x000e620008000800 */
[C---:B------:R-:W-:Y:S01]  /*8820*/  SEL R28, R8.reuse, R28, !P3 ;  /* 0x0000001c081c7207 */ /* 0x040fe20005800000 */
[----:B------:R-:W-:Y:S01]  /*8830*/  IMAD.IADD R8, R8, 0x1, R9 ;  /* 0x0000000108087824 */ /* 0x000fe200078e0209 */
[----:B------:R-:W-:-:S04]  /*8840*/  ISETP.GE.AND.EX P1, PT, R23, R11, PT, P1 ;  /* 0x0000000b1700720c */ /* 0x000fc80003f26310 */
[----:B------:R-:W-:Y:S02]  /*8850*/  ISETP.GE.U32.AND P0, PT, R27, R8, PT ;  /* 0x000000081b00720c */ /* 0x000fe40003f06070 */
[----:B------:R-:W-:Y:S02]  /*8860*/  SEL R20, RZ, 0xffffffff, !P1 ;  /* 0xffffffffff147807 */ /* 0x000fe40004800000 */
[----:B---3--:R-:W-:-:S04]  /*8870*/  ISETP.GE.AND.EX P0, PT, R0, RZ, PT, P0 ;  /* 0x000000ff0000720c */ /* 0x008fc80003f06300 */
[----:B------:R-:W-:Y:S02]  /*8880*/  @!P2 SEL R20, RZ, 0xffffffff, !P0 ;  /* 0xffffffffff14a807 */ /* 0x000fe40004000000 */
[-C--:B------:R-:W-:Y:S01]  /*8890*/  ISETP.NE.U32.AND P0, PT, R6, R16.reuse, PT ;  /* 0x000000100600720c */ /* 0x080fe20003f05070 */
[----:B-1----:R-:W-:Y:S01]  /*88a0*/  IMAD.U32 R2, RZ, RZ, UR4 ;  /* 0x00000004ff027e24 */ /* 0x002fe2000f8e00ff */
[----:B------:R-:W-:Y:S02]  /*88b0*/  LOP3.LUT R20, R20, 0x1, RZ, 0xc0, !PT ;  /* 0x0000000114147812 */ /* 0x000fe400078ec0ff */
[----:B------:R-:W-:Y:S02]  /*88c0*/  ISETP.NE.AND.EX P0, PT, R22, R17, PT, P0 ;  /* 0x000000111600720c */ /* 0x000fe40003f05300 */
[----:B------:R-:W-:Y:S01]  /*88d0*/  ISETP.NE.U32.AND P4, PT, R20, 0x1, PT ;  /* 0x000000011400780c */ /* 0x000fe20003f85070 */
[----:B------:R1:W-:Y:S01]  /*88e0*/  STL [R1+0x10], R2 ;  /* 0x0000100201007387 */ /* 0x0003e20000100800 */
[----:B------:R-:W-:-:S02]  /*88f0*/  ISETP.GE.U32.AND P2, PT, R6, R16, PT ;  /* 0x000000100600720c */ /* 0x000fc40003f46070 */
[C---:B------:R-:W-:Y:S01]  /*8900*/  SEL R27, R8.reuse, R27, !P4 ;  /* 0x0000001b081b7207 */ /* 0x040fe20006000000 */
[----:B------:R-:W-:Y:S01]  /*8910*/  IMAD.IADD R8, R8, 0x1, R9 ;  /* 0x0000000108087824 */ /* 0x000fe200078e0209 */
[----:B------:R-:W-:-:S04]  /*8920*/  ISETP.GE.AND.EX P2, PT, R22, R17, PT, P2 ;  /* 0x000000111600720c */ /* 0x000fc80003f46320 */
[----:B------:R-:W-:Y:S02]  /*8930*/  ISETP.GE.U32.AND P1, PT, R26, R8, PT ;  /* 0x000000081a00720c */ /* 0x000fe40003f26070 */
[----:B------:R-:W-:Y:S02]  /*8940*/  SEL R20, RZ, 0xffffffff, !P2 ;  /* 0xffffffffff147807 */ /* 0x000fe40005000000 */
[----:B----4-:R-:W-:-:S04]  /*8950*/  ISETP.GE.AND.EX P1, PT, R21, RZ, PT, P1 ;  /* 0x000000ff1500720c */ /* 0x010fc80003f26310 */
[----:B------:R-:W-:Y:S02]  /*8960*/  @!P0 SEL R20, RZ, 0xffffffff, !P1 ;  /* 0xffffffffff148807 */ /* 0x000fe40004800000 */
[-C--:B------:R-:W-:Y:S02]  /*8970*/  ISETP.NE.U32.AND P0, PT, R7, R18.reuse, PT ;  /* 0x000000120700720c */ /* 0x080fe40003f05070 */
[----:B------:R-:W-:Y:S02]  /*8980*/  LOP3.LUT R20, R20, 0x1, RZ, 0xc0, !PT ;  /* 0x0000000114147812 */ /* 0x000fe400078ec0ff */
[----:B------:R-:W-:Y:S02]  /*8990*/  ISETP.NE.AND.EX P0, PT, R3, R19, PT, P0 ;  /* 0x000000130300720c */ /* 0x000fe40003f05300 */
[----:B------:R-:W-:Y:S02]  /*89a0*/  ISETP.NE.U32.AND P5, PT, R20, 0x1, PT ;  /* 0x000000011400780c */ /* 0x000fe40003fa5070 */
[----:B------:R-:W-:-:S02]  /*89b0*/  ISETP.GE.U32.AND P1, PT, R7, R18, PT ;  /* 0x000000120700720c */ /* 0x000fc40003f26070 */
[C---:B------:R-:W-:Y:S02]  /*89c0*/  SEL R26, R8.reuse, R26, !P5 ;  /* 0x0000001a081a7207 */ /* 0x040fe40006800000 */
[----:B------:R-:W-:Y:S02]  /*89d0*/  IADD3 R8, PT, PT, R8, R9, RZ ;  /* 0x0000000908087210 */ /* 0x000fe40007ffe0ff */
[----:B------:R-:W-:Y:S02]  /*89e0*/  ISETP.GE.AND.EX P1, PT, R3, R19, PT, P1 ;  /* 0x000000130300720c */ /* 0x000fe40003f26310 */
[----:B------:R-:W-:Y:S02]  /*89f0*/  ISETP.GE.U32.AND P2, PT, R25, R8, PT ;  /* 0x000000081900720c */ /* 0x000fe40003f46070 */
[----:B------:R-:W-:Y:S02]  /*8a00*/  SEL R20, RZ, 0xffffffff, !P1 ;  /* 0xffffffffff147807 */ /* 0x000fe40004800000 */
[----:B------:R-:W-:-:S04]  /*8a10*/  ISETP.GE.AND.EX P2, PT, R29, RZ, PT, P2 ;  /* 0x000000ff1d00720c */ /* 0x000fc80003f46320 */
[----:B------:R-:W-:-:S04]  /*8a20*/  @!P0 SEL R20, RZ, 0xffffffff, !P2 ;  /* 0xffffffffff148807 */ /* 0x000fc80005000000 */
[----:B------:R-:W-:-:S04]  /*8a30*/  LOP3.LUT R20, R20, 0x1, RZ, 0xc0, !PT ;  /* 0x0000000114147812 */ /* 0x000fc800078ec0ff */
[----:B------:R-:W-:-:S04]  /*8a40*/  ISETP.NE.U32.AND P0, PT, R20, 0x1, PT ;  /* 0x000000011400780c */ /* 0x000fc80003f05070 */
[C---:B------:R-:W-:Y:S01]  /*8a50*/  SEL R25, R8.reuse, R25, !P0 ;  /* 0x0000001908197207 */ /* 0x040fe20004000000 */
[----:B------:R-:W-:-:S04]  /*8a60*/  IMAD.IADD R8, R8, 0x1, R9 ;  /* 0x0000000108087824 */ /* 0x000fc800078e0209 */
[----:B------:R-:W-:-:S05]  /*8a70*/  IMAD R20, R9, 0x3, R8 ;  /* 0x0000000309147824 */ /* 0x000fca00078e0208 */
[----:B------:R-:W-:Y:S02]  /*8a80*/  ISETP.GE.U32.AND P1, PT, R20, R2, PT ;  /* 0x000000021400720c */ /* 0x000fe40003f26070 */
[----:B-1----:R1:W5:Y:S04]  /*8a90*/  LDL.LU R2, [R1+0x34] ;  /* 0x0000340001027983 */ /* 0x0023680000300800 */
[----:B------:R-:W2:Y:S01]  /*8aa0*/  LDL.LU R20, [R1+0x8] ;  /* 0x0000080001147983 */ /* 0x000ea20000300800 */
[----:B------:R-:W-:Y:S02]  /*8ab0*/  SEL R0, R0, RZ, P4 ;  /* 0x000000ff00007207 */ /* 0x000fe40002000000 */
[----:B------:R-:W-:Y:S02]  /*8ac0*/  SEL R21, R21, RZ, P5 ;  /* 0x000000ff15157207 */ /* 0x000fe40002800000 */
        /* <DEDUP_REMOVED lines=8> */
[----:B------:R-:W-:Y:S02]  /*8b50*/  SEL R29, R29, RZ, P0 ;  /* 0x000000ff1d1d7207 */ /* 0x000fe40000000000 */
[----:B--2---:R-:W-:-:S05]  /*8b60*/  SEL R20, R20, RZ, P3 ;  /* 0x000000ff14147207 */ /* 0x004fca0001800000 */
[----:B------:R-:W-:Y:S04]  /*8b70*/  STL [R1+0x8], R20 ;  /* 0x0000081401007387 */ /* 0x000fe80000100800 */
[----:B------:R2:W-:Y:S04]  /*8b80*/  STL [R1+0x4], R0 ;  /* 0x0000040001007387 */ /* 0x0005e80000100800 */
[----:B--2---:R1:W5:Y:S04]  /*8b90*/  LDL.LU R0, [R1+0x30] ;  /* 0x0000300001007983 */ /* 0x0043680000300800 */
[----:B------:R1:W-:Y:S01]  /*8ba0*/  STL [R1], R21 ;  /* 0x0000001501007387 */ /* 0x0003e20000100800 */
[----:B------:R-:W-:Y:S05]  /*8bb0*/  @!P1 BRA `(.L_x_2488) ;  /* 0xffffffbc00209947 */ /* 0x000fea000383ffff */
.L_x_2482:
[----:B0-----:R-:W-:Y:S05]  /*8bc0*/  BSYNC.RECONVERGENT B1 ;  /* 0x0000000000017941 */ /* 0x001fea0003800200 */
.L_x_2481:
[----:B------:R-:W-:Y:S04]  /*8bd0*/  STL [R1+0x20], R18 ;  /* 0x0000201201007387 */ /* 0x000fe80000100800 */
[----:B------:R-:W-:Y:S04]  /*8be0*/  STL [R1+0x24], R19 ;  /* 0x0000241301007387 */ /* 0x000fe80000100800 */
[----:B------:R-:W-:Y:S04]  /*8bf0*/  STL [R1+0x18], R16 ;  /* 0x0000181001007387 */ /* 0x000fe80000100800 */
[----:B------:R0:W-:Y:S04]  /*8c00*/  STL [R1+0x1c], R17 ;  /* 0x00001c1101007387 */ /* 0x0001e80000100800 */
[----:B0-----:R-:W2:Y:S01]  /*8c10*/  LDL R17, [R1+0x10] ;  /* 0x0000100001117983 */ /* 0x001ea20000100800 */
[----:B------:R-:W-:Y:S01]  /*8c20*/  BSSY.RECONVERGENT B1, `(.L_x_2489) ;  /* 0x0000484000017945 */ /* 0x000fe20003800200 */
[----:B------:R-:W-:Y:S01]  /*8c30*/  IMAD.MOV.U32 R20, RZ, RZ, R10 ;  /* 0x000000ffff147224 */ /* 0x000fe200078e000a */
[----:B-1----:R-:W-:Y:S01]  /*8c40*/  MOV R21, R11 ;  /* 0x0000000b00157202 */ /* 0x002fe20000000f00 */
[----:B------:R-:W-:-:S02]  /*8c50*/  IMAD.MOV.U32 R18, RZ, RZ, R14 ;  /* 0x000000ffff127224 */ /* 0x000fc400078e000e */
[----:B------:R-:W-:Y:S01]  /*8c60*/  IMAD.MOV.U32 R19, RZ, RZ, R15 ;  /* 0x000000ffff137224 */ /* 0x000fe200078e000f */
[----:B--2---:R-:W-:-:S13]  /*8c70*/  ISETP.GE.U32.AND P0, PT, R8, R17, PT ;  /* 0x000000110800720c */ /* 0x004fda0003f06070 */
[----:B------:R-:W-:Y:S05]  /*8c80*/  @P0 BRA `(.L_x_2490) ;  /* 0x0000004400f40947 */ /* 0x000fea0003800000 */
[----:B------:R-:W0:Y:S01]  /*8c90*/  LDC R14, c[0x0][0x3d8] ;  /* 0x0000f600ff0e7b82 */ /* 0x000e220000000800 */
[----:B------:R-:W-:Y:S01]  /*8ca0*/  IMAD.MOV.U32 R16, RZ, RZ, -0x1 ;  /* 0xffffffffff107424 */ /* 0x000fe200078e00ff */
[----:B------:R-:W-:Y:S02]  /*8cb0*/  CS2R R10, SRZ ;  /* 0x00000000000a7805 */ /* 0x000fe4000001ff00 */
[C---:B0-----:R-:W-:Y:S02]  /*8cc0*/  ISETP.NE.AND P0, PT, R14.reuse, RZ, PT ;  /* 0x000000ff0e00720c */ /* 0x041fe40003f05270 */
        /* <DEDUP_REMOVED lines=8> */
[----:B0-----:R-:W-:Y:S01]  /*8d50*/  IMAD.HI.U32 R10, R8, UR4, R10 ;  /* 0x00000004080a7c27 */ /* 0x001fe2000f8e000a */
[----:B------:R-:W0:Y:S04]  /*8d60*/  LDCU UR4, c[0x0][0x508] ;  /* 0x0000a100ff0477ac */ /* 0x000e280008000800 */
[----:B------:R-:W-:-:S05]  /*8d70*/  SHF.R.U32.HI R11, RZ, UR5, R10 ;  /* 0x00000005ff0b7c19 */ /* 0x000fca000801160a */
[----:B-----5:R-:W-:-:S04]  /*8d80*/  IMAD.MOV R2, RZ, RZ, -R11 ;  /* 0x000000ffff027224 */ /* 0x020fc800078e0a0b */
        /* <DEDUP_REMOVED lines=265> */
.L_x_2492:
[----:B------:R-:W-:Y:S02]  /*9e20*/  SHF.R.U32.HI R10, RZ, 0x3, R2 ;  /* 0x00000003ff0a7819 */ /* 0x000fe40000011602 */
[----:B------:R-:W-:-:S07]  /*9e30*/  MOV R11, RZ ;  /* 0x000000ff000b7202 */ /* 0x000fce0000000f00 */
.L_x_2491:
[----:B-----5:R-:W-:Y:S01]  /*9e40*/  IMAD.MOV.U32 R2, RZ, RZ, R17 ;  /* 0x000000ffff027224 */ /* 0x020fe200078e0011 */
[----:B------:R-:W-:-:S05]  /*9e50*/  IADD3 R17, P1, PT, R0, R12, RZ ;  /* 0x0000000c00117210 */ /* 0x000fca0007f3e0ff */
[----:B------:R-:W-:Y:S01]  /*9e60*/  IMAD.X R15, RZ, RZ, R13, P1 ;  /* 0x000000ffff0f7224 */ /* 0x000fe200008e060d */
[----:B------:R-:W-:-:S04]  /*9e70*/  LEA R12, P1, R10, R17, 0x3 ;  /* 0x000000110a0c7211 */ /* 0x000fc800078218ff */
[----:B------:R-:W-:Y:S01]  /*9e80*/  LEA.HI.X R13, R10, R15, R11, 0x3, P1 ;  /* 0x0000000f0a0d7211 */ /* 0x000fe200008f1c0b */
[----:B------:R0:W-:Y:S04]  /*9e90*/  STL [R1+0xc], R15 ;  /* 0x00000c0f01007387 */ /* 0x0001e80000100800 */
[----:B------:R1:W5:Y:S01]  /*9ea0*/  LDG.E.64 R18, desc[UR36][R12.64] ;  /* 0x000000240c127981 */ /* 0x000362000c1e1b00 */
[----:B0-----:R-:W-:-:S05]  /*9eb0*/  IMAD.IADD R15, R8, 0x1, R9 ;  /* 0x00000001080f7824 */ /* 0x001fca00078e0209 */
        /* <DEDUP_REMOVED lines=278> */
.L_x_2494:
[----:B------:R-:W-:Y:S01]  /*b020*/  SHF.R.U32.HI R10, RZ, 0x3, R0 ;  /* 0x00000003ff0a7819 */ /* 0x000fe20000011600 */
[----:B------:R-:W-:-:S07]  /*b030*/  IMAD.MOV.U32 R11, RZ, RZ, RZ ;  /* 0x000000ffff0b7224 */ /* 0x000fce00078e00ff */
.L_x_2493:
[----:B------:R-:W2:Y:S04]  /*b040*/  LDL R2, [R1+0xc] ;  /* 0x00000c0001027983 */ /* 0x000ea80000100800 */
[----:B------:R-:W3:Y:S01]  /*b050*/  LDL R0, [R1+0x10] ;  /* 0x0000100001007983 */ /* 0x000ee20000100800 */
[----:B------:R-:W-:Y:S01]  /*b060*/  LEA R12, P1, R10, R17, 0x3 ;  /* 0x000000110a0c7211 */ /* 0x000fe200078218ff */
[----:B------:R-:W-:-:S03]  /*b070*/  IMAD.IADD R15, R15, 0x1, R9 ;  /* 0x000000010f0f7824 */ /* 0x000fc600078e0209 */
[----:B--2---:R-:W-:-:S05]  /*b080*/  LEA.HI.X R13, R10, R2, R11, 0x3, P1 ;  /* 0x000000020a0d7211 */ /* 0x004fca00008f1c0b */
[----:B------:R0:W5:Y:S01]  /*b090*/  LDG.E.64 R20, desc[UR36][R12.64] ;  /* 0x000000240c147981 */ /* 0x000162000c1e1b00 */
[----:B---3--:R-:W-:-:S13]  /*b0a0*/  ISETP.GE.U32.AND P1, PT, R15, R0, PT ;  /* 0x000000000f00720c */ /* 0x008fda0003f26070 */
[----:B0-----:R-:W-:Y:S05]  /*b0b0*/  @P1 BRA `(.L_x_2490) ;  /* 0x0000002000e81947 */ /* 0x001fea0003800000 */
[----:B------:R-:W-:Y:S01]  /*b0c0*/  CS2R R10, SRZ ;  /* 0x00000000000a7805 */ /* 0x000fe2000001ff00 */
[----:B------:R-:W-:Y:S06]  /*b0d0*/  @!P0 BRA `(.L_x_2495) ;  /* 0x0000001000508947 */ /* 0x000fec0003800000 */
[----:B------:R-:W0:Y:S01]  /*b0e0*/  LDCU.64 UR4, c[0x0][0x3e0] ;  /* 0x00007c00ff0477ac */ /* 0x000e220008000a00 */
[----:B------:R-:W1:Y:S01]  /*b0f0*/  LDC R2, c[0x0][0x3d8] ;  /* 0x0000f600ff027b82 */ /* 0x000e620000000800 */
[----:B------:R-:W-:Y:S01]  /*b100*/  MOV R14, RZ ;  /* 0x000000ff000e7202 */ /* 0x000fe20000000f00 */
        /* <DEDUP_REMOVED lines=271> */
.L_x_2496:
[----:B------:R-:W-:Y:S01]  /*c200*/  SHF.R.U32.HI R10, RZ, 0x3, R0 ;  /* 0x00000003ff0a7819 */ /* 0x000fe20000011600 */
[----:B------:R-:W-:-:S07]  /*c210*/  IMAD.MOV.U32 R11, RZ, RZ, RZ ;  /* 0x000000ffff0b7224 */ /* 0x000fce00078e00ff */
.L_x_2495:
[----:B------:R-:W2:Y:S01]  /*c220*/  LDL R2, [R1+0xc] ;  /* 0x00000c0001027983 */ /* 0x000ea20000100800 */
[----:B------:R-:W-:-:S03]  /*c230*/  LEA R12, P1, R10, R17, 0x3 ;  /* 0x000000110a0c7211 */ /* 0x000fc600078218ff */
[----:B------:R-:W3:Y:S01]  /*c240*/  LDL R0, [R1+0x10] ;  /* 0x0000100001007983 */ /* 0x000ee20000100800 */
[----:B--2---:R-:W-:-:S05]  /*c250*/  LEA.HI.X R13, R10, R2, R11, 0x3, P1 ;  /* 0x000000020a0d7211 */ /* 0x004fca00008f1c0b */
[----:B------:R-:W2:Y:S01]  /*c260*/  LDG.E.64 R10, desc[UR36][R12.64] ;  /* 0x000000240c0a7981 */ /* 0x000ea2000c1e1b00 */
[----:B------:R-:W-:-:S05]  /*c270*/  IMAD.IADD R15, R15, 0x1, R9 ;  /* 0x000000010f0f7824 */ /* 0x000fca00078e0209 */
[----:B---3--:R-:W-:Y:S01]  /*c280*/  ISETP.GE.U32.AND P1, PT, R15, R0, PT ;  /* 0x000000000f00720c */ /* 0x008fe20003f26070 */
[----:B--2---:R0:W-:-:S12]  /*c290*/  STL.64 [R1+0x18], R10 ;  /* 0x0000180a01007387 */ /* 0x0041d80000100a00 */
[----:B------:R-:W-:Y:S05]  /*c2a0*/  @P1 BRA `(.L_x_2490) ;  /* 0x00000010006c1947 */ /* 0x000fea0003800000 */
[----:B0-----:R-:W-:Y:S01]  /*c2b0*/  CS2R R10, SRZ ;  /* 0x00000000000a7805 */ /* 0x001fe2000001ff00 */
        /* <DEDUP_REMOVED lines=275> */
.L_x_2498:
[----:B------:R-:W-:Y:S01]  /*d3f0*/  SHF.R.U32.HI R10, RZ, 0x3, R0 ;  /* 0x00000003ff0a7819 */ /* 0x000fe20000011600 */
[----:B------:R-:W-:-:S07]  /*d400*/  IMAD.MOV.U32 R11, RZ, RZ, RZ ;  /* 0x000000ffff0b7224 */ /* 0x000fce00078e00ff */
.L_x_2497:
[----:B------:R-:W2:Y:S01]  /*d410*/  LDL.LU R0, [R1+0xc] ;  /* 0x00000c0001007983 */ /* 0x000ea20000300800 */
[----:B------:R-:W-:-:S04]  /*d420*/  LEA R12, P0, R10, R17, 0x3 ;  /* 0x000000110a0c7211 */ /* 0x000fc800078018ff */
[----:B--2---:R-:W-:-:S05]  /*d430*/  LEA.HI.X R13, R10, R0, R11, 0x3, P0 ;  /* 0x000000000a0d7211 */ /* 0x004fca00000f1c0b */
[----:B------:R-:W2:Y:S04]  /*d440*/  LDG.E.64 R10, desc[UR36][R12.64] ;  /* 0x000000240c0a7981 */ /* 0x000ea8000c1e1b00 */
[----:B--2---:R1:W-:Y:S02]  /*d450*/  STL.64 [R1+0x20], R10 ;  /* 0x0000200a01007387 */ /* 0x0043e40000100a00 */
.L_x_2490:
[----:B------:R-:W-:Y:S05]  /*d460*/  BSYNC.RECONVERGENT B1 ;  /* 0x0000000000017941 */ /* 0x000fea0003800200 */
.L_x_2489:
[----:B------:R-:W2:Y:S04]  /*d470*/  LDL R16, [R1+0x10] ;  /* 0x0000100001107983 */ /* 0x000ea80000100800 */
[----:B------:R3:W5:Y:S04]  /*d480*/  LDL R13, [R1+0x8] ;  /* 0x00000800010d7983 */ /* 0x0007680000100800 */
[----:B------:R3:W5:Y:S04]  /*d490*/  LDL R12, [R1+0x4] ;  /* 0x00000400010c7983 */ /* 0x0007680000100800 */
[----:B01----:R3:W5:Y:S01]  /*d4a0*/  LDL R10, [R1] ;  /* 0x00000000010a7983 */ /* 0x0037620000100800 */
[----:B------:R-:W-:Y:S01]  /*d4b0*/  BSSY.RECONVERGENT B1, `(.L_x_2499) ;  /* 0x000004b000017945 */ /* 0x000fe20003800200 */
[----:B--2---:R-:W-:-:S13]  /*d4c0*/  ISETP.GE.U32.AND P0, PT, R8, R16, PT ;  /* 0x000000100800720c */ /* 0x004fda0003f06070 */
[----:B---3--:R-:W-:Y:S05]  /*d4d0*/  @P0 BRA `(.L_x_2500) ;  /* 0x0000000400200947 */ /* 0x008fea0003800000 */
[CC--:B-----5:R-:W-:Y:S02]  /*d4e0*/  ISETP.NE.U32.AND P2, PT, R4.reuse, R18.reuse, PT ;  /* 0x000000120400720c */ /* 0x0e0fe40003f45070 */
[----:B------:R-:W-:Y:S02]  /*d4f0*/  ISETP.GE.U32.AND P1, PT, R4, R18, PT ;  /* 0x000000120400720c */ /* 0x000fe40003f26070 */
[-C--:B------:R-:W-:Y:S02]  /*d500*/  ISETP.NE.AND.EX P2, PT, R24, R19.reuse, PT, P2 ;  /* 0x000000131800720c */ /* 0x080fe40003f45320 */
        /* <DEDUP_REMOVED lines=8> */
[C---:B------:R-:W-:Y:S01]  /*d590*/  SEL R28, R8.reuse, R28, !P0 ;  /* 0x0000001c081c7207 */ /* 0x040fe20004000000 */
[----:B------:R-:W-:Y:S01]  /*d5a0*/  IMAD.IADD R8, R8, 0x1, R9 ;  /* 0x0000000108087824 */ /* 0x000fe200078e0209 */
[----:B------:R-:W-:Y:S01]  /*d5b0*/  SEL R4, R18, R4, !P0 ;  /* 0x0000000412047207 */ /* 0x000fe20004000000 */
[----:B------:R0:W-:Y:S01]  /*d5c0*/  STL [R1+0x8], R13 ;  /* 0x0000080d01007387 */ /* 0x0001e20000100800 */
[----:B------:R-:W-:Y:S02]  /*d5d0*/  SEL R24, R19, R24, !P0 ;  /* 0x0000001813187207 */ /* 0x000fe40004000000 */
[----:B------:R-:W-:-:S13]  /*d5e0*/  ISETP.GE.U32.AND P1, PT, R8, R16, PT ;  /* 0x000000100800720c */ /* 0x000fda0003f26070 */
[----:B0-----:R-:W-:Y:S05]  /*d5f0*/  @P1 BRA `(.L_x_2500) ;  /* 0x0000000000d81947 */ /* 0x001fea0003800000 */
[CC--:B------:R-:W-:Y:S02]  /*d600*/  ISETP.NE.U32.AND P2, PT, R5.reuse, R20.reuse, PT ;  /* 0x000000140500720c */ /* 0x0c0fe40003f45070 */
[----:B------:R-:W-:Y:S02]  /*d610*/  ISETP.GE.U32.AND P1, PT, R5, R20, PT ;  /* 0x000000140500720c */ /* 0x000fe40003f26070 */
[-C--:B------:R-:W-:Y:S02]  /*d620*/  ISETP.NE.AND.EX P2, PT, R23, R21.reuse, PT, P2 ;  /* 0x000000151700720c */ /* 0x080fe40003f45320 */
[----:B------:R-:W-:Y:S02]  /*d630*/  ISETP.GE.U32.AND P0, PT, R27, R8, PT ;  /* 0x000000081b00720c */ /* 0x000fe40003f06070 */
[----:B------:R-:W-:Y:S02]  /*d640*/  ISETP.GE.AND.EX P1, PT, R23, R21, PT, P1 ;  /* 0x000000151700720c */ /* 0x000fe40003f26310 */
[----:B------:R-:W-:-:S02]  /*d650*/  ISETP.GE.AND.EX P0, PT, R12, RZ, PT, P0 ;  /* 0x000000ff0c00720c */ /* 0x000fc40003f06300 */
[----:B------:R-:W-:Y:S02]  /*d660*/  SEL R0, RZ, 0xffffffff, !P1 ;  /* 0xffffffffff007807 */ /* 0x000fe40004800000 */
[----:B------:R-:W-:-:S03]  /*d670*/  IADD3 R11, PT, PT, R8, R9, RZ ;  /* 0x00000009080b7210 */ /* 0x000fc60007ffe0ff */
[----:B------:R-:W-:Y:S02]  /*d680*/  @!P2 SEL R0, RZ, 0xffffffff, !P0 ;  /* 0xffffffffff00a807 */ /* 0x000fe40004000000 */
[----:B------:R-:W-:Y:S02]  /*d690*/  ISETP.GE.U32.AND P1, PT, R11, R16, PT ;  /* 0x000000100b00720c */ /* 0x000fe40003f26070 */
[----:B------:R-:W-:-:S04]  /*d6a0*/  LOP3.LUT R0, R0, 0x1, RZ, 0xc0, !PT ;  /* 0x0000000100007812 */ /* 0x000fc800078ec0ff */
[----:B------:R-:W-:-:S04]  /*d6b0*/  ISETP.NE.U32.AND P0, PT, R0, 0x1, PT ;  /* 0x000000010000780c */ /* 0x000fc80003f05070 */
[----:B------:R-:W-:Y:S02]  /*d6c0*/  SEL R12, R12, RZ, P0 ;  /* 0x000000ff0c0c7207 */ /* 0x000fe40000000000 */
[----:B------:R-:W-:Y:S02]  /*d6d0*/  SEL R5, R20, R5, !P0 ;  /* 0x0000000514057207 */ /* 0x000fe40004000000 */
[----:B------:R-:W-:Y:S01]  /*d6e0*/  SEL R23, R21, R23, !P0 ;  /* 0x0000001715177207 */ /* 0x000fe20004000000 */
[----:B------:R0:W-:Y:S01]  /*d6f0*/  STL [R1+0x4], R12 ;  /* 0x0000040c01007387 */ /* 0x0001e20000100800 */
[----:B------:R-:W-:Y:S01]  /*d700*/  SEL R27, R8, R27, !P0 ;  /* 0x0000001b081b7207 */ /* 0x000fe20004000000 */
[----:B------:R-:W-:Y:S06]  /*d710*/  @P1 BRA `(.L_x_2500) ;  /* 0x0000000000901947 */ /* 0x000fec0003800000 */
[----:B------:R-:W2:Y:S04]  /*d720*/  LDL.LU R15, [R1+0x18] ;  /* 0x00001800010f7983 */ /* 0x000ea80000300800 */
[----:B------:R-:W3:Y:S01]  /*d730*/  LDL.LU R14, [R1+0x1c] ;  /* 0x00001c00010e7983 */ /* 0x000ee20000300800 */
[----:B------:R-:W-:Y:S01]  /*d740*/  ISETP.GE.U32.AND P0, PT, R26, R11, PT ;  /* 0x0000000b1a00720c */ /* 0x000fe20003f06070 */
[----:B------:R-:W-:-:S03]  /*d750*/  IMAD.IADD R2, R11, 0x1, R9 ;  /* 0x000000010b027824 */ /* 0x000fc600078e0209 */
[----:B------:R-:W-:Y:S02]  /*d760*/  ISETP.GE.AND.EX P0, PT, R10, RZ, PT, P0 ;  /* 0x000000ff0a00720c */ /* 0x000fe40003f06300 */
[CC--:B--2---:R-:W-:Y:S02]  /*d770*/  ISETP.NE.U32.AND P2, PT, R6.reuse, R15.reuse, PT ;  /* 0x0000000f0600720c */ /* 0x0c4fe40003f45070 */
[----:B------:R-:W-:Y:S02]  /*d780*/  ISETP.GE.U32.AND P1, PT, R6, R15, PT ;  /* 0x0000000f0600720c */ /* 0x000fe40003f26070 */
[CC--:B---3--:R-:W-:Y:S02]  /*d790*/  ISETP.NE.AND.EX P2, PT, R22.reuse, R14.reuse, PT, P2 ;  /* 0x0000000e1600720c */ /* 0x0c8fe40003f45320 */
[----:B------:R-:W-:-:S04]  /*d7a0*/  ISETP.GE.AND.EX P1, PT, R22, R14, PT, P1 ;  /* 0x0000000e1600720c */ /* 0x000fc80003f26310 */
[----:B------:R-:W-:Y:S02]  /*d7b0*/  SEL R0, RZ, 0xffffffff, !P1 ;  /* 0xffffffffff007807 */ /* 0x000fe40004800000 */
[----:B------:R-:W-:-:S05]  /*d7c0*/  ISETP.GE.U32.AND P1, PT, R2, R16, PT ;  /* 0x000000100200720c */ /* 0x000fca0003f26070 */
[----:B------:R-:W-:-:S04]  /*d7d0*/  @!P2 SEL R0, RZ, 0xffffffff, !P0 ;  /* 0xffffffffff00a807 */ /* 0x000fc80004000000 */
[----:B------:R-:W-:-:S04]  /*d7e0*/  LOP3.LUT R0, R0, 0x1, RZ, 0xc0, !PT ;  /* 0x0000000100007812 */ /* 0x000fc800078ec0ff */
[----:B------:R-:W-:-:S04]  /*d7f0*/  ISETP.NE.U32.AND P0, PT, R0, 0x1, PT ;  /* 0x000000010000780c */ /* 0x000fc80003f05070 */
[----:B------:R-:W-:Y:S02]  /*d800*/  SEL R10, R10, RZ, P0 ;  /* 0x000000ff0a0a7207 */ /* 0x000fe40000000000 */
[----:B------:R-:W-:Y:S02]  /*d810*/  SEL R6, R15, R6, !P0 ;  /* 0x000000060f067207 */ /* 0x000fe40004000000 */
[----:B------:R-:W-:Y:S01]  /*d820*/  SEL R22, R14, R22, !P0 ;  /* 0x000000160e167207 */ /* 0x000fe20004000000 */
[----:B------:R1:W-:Y:S01]  /*d830*/  STL [R1], R10 ;  /* 0x0000000a01007387 */ /* 0x0003e20000100800 */
[----:B------:R-:W-:Y:S01]  /*d840*/  SEL R26, R11, R26, !P0 ;  /* 0x0000001a0b1a7207 */ /* 0x000fe20004000000 */
[----:B------:R-:W-:Y:S06]  /*d850*/  @P1 BRA `(.L_x_2500) ;  /* 0x0000000000401947 */ /* 0x000fec0003800000 */
[----:B------:R-:W2:Y:S04]  /*d860*/  LDL.LU R15, [R1+0x20] ;  /* 0x00002000010f7983 */ /* 0x000ea80000300800 */
[----:B------:R-:W3:Y:S01]  /*d870*/  LDL.LU R14, [R1+0x24] ;  /* 0x00002400010e7983 */ /* 0x000ee20000300800 */
[----:B------:R-:W-:-:S04]  /*d880*/  ISETP.GE.U32.AND P0, PT, R25, R2, PT ;  /* 0x000000021900720c */ /* 0x000fc80003f06070 */
[----:B------:R-:W-:Y:S02]  /*d890*/  ISETP.GE.AND.EX P0, PT, R29, RZ, PT, P0 ;  /* 0x000000ff1d00720c */ /* 0x000fe40003f06300 */
[CC--:B--2---:R-:W-:Y:S02]  /*d8a0*/  ISETP.NE.U32.AND P2, PT, R7.reuse, R15.reuse, PT ;  /* 0x0000000f0700720c */ /* 0x0c4fe40003f45070 */
[----:B------:R-:W-:Y:S02]  /*d8b0*/  ISETP.GE.U32.AND P1, PT, R7, R15, PT ;  /* 0x0000000f0700720c */ /* 0x000fe40003f26070 */
[CC--:B---3--:R-:W-:Y:S02]  /*d8c0*/  ISETP.NE.AND.EX P2, PT, R3.reuse, R14.reuse, PT, P2 ;  /* 0x0000000e0300720c */ /* 0x0c8fe40003f45320 */
[----:B------:R-:W-:-:S04]  /*d8d0*/  ISETP.GE.AND.EX P1, PT, R3, R14, PT, P1 ;  /* 0x0000000e0300720c */ /* 0x000fc80003f26310 */
[----:B------:R-:W-:-:S07]  /*d8e0*/  SEL R0, RZ, 0xffffffff, !P1 ;  /* 0xffffffffff007807 */ /* 0x000fce0004800000 */
[----:B------:R-:W-:-:S04]  /*d8f0*/  @!P2 SEL R0, RZ, 0xffffffff, !P0 ;  /* 0xffffffffff00a807 */ /* 0x000fc80004000000 */
[----:B------:R-:W-:-:S04]  /*d900*/  LOP3.LUT R0, R0, 0x1, RZ, 0xc0, !PT ;  /* 0x0000000100007812 */ /* 0x000fc800078ec0ff */
[----:B------:R-:W-:-:S04]  /*d910*/  ISETP.NE.U32.AND P0, PT, R0, 0x1, PT ;  /* 0x000000010000780c */ /* 0x000fc80003f05070 */
[----:B------:R-:W-:Y:S02]  /*d920*/  SEL R7, R15, R7, !P0 ;  /* 0x000000070f077207 */ /* 0x000fe40004000000 */
[----:B------:R-:W-:Y:S02]  /*d930*/  SEL R3, R14, R3, !P0 ;  /* 0x000000030e037207 */ /* 0x000fe40004000000 */
[----:B------:R-:W-:Y:S02]  /*d940*/  SEL R25, R2, R25, !P0 ;  /* 0x0000001902197207 */ /* 0x000fe40004000000 */
[----:B------:R-:W-:-:S07]  /*d950*/  SEL R29, R29, RZ, P0 ;  /* 0x000000ff1d1d7207 */ /* 0x000fce0000000000 */
.L_x_2500:
[----:B------:R-:W-:Y:S05]  /*d960*/  BSYNC.RECONVERGENT B1 ;  /* 0x0000000000017941 */ /* 0x000fea0003800200 */
.L_x_2499:
[CC--:B------:R-:W-:Y:S02]  /*d970*/  ISETP.NE.U32.AND P2, PT, R4.reuse, R5.reuse, PT ;  /* 0x000000050400720c */ /* 0x0c0fe40003f45070 */
[----:B------:R-:W-:Y:S02]  /*d980*/  ISETP.GE.U32.AND P1, PT, R4, R5, PT ;  /* 0x000000050400720c */ /* 0x000fe40003f26070 */
[----:B------:R-:W-:Y:S02]  /*d990*/  ISETP.NE.AND.EX P2, PT, R24, R23, PT, P2 ;  /* 0x000000171800720c */ /* 0x000fe40003f45320 */
        /* <DEDUP_REMOVED lines=38> */
[----:B------:R-:W-:-:S07]  /*dc00*/  SEL R16, R29, R16, !P0 ;  /* 0x000000101d107207 */ /* 0x000fce0004000000 */
.L_x_2454:
[----:B------:R-:W-:Y:S05]  /*dc10*/  BSYNC.RECONVERGENT B0 ;  /* 0x0000000000007941 */ /* 0x000fea0003800200 */
.L_x_2453:
[----:B------:R-:W2:Y:S01]  /*dc20*/  LDCU UR4, c[0x0][0x3b4] ;  /* 0x00007680ff0477ac */ /* 0x000ea20008000800 */
[----:B0-----:R-:W0:Y:S01]  /*dc30*/  S2R R13, SR_TID.X ;  /* 0x00000000000d7919 */ /* 0x001e220000002100 */
[----:B------:R-:W3:Y:S01]  /*dc40*/  S2R R14, SR_TID.Y ;  /* 0x00000000000e7919 */ /* 0x000ee20000002200 */
[----:B--2---:R-:W-:-:S09]  /*dc50*/  UISETP.NE.AND UP0, UPT, UR4, URZ, UPT ;  /* 0x000000ff0400728c */ /* 0x004fd2000bf05270 */
[----:B------:R-:W-:Y:S05]  /*dc60*/  BRA.U !UP0, `(.L_x_2501) ;  /* 0x0000000108bc7547 */ /* 0x000fea000b800000 */
[----:B------:R-:W2:Y:S01]  /*dc70*/  S2UR UR5, SR_CgaCtaId ;  /* 0x00000000000579c3 */ /* 0x000ea20000008800 */
[----:B------:R-:W0:Y:S01]  /*dc80*/  LDCU UR8, c[0x0][0x360] ;  /* 0x00006c00ff0877ac */ /* 0x000e220008000800 */
[----:B------:R-:W-:Y:S01]  /*dc90*/  IMAD.MOV.U32 R5, RZ, RZ, R3 ;  /* 0x000000ffff057224 */ /* 0x000fe200078e0003 */
[----:B------:R-:W-:Y:S01]  /*dca0*/  MOV R7, R16 ;  /* 0x0000001000077202 */ /* 0x000fe20000000f00 */
[----:B------:R-:W-:Y:S01]  /*dcb0*/  IMAD.MOV.U32 R6, RZ, RZ, R25 ;  /* 0x000000ffff067224 */ /* 0x000fe200078e0019 */
[----:B------:R-:W-:Y:S01]  /*dcc0*/  UMOV UR4, 0x400 ;  /* 0x0000040000047882 */ /* 0x000fe20000000000 */
[----:B------:R-:W4:Y:S01]  /*dcd0*/  LDCU UR6, c[0x0][0x364] ;  /* 0x00006c80ff0677ac */ /* 0x000f220008000800 */
[----:B------:R-:W-:Y:S01]  /*dce0*/  UIADD3 UR4, UPT, UPT, UR4, 0x10, URZ ;  /* 0x0000001004047890 */ /* 0x000fe2000fffe0ff */
[----:B0--3--:R-:W-:-:S03]  /*dcf0*/  IMAD R0, R14, UR8, R13 ;  /* 0x000000080e007c24 */ /* 0x009fc6000f8e020d */
[----:B--2---:R-:W-:Y:S02]  /*dd00*/  ULEA UR4, UR5, UR4, 0x18 ;  /* 0x0000000405047291 */ /* 0x004fe4000f8ec0ff */
[----:B----4-:R-:W-:-:S04]  /*dd10*/  UISETP.GE.U32.AND UP0, UPT, UR6, 0x2, UPT ;  /* 0x000000020600788c */ /* 0x010fc8000bf06070 */
[----:B------:R-:W-:-:S05]  /*dd20*/  LEA R15, R0, UR4, 0x4 ;  /* 0x00000004000f7c11 */ /* 0x000fca000f8e20ff */
[----:B------:R2:W-:Y:S01]  /*dd30*/  STS.128 [R15], R4 ;  /* 0x000000040f007388 */ /* 0x0005e20000000c00 */
[----:B------:R-:W-:Y:S05]  /*dd40*/  BRA.U !UP0, `(.L_x_2501) ;  /* 0x0000000108847547 */ /* 0x000fea000b800000 */
[----:B------:R-:W-:-:S05]  /*dd50*/  UMOV UR5, UR6 ;  /* 0x0000000600057c82 */ /* 0x000fca0008000000 */
.L_x_2504:
[----:B------:R-:W-:Y:S01]  /*dd60*/  USHF.R.U32.HI UR7, URZ, 0x1, UR5 ;  /* 0x00000001ff077899 */ /* 0x000fe20008011605 */
[----:B------:R-:W-:Y:S05]  /*dd70*/  BAR.SYNC.DEFER_BLOCKING 0x0 ;  /* 0x0000000000007b1d */ /* 0x000fea0000010000 */
[----:B------:R-:W-:Y:S01]  /*dd80*/  VIADD R0, R14, UR7 ;  /* 0x000000070e007c36 */ /* 0x000fe20008000000 */
[----:B------:R-:W-:Y:S04]  /*dd90*/  BSSY.RECONVERGENT B0, `(.L_x_2502) ;  /* 0x0000019000007945 */ /* 0x000fe80003800200 */
[----:B------:R-:W-:-:S04]  /*dda0*/  ISETP.GE.U32.AND P0, PT, R0, UR6, PT ;  /* 0x0000000600007c0c */ /* 0x000fc8000bf06070 */
[----:B------:R-:W-:-:S13]  /*ddb0*/  ISETP.GE.U32.OR P0, PT, R14, UR7, P0 ;  /* 0x000000070e007c0c */ /* 0x000fda0008706470 */
[----:B0-----:R-:W-:Y:S05]  /*ddc0*/  @P0 BRA `(.L_x_2503) ;  /* 0x0000000000540947 */ /* 0x001fea0003800000 */
[----:B------:R-:W-:-:S05]  /*ddd0*/  IMAD R0, R0, UR8, R13 ;  /* 0x0000000800007c24 */ /* 0x000fca000f8e020d */
[----:B------:R-:W-:-:S05]  /*dde0*/  LEA R0, R0, UR4, 0x4 ;  /* 0x0000000400007c11 */ /* 0x000fca000f8e20ff */
[----:B-1----:R-:W0:Y:S02]  /*ddf0*/  LDS.128 R8, [R0] ;  /* 0x0000000000087984 */ /* 0x002e240000000c00 */
[CC--:B0-----:R-:W-:Y:S02]  /*de00*/  ISETP.NE.U32.AND P2, PT, R4.reuse, R8.reuse, PT ;  /* 0x000000080400720c */ /* 0x0c1fe40003f45070 */
[----:B------:R-:W-:Y:S02]  /*de10*/  ISETP.GE.U32.AND P1, PT, R4, R8, PT ;  /* 0x000000080400720c */ /* 0x000fe40003f26070 */
[-C--:B------:R-:W-:Y:S02]  /*de20*/  ISETP.NE.AND.EX P2, PT, R3, R9.reuse, PT, P2 ;  /* 0x000000090300720c */ /* 0x080fe40003f45320 */
[----:B------:R-:W-:Y:S02]  /*de30*/  ISETP.GE.U32.AND P0, PT, R25, R10, PT ;  /* 0x0000000a1900720c */ /* 0x000fe40003f06070 */
[----:B------:R-:W-:-:S02]  /*de40*/  ISETP.GE.AND.EX P1, PT, R3, R9, PT, P1 ;  /* 0x000000090300720c */ /* 0x000fc40003f26310 */
        /* <DEDUP_REMOVED lines=8> */
[----:B--2---:R-:W-:Y:S01]  /*ded0*/  IMAD.MOV.U32 R5, RZ, RZ, R3 ;  /* 0x000000ffff057224 */ /* 0x004fe200078e0003 */
[----:B------:R-:W-:Y:S01]  /*dee0*/  SEL R4, R8, R4, !P0 ;  /* 0x0000000408047207 */ /* 0x000fe20004000000 */
[----:B------:R-:W-:Y:S01]  /*def0*/  IMAD.MOV.U32 R6, RZ, RZ, R25 ;  /* 0x000000ffff067224 */ /* 0x000fe200078e0019 */
[----:B------:R-:W-:-:S05]  /*df00*/  MOV R7, R16 ;  /* 0x0000001000077202 */ /* 0x000fca0000000f00 */
[----:B------:R0:W-:Y:S02]  /*df10*/  STS.128 [R15], R4 ;  /* 0x000000040f007388 */ /* 0x0001e40000000c00 */
.L_x_2503:
[----:B------:R-:W-:Y:S05]  /*df20*/  BSYNC.RECONVERGENT B0 ;  /* 0x0000000000007941 */ /* 0x000fea0003800200 */
.L_x_2502:
[----:B------:R-:W-:-:S03]  /*df30*/  UISETP.GT.U32.AND UP0, UPT, UR5, 0x3, UPT ;  /* 0x000000030500788c */ /* 0x000fc6000bf04070 */
[----:B------:R-:W-:-:S06]  /*df40*/  UMOV UR5, UR7 ;  /* 0x0000000700057c82 */ /* 0x000fcc0008000000 */
[----:B------:R-:W-:Y:S05]  /*df50*/  BRA.U UP0, `(.L_x_2504) ;  /* 0xfffffffd00807547 */ /* 0x000fea000b83ffff */
.L_x_2501:
[----:B------:R-:W4:Y:S02]  /*df60*/  LDCU UR4, c[0x0][0x3b0] ;  /* 0x00007600ff0477ac */ /* 0x000f240008000800 */
[----:B----4-:R-:W-:-:S09]  /*df70*/  UISETP.NE.AND UP0, UPT, UR4, URZ, UPT ;  /* 0x000000ff0400728c */ /* 0x010fd2000bf05270 */
[----:B------:R-:W-:Y:S05]  /*df80*/  BRA.U !UP0, `(.L_x_2505) ;  /* 0x0000000508287547 */ /* 0x000fea000b800000 */
[----:B------:R-:W4:Y:S02]  /*df90*/  LDCU UR5, c[0x0][0x360] ;  /* 0x00006c00ff0577ac */ /* 0x000f240008000800 */
[----:B----4-:R-:W-:Y:S02]  /*dfa0*/  UISETP.GE.U32.AND UP0, UPT, UR5, 0x21, UPT ;  /* 0x000000210500788c */ /* 0x010fe4000bf06070 */
[----:B------:R-:W-:-:S07]  /*dfb0*/  UMOV UR4, UR5 ;  /* 0x0000000500047c82 */ /* 0x000fce0008000000 */
[----:B------:R-:W-:Y:S05]  /*dfc0*/  BRA.U !UP0, `(.L_x_2506) ;  /* 0x0000000108b47547 */ /* 0x000fea000b800000 */
[----:B------:R-:W4:Y:S01]  /*dfd0*/  S2UR UR6, SR_CgaCtaId ;  /* 0x00000000000679c3 */ /* 0x000f220000008800 */
[----:B------:R-:W-:Y:S01]  /*dfe0*/  UMOV UR4, 0x400 ;  /* 0x0000040000047882 */ /* 0x000fe20000000000 */
[----:B0--3--:R-:W-:Y:S01]  /*dff0*/  IMAD R0, R14, UR5, R13 ;  /* 0x000000050e007c24 */ /* 0x009fe2000f8e020d */
[----:B------:R-:W-:Y:S01]  /*e000*/  UIADD3 UR4, UPT, UPT, UR4, 0x10, URZ ;  /* 0x0000001004047890 */ /* 0x000fe2000fffe0ff */
[----:B--2---:R-:W-:Y:S01]  /*e010*/  IMAD.MOV.U32 R5, RZ, RZ, R3 ;  /* 0x000000ffff057224 */ /* 0x004fe200078e0003 */
[----:B------:R-:W-:Y:S01]  /*e020*/  UISETP.GE.U32.AND UP0, UPT, UR5, 0x40, UPT ;  /* 0x000000400500788c */ /* 0x000fe2000bf06070 */
[----:B------:R-:W-:Y:S02]  /*e030*/  IMAD.MOV.U32 R6, RZ, RZ, R25 ;  /* 0x000000ffff067224 */ /* 0x000fe400078e0019 */
[----:B------:R-:W-:Y:S01]  /*e040*/  IMAD.MOV.U32 R7, RZ, RZ, R16 ;  /* 0x000000ffff077224 */ /* 0x000fe200078e0010 */
[----:B----4-:R-:W-:-:S06]  /*e050*/  ULEA UR4, UR6, UR4, 0x18 ;  /* 0x0000000406047291 */ /* 0x010fcc000f8ec0ff */
[----:B------:R-:W-:Y:S01]  /*e060*/  LEA R15, R0, UR4, 0x4 ;  /* 0x00000004000f7c11 */ /* 0x000fe2000f8e20ff */
[----:B------:R-:W-:-:S04]  /*e070*/  UMOV UR4, 0x20 ;  /* 0x0000002000047882 */ /* 0x000fc80000000000 */
[----:B------:R4:W-:Y:S01]  /*e080*/  STS.128 [R15], R4 ;  /* 0x000000040f007388 */ /* 0x0009e20000000c00 */
[----:B------:R-:W-:Y:S05]  /*e090*/  BRA.U !UP0, `(.L_x_2506) ;  /* 0x0000000108807547 */ /* 0x000fea000b800000 */
[----:B------:R-:W-:-:S07]  /*e0a0*/  MOV R0, UR5 ;  /* 0x0000000500007c02 */ /* 0x000fce0008000f00 */
.L_x_2509:
[----:B------:R-:W-:Y:S01]  /*e0b0*/  SHF.R.U32.HI R2, RZ, 0x1, R0 ;  /* 0x00000001ff027819 */ /* 0x000fe20000011600 */
[----:B------:R-:W-:Y:S01]  /*e0c0*/  BAR.SYNC.DEFER_BLOCKING 0x0 ;  /* 0x0000000000007b1d */ /* 0x000fe20000010000 */
[----:B------:R-:W-:-:S03]  /*e0d0*/  ISETP.GT.U32.AND P3, PT, R0, 0x7f, PT ;  /* 0x0000007f0000780c */ /* 0x000fc60003f64070 */
[----:B0---4-:R-:W-:Y:S02]  /*e0e0*/  IMAD.IADD R5, R2, 0x1, R13 ;  /* 0x0000000102057824 */ /* 0x011fe400078e020d */
[----:B------:R-:W-:Y:S03]  /*e0f0*/  BSSY.RECONVERGENT B0, `(.L_x_2507) ;  /* 0x0000018000007945 */ /* 0x000fe60003800200 */
[----:B------:R-:W-:-:S04]  /*e100*/  ISETP.GE.U32.AND P0, PT, R5, UR5, PT ;  /* 0x0000000505007c0c */ /* 0x000fc8000bf06070 */
[----:B------:R-:W-:-:S13]  /*e110*/  ISETP.GE.U32.OR P0, PT, R13, R2, P0 ;  /* 0x000000020d00720c */ /* 0x000fda0000706470 */
[----:B------:R-:W-:Y:S05]  /*e120*/  @P0 BRA `(.L_x_2508) ;  /* 0x0000000000500947 */ /* 0x000fea0003800000 */
[----:B------:R-:W-:-:S06]  /*e130*/  IMAD R8, R2, 0x10, R15 ;  /* 0x0000001002087824 */ /* 0x000fcc00078e020f */
        /* <DEDUP_REMOVED lines=15> */
[----:B------:R-:W-:Y:S01]  /*e230*/  SEL R4, R8, R4, !P0 ;  /* 0x0000000408047207 */ /* 0x000fe20004000000 */
[----:B------:R-:W-:Y:S01]  /*e240*/  IMAD.MOV.U32 R7, RZ, RZ, R16 ;  /* 0x000000ffff077224 */ /* 0x000fe200078e0010 */
[----:B------:R-:W-:-:S05]  /*e250*/  MOV R6, R25 ;  /* 0x0000001900067202 */ /* 0x000fca0000000f00 */
[----:B------:R0:W-:Y:S02]  /*e260*/  STS.128 [R15], R4 ;  /* 0x000000040f007388 */ /* 0x0001e40000000c00 */
.L_x_2508:
[----:B------:R-:W-:Y:S05]  /*e270*/  BSYNC.RECONVERGENT B0 ;  /* 0x0000000000007941 */ /* 0x000fea0003800200 */
.L_x_2507:
[----:B------:R-:W-:Y:S01]  /*e280*/  IMAD.MOV.U32 R0, RZ, RZ, R2 ;  /* 0x000000ffff007224 */ /* 0x000fe200078e0002 */
[----:B------:R-:W-:Y:S06]  /*e290*/  @P3 BRA `(.L_x_2509) ;  /* 0xfffffffc00843947 */ /* 0x000fec000383ffff */
.L_x_2506:
[----:B------:R-:W-:Y:S01]  /*e2a0*/  BAR.SYNC.DEFER_BLOCKING 0x0 ;  /* 0x0000000000007b1d */ /* 0x000fe20000010000 */
[----:B------:R-:W-:-:S09]  /*e2b0*/  UISETP.GE.U32.AND UP0, UPT, UR4, 0x2, UPT ;  /* 0x000000020400788c */ /* 0x000fd2000bf06070 */
[----:B------:R-:W-:Y:S05]  /*e2c0*/  BRA.U !UP0, `(.L_x_2505) ;  /* 0x0000000108587547 */ /* 0x000fea000b800000 */
[----:B------:R-:W-:-:S07]  /*e2d0*/  IMAD.MOV.U32 R0, RZ, RZ, 0x1 ;  /* 0x00000001ff007424 */ /* 0x000fce00078e00ff */
.L_x_2510:
[----:B0-2-4-:R-:W0:Y:S04]  /*e2e0*/  SHFL.DOWN PT, R5, R4, R0, 0x1f ;  /* 0x08001f0004057589 */ /* 0x015e2800000e0000 */
[----:B------:R-:W2:Y:S04]  /*e2f0*/  SHFL.DOWN PT, R2, R3, R0, 0x1f ;  /* 0x08001f0003027589 */ /* 0x000ea800000e0000 */
[----:B------:R-:W4:Y:S04]  /*e300*/  SHFL.DOWN PT, R6, R25, R0, 0x1f ;  /* 0x08001f0019067589 */ /* 0x000f2800000e0000 */
[----:B------:R5:W1:Y:S02]  /*e310*/  SHFL.DOWN PT, R7, R16, R0, 0x1f ;  /* 0x08001f0010077589 */ /* 0x000a6400000e0000 */
[----:B-----5:R-:W-:-:S02]  /*e320*/  SHF.L.U32 R0, R0, 0x1, RZ ;  /* 0x0000000100007819 */ /* 0x020fc400000006ff */
[CC--:B0-----:R-:W-:Y:S02]  /*e330*/  ISETP.NE.U32.AND P2, PT, R4.reuse, R5.reuse, PT ;  /* 0x000000050400720c */ /* 0x0c1fe40003f45070 */
[----:B------:R-:W-:Y:S02]  /*e340*/  ISETP.GE.U32.AND P1, PT, R4, R5, PT ;  /* 0x000000050400720c */ /* 0x000fe40003f26070 */
[CC--:B--2---:R-:W-:Y:S02]  /*e350*/  ISETP.NE.AND.EX P2, PT, R3.reuse, R2.reuse, PT, P2 ;  /* 0x000000020300720c */ /* 0x0c4fe40003f45320 */
[----:B------:R-:W-:Y:S02]  /*e360*/  ISETP.GE.AND.EX P1, PT, R3, R2, PT, P1 ;  /* 0x000000020300720c */ /* 0x000fe40003f26310 */
[----:B----4-:R-:W-:Y:S02]  /*e370*/  ISETP.GE.U32.AND P0, PT, R25, R6, PT ;  /* 0x000000061900720c */ /* 0x010fe40003f06070 */
[----:B------:R-:W-:-:S02]  /*e380*/  SEL R8, RZ, 0xffffffff, !P1 ;  /* 0xffffffffff087807 */ /* 0x000fc40004800000 */
[----:B-1----:R-:W-:Y:S02]  /*e390*/  ISETP.GE.AND.EX P0, PT, R16, R7, PT, P0 ;  /* 0x000000071000720c */ /* 0x002fe40003f06300 */
[----:B------:R-:W-:-:S03]  /*e3a0*/  ISETP.GE.AND P1, PT, R0, UR4, PT ;  /* 0x0000000400007c0c */ /* 0x000fc6000bf26270 */
[----:B------:R-:W-:-:S04]  /*e3b0*/  @!P2 SEL R8, RZ, 0xffffffff, !P0 ;  /* 0xffffffffff08a807 */ /* 0x000fc80004000000 */
[----:B------:R-:W-:-:S04]  /*e3c0*/  LOP3.LUT R8, R8, 0x1, RZ, 0xc0, !PT ;  /* 0x0000000108087812 */ /* 0x000fc800078ec0ff */
[----:B------:R-:W-:-:S04]  /*e3d0*/  ISETP.NE.U32.AND P0, PT, R8, 0x1, PT ;  /* 0x000000010800780c */ /* 0x000fc80003f05070 */
[----:B------:R-:W-:Y:S02]  /*e3e0*/  SEL R4, R5, R4, !P0 ;  /* 0x0000000405047207 */ /* 0x000fe40004000000 */
[----:B------:R-:W-:Y:S02]  /*e3f0*/  SEL R3, R2, R3, !P0 ;  /* 0x0000000302037207 */ /* 0x000fe40004000000 */
[----:B------:R-:W-:Y:S02]  /*e400*/  SEL R25, R6, R25, !P0 ;  /* 0x0000001906197207 */ /* 0x000fe40004000000 */
[----:B------:R-:W-:Y:S01]  /*e410*/  SEL R16, R7, R16, !P0 ;  /* 0x0000001007107207 */ /* 0x000fe20004000000 */
[----:B------:R-:W-:Y:S06]  /*e420*/  @!P1 BRA `(.L_x_2510) ;  /* 0xfffffffc00ac9947 */ /* 0x000fec000383ffff */
.L_x_2505:
[----:B------:R-:W5:Y:S01]  /*e430*/  LDCU UR4, c[0x0][0x56c] ;  /* 0x0000ad80ff0477ac */ /* 0x000f620008000800 */
[----:B------:R-:W-:Y:S01]  /*e440*/  IMAD.MOV.U32 R2, RZ, RZ, RZ ;  /* 0x000000ffff027224 */ /* 0x000fe200078e00ff */
[----:B-----5:R-:W-:-:S09]  /*e450*/  UISETP.NE.AND UP0, UPT, UR4, URZ, UPT ;  /* 0x000000ff0400728c */ /* 0x020fd2000bf05270 */
[----:B------:R-:W-:Y:S05]  /*e460*/  BRA.U !UP0, `(.L_x_2511) ;  /* 0x00000011085c7547 */ /* 0x000fea000b800000 */
[----:B-1----:R-:W5:Y:S01]  /*e470*/  LDL.64 R10, [R1+0x28] ;  /* 0x00002800010a7983 */ /* 0x002f620000100a00 */
[----:B------:R-:W1:Y:S01]  /*e480*/  LDCU.64 UR8, c[0x0][0x570] ;  /* 0x0000ae00ff0877ac */ /* 0x000e620008000a00 */
[----:B0-2-4-:R-:W-:Y:S01]  /*e490*/  IMAD.MOV.U32 R6, RZ, RZ, RZ ;  /* 0x000000ffff067224 */ /* 0x015fe200078e00ff */
[----:B------:R-:W0:Y:S01]  /*e4a0*/  LDCU UR6, c[0x0][0x578] ;  /* 0x0000af00ff0677ac */ /* 0x000e220008000800 */
[----:B------:R-:W2:Y:S01]  /*e4b0*/  LDCU UR5, c[0x0][0x69c] ;  /* 0x0000d380ff0577ac */ /* 0x000ea20008000800 */
[----:B------:R-:W-:-:S04]  /*e4c0*/  UIADD3 UR4, UPT, UPT, UR4, -0x1, URZ ;  /* 0xffffffff04047890 */ /* 0x000fc8000fffe0ff */
[----:B------:R-:W-:Y:S01]  /*e4d0*/  UISETP.NE.AND UP0, UPT, UR4, URZ, UPT ;  /* 0x000000ff0400728c */ /* 0x000fe2000bf05270 */
[----:B-----5:R-:W-:Y:S02]  /*e4e0*/  IMAD.MOV.U32 R7, RZ, RZ, R11 ;  /* 0x000000ffff077224 */ /* 0x020fe400078e000b */
[----:B-1----:R-:W-:-:S05]  /*e4f0*/  IMAD.HI.U32 R6, R11, UR9, R6 ;  /* 0x000000090b067c27 */ /* 0x002fca000f8e0006 */
[----:B0-----:R-:W-:-:S04]  /*e500*/  SHF.R.U32.HI R9, RZ, UR6, R6 ;  /* 0x00000006ff097c19 */ /* 0x001fc80008011606 */
        /* <DEDUP_REMOVED lines=269> */
.L_x_2511:
[----:B------:R-:W5:Y:S01]  /*f5e0*/  LDCU.64 UR4, c[0x0][0x780] ;  /* 0x0000f000ff0477ac */ /* 0x000f620008000a00 */
[----:B0-2-4-:R-:W-:Y:S01]  /*f5f0*/  CS2R R6, SRZ ;  /* 0x0000000000067805 */ /* 0x015fe2000001ff00 */
[----:B------:R-:W-:Y:S02]  /*f600*/  UPLOP3.LUT UP0, UPT, UPT, UPT, UPT, 0x80, 0x8 ;  /* 0x000000000008789c */ /* 0x000fe40003f0f070 */
[----:B-----5:R-:W-:-:S04]  /*f610*/  UISETP.NE.U32.AND UP1, UPT, UR4, URZ, UPT ;  /* 0x000000ff0400728c */ /* 0x020fc8000bf25070 */
[----:B------:R-:W-:-:S09]  /*f620*/  UISETP.NE.AND.EX UP1, UPT, UR5, URZ, UPT, UP1 ;  /* 0x000000ff0500728c */ /* 0x000fd2000bf25310 */
[----:B------:R-:W-:Y:S05]  /*f630*/  BRA.U !UP1, `(.L_x_2512) ;  /* 0x0000000509387547 */ /* 0x000fea000b800000 */
[----:B------:R-:W-:Y:S02]  /*f640*/  IMAD.MOV.U32 R9, RZ, RZ, 0x8 ;  /* 0x00000008ff097424 */ /* 0x000fe400078e00ff */
[----:B------:R-:W-:-:S07]  /*f650*/  IMAD.MOV.U32 R0, RZ, RZ, 0x10 ;  /* 0x00000010ff007424 */ /* 0x000fce00078e00ff */
.L_x_2513:
[----:B------:R-:W0:Y:S08]  /*f660*/  I2F.U32.RP R5, R0 ;  /* 0x0000000000057306 */ /* 0x000e300000209000 */
[----:B0-----:R-:W0:Y:S02]  /*f670*/  MUFU.RCP R5, R5 ;  /* 0x0000000500057308 */ /* 0x001e240000001000 */
[----:B0-----:R-:W-:-:S06]  /*f680*/  VIADD R6, R5, 0xffffffe ;  /* 0x0ffffffe05067836 */ /* 0x001fcc0000000000 */
[----:B------:R0:W2:Y:S02]  /*f690*/  F2I.FTZ.U32.TRUNC.NTZ R7, R6 ;  /* 0x0000000600077305 */ /* 0x0000a4000021f000 */
[----:B0-----:R-:W-:Y:S01]  /*f6a0*/  IMAD.MOV.U32 R6, RZ, RZ, RZ ;  /* 0x000000ffff067224 */ /* 0x001fe200078e00ff */
[----:B--2---:R-:W-:-:S05]  /*f6b0*/  IADD3 R11, PT, PT, RZ, -R7, RZ ;  /* 0x80000007ff0b7210 */ /* 0x004fca0007ffe0ff */
[----:B------:R-:W-:-:S04]  /*f6c0*/  IMAD R11, R11, R0, RZ ;  /* 0x000000000b0b7224 */ /* 0x000fc800078e02ff */
[----:B------:R-:W-:-:S04]  /*f6d0*/  IMAD.HI.U32 R7, R7, R11, R6 ;  /* 0x0000000b07077227 */ /* 0x000fc800078e0006 */
[----:B------:R-:W-:Y:S02]  /*f6e0*/  IMAD.MOV.U32 R11, RZ, RZ, R0 ;  /* 0x000000ffff0b7224 */ /* 0x000fe400078e0000 */
        /* <DEDUP_REMOVED lines=35> */
[----:B------:R-:W0:Y:S01]  /*f920*/  I2F.U32.RP R0, R5 ;  /* 0x0000000500007306 */ /* 0x000e220000209000 */
[----:B------:R-:W-:Y:S02]  /*f930*/  IADD3 R7, PT, PT, RZ, -R5, RZ ;  /* 0x80000005ff077210 */ /* 0x000fe40007ffe0ff */
[----:B------:R-:W-:-:S05]  /*f940*/  ISETP.NE.U32.AND P2, PT, R5, RZ, PT ;  /* 0x000000ff0500720c */ /* 0x000fca0003f45070 */
[----:B0-----:R-:W0:Y:S02]  /*f950*/  MUFU.RCP R0, R0 ;  /* 0x0000000000007308 */ /* 0x001e240000001000 */
[----:B0-----:R-:W-:-:S06]  /*f960*/  VIADD R8, R0, 0xffffffe ;  /* 0x0ffffffe00087836 */ /* 0x001fcc0000000000 */
[----:B------:R0:W2:Y:S02]  /*f970*/  F2I.FTZ.U32.TRUNC.NTZ R9, R8 ;  /* 0x0000000800097305 */ /* 0x0000a4000021f000 */
[----:B0-----:R-:W-:Y:S02]  /*f980*/  IMAD.MOV.U32 R8, RZ, RZ, RZ ;  /* 0x000000ffff087224 */ /* 0x001fe400078e00ff */
[----:B--2---:R-:W-:-:S04]  /*f990*/  IMAD R7, R7, R9, RZ ;  /* 0x0000000907077224 */ /* 0x004fc800078e02ff */
[----:B------:R-:W-:-:S06]  /*f9a0*/  IMAD.HI.U32 R9, R9, R7, R8 ;  /* 0x0000000709097227 */ /* 0x000fcc00078e0008 */
[----:B------:R-:W-:-:S04]  /*f9b0*/  IMAD.HI.U32 R9, R9, R6, RZ ;  /* 0x0000000609097227 */ /* 0x000fc800078e00ff */
[----:B------:R-:W-:-:S04]  /*f9c0*/  IMAD.MOV R7, RZ, RZ, -R9 ;  /* 0x000000ffff077224 */ /* 0x000fc800078e0a09 */
[----:B------:R-:W-:Y:S02]  /*f9d0*/  IMAD R6, R5, R7, R6 ;  /* 0x0000000705067224 */ /* 0x000fe400078e0206 */
[----:B------:R-:W-:-:S03]  /*f9e0*/  IMAD.MOV.U32 R7, RZ, RZ, RZ ;  /* 0x000000ffff077224 */ /* 0x000fc600078e00ff */
        /* <DEDUP_REMOVED lines=8> */
.L_x_2515:
[----:B------:R-:W-:-:S07]  /*fa70*/  MOV R0, 0xfa90 ;  /* 0x0000fa9000007802 */ /* 0x000fce0000000f00 */
[----:B-1-3--:R-:W-:Y:S05]  /*fa80*/  CALL.REL.NOINC `($__internal_9_$__cuda_sm20_div_u64) ;  /* 0x0000003000e87944 */ /* 0x00afea0003c00000 */
[----:B------:R-:W-:Y:S01]  /*fa90*/  MOV R6, R5 ;  /* 0x0000000500067202 */ /* 0x000fe20000000f00 */
[----:B------:R-:W-:-:S07]  /*faa0*/  IMAD.MOV.U32 R7, RZ, RZ, R8 ;  /* 0x000000ffff077224 */ /* 0x000fce00078e0008 */
.L_x_2516:
[----:B------:R-:W-:Y:S05]  /*fab0*/  BSYNC.RECONVERGENT B0 ;  /* 0x0000000000007941 */ /* 0x000fea0003800200 */
.L_x_2514:
[----:B------:R-:W0:Y:S02]  /*fac0*/  LDCU.64 UR4, c[0x0][0x780] ;  /* 0x0000f000ff0477ac */ /* 0x000e240008000a00 */
[----:B0-----:R-:W-:Y:S02]  /*fad0*/  UISETP.NE.U32.AND UP0, UPT, UR4, URZ, UPT ;  /* 0x000000ff0400728c */ /* 0x001fe4000bf05070 */
[----:B------:R-:W-:Y:S02]  /*fae0*/  IADD3 R6, P0, PT, R6, UR4, RZ ;  /* 0x0000000406067c10 */ /* 0x000fe4000ff1e0ff */
[----:B------:R-:W-:Y:S02]  /*faf0*/  UISETP.NE.AND.EX UP0, UPT, UR5, URZ, UPT, UP0 ;  /* 0x000000ff0500728c */ /* 0x000fe4000bf05300 */
[----:B------:R-:W-:Y:S02]  /*fb00*/  IADD3.X R7, PT, PT, R7, UR5, RZ, P0, !PT ;  /* 0x0000000507077c10 */ /* 0x000fe400087fe4ff */
[----:B------:R-:W-:-:S11]  /*fb10*/  UPLOP3.LUT UP0, UPT, UPT, UPT, UP0, 0x40, 0x4 ;  /* 0x000000000004789c */ /* 0x000fd60003f0e800 */
.L_x_2512:
[----:B------:R-:W0:Y:S02]  /*fb20*/  LDCU UR4, c[0x0][0x3b8] ;  /* 0x00007700ff0477ac */ /* 0x000e240008000800 */
[----:B0-----:R-:W-:-:S09]  /*fb30*/  UISETP.NE.AND UP1, UPT, UR4, URZ, UPT ;  /* 0x000000ff0400728c */ /* 0x001fd2000bf25270 */
[----:B------:R-:W-:Y:S05]  /*fb40*/  BRA.U !UP1, `(.L_x_2517) ;  /* 0x0000002909a47547 */ /* 0x000fea000b800000 */
[----:B-1----:R-:W0:Y:S01]  /*fb50*/  S2R R10, SR_CTAID.X ;  /* 0x00000000000a7919 */ /* 0x002e220000002500 */
[----:B------:R-:W1:Y:S01]  /*fb60*/  LDCU UR4, c[0x0][0x56c] ;  /* 0x0000ad80ff0477ac */ /* 0x000e620008000800 */
[----:B------:R-:W-:Y:S01]  /*fb70*/  IMAD.MOV.U32 R2, RZ, RZ, RZ ;  /* 0x000000ffff027224 */ /* 0x000fe200078e00ff */
[----:B------:R-:W2:Y:S01]  /*fb80*/  LDCU UR5, c[0x0][0x3bc] ;  /* 0x00007780ff0577ac */ /* 0x000ea20008000800 */
[----:B------:R-:W3:Y:S01]  /*fb90*/  LDCU UR6, c[0x0][0x3c0] ;  /* 0x00007800ff0677ac */ /* 0x000ee20008000800 */
[----:B------:R-:W0:Y:S01]  /*fba0*/  LDCU UR7, c[0x0][0x3a8] ;  /* 0x00007500ff0777ac */ /* 0x000e220008000800 */
[----:B-1----:R-:W-:Y:S01]  /*fbb0*/  UISETP.NE.AND UP1, UPT, UR4, URZ, UPT ;  /* 0x000000ff0400728c */ /* 0x002fe2000bf25270 */
[----:B--2---:R-:W-:-:S04]  /*fbc0*/  IMAD R5, R13, UR5, RZ ;  /* 0x000000050d057c24 */ /* 0x004fc8000f8e02ff */
        /* <DEDUP_REMOVED lines=280> */
.L_x_2518:
        /* <DEDUP_REMOVED lines=27> */
[----:B------:R0:W-:Y:S02]  /*10f00*/  STG.E.64 desc[UR36][R8.64+0x8], R16 ;  /* 0x0000081008007986 */ /* 0x0001e4000c101b24 */
.L_x_2520:
[----:B------:R-:W-:Y:S05]  /*10f10*/  BSYNC.RECONVERGENT B0 ;  /* 0x0000000000007941 */ /* 0x000fea0003800200 */
.L_x_2519:
        /* <DEDUP_REMOVED lines=31> */
[----:B0-----:R-:W-:-:S04]  /*11110*/  IADD3 R0, PT, PT, R0, R9, RZ ;  /* 0x0000000900007210 */ /* 0x001fc80007ffe0ff */
[----:B------:R-:W-:-:S04]  /*11120*/  ISETP.NE.AND P1, PT, R0, UR4, PT ;  /* 0x0000000400007c0c */ /* 0x000fc8000bf25270 */
[----:B------:R-:W-:-:S05]  /*11130*/  SEL R0, RZ, 0x1, P1 ;  /* 0x00000001ff007807 */ /* 0x000fca0000800000 */
[----:B------:R1:W-:Y:S04]  /*11140*/  STS.U8 [UR5], R0 ;  /* 0x00000000ff007988 */ /* 0x0003e80008000005 */
.L_x_2522:
[----:B------:R-:W-:Y:S05]  /*11150*/  BSYNC.RECONVERGENT B0 ;  /* 0x0000000000007941 */ /* 0x000fea0003800200 */
.L_x_2521:
        /* <DEDUP_REMOVED lines=19> */
[----:B--2---:R-:W-:-:S02]  /*11290*/  IMAD.U32 R0, RZ, RZ, UR10 ;  /* 0x0000000aff007e24 */ /* 0x004fc4000f8e00ff */
[----:B------:R-:W-:Y:S02]  /*112a0*/  IMAD.U32 R3, RZ, RZ, UR11 ;  /* 0x0000000bff037e24 */ /* 0x000fe4000f8e00ff */
[----:B0-----:R-:W-:Y:S01]  /*112b0*/  IMAD.U32 R4, RZ, RZ, UR12 ;  /* 0x0000000cff047e24 */ /* 0x001fe2000f8e00ff */
[----:B------:R-:W-:-:S03]  /*112c0*/  MOV R5, UR13 ;  /* 0x0000000d00057c02 */ /* 0x000fc60008000f00 */
        /* <DEDUP_REMOVED lines=8> */
[----:B------:R-:W-:Y:S01]  /*11350*/  BSSY.RECONVERGENT B1, `(.L_x_2526) ;  /* 0x000001a000017945 */ /* 0x000fe20003800200 */
[----:B------:R-:W-:-:S06]  /*11360*/  IMAD.MOV.U32 R12, RZ, RZ, R11 ;  /* 0x000000ffff0c7224 */ /* 0x000fcc00078e000b */
[----:B------:R-:W2:Y:S01]  /*11370*/  LDC.64 R8, c[0x0][0x788] ;  /* 0x0001e200ff087b82 */ /* 0x000ea20000000a00 */
[----:B0-----:R-:W-:Y:S02]  /*11380*/  IMAD R15, R10, UR5, RZ ;  /* 0x000000050a0f7c24 */ /* 0x001fe4000f8e02ff */
[----:B-1----:R-:W-:-:S07]  /*11390*/  IMAD R21, R21, UR4, RZ ;  /* 0x0000000415157c24 */ /* 0x002fce000f8e02ff */
.L_x_2527:
[----:B------:R-:W-:-:S04]  /*113a0*/  IMAD.IADD R19, R15, 0x1, R12 ;  /* 0x000000010f137824 */ /* 0x000fc800078e020c */
[----:B--2---:R-:W-:-:S05]  /*113b0*/  IMAD.WIDE.U32 R18, R19, 0x10, R8 ;  /* 0x0000001013127825 */ /* 0x004fca00078e0008 */
[----:B------:R-:W2:Y:S04]  /*113c0*/  LDG.E.64 R10, desc[UR36][R18.64] ;  /* 0x00000024120a7981 */ /* 0x000ea8000c1e1b00 */
[----:B------:R-:W3:Y:S01]  /*113d0*/  LDG.E.64 R16, desc[UR36][R18.64+0x8] ;  /* 0x0000082412107981 */ /* 0x000ee2000c1e1b00 */
[----:B------:R-:W-:Y:S01]  /*113e0*/  IMAD.IADD R12, R21, 0x1, R12 ;  /* 0x00000001150c7824 */ /* 0x000fe200078e020c */
[CC--:B--2---:R-:W-:Y:S02]  /*113f0*/  ISETP.NE.U32.AND P3, PT, R4.reuse, R10.reuse, PT ;  /* 0x0000000a0400720c */ /* 0x0c4fe40003f65070 */
[----:B------:R-:W-:Y:S02]  /*11400*/  ISETP.GE.U32.AND P2, PT, R4, R10, PT ;  /* 0x0000000a0400720c */ /* 0x000fe40003f46070 */
[----:B------:R-:W-:-:S02]  /*11410*/  ISETP.NE.AND.EX P3, PT, R5, R11, PT, P3 ;  /* 0x0000000b0500720c */ /* 0x000fc40003f65330 */
[----:B---3--:R-:W-:Y:S02]  /*11420*/  ISETP.GE.U32.AND P1, PT, R0, R16, PT ;  /* 0x000000100000720c */ /* 0x008fe40003f26070 */
[----:B------:R-:W-:Y:S02]  /*11430*/  ISETP.GE.AND.EX P2, PT, R5, R11, PT, P2 ;  /* 0x0000000b0500720c */ /* 0x000fe40003f46320 */
        /* <DEDUP_REMOVED lines=11> */
[----:B------:R-:W-:Y:S05]  /*114f0*/  BSYNC.RECONVERGENT B1 ;  /* 0x0000000000017941 */ /* 0x000fea0003800200 */
.L_x_2526:
[----:B------:R-:W-:Y:S05]  /*11500*/  BRA `(.L_x_2525) ;  /* 0x00000000007c7947 */ /* 0x000fea0003800000 */
.L_x_2524:
        /* <DEDUP_REMOVED lines=9> */
.L_x_2528:
[----:B------:R-:W-:-:S04]  /*115a0*/  IMAD.IADD R10, R12, 0x1, R15 ;  /* 0x000000010c0a7824 */ /* 0x000fc800078e020f */
[----:B-1----:R-:W-:-:S04]  /*115b0*/  IMAD R19, R10, R21, R13 ;  /* 0x000000150a137224 */ /* 0x002fc800078e020d */
[----:B--2---:R-:W-:-:S05]  /*115c0*/  IMAD.WIDE.U32 R18, R19, 0x10, R8 ;  /* 0x0000001013127825 */ /* 0x004fca00078e0008 */
[----:B------:R-:W2:Y:S04]  /*115d0*/  LDG.E.64 R10, desc[UR36][R18.64] ;  /* 0x00000024120a7981 */ /* 0x000ea8000c1e1b00 */
[----:B------:R-:W4:Y:S01]  /*115e0*/  LDG.E.64 R16, desc[UR36][R18.64+0x8] ;  /* 0x0000082412107981 */ /* 0x000f22000c1e1b00 */
[----:B---3--:R-:W-:Y:S01]  /*115f0*/  IMAD.IADD R15, R22, 0x1, R15 ;  /* 0x00000001160f7824 */ /* 0x008fe200078e020f */
[CC--:B--2---:R-:W-:Y:S02]  /*11600*/  ISETP.NE.U32.AND P3, PT, R4.reuse, R10.reuse, PT ;  /* 0x0000000a0400720c */ /* 0x0c4fe40003f65070 */
[----:B------:R-:W-:Y:S02]  /*11610*/  ISETP.GE.U32.AND P2, PT, R4, R10, PT ;  /* 0x0000000a0400720c */ /* 0x000fe40003f46070 */
[----:B------:R-:W-:-:S02]  /*11620*/  ISETP.NE.AND.EX P3, PT, R5, R11, PT, P3 ;  /* 0x0000000b0500720c */ /* 0x000fc40003f65330 */
[----:B----4-:R-:W-:Y:S02]  /*11630*/  ISETP.GE.U32.AND P1, PT, R0, R16, PT ;  /* 0x000000100000720c */ /* 0x010fe40003f26070 */
        /* <DEDUP_REMOVED lines=12> */
.L_x_2525:
[----:B------:R-:W-:Y:S05]  /*11700*/  BSYNC.RECONVERGENT B0 ;  /* 0x0000000000007941 */ /* 0x000fea0003800200 */
.L_x_2523:
[----:B------:R-:W0:Y:S01]  /*11710*/  LDCU UR5, c[0x0][0x360] ;  /* 0x00006c00ff0577ac */ /* 0x000e220008000800 */
[----:B------:R-:W-:Y:S01]  /*11720*/  IMAD.MOV.U32 R8, RZ, RZ, R4 ;  /* 0x000000ffff087224 */ /* 0x000fe200078e0004 */
[----:B------:R-:W-:Y:S01]  /*11730*/  MOV R9, R5 ;  /* 0x0000000500097202 */ /* 0x000fe20000000f00 */
[----:B------:R-:W-:Y:S01]  /*11740*/  IMAD.MOV.U32 R10, RZ, RZ, R0 ;  /* 0x000000ffff0a7224 */ /* 0x000fe200078e0000 */
[----:B------:R-:W-:Y:S01]  /*11750*/  UIADD3 UR7, UPT, UPT, UR7, 0x10, URZ ;  /* 0x0000001007077890 */ /* 0x000fe2000fffe0ff */
[----:B------:R-:W-:Y:S01]  /*11760*/  IMAD.MOV.U32 R11, RZ, RZ, R3 ;  /* 0x000000ffff0b7224 */ /* 0x000fe200078e0003 */
[----:B------:R-:W1:Y:S02]  /*11770*/  LDCU UR6, c[0x0][0x364] ;  /* 0x00006c80ff0677ac */ /* 0x000e640008000800 */
[----:B------:R-:W-:Y:S01]  /*11780*/  ULEA UR8, UR8, UR7, 0x18 ;  /* 0x0000000708087291 */ /* 0x000fe2000f8ec0ff */
[----:B0-----:R-:W-:-:S05]  /*11790*/  IMAD R12, R14, UR5, R13 ;  /* 0x000000050e0c7c24 */ /* 0x001fca000f8e020d */
[----:B------:R-:W-:Y:S01]  /*117a0*/  LEA R12, R12, UR8, 0x4 ;  /* 0x000000080c0c7c11 */ /* 0x000fe2000f8e20ff */
[----:B-1----:R-:W-:-:S04]  /*117b0*/  UISETP.GE.U32.AND UP1, UPT, UR6, 0x2, UPT ;  /* 0x000000020600788c */ /* 0x002fc8000bf26070 */
[----:B------:R0:W-:Y:S05]  /*117c0*/  STS.128 [R12], R8 ;  /* 0x000000080c007388 */ /* 0x0001ea0000000c00 */
[----:B------:R-:W-:Y:S05]  /*117d0*/  BRA.U !UP1, `(.L_x_2529) ;  /* 0x0000000109887547 */ /* 0x000fea000b800000 */
[----:B------:R-:W-:-:S05]  /*117e0*/  UMOV UR4, UR6 ;  /* 0x0000000600047c82 */ /* 0x000fca0008000000 */
.L_x_2532:
[----:B------:R-:W-:Y:S01]  /*117f0*/  USHF.R.U32.HI UR7, URZ, 0x1, UR4 ;  /* 0x00000001ff077899 */ /* 0x000fe20008011604 */
[----:B------:R-:W-:Y:S05]  /*11800*/  BAR.SYNC.DEFER_BLOCKING 0x0 ;  /* 0x0000000000007b1d */ /* 0x000fea0000010000 */
[----:B0-----:R-:W-:Y:S01]  /*11810*/  VIADD R8, R14, UR7 ;  /* 0x000000070e087c36 */ /* 0x001fe20008000000 */
[----:B------:R-:W-:Y:S04]  /*11820*/  BSSY.RECONVERGENT B0, `(.L_x_2530) ;  /* 0x000001a000007945 */ /* 0x000fe80003800200 */
[----:B------:R-:W-:-:S04]  /*11830*/  ISETP.GE.U32.AND P1, PT, R8, UR6, PT ;  /* 0x0000000608007c0c */ /* 0x000fc8000bf26070 */
[----:B------:R-:W-:-:S13]  /*11840*/  ISETP.GE.U32.OR P1, PT, R14, UR7, P1 ;  /* 0x000000070e007c0c */ /* 0x000fda0008f26470 */
[----:B------:R-:W-:Y:S05]  /*11850*/  @P1 BRA `(.L_x_2531) ;  /* 0x0000000000581947 */ /* 0x000fea0003800000 */
[----:B------:R-:W-:-:S05]  /*11860*/  IMAD R8, R8, UR5, R13 ;  /* 0x0000000508087c24 */ /* 0x000fca000f8e020d */
[----:B------:R-:W-:-:S06]  /*11870*/  LEA R8, R8, UR8, 0x4 ;  /* 0x0000000808087c11 */ /* 0x000fcc000f8e20ff */
[----:B------:R-:W0:Y:S02]  /*11880*/  LDS.128 R8, [R8] ;  /* 0x0000000008087984 */ /* 0x000e240000000c00 */
[CC--:B0-----:R-:W-:Y:S02]  /*11890*/  ISETP.NE.U32.AND P3, PT, R4.reuse, R8.reuse, PT ;  /* 0x000000080400720c */ /* 0x0c1fe40003f65070 */
[----:B------:R-:W-:Y:S02]  /*118a0*/  ISETP.GE.U32.AND P2, PT, R4, R8, PT ;  /* 0x000000080400720c */ /* 0x000fe40003f46070 */
[CC--:B------:R-:W-:Y:S02]  /*118b0*/  ISETP.NE.AND.EX P3, PT, R5.reuse, R9.reuse, PT, P3 ;  /* 0x000000090500720c */ /* 0x0c0fe40003f65330 */
        /* <DEDUP_REMOVED lines=12> */
[----:B------:R-:W-:Y:S02]  /*11980*/  IMAD.MOV.U32 R10, RZ, RZ, R0 ;  /* 0x000000ffff0a7224 */ /* 0x000fe400078e0000 */
[----:B------:R-:W-:Y:S01]  /*11990*/  IMAD.MOV.U32 R11, RZ, RZ, R3 ;  /* 0x000000ffff0b7224 */ /* 0x000fe200078e0003 */
[----:B------:R-:W-:-:S05]  /*119a0*/  MOV R8, R4 ;  /* 0x0000000400087202 */ /* 0x000fca0000000f00 */
[----:B------:R0:W-:Y:S02]  /*119b0*/  STS.128 [R12], R8 ;  /* 0x000000080c007388 */ /* 0x0001e40000000c00 */
.L_x_2531:
[----:B------:R-:W-:Y:S05]  /*119c0*/  BSYNC.RECONVERGENT B0 ;  /* 0x0000000000007941 */ /* 0x000fea0003800200 */
.L_x_2530:
[----:B------:R-:W-:-:S03]  /*119d0*/  UISETP.GT.U32.AND UP1, UPT, UR4, 0x3, UPT ;  /* 0x000000030400788c */ /* 0x000fc6000bf24070 */
[----:B------:R-:W-:-:S06]  /*119e0*/  UMOV UR4, UR7 ;  /* 0x0000000700047c82 */ /* 0x000fcc0008000000 */
[----:B------:R-:W-:Y:S05]  /*119f0*/  BRA.U UP1, `(.L_x_2532) ;  /* 0xfffffffd017c7547 */ /* 0x000fea000b83ffff */
.L_x_2529:
[----:B------:R-:W1:Y:S02]  /*11a00*/  LDCU UR4, c[0x0][0x3b0] ;  /* 0x00007600ff0477ac */ /* 0x000e640008000800 */
[----:B-1----:R-:W-:-:S09]  /*11a10*/  UISETP.NE.AND UP1, UPT, UR4, URZ, UPT ;  /* 0x000000ff0400728c */ /* 0x002fd2000bf25270 */
[----:B------:R-:W-:Y:S05]  /*11a20*/  BRA.U !UP1, `(.L_x_2533) ;  /* 0x0000000509147547 */ /* 0x000fea000b800000 */
[----:B------:R-:W-:Y:S02]  /*11a30*/  UISETP.GE.U32.AND UP1, UPT, UR5, 0x21, UPT ;  /* 0x000000210500788c */ /* 0x000fe4000bf26070 */
[----:B------:R-:W-:-:S07]  /*11a40*/  UMOV UR4, UR5 ;  /* 0x0000000500047c82 */ /* 0x000fce0008000000 */
[----:B------:R-:W-:Y:S05]  /*11a50*/  BRA.U !UP1, `(.L_x_2534) ;  /* 0x0000000109a47547 */ /* 0x000fea000b800000 */
[----:B0-----:R-:W-:Y:S01]  /*11a60*/  MOV R8, R4 ;  /* 0x0000000400087202 */ /* 0x001fe20000000f00 */
[----:B------:R-:W-:Y:S01]  /*11a70*/  IMAD.MOV.U32 R9, RZ, RZ, R5 ;  /* 0x000000ffff097224 */ /* 0x000fe200078e0005 */
[----:B------:R-:W-:Y:S01]  /*11a80*/  UISETP.GE.U32.AND UP1, UPT, UR5, 0x40, UPT ;  /* 0x000000400500788c */ /* 0x000fe2000bf26070 */
[----:B------:R-:W-:Y:S01]  /*11a90*/  IMAD.MOV.U32 R10, RZ, RZ, R0 ;  /* 0x000000ffff0a7224 */ /* 0x000fe200078e0000 */
[----:B------:R-:W-:Y:S01]  /*11aa0*/  UMOV UR4, 0x20 ;  /* 0x0000002000047882 */ /* 0x000fe20000000000 */
[----:B------:R-:W-:-:S05]  /*11ab0*/  IMAD.MOV.U32 R11, RZ, RZ, R3 ;  /* 0x000000ffff0b7224 */ /* 0x000fca00078e0003 */
[----:B------:R1:W-:Y:S01]  /*11ac0*/  STS.128 [R12], R8 ;  /* 0x000000080c007388 */ /* 0x0003e20000000c00 */
[----:B------:R-:W-:Y:S05]  /*11ad0*/  BRA.U !UP1, `(.L_x_2534) ;  /* 0x0000000109847547 */ /* 0x000fea000b800000 */
[----:B-1----:R-:W-:-:S07]  /*11ae0*/  MOV R8, UR5 ;  /* 0x0000000500087c02 */ /* 0x002fce0008000f00 */
.L_x_2537:
        /* <DEDUP_REMOVED lines=8> */
[----:B------:R-:W-:-:S06]  /*11b70*/  IMAD R8, R16, 0x10, R12 ;  /* 0x0000001010087824 */ /* 0x000fcc00078e020c */
        /* <DEDUP_REMOVED lines=20> */
.L_x_2536:
[----:B------:R-:W-:Y:S05]  /*11cc0*/  BSYNC.RECONVERGENT B0 ;  /* 0x0000000000007941 */ /* 0x000fea0003800200 */
.L_x_2535:
[----:B0-----:R-:W-:Y:S01]  /*11cd0*/  IMAD.MOV.U32 R8, RZ, RZ, R16 ;  /* 0x000000ffff087224 */ /* 0x001fe200078e0010 */
[----:B------:R-:W-:Y:S06]  /*11ce0*/  @P4 BRA `(.L_x_2537) ;  /* 0xfffffffc00804947 */ /* 0x000fec000383ffff */
.L_x_2534:
[----:B------:R-:W-:Y:S01]  /*11cf0*/  BAR.SYNC.DEFER_BLOCKING 0x0 ;  /* 0x0000000000007b1d */ /* 0x000fe20000010000 */
[----:B------:R-:W-:-:S09]  /*11d00*/  UISETP.GE.U32.AND UP1, UPT, UR4, 0x2, UPT ;  /* 0x000000020400788c */ /* 0x000fd2000bf26070 */
[----:B------:R-:W-:Y:S05]  /*11d10*/  BRA.U !UP1, `(.L_x_2533) ;  /* 0x0000000109587547 */ /* 0x000fea000b800000 */
[----:B01----:R-:W-:-:S07]  /*11d20*/  HFMA2 R8, -RZ, RZ, 0, 5.9604644775390625e-08 ;  /* 0x00000001ff087431 */ /* 0x003fce00000001ff */
.L_x_2538:
[----:B------:R-:W0:Y:S04]  /*11d30*/  SHFL.DOWN PT, R9, R4, R8, 0x1f ;  /* 0x08001f0804097589 */ /* 0x000e2800000e0000 */
[----:B------:R-:W1:Y:S04]  /*11d40*/  SHFL.DOWN PT, R10, R5, R8, 0x1f ;  /* 0x08001f08050a7589 */ /* 0x000e6800000e0000 */
[----:B------:R-:W2:Y:S04]  /*11d50*/  SHFL.DOWN PT, R11, R0, R8, 0x1f ;  /* 0x08001f08000b7589 */ /* 0x000ea800000e0000 */
[----:B------:R3:W4:Y:S02]  /*11d60*/  SHFL.DOWN PT, R12, R3, R8, 0x1f ;  /* 0x08001f08030c7589 */ /* 0x00072400000e0000 */
[----:B---3--:R-:W-:Y:S01]  /*11d70*/  IMAD.SHL.U32 R8, R8, 0x2, RZ ;  /* 0x0000000208087824 */ /* 0x008fe200078e00ff */
[----:B0-----:R-:W-:-:S02]  /*11d80*/  ISETP.NE.U32.AND P3, PT, R4, R9, PT ;  /* 0x000000090400720c */ /* 0x001fc40003f65070 */
[----:B------:R-:W-:Y:S02]  /*11d90*/  ISETP.GE.U32.AND P2, PT, R4, R9, PT ;  /* 0x000000090400720c */ /* 0x000fe40003f46070 */
[CC--:B-1----:R-:W-:Y:S02]  /*11da0*/  ISETP.NE.AND.EX P3, PT, R5.reuse, R10.reuse, PT, P3 ;  /* 0x0000000a0500720c */ /* 0x0c2fe40003f65330 */
[----:B------:R-:W-:Y:S02]  /*11db0*/  ISETP.GE.AND.EX P2, PT, R5, R10, PT, P2 ;  /* 0x0000000a0500720c */ /* 0x000fe40003f46320 */
[----:B--2---:R-:W-:Y:S02]  /*11dc0*/  ISETP.GE.U32.AND P1, PT, R0, R11, PT ;  /* 0x0000000b0000720c */ /* 0x004fe40003f26070 */
[----:B------:R-:W-:Y:S02]  /*11dd0*/  SEL R13, RZ, 0xffffffff, !P2 ;  /* 0xffffffffff0d7807 */ /* 0x000fe40005000000 */
[----:B----4-:R-:W-:-:S02]  /*11de0*/  ISETP.GE.AND.EX P1, PT, R3, R12, PT, P1 ;  /* 0x0000000c0300720c */ /* 0x010fc40003f26310 */
        /* <DEDUP_REMOVED lines=9> */
.L_x_2533:
        /* <DEDUP_REMOVED lines=12> */
[----:B01----:R-:W-:Y:S02]  /*11f40*/  HFMA2 R8, -RZ, RZ, 0, 4.3690204620361328125e-05 ;  /* 0x000002ddff087431 */ /* 0x003fe400000001ff */
[----:B------:R-:W-:Y:S01]  /*11f50*/  IMAD.MOV.U32 R12, RZ, RZ, 0x1 ;  /* 0x00000001ff0c7424 */ /* 0x000fe200078e00ff */
[----:B------:R0:W1:Y:S01]  /*11f60*/  LDC.64 R14, c[0x4][R0] ;  /* 0x01000000000e7b82 */ /* 0x0000620000000a00 */
[----:B------:R-:W3:Y:S01]  /*11f70*/  LDCU.64 UR6, c[0x4][0x3c0] ;  /* 0x01007800ff0677ac */ /* 0x000ee20008000a00 */
[----:B------:R-:W-:Y:S01]  /*11f80*/  IMAD.MOV.U32 R13, RZ, RZ, RZ ;  /* 0x000000ffff0d7224 */ /* 0x000fe200078e00ff */
[----:B------:R-:W4:Y:S01]  /*11f90*/  LDCU.64 UR8, c[0x4][0x1d8] ;  /* 0x01003b00ff0877ac */ /* 0x000f220008000a00 */
[----:B--2---:R-:W-:Y:S02]  /*11fa0*/  IMAD.U32 R4, RZ, RZ, UR4 ;  /* 0x00000004ff047e24 */ /* 0x004fe4000f8e00ff */
[----:B------:R-:W-:Y:S01]  /*11fb0*/  IMAD.U32 R5, RZ, RZ, UR5 ;  /* 0x00000005ff057e24 */ /* 0x000fe2000f8e00ff */
[----:B---3--:R-:W-:Y:S01]  /*11fc0*/  MOV R6, UR6 ;  /* 0x0000000600067c02 */ /* 0x008fe20008000f00 */
[----:B------:R-:W-:-:S02]  /*11fd0*/  IMAD.U32 R7, RZ, RZ, UR7 ;  /* 0x00000007ff077e24 */ /* 0x000fc4000f8e00ff */
[----:B----4-:R-:W-:Y:S02]  /*11fe0*/  IMAD.U32 R10, RZ, RZ, UR8 ;  /* 0x00000008ff0a7e24 */ /* 0x010fe4000f8e00ff */
[----:B0-----:R-:W-:-:S07]  /*11ff0*/  IMAD.U32 R11, RZ, RZ, UR9 ;  /* 0x00000009ff0b7e24 */ /* 0x001fce000f8e00ff */
[----:B------:R-:W-:-:S07]  /*12000*/  LEPC R20, `(.L_x_2541) ;  /* 0x000000001014794e */ /* 0x000fce0000000000 */
[----:B-1----:R-:W-:Y:S05]  /*12010*/  CALL.ABS.NOINC R14 ;  /* 0x000000000e007343 */ /* 0x002fea0003c00000 */
.L_x_2541:
[----:B------:R-:W-:-:S07]  /*12020*/  CS2R R16, SRZ ;  /* 0x0000000000107805 */ /* 0x000fce000001ff00 */
.L_x_2540:
        /* <DEDUP_REMOVED lines=8> */
[----:B01----:R-:W-:Y:S02]  /*120b0*/  IMAD.MOV.U32 R8, RZ, RZ, 0x2ef ;  /* 0x000002efff087424 */ /* 0x003fe400078e00ff */
[----:B------:R-:W-:Y:S01]  /*120c0*/  IMAD.MOV.U32 R12, RZ, RZ, 0x1 ;  /* 0x00000001ff0c7424 */ /* 0x000fe200078e00ff */
[----:B------:R-:W0:Y:S01]  /*120d0*/  LDCU.64 UR8, c[0x4][0x3c0] ;  /* 0x01007800ff0877ac */ /* 0x000e220008000a00 */
[----:B------:R-:W1:Y:S01]  /*120e0*/  LDC.64 R14, c[0x4][R14] ;  /* 0x010000000e0e7b82 */ /* 0x000e620000000a00 */
[----:B------:R-:W-:Y:S01]  /*120f0*/  IMAD.MOV.U32 R13, RZ, RZ, RZ ;  /* 0x000000ffff0d7224 */ /* 0x000fe200078e00ff */
[----:B------:R-:W3:Y:S01]  /*12100*/  LDCU.64 UR6, c[0x4][0x1b0] ;  /* 0x01003600ff0677ac */ /* 0x000ee20008000a00 */
[----:B--2---:R-:W-:Y:S01]  /*12110*/  IMAD.U32 R4, RZ, RZ, UR4 ;  /* 0x00000004ff047e24 */ /* 0x004fe2000f8e00ff */
[----:B------:R-:W-:Y:S01]  /*12120*/  MOV R5, UR5 ;  /* 0x0000000500057c02 */ /* 0x000fe20008000f00 */
[----:B0-----:R-:W-:-:S02]  /*12130*/  IMAD.U32 R6, RZ, RZ, UR8 ;  /* 0x00000008ff067e24 */ /* 0x001fc4000f8e00ff */
[----:B------:R-:W-:Y:S02]  /*12140*/  IMAD.U32 R7, RZ, RZ, UR9 ;  /* 0x00000009ff077e24 */ /* 0x000fe4000f8e00ff */
[----:B---3--:R-:W-:Y:S01]  /*12150*/  IMAD.U32 R10, RZ, RZ, UR6 ;  /* 0x00000006ff0a7e24 */ /* 0x008fe2000f8e00ff */
[----:B------:R-:W-:-:S07]  /*12160*/  MOV R11, UR7 ;  /* 0x00000007000b7c02 */ /* 0x000fce0008000f00 */
[----:B------:R-:W-:-:S07]  /*12170*/  LEPC R20, `(.L_x_2543) ;  /* 0x000000001014794e */ /* 0x000fce0000000000 */
[----:B-1----:R-:W-:Y:S05]  /*12180*/  CALL.ABS.NOINC R14 ;  /* 0x000000000e007343 */ /* 0x002fea0003c00000 */
.L_x_2543:
[----:B------:R-:W2:Y:S02]  /*12190*/  LDCU.64 UR4, c[0x0][0x770] ;  /* 0x0000ee00ff0477ac */ /* 0x000ea40008000a00 */
[----:B--2---:R-:W-:-:S04]  /*121a0*/  IADD3 R2, P0, PT, R2, UR4, RZ ;  /* 0x0000000402027c10 */ /* 0x004fc8000ff1e0ff */
[----:B------:R-:W-:-:S05]  /*121b0*/  IADD3.X R3, PT, PT, RZ, UR5, RZ, P0, !PT ;  /* 0x00000005ff037c10 */ /* 0x000fca00087fe4ff */
[----:B------:R-:W-:Y:S01]  /*121c0*/  STG.E.64 desc[UR36][R2.64], R16 ;  /* 0x0000001002007986 */ /* 0x000fe2000c101b24 */
[----:B------:R-:W-:Y:S05]  /*121d0*/  EXIT ;  /* 0x000000000000794d */ /* 0x000fea0003800000 */
.L_x_2542:
[----:B------:R-:W-:Y:S01]  /*121e0*/  MOV R0, 0x0 ;  /* 0x0000000000007802 */ /* 0x000fe20000000f00 */
[----:B------:R-:W2:Y:S01]  /*121f0*/  LDCU.64 UR6, c[0x4][0x3c8] ;  /* 0x01007900ff0677ac */ /* 0x000ea20008000a00 */
[----:B01----:R-:W-:Y:S02]  /*12200*/  HFMA2 R12, -RZ, RZ, 0, 5.9604644775390625e-08 ;  /* 0x00000001ff0c7431 */ /* 0x003fe400000001ff */
[----:B------:R-:W-:Y:S01]  /*12210*/  IMAD.MOV.U32 R8, RZ, RZ, 0x2e9 ;  /* 0x000002e9ff087424 */ /* 0x000fe200078e00ff */
[----:B------:R0:W1:Y:S01]  /*12220*/  LDC.64 R2, c[0x4][R0] ;  /* 0x0100000000027b82 */ /* 0x0000620000000a00 */
        /* <DEDUP_REMOVED lines=11> */
.L_x_2544:
[----:B------:R-:W-:Y:S05]  /*122e0*/  EXIT ;  /* 0x000000000000794d */ /* 0x000fea0003800000 */
.L_x_2539:
[----:B------:R-:W2:Y:S02]  /*122f0*/  LDCU.U8 UR4, c[0x0][0x7a1] ;  /* 0x0000f420ff0477ac */ /* 0x000ea40008000000 */
[----:B--2---:R-:W-:Y:S01]  /*12300*/  UISETP.NE.AND UP0, UPT, UR4, URZ, UPT ;  /* 0x000000ff0400728c */ /* 0x004fe2000bf05270 */
[----:B------:R-:W-:Y:S10]  /*12310*/  BRA.U !UP1, `(.L_x_2545) ;  /* 0x0000000109407547 */ /* 0x000ff4000b800000 */
[----:B01----:R-:W2:Y:S04]  /*12320*/  LDG.E.64 R8, desc[UR36][R6.64] ;  /* 0x0000002406087981 */ /* 0x003ea8000c1e1b00 */
[----:B------:R-:W3:Y:S01]  /*12330*/  LDG.E.64 R10, desc[UR36][R6.64+0x8] ;  /* 0x00000824060a7981 */ /* 0x000ee2000c1e1b00 */
[CC--:B--2---:R-:W-:Y:S02]  /*12340*/  ISETP.NE.U32.AND P2, PT, R8.reuse, R4.reuse, PT ;  /* 0x000000040800720c */ /* 0x0c4fe40003f45070 */
[----:B------:R-:W-:Y:S02]  /*12350*/  ISETP.GE.U32.AND P1, PT, R8, R4, PT ;  /* 0x000000040800720c */ /* 0x000fe40003f26070 */
[----:B------:R-:W-:Y:S02]  /*12360*/  ISETP.NE.AND.EX P2, PT, R9, R5, PT, P2 ;  /* 0x000000050900720c */ /* 0x000fe40003f45320 */
[----:B---3--:R-:W-:-:S02]  /*12370*/  ISETP.GE.U32.AND P0, PT, R10, R16, PT ;  /* 0x000000100a00720c */ /* 0x008fc40003f06070 */
[----:B------:R-:W-:Y:S02]  /*12380*/  ISETP.GE.AND.EX P1, PT, R9, R5, PT, P1 ;  /* 0x000000050900720c */ /* 0x000fe40003f26310 */
        /* <DEDUP_REMOVED lines=8> */
[----:B------:R-:W-:-:S07]  /*12410*/  SEL R17, R17, R11, !P0 ;  /* 0x0000000b11117207 */ /* 0x000fce0004000000 */
.L_x_2545:
        /* <DEDUP_REMOVED lines=8> */
[----:B------:R-:W0:Y:S01]  /*124a0*/  LDCU.64 UR6, c[0x4][0x3c0] ;  /* 0x01007800ff0677ac */ /* 0x000e220008000a00 */
[----:B------:R-:W1:Y:S01]  /*124b0*/  LDC.64 R14, c[0x4][R14] ;  /* 0x010000000e0e7b82 */ /* 0x000e620000000a00 */
[----:B------:R-:W-:Y:S01]  /*124c0*/  IMAD.MOV.U32 R13, RZ, RZ, RZ ;  /* 0x000000ffff0d7224 */ /* 0x000fe200078e00ff */
[----:B------:R-:W3:Y:S01]  /*124d0*/  LDCU.64 UR8, c[0x4][0x1b0] ;  /* 0x01003600ff0877ac */ /* 0x000ee20008000a00 */
[----:B--2---:R-:W-:Y:S02]  /*124e0*/  IMAD.U32 R4, RZ, RZ, UR4 ;  /* 0x00000004ff047e24 */ /* 0x004fe4000f8e00ff */
[----:B------:R-:W-:Y:S01]  /*124f0*/  IMAD.U32 R5, RZ, RZ, UR5 ;  /* 0x00000005ff057e24 */ /* 0x000fe2000f8e00ff */
[----:B0-----:R-:W-:Y:S01]  /*12500*/  MOV R6, UR6 ;  /* 0x0000000600067c02 */ /* 0x001fe20008000f00 */
[----:B------:R-:W-:-:S02]  /*12510*/  IMAD.U32 R7, RZ, RZ, UR7 ;  /* 0x00000007ff077e24 */ /* 0x000fc4000f8e00ff */
[----:B---3--:R-:W-:Y:S02]  /*12520*/  IMAD.U32 R10, RZ, RZ, UR8 ;  /* 0x00000008ff0a7e24 */ /* 0x008fe4000f8e00ff */
[----:B------:R-:W-:-:S07]  /*12530*/  IMAD.U32 R11, RZ, RZ, UR9 ;  /* 0x00000009ff0b7e24 */ /* 0x000fce000f8e00ff */
[----:B------:R-:W-:-:S07]  /*12540*/  LEPC R20, `(.L_x_2547) ;  /* 0x000000001014794e */ /* 0x000fce0000000000 */
[----:B-1----:R-:W-:Y:S05]  /*12550*/  CALL.ABS.NOINC R14 ;  /* 0x000000000e007343 */ /* 0x002fea0003c00000 */
.L_x_2547:
[----:B------:R-:W2:Y:S02]  /*12560*/  LDCU.64 UR4, c[0x0][0x770] ;  /* 0x0000ee00ff0477ac */ /* 0x000ea40008000a00 */
[----:B--2---:R-:W-:-:S05]  /*12570*/  IADD3 R2, P0, PT, R2, UR4, RZ ;  /* 0x0000000402027c10 */ /* 0x004fca000ff1e0ff */
[----:B------:R-:W-:-:S05]  /*12580*/  IMAD.X R3, RZ, RZ, UR5, P0 ;  /* 0x00000005ff037e24 */ /* 0x000fca00080e06ff */
[----:B------:R-:W-:Y:S01]  /*12590*/  STG.E.64 desc[UR36][R2.64], R16 ;  /* 0x0000001002007986 */ /* 0x000fe2000c101b24 */
[----:B------:R-:W-:Y:S05]  /*125a0*/  EXIT ;  /* 0x000000000000794d */ /* 0x000fea0003800000 */
.L_x_2546:
[----:B------:R-:W-:Y:S04]  /*125b0*/  STG.E.64 desc[UR36][R6.64], R4 ;  /* 0x0000000406007986 */ /* 0x000fe8000c101b24 */
[----:B------:R-:W-:Y:S01]  /*125c0*/  STG.E.64 desc[UR36][R6.64+0x8], R16 ;  /* 0x0000081006007986 */ /* 0x000fe2000c101b24 */
[----:B------:R-:W-:Y:S05]  /*125d0*/  EXIT ;  /* 0x000000000000794d */ /* 0x000fea0003800000 */
.L_x_2517:
[----:B------:R-:W2:Y:S01]  /*125e0*/  LDL.LU.64 R8, [R1+0x28] ;  /* 0x0000280001087983 */ /* 0x000ea20000300a00 */
[----:B------:R-:W2:Y:S02]  /*125f0*/  LDCU UR4, c[0x0][0x3a0] ;  /* 0x00007400ff0477ac */ /* 0x000ea40008000800 */
[----:B--2---:R-:W-:-:S13]  /*12600*/  ISETP.GE.AND P0, PT, R9, UR4, PT ;  /* 0x0000000409007c0c */ /* 0x004fda000bf06270 */
[----:B------:R-:W-:Y:S05]  /*12610*/  @P0 EXIT ;  /* 0x000000000000094d */ /* 0x000fea0003800000 */
[----:B------:R-:W0:Y:S01]  /*12620*/  LDCU UR4, c[0x0][0x3b0] ;  /* 0x00007600ff0477ac */ /* 0x000e220008000800 */
[----:B------:R-:W-:Y:S02]  /*12630*/  ISETP.NE.AND P1, PT, R13, RZ, PT ;  /* 0x000000ff0d00720c */ /* 0x000fe40003f25270 */
[----:B0-----:R-:W-:-:S13]  /*12640*/  ISETP.NE.AND P0, PT, RZ, UR4, PT ;  /* 0x00000004ff007c0c */ /* 0x001fda000bf05270 */
[----:B------:R-:W-:Y:S05]  /*12650*/  @P0 EXIT P1 ;  /* 0x000000000000094d */ /* 0x000fea0000800000 */
[----:B------:R-:W0:Y:S01]  /*12660*/  LDCU UR4, c[0x0][0x3b4] ;  /* 0x00007680ff0477ac */ /* 0x000e220008000800 */
[----:B---3--:R-:W-:Y:S02]  /*12670*/  ISETP.NE.AND P1, PT, R14, RZ, PT ;  /* 0x000000ff0e00720c */ /* 0x008fe40003f25270 */
[----:B0-----:R-:W-:-:S13]  /*12680*/  ISETP.NE.AND P0, PT, RZ, UR4, PT ;  /* 0x00000004ff007c0c */ /* 0x001fda000bf05270 */
[----:B------:R-:W-:Y:S05]  /*12690*/  @P0 EXIT P1 ;  /* 0x000000000000094d */ /* 0x000fea0000800000 */
[----:B------:R-:W0:Y:S01]  /*126a0*/  LDCU.U8 UR6, c[0x0][0x7a0] ;  /* 0x0000f400ff0677ac */ /* 0x000e220008000000 */
[----:B------:R-:W2:Y:S01]  /*126b0*/  LDCU.64 UR4, c[0x0][0x798] ;  /* 0x0000f300ff0477ac */ /* 0x000ea20008000a00 */
[----:B0-----:R-:W-:-:S04]  /*126c0*/  UISETP.NE.AND UP1, UPT, UR6, URZ, UPT ;  /* 0x000000ff0600728c */ /* 0x001fc8000bf25270 */
[----:B--2---:R-:W-:Y:S02]  /*126d0*/  USEL UR4, UR4, URZ, UP1 ;  /* 0x000000ff04047287 */ /* 0x004fe40008800000 */
[----:B------:R-:W-:-:S04]  /*126e0*/  USEL UR5, UR5, URZ, UP1 ;  /* 0x000000ff05057287 */ /* 0x000fc80008800000 */
[----:B------:R-:W-:-:S04]  /*126f0*/  IADD3 R25, P0, PT, R25, UR4, RZ ;  /* 0x0000000419197c10 */ /* 0x000fc8000ff1e0ff */
[----:B------:R-:W-:Y:S01]  /*12700*/  IADD3.X R17, PT, PT, R16, UR5, RZ, P0, !PT ;  /* 0x0000000510117c10 */ /* 0x000fe200087fe4ff */
[----:B------:R-:W-:Y:S08]  /*12710*/  BRA.U !UP0, `(.L_x_2548) ;  /* 0x0000000508007547 */ /* 0x000ff0000b800000 */
[----:B------:R-:W-:Y:S05]  /*12720*/  BRA.U !UP1, `(.L_x_2549) ;  /* 0x0000000109487547 */ /* 0x000fea000b800000 */
[----:B------:R-:W-:Y:S01]  /*12730*/  MOV R0, 0x0 ;  /* 0x0000000000007802 */ /* 0x000fe20000000f00 */
[----:B------:R-:W0:Y:S01]  /*12740*/  LDCU.64 UR4, c[0x4][0x3c8] ;  /* 0x01007900ff0477ac */ /* 0x000e220008000a00 */
[----:B------:R-:W-:Y:S02]  /*12750*/  HFMA2 R13, -RZ, RZ, 0, 0 ;  /* 0x00000000ff0d7431 */ /* 0x000fe400000001ff */
[----:B------:R-:W-:Y:S01]  /*12760*/  IMAD.MOV.U32 R8, RZ, RZ, 0x2dd ;  /* 0x000002ddff087424 */ /* 0x000fe200078e00ff */
[----:B------:R2:W3:Y:S01]  /*12770*/  LDC.64 R14, c[0x4][R0] ;  /* 0x01000000000e7b82 */ /* 0x0004e20000000a00 */
[----:B------:R-:W4:Y:S01]  /*12780*/  LDCU.64 UR6, c[0x4][0x3c0] ;  /* 0x01007800ff0677ac */ /* 0x000f220008000a00 */
[----:B-1----:R-:W-:Y:S01]  /*12790*/  IMAD.MOV.U32 R12, RZ, RZ, 0x1 ;  /* 0x00000001ff0c7424 */ /* 0x002fe200078e00ff */
[----:B------:R-:W1:Y:S01]  /*127a0*/  LDCU.64 UR8, c[0x4][0x1d8] ;  /* 0x01003b00ff0877ac */ /* 0x000e620008000a00 */
[----:B0-----:R-:W-:Y:S01]  /*127b0*/  MOV R4, UR4 ;  /* 0x0000000400047c02 */ /* 0x001fe20008000f00 */
[----:B------:R-:W-:-:S02]  /*127c0*/  IMAD.U32 R5, RZ, RZ, UR5 ;  /* 0x00000005ff057e24 */ /* 0x000fc4000f8e00ff */
[----:B----4-:R-:W-:Y:S02]  /*127d0*/  IMAD.U32 R6, RZ, RZ, UR6 ;  /* 0x00000006ff067e24 */ /* 0x010fe4000f8e00ff */
[----:B------:R-:W-:Y:S01]  /*127e0*/  IMAD.U32 R7, RZ, RZ, UR7 ;  /* 0x00000007ff077e24 */ /* 0x000fe2000f8e00ff */
[----:B-1----:R-:W-:Y:S01]  /*127f0*/  MOV R10, UR8 ;  /* 0x00000008000a7c02 */ /* 0x002fe20008000f00 */
[----:B--2---:R-:W-:-:S07]  /*12800*/  IMAD.U32 R11, RZ, RZ, UR9 ;  /* 0x00000009ff0b7e24 */ /* 0x004fce000f8e00ff */
[----:B------:R-:W-:-:S07]  /*12810*/  LEPC R20, `(.L_x_2550) ;  /* 0x000000001014794e */ /* 0x000fce0000000000 */
[----:B---3--:R-:W-:Y:S05]  /*12820*/  CALL.ABS.NOINC R14 ;  /* 0x000000000e007343 */ /* 0x008fea0003c00000 */
.L_x_2550:
[----:B------:R-:W-:Y:S02]  /*12830*/  IMAD.MOV.U32 R25, RZ, RZ, RZ ;  /* 0x000000ffff197224 */ /* 0x000fe400078e00ff */
[----:B------:R-:W-:-:S07]  /*12840*/  IMAD.MOV.U32 R17, RZ, RZ, RZ ;  /* 0x000000ffff117224 */ /* 0x000fce00078e00ff */
.L_x_2549:
[----:B------:R-:W0:Y:S01]  /*12850*/  LDCU.U8 UR4, c[0x0][0x7a1] ;  /* 0x0000f420ff0477ac */ /* 0x000e220008000000 */
        /* <DEDUP_REMOVED lines=10> */
[----:B------:R-:W2:Y:S01]  /*12900*/  LDCU.64 UR6, c[0x4][0x3c0] ;  /* 0x01007800ff0677ac */ /* 0x000ea20008000a00 */
[----:B------:R-:W3:Y:S01]  /*12910*/  LDC.64 R14, c[0x4][R14] ;  /* 0x010000000e0e7b82 */ /* 0x000ee20000000a00 */
[----:B-1----:R-:W-:Y:S01]  /*12920*/  IMAD.MOV.U32 R12, RZ, RZ, 0x1 ;  /* 0x00000001ff0c7424 */ /* 0x002fe200078e00ff */
[----:B------:R-:W1:Y:S01]  /*12930*/  LDCU.64 UR8, c[0x4][0x1b0] ;  /* 0x01003600ff0877ac */ /* 0x000e620008000a00 */
[----:B0-----:R-:W-:Y:S01]  /*12940*/  MOV R4, UR4 ;  /* 0x0000000400047c02 */ /* 0x001fe20008000f00 */
[----:B------:R-:W-:-:S02]  /*12950*/  IMAD.U32 R5, RZ, RZ, UR5 ;  /* 0x00000005ff057e24 */ /* 0x000fc4000f8e00ff */
[----:B--2---:R-:W-:Y:S02]  /*12960*/  IMAD.U32 R6, RZ, RZ, UR6 ;  /* 0x00000006ff067e24 */ /* 0x004fe4000f8e00ff */
[----:B------:R-:W-:Y:S01]  /*12970*/  IMAD.U32 R7, RZ, RZ, UR7 ;  /* 0x00000007ff077e24 */ /* 0x000fe2000f8e00ff */
[----:B-1----:R-:W-:Y:S01]  /*12980*/  MOV R10, UR8 ;  /* 0x00000008000a7c02 */ /* 0x002fe20008000f00 */
[----:B------:R-:W-:-:S07]  /*12990*/  IMAD.U32 R11, RZ, RZ, UR9 ;  /* 0x00000009ff0b7e24 */ /* 0x000fce000f8e00ff */
[----:B------:R-:W-:-:S07]  /*129a0*/  LEPC R20, `(.L_x_2552) ;  /* 0x000000001014794e */ /* 0x000fce0000000000 */
[----:B---3--:R-:W-:Y:S05]  /*129b0*/  CALL.ABS.NOINC R14 ;  /* 0x000000000e007343 */ /* 0x008fea0003c00000 */
.L_x_2552:
[----:B------:R-:W0:Y:S02]  /*129c0*/  LDCU.64 UR4, c[0x0][0x770] ;  /* 0x0000ee00ff0477ac */ /* 0x000e240008000a00 */
[----:B0-----:R-:W-:-:S05]  /*129d0*/  IADD3 R2, P0, PT, R2, UR4, RZ ;  /* 0x0000000402027c10 */ /* 0x001fca000ff1e0ff */
[----:B------:R-:W-:-:S05]  /*129e0*/  IMAD.X R3, RZ, RZ, UR5, P0 ;  /* 0x00000005ff037e24 */ /* 0x000fca00080e06ff */
[----:B------:R-:W-:Y:S01]  /*129f0*/  STG.E.64 desc[UR36][R2.64], R16 ;  /* 0x0000001002007986 */ /* 0x000fe2000c101b24 */
[----:B------:R-:W-:Y:S05]  /*12a00*/  EXIT ;  /* 0x000000000000794d */ /* 0x000fea0003800000 */
.L_x_2551:
[----:B------:R-:W-:Y:S01]  /*12a10*/  MOV R0, 0x0 ;  /* 0x0000000000007802 */ /* 0x000fe20000000f00 */
[----:B------:R-:W0:Y:S01]  /*12a20*/  LDCU.64 UR4, c[0x4][0x3c8] ;  /* 0x01007900ff0477ac */ /* 0x000e220008000a00 */
[----:B------:R-:W-:Y:S02]  /*12a30*/  HFMA2 R8, -RZ, RZ, 0, 4.4405460357666015625e-05 ;  /* 0x000002e9ff087431 */ /* 0x000fe400000001ff */
[----:B-1----:R-:W-:Y:S01]  /*12a40*/  IMAD.MOV.U32 R12, RZ, RZ, 0x1 ;  /* 0x00000001ff0c7424 */ /* 0x002fe200078e00ff */
[----:B------:R1:W2:Y:S01]  /*12a50*/  LDC.64 R2, c[0x4][R0] ;  /* 0x0100000000027b82 */ /* 0x0002a20000000a00 */
[----:B------:R-:W3:Y:S01]  /*12a60*/  LDCU.64 UR6, c[0x4][0x3c0] ;  /* 0x01007800ff0677ac */ /* 0x000ee20008000a00 */
[----:B------:R-:W-:Y:S01]  /*12a70*/  IMAD.MOV.U32 R13, RZ, RZ, RZ ;  /* 0x000000ffff0d7224 */ /* 0x000fe200078e00ff */
[----:B------:R-:W4:Y:S01]  /*12a80*/  LDCU.64 UR8, c[0x4][0x1b8] ;  /* 0x01003700ff0877ac */ /* 0x000f220008000a00 */
[----:B0-----:R-:W-:Y:S02]  /*12a90*/  IMAD.U32 R4, RZ, RZ, UR4 ;  /* 0x00000004ff047e24 */ /* 0x001fe4000f8e00ff */
[----:B------:R-:W-:Y:S01]  /*12aa0*/  IMAD.U32 R5, RZ, RZ, UR5 ;  /* 0x00000005ff057e24 */ /* 0x000fe2000f8e00ff */
[----:B---3--:R-:W-:Y:S01]  /*12ab0*/  MOV R6, UR6 ;  /* 0x0000000600067c02 */ /* 0x008fe20008000f00 */
[----:B------:R-:W-:-:S02]  /*12ac0*/  IMAD.U32 R7, RZ, RZ, UR7 ;  /* 0x00000007ff077e24 */ /* 0x000fc4000f8e00ff */
[----:B----4-:R-:W-:Y:S02]  /*12ad0*/  IMAD.U32 R10, RZ, RZ, UR8 ;  /* 0x00000008ff0a7e24 */ /* 0x010fe4000f8e00ff */
[----:B-1----:R-:W-:-:S07]  /*12ae0*/  IMAD.U32 R11, RZ, RZ, UR9 ;  /* 0x00000009ff0b7e24 */ /* 0x002fce000f8e00ff */
[----:B------:R-:W-:-:S07]  /*12af0*/  LEPC R20, `(.L_x_2553) ;  /* 0x000000001014794e */ /* 0x000fce0000000000 */
[----:B--2---:R-:W-:Y:S05]  /*12b00*/  CALL.ABS.NOINC R2 ;  /* 0x0000000002007343 */ /* 0x004fea0003c00000 */
.L_x_2553:
[----:B------:R-:W-:Y:S05]  /*12b10*/  EXIT ;  /* 0x000000000000794d */ /* 0x000fea0003800000 */
.L_x_2548:
[----:B------:R-:W0:Y:S02]  /*12b20*/  LDCU.U8 UR4, c[0x0][0x7a1] ;  /* 0x0000f420ff0477ac */ /* 0x000e240008000000 */
[----:B0-----:R-:W-:Y:S01]  /*12b30*/  UISETP.NE.AND UP0, UPT, UR4, URZ, UPT ;  /* 0x000000ff0400728c */ /* 0x001fe2000bf05270 */
[----:B------:R-:W-:Y:S10]  /*12b40*/  BRA.U !UP1, `(.L_x_2554) ;  /* 0x0000000109407547 */ /* 0x000ff4000b800000 */
[----:B------:R-:W2:Y:S04]  /*12b50*/  LDG.E.64 R8, desc[UR36][R6.64] ;  /* 0x0000002406087981 */ /* 0x000ea8000c1e1b00 */
[----:B-1----:R-:W3:Y:S01]  /*12b60*/  LDG.E.64 R10, desc[UR36][R6.64+0x8] ;  /* 0x00000824060a7981 */ /* 0x002ee2000c1e1b00 */
        /* <DEDUP_REMOVED lines=14> */
.L_x_2554:
[----:B------:R-:W-:Y:S01]  /*12c50*/  IMAD.MOV.U32 R5, RZ, RZ, R3 ;  /* 0x000000ffff057224 */ /* 0x000fe200078e0003 */
[----:B------:R-:W-:Y:S01]  /*12c60*/  MOV R16, R25 ;  /* 0x0000001900107202 */ /* 0x000fe20000000f00 */
[----:B------:R-:W-:Y:S06]  /*12c70*/  BRA.U !UP0, `(.L_x_2555) ;  /* 0x0000000108607547 */ /* 0x000fec000b800000 */
[----:B------:R-:W0:Y:S02]  /*12c80*/  LDCU UR4, c[0x0][0x7a4] ;  /* 0x0000f480ff0477ac */ /* 0x000e240008000800 */
[----:B0-----:R-:W-:-:S09]  /*12c90*/  UISETP.NE.AND UP0, UPT, UR4, 0x1, UPT ;  /* 0x000000010400788c */ /* 0x001fd2000bf05270 */
[----:B------:R-:W-:Y:S05]  /*12ca0*/  BRA.U !UP0, `(.L_x_2556) ;  /* 0x0000000108407547 */ /* 0x000fea000b800000 */
[----:B------:R-:W-:Y:S01]  /*12cb0*/  MOV R14, 0x0 ;  /* 0x00000000000e7802 */ /* 0x000fe20000000f00 */
[----:B------:R-:W0:Y:S01]  /*12cc0*/  LDCU.64 UR4, c[0x4][0x3d8] ;  /* 0x01007b00ff0477ac */ /* 0x000e220008000a00 */
[----:B-1----:R-:W-:Y:S02]  /*12cd0*/  HFMA2 R12, -RZ, RZ, 0, 5.9604644775390625e-08 ;  /* 0x00000001ff0c7431 */ /* 0x002fe400000001ff */
[----:B------:R-:W-:Y:S01]  /*12ce0*/  IMAD.MOV.U32 R8, RZ, RZ, 0x2ef ;  /* 0x000002efff087424 */ /* 0x000fe200078e00ff */
[----:B------:R-:W1:Y:S01]  /*12cf0*/  LDCU.64 UR6, c[0x4][0x3c0] ;  /* 0x01007800ff0677ac */ /* 0x000e620008000a00 */
[----:B------:R-:W2:Y:S01]  /*12d00*/  LDC.64 R14, c[0x4][R14] ;  /* 0x010000000e0e7b82 */ /* 0x000ea20000000a00 */
[----:B------:R-:W-:Y:S01]  /*12d10*/  IMAD.MOV.U32 R13, RZ, RZ, RZ ;  /* 0x000000ffff0d7224 */ /* 0x000fe200078e00ff */
[----:B------:R-:W3:Y:S01]  /*12d20*/  LDCU.64 UR8, c[0x4][0x1b0] ;  /* 0x01003600ff0877ac */ /* 0x000ee20008000a00 */
[----:B0-----:R-:W-:Y:S02]  /*12d30*/  IMAD.U32 R4, RZ, RZ, UR4 ;  /* 0x00000004ff047e24 */ /* 0x001fe4000f8e00ff */
[----:B------:R-:W-:-:S02]  /*12d40*/  IMAD.U32 R5, RZ, RZ, UR5 ;  /* 0x00000005ff057e24 */ /* 0x000fc4000f8e00ff */
[----:B-1----:R-:W-:Y:S01]  /*12d50*/  IMAD.U32 R6, RZ, RZ, UR6 ;  /* 0x00000006ff067e24 */ /* 0x002fe2000f8e00ff */
[----:B------:R-:W-:Y:S01]  /*12d60*/  MOV R7, UR7 ;  /* 0x0000000700077c02 */ /* 0x000fe20008000f00 */
[----:B---3--:R-:W-:Y:S02]  /*12d70*/  IMAD.U32 R10, RZ, RZ, UR8 ;  /* 0x00000008ff0a7e24 */ /* 0x008fe4000f8e00ff */
[----:B------:R-:W-:-:S07]  /*12d80*/  IMAD.U32 R11, RZ, RZ, UR9 ;  /* 0x00000009ff0b7e24 */ /* 0x000fce000f8e00ff */
[----:B------:R-:W-:-:S07]  /*12d90*/  LEPC R20, `(.L_x_2556) ;  /* 0x000000001014794e */ /* 0x000fce0000000000 */
[----:B--2---:R-:W-:Y:S05]  /*12da0*/  CALL.ABS.NOINC R14 ;  /* 0x000000000e007343 */ /* 0x004fea0003c00000 */
.L_x_2556:
[----:B------:R-:W0:Y:S02]  /*12db0*/  LDCU.64 UR4, c[0x0][0x770] ;  /* 0x0000ee00ff0477ac */ /* 0x000e240008000a00 */
[----:B0-----:R-:W-:-:S05]  /*12dc0*/  IADD3 R2, P0, PT, R2, UR4, RZ ;  /* 0x0000000402027c10 */ /* 0x001fca000ff1e0ff */
[----:B------:R-:W-:-:S05]  /*12dd0*/  IMAD.X R3, RZ, RZ, UR5, P0 ;  /* 0x00000005ff037e24 */ /* 0x000fca00080e06ff */
[----:B------:R-:W-:Y:S01]  /*12de0*/  STG.E.64 desc[UR36][R2.64], R16 ;  /* 0x0000001002007986 */ /* 0x000fe2000c101b24 */
[----:B------:R-:W-:Y:S05]  /*12df0*/  EXIT ;  /* 0x000000000000794d */ /* 0x000fea0003800000 */
.L_x_2555:
[----:B------:R-:W-:Y:S04]  /*12e00*/  STG.E.64 desc[UR36][R6.64], R4 ;  /* 0x0000000406007986 */ /* 0x000fe8000c101b24 */
[----:B------:R-:W-:Y:S01]  /*12e10*/  STG.E.64 desc[UR36][R6.64+0x8], R16 ;  /* 0x0000081006007986 */ /* 0x000fe2000c101b24 */
[----:B------:R-:W-:Y:S05]  /*12e20*/  EXIT ;  /* 0x000000000000794d */ /* 0x000fea0003800000 */
        .weak           $__internal_9_$__cuda_sm20_div_u64
        .type           $__internal_9_$__cuda_sm20_div_u64,@function
        .size           $__internal_9_$__cuda_sm20_div_u64,(.L_x_6061 - $__internal_9_$__cuda_sm20_div_u64)
$__internal_9_$__cuda_sm20_div_u64:
[----:B------:R-:W-:Y:S01]  /*12e30*/  IMAD.MOV.U32 R18, RZ, RZ, R5 ;  /* 0x000000ffff127224 */ /* 0x000fe200078e0005 */
[----:B------:R-:W-:-:S04]  /*12e40*/  MOV R19, RZ ;  /* 0x000000ff00137202 */ /* 0x000fc80000000f00 */
        /* <DEDUP_REMOVED lines=55> */
[----:B------:R-:W-:Y:S02]  /*131c0*/  ISETP.NE.U32.AND P1, PT, R5, RZ, PT ;  /* 0x000000ff0500720c */ /* 0x000fe40003f25070 */
[----:B------:R-:W-:Y:S02]  /*131d0*/  IADD3.X R8, PT, PT, RZ, R11, RZ, P2, !PT ;  /* 0x0000000bff087210 */ /* 0x000fe400017fe4ff */
[----:B------:R-:W-:Y:S01]  /*131e0*/  SEL R5, R6, R7, P0 ;  /* 0x0000000706057207 */ /* 0x000fe20000000000 */
[----:B------:R-:W-:Y:S01]  /*131f0*/  IMAD.MOV.U32 R6, RZ, RZ, R0 ;  /* 0x000000ffff067224 */ /* 0x000fe200078e0000 */
[----:B------:R-:W-:Y:S01]  /*13200*/  ISETP.NE.AND.EX P1, PT, RZ, RZ, PT, P1 ;  /* 0x000000ffff00720c */ /* 0x000fe20003f25310 */
[----:B------:R-:W-:Y:S01]  /*13210*/  IMAD.MOV.U32 R7, RZ, RZ, 0x0 ;  /* 0x00000000ff077424 */ /* 0x000fe200078e00ff */
[----:B------:R-:W-:Y:S02]  /*13220*/  SEL R8, R8, R11, P0 ;  /* 0x0000000b08087207 */ /* 0x000fe40000000000 */
[----:B------:R-:W-:-:S02]  /*13230*/  SEL R5, R5, 0xffffffff, P1 ;  /* 0xffffffff05057807 */ /* 0x000fc40000800000 */
[----:B------:R-:W-:Y:S01]  /*13240*/  SEL R8, R8, 0xffffffff, P1 ;  /* 0xffffffff08087807 */ /* 0x000fe20000800000 */
[----:B------:R-:W-:Y:S06]  /*13250*/  RET.REL.NODEC R6 `(_ZN2at6native13reduce_kernelILi512ELi1ENS0_8ReduceOpIlNS0_9ArgMinOpsIlEEjlLi4ELi4EEEEEvT1_) ;  /* 0xfffffecc06687950 */ /* 0x000fec0003c3ffff */
.L_x_2557:
        /* <DEDUP_REMOVED lines=10> */
.L_x_6061:


//--------------------- .text._ZN2at6native13reduce_kernelILi256ELi2ENS0_8ReduceOpIlNS0_9ArgMinOpsIlEEjlLi4ELi4EEEEEvT1_ --------------------------
	.section	.text._ZN2at6native13reduce_kernelILi256ELi2ENS0_8ReduceOpIlNS0_9ArgMinOpsIlEEjlLi4ELi4EEEEEvT1_,"ax",@progbits
	.align	128
        .global         _ZN2at6native13reduce_kernelILi256ELi2ENS0_8ReduceOpIlNS0_9ArgMinOpsIlEEjlLi4ELi4EEEEEvT1_
        .type           _ZN2at6native13reduce_kernelILi256ELi2ENS0_8ReduceOpIlNS0_9ArgMinOpsIlEEjlLi4ELi4EEEEEvT1_,@function
        .size           _ZN2at6native13reduce_kernelILi256ELi2ENS0_8ReduceOpIlNS0_9ArgMinOpsIlEEjlLi4ELi4EEEEEvT1_,(.L_x_6062 - _ZN2at6native13reduce_kernelILi256ELi2ENS0_8ReduceOpIlNS0_9ArgMinOpsIlEEjlLi4ELi4EEEEEvT1_)
        .other          _ZN2at6native13reduce_kernelILi256ELi2ENS0_8ReduceOpIlNS0_9ArgMinOpsIlEEjlLi4ELi4EEEEEvT1_,@"STO_CUDA_ENTRY STV_DEFAULT"
_ZN2at6native13reduce_kernelILi256ELi2ENS0_8ReduceOpIlNS0_9ArgMinOpsIlEEjlLi4ELi4EEEEEvT1_:
.text._ZN2at6native13reduce_kernelILi256ELi2ENS0_8ReduceOpIlNS0_9ArgMinOpsIlEEjlLi4ELi4EEEEEvT1_:
        /* <DEDUP_REMOVED lines=299> */
.L_x_2558:
[----:B------:R-:W2:Y:S01]  /*12b0*/  LDL.64 R4, [R1+0x20] ;  /* 0x0000200001047983 */ /* 0x000ea20000100a00 */
[----:B------:R-:W1:Y:S01]  /*12c0*/  LDCU UR5, c[0x0][0x39c] ;  /* 0x00007380ff0577ac */ /* 0x000e620008000800 */
[----:B------:R-:W-:Y:S01]  /*12d0*/  BSSY.RECONVERGENT B6, `(.L_x_2559) ;  /* 0x0000ebb000067945 */ /* 0x000fe20003800200 */
[----:B------:R-:W-:Y:S01]  /*12e0*/  CS2R R18, SRZ ;  /* 0x0000000000127805 */ /* 0x000fe2000001ff00 */
[----:B------:R-:W-:Y:S01]  /*12f0*/  IMAD.MOV.U32 R3, RZ, RZ, RZ ;  /* 0x000000ffff037224 */ /* 0x000fe200078e00ff */
[----:B------:R-:W2:Y:S01]  /*1300*/  LDCU UR4, c[0x0][0x3a0] ;  /* 0x00007400ff0477ac */ /* 0x000ea20008000800 */
[----:B------:R-:W-:Y:S01]  /*1310*/  MOV R0, RZ ;  /* 0x000000ff00007202 */ /* 0x000fe20000000f00 */
[----:B------:R-:W-:Y:S01]  /*1320*/  IMAD.MOV.U32 R45, RZ, RZ, RZ ;  /* 0x000000ffff2d7224 */ /* 0x000fe200078e00ff */
[----:B------:R-:W3:Y:S01]  /*1330*/  LDCU.64 UR36, c[0x0][0x358] ;  /* 0x00006b00ff2477ac */ /* 0x000ee20008000a00 */
[----:B------:R-:W-:Y:S02]  /*1340*/  IMAD.MOV.U32 R29, RZ, RZ, RZ ;  /* 0x000000ffff1d7224 */ /* 0x000fe400078e00ff */
[----:B-1----:R-:W-:-:S05]  /*1350*/  IMAD.U32 R54, RZ, RZ, UR5 ;  /* 0x00000005ff367e24 */ /* 0x002fca000f8e00ff */
[----:B------:R-:W-:-:S04]  /*1360*/  ISETP.GE.U32.AND P0, PT, R2, R54, PT ;  /* 0x000000360200720c */ /* 0x000fc80003f06070 */
[----:B--2---:R-:W-:Y:S02]  /*1370*/  ISETP.GE.U32.OR P0, PT, R5, UR4, P0 ;  /* 0x0000000405007c0c */ /* 0x004fe40008706470 */
[----:B------:R-:W-:-:S11]  /*1380*/  CS2R R4, SRZ ;  /* 0x0000000000047805 */ /* 0x000fd6000001ff00 */
[----:B---3--:R-:W-:Y:S05]  /*1390*/  @P0 BRA `(.L_x_2560) ;  /* 0x000000e800b80947 */ /* 0x008fea0003800000 */
[----:B------:R-:W1:Y:S01]  /*13a0*/  LDC.64 R58, c[0x0][0x768] ;  /* 0x0001da00ff3a7b82 */ /* 0x000e620000000a00 */
[----:B------:R-:W2:Y:S02]  /*13b0*/  LDCU.U8 UR4, c[0x0][0x3d0] ;  /* 0x00007a00ff0477ac */ /* 0x000ea40008000000 */
[----:B--2---:R-:W-:Y:S01]  /*13c0*/  UISETP.NE.AND UP0, UPT, UR4, URZ, UPT ;  /* 0x000000ff0400728c */ /* 0x004fe2000bf05270 */
[----:B-1----:R-:W-:-:S05]  /*13d0*/  IADD3 R52, P0, PT, R57, R58, RZ ;  /* 0x0000003a39347210 */ /* 0x002fca0007f1e0ff */
[----:B------:R-:W-:-:S03]  /*13e0*/  IMAD.X R0, RZ, RZ, R59, P0 ;  /* 0x000000ffff007224 */ /* 0x000fc600000e063b */
[----:B------:R-:W-:Y:S05]  /*13f0*/  BRA.U !UP0, `(.L_x_2561) ;  /* 0x0000000d08f87547 */ /* 0x000fea000b800000 */
[----:B------:R-:W-:Y:S01]  /*1400*/  MOV R2, 0x0 ;  /* 0x0000000000027802 */ /* 0x000fe20000000f00 */
[----:B------:R-:W1:Y:S01]  /*1410*/  LDCU.64 UR6, c[0x4][0x3b8] ;  /* 0x01007700ff0677ac */ /* 0x000e620008000a00 */
[----:B------:R-:W-:Y:S02]  /*1420*/  IMAD.MOV.U32 R53, RZ, RZ, R0 ;  /* 0x000000ffff357224 */ /* 0x000fe400078e0000 */
[----:B------:R-:W-:Y:S01]  /*1430*/  IMAD.MOV.U32 R8, RZ, RZ, 0x1e3 ;  /* 0x000001e3ff087424 */ /* 0x000fe200078e00ff */
[----:B------:R-:W2:Y:S01]  /*1440*/  LDCU.64 UR8, c[0x4][0x3c0] ;  /* 0x01007800ff0877ac */ /* 0x000ea20008000a00 */
[----:B------:R-:W3:Y:S01]  /*1450*/  LDC.64 R2, c[0x4][R2] ;  /* 0x0100000002027b82 */ /* 0x000ee20000000a00 */
[----:B------:R-:W-:Y:S01]  /*1460*/  IMAD.MOV.U32 R12, RZ, RZ, 0x1 ;  /* 0x00000001ff0c7424 */ /* 0x000fe200078e00ff */
[----:B------:R-:W4:Y:S01]  /*1470*/  LDCU.64 UR10, c[0x4][0x1c0] ;  /* 0x01003800ff0a77ac */ /* 0x000f220008000a00 */
[----:B------:R-:W-:Y:S01]  /*1480*/  IMAD.MOV.U32 R13, RZ, RZ, RZ ;  /* 0x000000ffff0d7224 */ /* 0x000fe200078e00ff */
[----:B------:R-:W5:Y:S01]  /*1490*/  LDCU UR4, c[0x0][0x39c] ;  /* 0x00007380ff0477ac */ /* 0x000f620008000800 */
[----:B-1----:R-:W-:-:S02]  /*14a0*/  IMAD.U32 R4, RZ, RZ, UR6 ;  /* 0x00000006ff047e24 */ /* 0x002fc4000f8e00ff */
[----:B------:R-:W-:Y:S02]  /*14b0*/  IMAD.U32 R5, RZ, RZ, UR7 ;  /* 0x00000007ff057e24 */ /* 0x000fe4000f8e00ff */
[----:B--2---:R-:W-:Y:S02]  /*14c0*/  IMAD.U32 R6, RZ, RZ, UR8 ;  /* 0x00000008ff067e24 */ /* 0x004fe4000f8e00ff */
[----:B0-----:R-:W-:Y:S02]  /*14d0*/  IMAD.U32 R7, RZ, RZ, UR9 ;  /* 0x00000009ff077e24 */ /* 0x001fe4000f8e00ff */
[----:B----4-:R-:W-:Y:S02]  /*14e0*/  IMAD.U32 R10, RZ, RZ, UR10 ;  /* 0x0000000aff0a7e24 */ /* 0x010fe4000f8e00ff */
[----:B------:R-:W-:Y:S01]  /*14f0*/  IMAD.U32 R11, RZ, RZ, UR11 ;  /* 0x0000000bff0b7e24 */ /* 0x000fe2000f8e00ff */
[----:B-----5:R-:W-:-:S07]  /*1500*/  MOV R16, UR4 ;  /* 0x0000000400107c02 */ /* 0x020fce0008000f00 */
[----:B------:R-:W-:-:S07]  /*1510*/  LEPC R20, `(.L_x_2562) ;  /* 0x000000001014794e */ /* 0x000fce0000000000 */
[----:B---3--:R-:W-:Y:S05]  /*1520*/  CALL.ABS.NOINC R2 ;  /* 0x0000000002007343 */ /* 0x008fea0003c00000 */
.L_x_2562:
[----:B------:R-:W0:Y:S01]  /*1530*/  LDC R25, c[0x0][0x388] ;  /* 0x0000e200ff197b82 */ /* 0x000e220000000800 */
[----:B------:R-:W-:Y:S01]  /*1540*/  SHF.R.U32.HI R0, RZ, 0x3, R52 ;  /* 0x00000003ff007819 */ /* 0x000fe20000011634 */
[----:B------:R-:W-:Y:S01]  /*1550*/  BSSY.RECONVERGENT B0, `(.L_x_2563) ;  /* 0x0000043000007945 */ /* 0x000fe20003800200 */
[----:B------:R-:W-:Y:S02]  /*1560*/  IMAD.MOV.U32 R28, RZ, RZ, RZ ;  /* 0x000000ffff1c7224 */ /* 0x000fe400078e00ff */
[----:B------:R-:W-:-:S03]  /*1570*/  LOP3.LUT P0, R20, R0, 0x3, RZ, 0xc0, !PT ;  /* 0x0000000300147812 */ /* 0x000fc6000780c0ff */
[----:B------:R-:W1:Y:S08]  /*1580*/  LDC R23, c[0x0][0x38c] ;  /* 0x0000e300ff177b82 */ /* 0x000e700000000800 */
[----:B------:R-:W2:Y:S08]  /*1590*/  LDC R27, c[0x0][0x390] ;  /* 0x0000e400ff1b7b82 */ /* 0x000eb00000000800 */
[----:B------:R-:W3:Y:S01]  /*15a0*/  LDC R31, c[0x0][0x394] ;  /* 0x0000e500ff1f7b82 */ /* 0x000ee20000000800 */
[----:B0-----:R-:W-:-:S02]  /*15b0*/  IMAD.MOV.U32 R13, RZ, RZ, R25 ;  /* 0x000000ffff0d7224 */ /* 0x001fc400078e0019 */
[----:B------:R-:W-:Y:S02]  /*15c0*/  IMAD.MOV.U32 R15, RZ, RZ, R25 ;  /* 0x000000ffff0f7224 */ /* 0x000fe400078e0019 */
[--C-:B-1----:R-:W-:Y:S02]  /*15d0*/  IMAD.MOV.U32 R29, RZ, RZ, R23.reuse ;  /* 0x000000ffff1d7224 */ /* 0x102fe400078e0017 */
[----:B------:R-:W-:Y:S02]  /*15e0*/  IMAD.MOV.U32 R21, RZ, RZ, R23 ;  /* 0x000000ffff157224 */ /* 0x000fe400078e0017 */
[--C-:B--2---:R-:W-:Y:S02]  /*15f0*/  IMAD.MOV.U32 R0, RZ, RZ, R27.reuse ;  /* 0x000000ffff007224 */ /* 0x104fe400078e001b */
[----:B------:R-:W-:Y:S02]  /*1600*/  IMAD.MOV.U32 R14, RZ, RZ, R27 ;  /* 0x000000ffff0e7224 */ /* 0x000fe400078e001b */
[----:B---3--:R-:W-:-:S02]  /*1610*/  IMAD.MOV.U32 R45, RZ, RZ, R31 ;  /* 0x000000ffff2d7224 */ /* 0x008fc400078e001f */
[----:B------:R-:W-:Y:S01]  /*1620*/  IMAD.MOV.U32 R12, RZ, RZ, R31 ;  /* 0x000000ffff0c7224 */ /* 0x000fe200078e001f */
[----:B------:R-:W-:Y:S06]  /*1630*/  @!P0 BRA `(.L_x_2564) ;  /* 0x0000000000d08947 */ /* 0x000fec0003800000 */
[----:B------:R-:W0:Y:S01]  /*1640*/  LDC R3, c[0x0][0x39c] ;  /* 0x0000e700ff037b82 */ /* 0x000e220000000800 */
[C---:B------:R-:W-:Y:S01]  /*1650*/  ISETP.GT.U32.AND P0, PT, R17.reuse, 0x3, PT ;  /* 0x000000031100780c */ /* 0x040fe20003f04070 */
[----:B------:R-:W-:Y:S01]  /*1660*/  IMAD.MOV R5, RZ, RZ, -R20 ;  /* 0x000000ffff057224 */ /* 0x000fe200078e0a14 */
[----:B------:R-:W-:Y:S01]  /*1670*/  BSSY.RECONVERGENT B1, `(.L_x_2565) ;  /* 0x000002e000017945 */ /* 0x000fe20003800200 */
[----:B------:R-:W-:Y:S01]  /*1680*/  IMAD.MOV.U32 R15, RZ, RZ, R25 ;  /* 0x000000ffff0f7224 */ /* 0x000fe200078e0019 */
[----:B------:R-:W-:Y:S01]  /*1690*/  ISETP.LT.U32.OR P0, PT, R17, R20, P0 ;  /* 0x000000141100720c */ /* 0x000fe20000701470 */
[----:B------:R-:W-:Y:S01]  /*16a0*/  IMAD.WIDE R4, R5, 0x8, R52 ;  /* 0x0000000805047825 */ /* 0x000fe200078e0234 */
[----:B------:R-:W-:-:S03]  /*16b0*/  MOV R12, R31 ;  /* 0x0000001f000c7202 */ /* 0x000fc60000000f00 */
[----:B------:R-:W-:Y:S01]  /*16c0*/  IMAD.MOV.U32 R21, RZ, RZ, R23 ;  /* 0x000000ffff157224 */ /* 0x000fe200078e0017 */
[----:B------:R-:W-:Y:S01]  /*16d0*/  IADD3 R52, P3, PT, R4, 0x20, RZ ;  /* 0x0000002004347810 */ /* 0x000fe20007f7e0ff */
[----:B------:R-:W-:Y:S01]  /*16e0*/  IMAD.MOV.U32 R14, RZ, RZ, R27 ;  /* 0x000000ffff0e7224 */ /* 0x000fe200078e001b */
[----:B0-----:R-:W-:-:S05]  /*16f0*/  IADD3 R16, PT, PT, R20, -0x4, R3 ;  /* 0xfffffffc14107810 */ /* 0x001fca0007ffe003 */
[----:B------:R-:W-:Y:S06]  /*1700*/  @P0 BRA `(.L_x_2566) ;  /* 0x0000000000900947 */ /* 0x000fec0003800000 */
        /* <DEDUP_REMOVED lines=8> */
[----:B------:R-:W0:Y:S02]  /*1790*/  LDCU UR4, c[0x0][0x3b8] ;  /* 0x00007700ff0477ac */ /* 0x000e240008000800 */
[----:B0-----:R-:W-:-:S04]  /*17a0*/  ISETP.NE.AND P0, PT, RZ, UR4, PT ;  /* 0x00000004ff007c0c */ /* 0x001fc8000bf05270 */
[----:B------:R-:W-:-:S13]  /*17b0*/  ISETP.NE.AND P0, PT, R22, RZ, P0 ;  /* 0x000000ff1600720c */ /* 0x000fda0000705270 */
[C---:B------:R-:W-:Y:S01]  /*17c0*/  @!P0 IMAD.WIDE.U32 R2, R17.reuse, 0x8, R4 ;  /* 0x0000000811028825 */ /* 0x040fe200078e0004 */
[----:B------:R-:W0:Y:S05]  /*17d0*/  @!P0 LDC.64 R8, c[0x0][0x388] ;  /* 0x0000e200ff088b82 */ /* 0x000e2a0000000a00 */
[----:B------:R-:W0:Y:S01]  /*17e0*/  @!P0 LDG.E.64 R2, desc[UR36][R2.64] ;  /* 0x0000002402028981 */ /* 0x000e22000c1e1b00 */
[----:B------:R-:W-:Y:S01]  /*17f0*/  @!P0 IMAD.IADD R7, R17, 0x1, -R20 ;  /* 0x0000000111078824 */ /* 0x000fe200078e0a14 */
[----:B------:R-:W-:Y:S01]  /*1800*/  PLOP3.LUT P4, PT, PT, PT, PT, 0x8, 0x80 ;  /* 0x000000000080781c */ /* 0x000fe20003f8e170 */
[----:B------:R-:W1:Y:S01]  /*1810*/  @!P0 LDC.64 R10, c[0x0][0x390] ;  /* 0x0000e400ff0a8b82 */ /* 0x000e620000000a00 */
[----:B------:R-:W-:-:S02]  /*1820*/  IMAD.MOV.U32 R15, RZ, RZ, R25 ;  /* 0x000000ffff0f7224 */ /* 0x000fc400078e0019 */
[----:B------:R-:W-:Y:S02]  /*1830*/  IMAD.MOV.U32 R21, RZ, RZ, R23 ;  /* 0x000000ffff157224 */ /* 0x000fe400078e0017 */
[----:B------:R-:W-:Y:S02]  /*1840*/  IMAD.MOV.U32 R14, RZ, RZ, R27 ;  /* 0x000000ffff0e7224 */ /* 0x000fe400078e001b */
[----:B------:R-:W-:Y:S01]  /*1850*/  IMAD.MOV.U32 R12, RZ, RZ, R31 ;  /* 0x000000ffff0c7224 */ /* 0x000fe200078e001f */
[CC--:B0-----:R-:W-:Y:S02]  /*1860*/  @!P0 ISETP.NE.U32.AND P1, PT, R2.reuse, R8.reuse, PT ;  /* 0x000000080200820c */ /* 0x0c1fe40003f25070 */
[----:B------:R-:W-:Y:S02]  /*1870*/  @!P0 ISETP.GT.U32.AND P2, PT, R2, R8, PT ;  /* 0x000000080200820c */ /* 0x000fe40003f44070 */
[CC--:B------:R-:W-:Y:S02]  /*1880*/  @!P0 ISETP.NE.AND.EX P1, PT, R3.reuse, R9.reuse, PT, P1 ;  /* 0x000000090300820c */ /* 0x0c0fe40003f25310 */
[----:B------:R-:W-:-:S02]  /*1890*/  @!P0 ISETP.GT.AND.EX P2, PT, R3, R9, PT, P2 ;  /* 0x000000090300820c */ /* 0x000fc40003f44320 */
[----:B------:R-:W-:Y:S02]  /*18a0*/  @!P0 PLOP3.LUT P4, PT, P1, PT, PT, 0x80, 0x8 ;  /* 0x000000000008881c */ /* 0x000fe40000f8f070 */
[----:B-1----:R-:W-:-:S04]  /*18b0*/  @!P0 ISETP.GT.U32.AND P1, PT, R7, R10, PT ;  /* 0x0000000a0700820c */ /* 0x002fc80003f24070 */
[----:B------:R-:W-:-:S04]  /*18c0*/  @!P0 ISETP.GT.AND.EX P1, PT, RZ, R11, PT, P1 ;  /* 0x0000000bff00820c */ /* 0x000fc80003f24310 */
[----:B------:R-:W-:-:S03]  /*18d0*/  @!P0 SEL R6, RZ, 0xffffffff, P1 ;  /* 0xffffffffff068807 */ /* 0x000fc60000800000 */
[----:B------:R-:W-:-:S04]  /*18e0*/  @P4 SEL R6, RZ, 0xffffffff, P2 ;  /* 0xffffffffff064807 */ /* 0x000fc80001000000 */
[----:B------:R-:W-:-:S04]  /*18f0*/  @!P0 LOP3.LUT R6, R6, 0x1, RZ, 0xc0, !PT ;  /* 0x0000000106068812 */ /* 0x000fc800078ec0ff */
[----:B------:R-:W-:-:S04]  /*1900*/  @!P0 ISETP.NE.U32.AND P1, PT, R6, 0x1, PT ;  /* 0x000000010600880c */ /* 0x000fc80003f25070 */
[----:B------:R-:W-:Y:S02]  /*1910*/  @!P0 SEL R15, R2, R8, !P1 ;  /* 0x00000008020f8207 */ /* 0x000fe40004800000 */
[----:B------:R-:W-:Y:S02]  /*1920*/  @!P0 SEL R21, R3, R9, !P1 ;  /* 0x0000000903158207 */ /* 0x000fe40004800000 */
[----:B------:R-:W-:Y:S02]  /*1930*/  @!P0 SEL R14, R7, R10, !P1 ;  /* 0x0000000a070e8207 */ /* 0x000fe40004800000 */
[----:B------:R-:W-:-:S07]  /*1940*/  @!P0 SEL R12, R11, RZ, P1 ;  /* 0x000000ff0b0c8207 */ /* 0x000fce0000800000 */
.L_x_2566:
[----:B------:R-:W-:Y:S05]  /*1950*/  BSYNC.RECONVERGENT B1 ;  /* 0x0000000000017941 */ /* 0x000fea0003800200 */
.L_x_2565:
[----:B------:R-:W-:Y:S01]  /*1960*/  IMAD.X R53, RZ, RZ, R5, P3 ;  /* 0x000000ffff357224 */ /* 0x000fe200018e0605 */
[----:B------:R-:W-:-:S07]  /*1970*/  IADD3 R28, PT, PT, -R20, 0x4, RZ ;  /* 0x00000004141c7810 */ /* 0x000fce0007ffe1ff */
.L_x_2564:
[----:B------:R-:W-:Y:S05]  /*1980*/  BSYNC.RECONVERGENT B0 ;  /* 0x0000000000007941 */ /* 0x000fea0003800200 */
.L_x_2563:
        /* <DEDUP_REMOVED lines=8> */
[----:B------:R-:W-:Y:S01]  /*1a10*/  ISETP.NE.AND P0, PT, R24, RZ, P0 ;  /* 0x000000ff1800720c */ /* 0x000fe20000705270 */
[----:B------:R-:W-:Y:S02]  /*1a20*/  IMAD.MOV.U32 R2, RZ, RZ, R52 ;  /* 0x000000ffff027224 */ /* 0x000fe400078e0034 */
[----:B-1----:R-:W-:Y:S01]  /*1a30*/  IMAD R33, R22, R6, R5 ;  /* 0x0000000616217224 */ /* 0x002fe200078e0205 */
[----:B------:R-:W-:Y:S01]  /*1a40*/  ISETP.NE.AND P1, PT, R6, RZ, PT ;  /* 0x000000ff0600720c */ /* 0x000fe20003f25270 */
[----:B------:R-:W-:Y:S02]  /*1a50*/  IMAD.MOV.U32 R24, RZ, RZ, R23 ;  /* 0x000000ffff187224 */ /* 0x000fe400078e0017 */
[----:B------:R-:W-:Y:S01]  /*1a60*/  IMAD.SHL.U32 R4, R33, 0x4, RZ ;  /* 0x0000000421047824 */ /* 0x000fe200078e00ff */
[----:B------:R-:W-:Y:S01]  /*1a70*/  ISETP.NE.AND P1, PT, R22, RZ, P1 ;  /* 0x000000ff1600720c */ /* 0x000fe20000f25270 */
[----:B------:R-:W-:-:S02]  /*1a80*/  IMAD.MOV.U32 R22, RZ, RZ, R27 ;  /* 0x000000ffff167224 */ /* 0x000fc400078e001b */
[----:B------:R-:W-:Y:S01]  /*1a90*/  VIADD R3, R4, 0x3 ;  /* 0x0000000304037836 */ /* 0x000fe20000000000 */
[----:B------:R-:W-:-:S04]  /*1aa0*/  PLOP3.LUT P0, PT, P0, P1, PT, 0xf8, 0x8f ;  /* 0x00000000008f781c */ /* 0x000fc80000703f70 */
[----:B------:R-:W-:Y:S02]  /*1ab0*/  ISETP.GE.U32.AND P2, PT, R3, R16, PT ;  /* 0x000000100300720c */ /* 0x000fe40003f46070 */
[----:B------:R-:W-:-:S11]  /*1ac0*/  MOV R3, R53 ;  /* 0x0000003500037202 */ /* 0x000fd60000000f00 */
[----:B------:R-:W-:Y:S05]  /*1ad0*/  @P2 BRA `(.L_x_2568) ;  /* 0x0000000400242947 */ /* 0x000fea0003800000 */
[----:B------:R-:W-:Y:S02]  /*1ae0*/  IMAD.MOV.U32 R35, RZ, RZ, R4 ;  /* 0x000000ffff237224 */ /* 0x000fe400078e0004 */
[----:B------:R-:W-:Y:S02]  /*1af0*/  IMAD.MOV.U32 R22, RZ, RZ, R27 ;  /* 0x000000ffff167224 */ /* 0x000fe400078e001b */
[----:B------:R-:W-:Y:S02]  /*1b00*/  IMAD.MOV.U32 R20, RZ, RZ, R31 ;  /* 0x000000ffff147224 */ /* 0x000fe400078e001f */
[----:B------:R-:W-:Y:S02]  /*1b10*/  IMAD.MOV.U32 R26, RZ, RZ, R25 ;  /* 0x000000ffff1a7224 */ /* 0x000fe400078e0019 */
[----:B------:R-:W-:-:S07]  /*1b20*/  IMAD.MOV.U32 R24, RZ, RZ, R23 ;  /* 0x000000ffff187224 */ /* 0x000fce00078e0017 */
.L_x_2569:
[----:B------:R-:W-:Y:S01]  /*1b30*/  IMAD.WIDE.U32 R4, R33, 0x20, R2 ;  /* 0x0000002021047825 */ /* 0x000fe200078e0002 */
[----:B------:R-:W0:Y:S05]  /*1b40*/  LDCU UR4, c[0x0][0x3a4] ;  /* 0x00007480ff0477ac */ /* 0x000e2a0008000800 */
[----:B------:R-:W2:Y:S01]  /*1b50*/  LDG.E.ENL2.256 R8, R4, desc[UR36][R4.64] ;  /* 0xfe0000240404797e */ /* 0x000ea20008121908 */
[----:B------:R-:W-:-:S04]  /*1b60*/  IMAD.IADD R37, R35, 0x1, R28 ;  /* 0x0000000123257824 */ /* 0x000fc800078e021c */
[C---:B------:R-:W-:Y:S01]  /*1b70*/  VIADD R32, R37.reuse, 0x1 ;  /* 0x0000000125207836 */ /* 0x040fe20000000000 */
[----:B------:R-:W-:Y:S01]  /*1b80*/  ISETP.GE.U32.AND P3, PT, R14, R37, PT ;  /* 0x000000250e00720c */ /* 0x000fe20003f66070 */
[C---:B------:R-:W-:Y:S01]  /*1b90*/  VIADD R39, R37.reuse, 0x2 ;  /* 0x0000000225277836 */ /* 0x040fe20000000000 */
[----:B------:R-:W-:Y:S02]  /*1ba0*/  IADD3 R41, PT, PT, R37, 0x3, RZ ;  /* 0x0000000325297810 */ /* 0x000fe40007ffe0ff */
[----:B------:R-:W-:Y:S02]  /*1bb0*/  ISETP.GE.AND.EX P3, PT, R12, RZ, PT, P3 ;  /* 0x000000ff0c00720c */ /* 0x000fe40003f66330 */
[----:B------:R-:W-:Y:S01]  /*1bc0*/  ISETP.GE.U32.AND P1, PT, R27, R32, PT ;  /* 0x000000201b00720c */ /* 0x000fe20003f26070 */
[----:B0-----:R-:W-:Y:S01]  /*1bd0*/  VIADD R33, R33, UR4 ;  /* 0x0000000421217c36 */ /* 0x001fe20008000000 */
[----:B------:R-:W-:Y:S02]  /*1be0*/  SEL R30, RZ, 0xffffffff, !P3 ;  /* 0xffffffffff1e7807 */ /* 0x000fe40005800000 */
[----:B------:R-:W-:Y:S01]  /*1bf0*/  ISETP.GE.AND.EX P1, PT, R31, RZ, PT, P1 ;  /* 0x000000ff1f00720c */ /* 0x000fe20003f26310 */
[----:B------:R-:W-:-:S04]  /*1c00*/  IMAD.SHL.U32 R35, R33, 0x4, RZ ;  /* 0x0000000421237824 */ /* 0x000fc800078e00ff */
[----:B------:R-:W-:Y:S01]  /*1c10*/  VIADD R43, R35, 0x3 ;  /* 0x00000003232b7836 */ /* 0x000fe20000000000 */
[CC--:B--2---:R-:W-:Y:S02]  /*1c20*/  ISETP.NE.U32.AND P2, PT, R15.reuse, R4.reuse, PT ;  /* 0x000000040f00720c */ /* 0x0c4fe40003f45070 */
[----:B------:R-:W-:Y:S02]  /*1c30*/  ISETP.GE.U32.AND P5, PT, R15, R4, PT ;  /* 0x000000040f00720c */ /* 0x000fe40003fa6070 */
[CC--:B------:R-:W-:Y:S02]  /*1c40*/  ISETP.NE.AND.EX P2, PT, R21.reuse, R5.reuse, PT, P2 ;  /* 0x000000051500720c */ /* 0x0c0fe40003f45320 */
[----:B------:R-:W-:Y:S02]  /*1c50*/  ISETP.GE.U32.AND P6, PT, R26, R6, PT ;  /* 0x000000061a00720c */ /* 0x000fe40003fc6070 */
[----:B------:R-:W-:Y:S02]  /*1c60*/  ISETP.GE.AND.EX P5, PT, R21, R5, PT, P5 ;  /* 0x000000051500720c */ /* 0x000fe40003fa6350 */
[----:B------:R-:W-:-:S02]  /*1c70*/  ISETP.GE.AND.EX P6, PT, R24, R7, PT, P6 ;  /* 0x000000071800720c */ /* 0x000fc40003fc6360 */
[----:B------:R-:W-:Y:S02]  /*1c80*/  ISETP.NE.U32.AND P3, PT, R26, R6, PT ;  /* 0x000000061a00720c */ /* 0x000fe40003f65070 */
[----:B------:R-:W-:Y:S02]  /*1c90*/  SEL R34, RZ, 0xffffffff, !P6 ;  /* 0xffffffffff227807 */ /* 0x000fe40007000000 */
[CC--:B------:R-:W-:Y:S02]  /*1ca0*/  ISETP.GE.U32.AND P4, PT, R25.reuse, R8.reuse, PT ;  /* 0x000000081900720c */ /* 0x0c0fe40003f86070 */
[----:B------:R-:W-:Y:S02]  /*1cb0*/  @P2 SEL R30, RZ, 0xffffffff, !P5 ;  /* 0xffffffffff1e2807 */ /* 0x000fe40006800000 */
[----:B------:R-:W-:Y:S02]  /*1cc0*/  ISETP.NE.U32.AND P5, PT, R25, R8, PT ;  /* 0x000000081900720c */ /* 0x000fe40003fa5070 */
[----:B------:R-:W-:-:S02]  /*1cd0*/  ISETP.NE.U32.AND P2, PT, R13, R10, PT ;  /* 0x0000000a0d00720c */ /* 0x000fc40003f45070 */
[----:B------:R-:W-:Y:S02]  /*1ce0*/  ISETP.GE.U32.AND P6, PT, R13, R10, PT ;  /* 0x0000000a0d00720c */ /* 0x000fe40003fc6070 */
[----:B------:R-:W-:Y:S02]  /*1cf0*/  ISETP.NE.AND.EX P3, PT, R24, R7, PT, P3 ;  /* 0x000000071800720c */ /* 0x000fe40003f65330 */
[----:B------:R-:W-:Y:S02]  /*1d00*/  ISETP.GE.AND.EX P4, PT, R23, R9, PT, P4 ;  /* 0x000000091700720c */ /* 0x000fe40003f86340 */
[----:B------:R-:W-:Y:S02]  /*1d10*/  ISETP.GE.AND.EX P6, PT, R29, R11, PT, P6 ;  /* 0x0000000b1d00720c */ /* 0x000fe40003fc6360 */
[----:B------:R-:W-:Y:S02]  /*1d20*/  ISETP.NE.AND.EX P5, PT, R23, R9, PT, P5 ;  /* 0x000000091700720c */ /* 0x000fe40003fa5350 */
[----:B------:R-:W-:-:S02]  /*1d30*/  ISETP.NE.AND.EX P2, PT, R29, R11, PT, P2 ;  /* 0x0000000b1d00720c */ /* 0x000fc40003f45320 */
[----:B------:R-:W-:Y:S02]  /*1d40*/  SEL R36, RZ, 0xffffffff, !P4 ;  /* 0xffffffffff247807 */ /* 0x000fe40006000000 */
[----:B------:R-:W-:Y:S02]  /*1d50*/  SEL R38, RZ, 0xffffffff, !P6 ;  /* 0xffffffffff267807 */ /* 0x000fe40007000000 */
[----:B------:R-:W-:Y:S02]  /*1d60*/  ISETP.GE.U32.AND P4, PT, R22, R39, PT ;  /* 0x000000271600720c */ /* 0x000fe40003f86070 */
[----:B------:R-:W-:Y:S02]  /*1d70*/  ISETP.GE.U32.AND P6, PT, R0, R41, PT ;  /* 0x000000290000720c */ /* 0x000fe40003fc6070 */
[----:B------:R-:W-:Y:S02]  /*1d80*/  ISETP.GE.AND.EX P4, PT, R20, RZ, PT, P4 ;  /* 0x000000ff1400720c */ /* 0x000fe40003f86340 */
[----:B------:R-:W-:-:S02]  /*1d90*/  ISETP.GE.AND.EX P6, PT, R45, RZ, PT, P6 ;  /* 0x000000ff2d00720c */ /* 0x000fc40003fc6360 */
[----:B------:R-:W-:Y:S02]  /*1da0*/  @!P3 SEL R34, RZ, 0xffffffff, !P1 ;  /* 0xffffffffff22b807 */ /* 0x000fe40004800000 */
[----:B------:R-:W-:Y:S02]  /*1db0*/  ISETP.GE.U32.AND P1, PT, R43, R16, PT ;  /* 0x000000102b00720c */ /* 0x000fe40003f26070 */
        /* <DEDUP_REMOVED lines=22> */
[----:B------:R-:W-:Y:S02]  /*1f20*/  SEL R12, R12, RZ, P3 ;  /* 0x000000ff0c0c7207 */ /* 0x000fe40001800000 */
[----:B------:R-:W-:Y:S02]  /*1f30*/  SEL R31, R31, RZ, P2 ;  /* 0x000000ff1f1f7207 */ /* 0x000fe40001000000 */
[----:B------:R-:W-:Y:S02]  /*1f40*/  SEL R20, R20, RZ, P4 ;  /* 0x000000ff14147207 */ /* 0x000fe40002000000 */
[----:B------:R-:W-:Y:S01]  /*1f50*/  SEL R45, R45, RZ, P5 ;  /* 0x000000ff2d2d7207 */ /* 0x000fe20002800000 */
[----:B------:R-:W-:Y:S06]  /*1f60*/  @!P1 BRA `(.L_x_2569) ;  /* 0xfffffff800f09947 */ /* 0x000fec000383ffff */
.L_x_2568:
[----:B------:R-:W-:Y:S05]  /*1f70*/  BSYNC.RECONVERGENT B0 ;  /* 0x0000000000007941 */ /* 0x000fea0003800200 */
.L_x_2567:
[----:B------:R-:W-:Y:S04]  /*1f80*/  BSSY.RECONVERGENT B0, `(.L_x_2570) ;  /* 0x0000018000007945 */ /* 0x000fe80003800200 */
[----:B------:R-:W-:Y:S05]  /*1f90*/  @P0 BRA `(.L_x_2571) ;  /* 0x0000000000580947 */ /* 0x000fea0003800000 */
[----:B------:R-:W-:-:S05]  /*1fa0*/  LOP3.LUT R4, R16, 0xfffffffc, RZ, 0xc0, !PT ;  /* 0xfffffffc10047812 */ /* 0x000fca00078ec0ff */
[----:B------:R-:W-:-:S05]  /*1fb0*/  IMAD.IADD R5, R4, 0x1, R17 ;  /* 0x0000000104057824 */ /* 0x000fca00078e0211 */
[----:B------:R-:W-:-:S13]  /*1fc0*/  ISETP.GE.U32.AND P0, PT, R5, R16, PT ;  /* 0x000000100500720c */ /* 0x000fda0003f06070 */
[----:B------:R-:W-:Y:S05]  /*1fd0*/  @P0 BRA `(.L_x_2571) ;  /* 0x0000000000480947 */ /* 0x000fea0003800000 */
[----:B------:R-:W-:-:S06]  /*1fe0*/  IMAD.WIDE R2, R5, 0x8, R2 ;  /* 0x0000000805027825 */ /* 0x000fcc00078e0202 */
[----:B------:R-:W2:Y:S01]  /*1ff0*/  LDG.E.64 R2, desc[UR36][R2.64] ;  /* 0x0000002402027981 */ /* 0x000ea2000c1e1b00 */
[----:B------:R-:W-:-:S05]  /*2000*/  IMAD.IADD R5, R5, 0x1, R28 ;  /* 0x0000000105057824 */ /* 0x000fca00078e021c */
        /* <DEDUP_REMOVED lines=15> */
.L_x_2571:
[----:B------:R-:W-:Y:S05]  /*2100*/  BSYNC.RECONVERGENT B0 ;  /* 0x0000000000007941 */ /* 0x000fea0003800200 */
.L_x_2570:
[CC--:B------:R-:W-:Y:S02]  /*2110*/  ISETP.NE.U32.AND P2, PT, R15.reuse, R26.reuse, PT ;  /* 0x0000001a0f00720c */ /* 0x0c0fe40003f45070 */
[----:B------:R-:W-:Y:S02]  /*2120*/  ISETP.GE.U32.AND P1, PT, R15, R26, PT ;  /* 0x0000001a0f00720c */ /* 0x000fe40003f26070 */
[CC--:B------:R-:W-:Y:S02]  /*2130*/  ISETP.NE.AND.EX P2, PT, R21.reuse, R24.reuse, PT, P2 ;  /* 0x000000181500720c */ /* 0x0c0fe40003f45320 */
        /* <DEDUP_REMOVED lines=35> */
[----:B------:R-:W-:Y:S01]  /*2370*/  SEL R5, R13, R4, !P0 ;  /* 0x000000040d057207 */ /* 0x000fe20004000000 */
[----:B------:R-:W-:Y:S01]  /*2380*/  IMAD.MOV.U32 R4, RZ, RZ, RZ ;  /* 0x000000ffff047224 */ /* 0x000fe200078e00ff */
[----:B------:R-:W-:Y:S01]  /*2390*/  SEL R0, R0, R3, !P0 ;  /* 0x0000000300007207 */ /* 0x000fe20004000000 */
[----:B------:R-:W-:Y:S01]  /*23a0*/  IMAD.MOV.U32 R3, RZ, RZ, RZ ;  /* 0x000000ffff037224 */ /* 0x000fe200078e00ff */
[----:B------:R-:W-:Y:S02]  /*23b0*/  SEL R29, R29, R6, !P0 ;  /* 0x000000061d1d7207 */ /* 0x000fe40004000000 */
[----:B------:R-:W-:Y:S01]  /*23c0*/  SEL R45, R45, R20, !P0 ;  /* 0x000000142d2d7207 */ /* 0x000fe20004000000 */
[----:B------:R-:W-:Y:S06]  /*23d0*/  BRA `(.L_x_2560) ;  /* 0x000000d800a87947 */ /* 0x000fec0003800000 */
.L_x_2561:
[----:B------:R-:W1:Y:S08]  /*23e0*/  LDC R60, c[0x0][0x508] ;  /* 0x00014200ff3c7b82 */ /* 0x000e700000000800 */
[----:B------:R-:W2:Y:S01]  /*23f0*/  LDC R3, c[0x0][0x3d8] ;  /* 0x0000f600ff037b82 */ /* 0x000ea20000000800 */
[----:B-1----:R-:W-:-:S04]  /*2400*/  SHF.R.U32.HI R60, RZ, 0x3, R60 ;  /* 0x00000003ff3c7819 */ /* 0x002fc8000001163c */
[----:B------:R-:W-:-:S04]  /*2410*/  ISETP.NE.AND P0, PT, R60, 0x1, PT ;  /* 0x000000013c00780c */ /* 0x000fc80003f05270 */
[----:B--2---:R-:W-:-:S13]  /*2420*/  ISETP.NE.OR P0, PT, R3, 0x1, P0 ;  /* 0x000000010300780c */ /* 0x004fda0000705670 */
[----:B------:R-:W-:Y:S05]  /*2430*/  @P0 BRA `(.L_x_2572) ;  /* 0x0000001800f40947 */ /* 0x000fea0003800000 */
[----:B------:R-:W1:Y:S01]  /*2440*/  LDC R56, c[0x0][0x3a4] ;  /* 0x0000e900ff387b82 */ /* 0x000e620000000800 */
[----:B------:R-:W-:Y:S07]  /*2450*/  BSSY.RECONVERGENT B0, `(.L_x_2573) ;  /* 0x00000d1000007945 */ /* 0x000fee0003800200 */
[----:B------:R-:W2:Y:S08]  /*2460*/  LDC R5, c[0x0][0x388] ;  /* 0x0000e200ff057b82 */ /* 0x000eb00000000800 */
[----:B------:R-:W3:Y:S08]  /*2470*/  LDC R29, c[0x0][0x38c] ;  /* 0x0000e300ff1d7b82 */ /* 0x000ef00000000800 */
[----:B------:R-:W4:Y:S01]  /*2480*/  LDC R37, c[0x0][0x390] ;  /* 0x0000e400ff257b82 */ /* 0x000f220000000800 */
[----:B-1----:R-:W-:-:S05]  /*2490*/  IMAD R3, R56, 0x3, R2 ;  /* 0x0000000338037824 */ /* 0x002fca00078e0202 */
[----:B------:R-:W-:Y:S01]  /*24a0*/  ISETP.GE.U32.AND P0, PT, R3, R54, PT ;  /* 0x000000360300720c */ /* 0x000fe20003f06070 */
[----:B------:R-:W-:Y:S01]  /*24b0*/  IMAD.MOV.U32 R3, RZ, RZ, R2 ;  /* 0x000000ffff037224 */ /* 0x000fe200078e0002 */
[----:B------:R-:W1:Y:S01]  /*24c0*/  LDC R45, c[0x0][0x394] ;  /* 0x0000e500ff2d7b82 */ /* 0x000e620000000800 */
[--C-:B--2---:R-:W-:Y:S01]  /*24d0*/  IMAD.MOV.U32 R4, RZ, RZ, R5.reuse ;  /* 0x000000ffff047224 */ /* 0x104fe200078e0005 */
[----:B------:R-:W-:Y:S01]  /*24e0*/  MOV R10, R5 ;  /* 0x00000005000a7202 */ /* 0x000fe20000000f00 */
[--C-:B------:R-:W-:Y:S02]  /*24f0*/  IMAD.MOV.U32 R6, RZ, RZ, R5.reuse ;  /* 0x000000ffff067224 */ /* 0x100fe400078e0005 */
[--C-:B0-----:R-:W-:Y:S02]  /*2500*/  IMAD.MOV.U32 R7, RZ, RZ, R5.reuse ;  /* 0x000000ffff077224 */ /* 0x101fe400078e0005 */
[--C-:B------:R-:W-:Y:S02]  /*2510*/  IMAD.MOV.U32 R8, RZ, RZ, R5.reuse ;  /* 0x000000ffff087224 */ /* 0x100fe400078e0005 */
[----:B------:R-:W-:-:S02]  /*2520*/  IMAD.MOV.U32 R9, RZ, RZ, R5 ;  /* 0x000000ffff097224 */ /* 0x000fc400078e0005 */
[----:B------:R-:W-:Y:S02]  /*2530*/  IMAD.MOV.U32 R11, RZ, RZ, R5 ;  /* 0x000000ffff0b7224 */ /* 0x000fe400078e0005 */
[--C-:B---3--:R-:W-:Y:S02]  /*2540*/  IMAD.MOV.U32 R28, RZ, RZ, R29.reuse ;  /* 0x000000ffff1c7224 */ /* 0x108fe400078e001d */
[--C-:B------:R-:W-:Y:S01]  /*2550*/  IMAD.MOV.U32 R30, RZ, RZ, R29.reuse ;  /* 0x000000ffff1e7224 */ /* 0x100fe200078e001d */
[----:B----4-:R-:W-:Y:S01]  /*2560*/  MOV R41, R37 ;  /* 0x0000002500297202 */ /* 0x010fe20000000f00 */
        /* <DEDUP_REMOVED lines=10> */
[----:B------:R-:W-:Y:S02]  /*2610*/  IMAD.MOV.U32 R43, RZ, RZ, R37 ;  /* 0x000000ffff2b7224 */ /* 0x000fe400078e0025 */
[--C-:B-1----:R-:W-:Y:S02]  /*2620*/  IMAD.MOV.U32 R44, RZ, RZ, R45.reuse ;  /* 0x000000ffff2c7224 */ /* 0x102fe400078e002d */
        /* <DEDUP_REMOVED lines=32> */
.L_x_2575:
[----:B------:R-:W-:Y:S02]  /*2830*/  IADD3 R52, P0, PT, R57, R58, RZ ;  /* 0x0000003a39347210 */ /* 0x000fe40007f1e0ff */
[----:B------:R-:W-:-:S03]  /*2840*/  SHF.R.U32.HI R21, RZ, 0x1, R3 ;  /* 0x00000001ff157819 */ /* 0x000fc60000011603 */
[----:B------:R-:W-:Y:S02]  /*2850*/  IMAD.X R0, RZ, RZ, R59, P0 ;  /* 0x000000ffff007224 */ /* 0x000fe400000e063b */
[----:B------:R-:W-:Y:S02]  /*2860*/  IMAD.MOV.U32 R24, RZ, RZ, R52 ;  /* 0x000000ffff187224 */ /* 0x000fe400078e0034 */
[----:B------:R-:W-:Y:S02]  /*2870*/  IMAD.MOV.U32 R25, RZ, RZ, R0 ;  /* 0x000000ffff197224 */ /* 0x000fe400078e0000 */
[----:B------:R-:W-:-:S06]  /*2880*/  IMAD.WIDE.U32 R12, R21, 0x10, R24 ;  /* 0x00000010150c7825 */ /* 0x000fcc00078e0018 */
[----:B------:R-:W2:Y:S01]  /*2890*/  LDG.E.128 R12, desc[UR36][R12.64] ;  /* 0x000000240c0c7981 */ /* 0x000ea2000c1e1d00 */
[----:B------:R-:W-:-:S05]  /*28a0*/  IMAD.IADD R53, R3, 0x1, R56 ;  /* 0x0000000103357824 */ /* 0x000fca00078e0238 */
[----:B------:R-:W-:-:S05]  /*28b0*/  SHF.R.U32.HI R17, RZ, 0x1, R53 ;  /* 0x00000001ff117819 */ /* 0x000fca0000011635 */
[----:B------:R-:W-:-:S06]  /*28c0*/  IMAD.WIDE.U32 R16, R17, 0x10, R24 ;  /* 0x0000001011107825 */ /* 0x000fcc00078e0018 */
[----:B------:R-:W3:Y:S01]  /*28d0*/  LDG.E.128 R16, desc[UR36][R16.64] ;  /* 0x0000002410107981 */ /* 0x000ee2000c1e1d00 */
[----:B------:R-:W-:-:S05]  /*28e0*/  IMAD.IADD R21, R21, 0x1, R56 ;  /* 0x0000000115157824 */ /* 0x000fca00078e0238 */
[----:B------:R-:W-:Y:S02]  /*28f0*/  SHF.L.U32 R20, R21, 0x4, RZ ;  /* 0x0000000415147819 */ /* 0x000fe400000006ff */
[----:B------:R-:W-:Y:S02]  /*2900*/  SHF.R.U32.HI R21, RZ, 0x1c, R21 ;  /* 0x0000001cff157819 */ /* 0x000fe40000011615 */
[----:B------:R-:W-:Y:S02]  /*2910*/  LOP3.LUT R23, R20, 0xfffffff0, RZ, 0xc0, !PT ;  /* 0xfffffff014177812 */ /* 0x000fe400078ec0ff */
[----:B------:R-:W-:Y:S02]  /*2920*/  LOP3.LUT R21, R21, 0x7, RZ, 0xc0, !PT ;  /* 0x0000000715157812 */ /* 0x000fe400078ec0ff */
[----:B------:R-:W-:-:S05]  /*2930*/  IADD3 R20, P0, PT, R23, R52, RZ ;  /* 0x0000003417147210 */ /* 0x000fca0007f1e0ff */
[----:B------:R-:W-:-:S06]  /*2940*/  IMAD.X R21, R21, 0x1, R0, P0 ;  /* 0x0000000115157824 */ /* 0x000fcc00000e0600 */
[----:B------:R-:W4:Y:S01]  /*2950*/  LDG.E.128 R20, desc[UR36][R20.64] ;  /* 0x0000002414147981 */ /* 0x000f22000c1e1d00 */
[----:B------:R-:W-:-:S05]  /*2960*/  IMAD R55, R56, 0x2, R53 ;  /* 0x0000000238377824 */ /* 0x000fca00078e0235 */
[----:B------:R-:W-:-:S05]  /*2970*/  SHF.R.U32.HI R27, RZ, 0x1, R55 ;  /* 0x00000001ff1b7819 */ /* 0x000fca0000011637 */
[----:B------:R-:W-:-:S06]  /*2980*/  IMAD.WIDE.U32 R24, R27, 0x10, R24 ;  /* 0x000000101b187825 */ /* 0x000fcc00078e0018 */
[----:B------:R-:W5:Y:S01]  /*2990*/  LDG.E.128 R24, desc[UR36][R24.64] ;  /* 0x0000002418187981 */ /* 0x000f62000c1e1d00 */
[----:B------:R-:W-:Y:S02]  /*29a0*/  ISETP.GE.U32.AND P0, PT, R43, R3, PT ;  /* 0x000000032b00720c */ /* 0x000fe40003f06070 */
[----:B------:R-:W-:Y:S02]  /*29b0*/  LOP3.LUT R2, R2, 0xfffffff7, RZ, 0xc0, !PT ;  /* 0xfffffff702027812 */ /* 0x000fe400078ec0ff */
[----:B------:R-:W-:-:S04]  /*29c0*/  ISETP.GE.AND.EX P0, PT, R51, RZ, PT, P0 ;  /* 0x000000ff3300720c */ /* 0x000fc80003f06300 */
[----:B------:R-:W-:Y:S02]  /*29d0*/  SEL R60, RZ, 0xffffffff, !P0 ;  /* 0xffffffffff3c7807 */ /* 0x000fe40004000000 */
[----:B------:R-:W-:-:S04]  /*29e0*/  ISETP.GE.U32.AND P0, PT, R42, R3, PT ;  /* 0x000000032a00720c */ /* 0x000fc80003f06070 */
[----:B------:R-:W-:Y:S02]  /*29f0*/  ISETP.GE.AND.EX P0, PT, R50, RZ, PT, P0 ;  /* 0x000000ff3200720c */ /* 0x000fe40003f06300 */
[CC--:B--2---:R-:W-:Y:S02]  /*2a00*/  ISETP.NE.U32.AND P2, PT, R11.reuse, R12.reuse, PT ;  /* 0x0000000c0b00720c */ /* 0x0c4fe40003f45070 */
[----:B------:R-:W-:Y:S02]  /*2a10*/  ISETP.GE.U32.AND P1, PT, R11, R12, PT ;  /* 0x0000000c0b00720c */ /* 0x000fe40003f26070 */
[CC--:B------:R-:W-:Y:S02]  /*2a20*/  ISETP.NE.AND.EX P2, PT, R35.reuse, R13.reuse, PT, P2 ;  /* 0x0000000d2300720c */ /* 0x0c0fe40003f45320 */
[----:B------:R-:W-:-:S11]  /*2a30*/  ISETP.GE.AND.EX P1, PT, R35, R13, PT, P1 ;  /* 0x0000000d2300720c */ /* 0x000fd60003f26310 */
[----:B------:R-:W-:Y:S02]  /*2a40*/  @P2 SEL R60, RZ, 0xffffffff, !P1 ;  /* 0xffffffffff3c2807 */ /* 0x000fe40004800000 */
[CC--:B------:R-:W-:Y:S02]  /*2a50*/  ISETP.NE.U32.AND P2, PT, R10.reuse, R14.reuse, PT ;  /* 0x0000000e0a00720c */ /* 0x0c0fe40003f45070 */
[----:B------:R-:W-:Y:S02]  /*2a60*/  ISETP.GE.U32.AND P1, PT, R10, R14, PT ;  /* 0x0000000e0a00720c */ /* 0x000fe40003f26070 */
[-C--:B------:R-:W-:Y:S02]  /*2a70*/  ISETP.NE.AND.EX P2, PT, R34, R15.reuse, PT, P2 ;  /* 0x0000000f2200720c */ /* 0x080fe40003f45320 */
[----:B------:R-:W-:Y:S02]  /*2a80*/  LOP3.LUT R60, R60, 0x1, RZ, 0xc0, !PT ;  /* 0x000000013c3c7812 */ /* 0x000fe400078ec0ff */
[----:B------:R-:W-:-:S02]  /*2a90*/  ISETP.GE.AND.EX P1, PT, R34, R15, PT, P1 ;  /* 0x0000000f2200720c */ /* 0x000fc40003f26310 */
[----:B------:R-:W-:Y:S02]  /*2aa0*/  ISETP.NE.U32.AND P5, PT, R60, 0x1, PT ;  /* 0x000000013c00780c */ /* 0x000fe40003fa5070 */
[----:B------:R-:W-:Y:S02]  /*2ab0*/  SEL R60, RZ, 0xffffffff, !P0 ;  /* 0xffffffffff3c7807 */ /* 0x000fe40004000000 */
[----:B------:R-:W-:Y:S02]  /*2ac0*/  SEL R43, R3, R43, !P5 ;  /* 0x0000002b032b7207 */ /* 0x000fe40006800000 */
[----:B------:R-:W-:Y:S02]  /*2ad0*/  ISETP.GE.U32.AND P0, PT, R41, R53, PT ;  /* 0x000000352900720c */ /* 0x000fe40003f06070 */
[----:B------:R-:W-:Y:S02]  /*2ae0*/  @P2 SEL R60, RZ, 0xffffffff, !P1 ;  /* 0xffffffffff3c2807 */ /* 0x000fe40004800000 */
[----:B---3--:R-:W-:-:S02]  /*2af0*/  ISETP.NE.U32.AND P2, PT, R9, R16, PT ;  /* 0x000000100900720c */ /* 0x008fc40003f45070 */
[----:B------:R-:W-:Y:S02]  /*2b00*/  LOP3.LUT R60, R60, 0x1, RZ, 0xc0, !PT ;  /* 0x000000013c3c7812 */ /* 0x000fe400078ec0ff */
[----:B------:R-:W-:Y:S02]  /*2b10*/  ISETP.GE.U32.AND P1, PT, R9, R16, PT ;  /* 0x000000100900720c */ /* 0x000fe40003f26070 */
[----:B------:R-:W-:Y:S02]  /*2b20*/  ISETP.NE.U32.AND P3, PT, R60, 0x1, PT ;  /* 0x000000013c00780c */ /* 0x000fe40003f65070 */
[CC--:B------:R-:W-:Y:S02]  /*2b30*/  ISETP.NE.AND.EX P2, PT, R33.reuse, R17.reuse, PT, P2 ;  /* 0x000000112100720c */ /* 0x0c0fe40003f45320 */
[----:B------:R-:W-:Y:S02]  /*2b40*/  ISETP.GE.AND.EX P1, PT, R33, R17, PT, P1 ;  /* 0x000000112100720c */ /* 0x000fe40003f26310 */
[----:B------:R-:W-:-:S02]  /*2b50*/  SEL R42, R3, R42, !P3 ;  /* 0x0000002a032a7207 */ /* 0x000fc40005800000 */
[----:B------:R-:W-:Y:S02]  /*2b60*/  SEL R3, RZ, 0xffffffff, !P1 ;  /* 0xffffffffff037807 */ /* 0x000fe40004800000 */
[-C--:B------:R-:W-:Y:S02]  /*2b70*/  ISETP.NE.U32.AND P1, PT, R8, R18.reuse, PT ;  /* 0x000000120800720c */ /* 0x080fe40003f25070 */
[----:B------:R-:W-:Y:S02]  /*2b80*/  ISETP.GE.AND.EX P0, PT, R49, RZ, PT, P0 ;  /* 0x000000ff3100720c */ /* 0x000fe40003f06300 */
[----:B------:R-:W-:Y:S02]  /*2b90*/  ISETP.NE.AND.EX P1, PT, R32, R19, PT, P1 ;  /* 0x000000132000720c */ /* 0x000fe40003f25310 */
[----:B------:R-:W-:Y:S02]  /*2ba0*/  @!P2 SEL R3, RZ, 0xffffffff, !P0 ;  /* 0xffffffffff03a807 */ /* 0x000fe40004000000 */
[----:B------:R-:W-:-:S02]  /*2bb0*/  ISETP.GE.U32.AND P4, PT, R8, R18, PT ;  /* 0x000000120800720c */ /* 0x000fc40003f86070 */
[----:B------:R-:W-:Y:S02]  /*2bc0*/  ISETP.GE.U32.AND P2, PT, R40, R53, PT ;  /* 0x000000352800720c */ /* 0x000fe40003f46070 */
[----:B------:R-:W-:Y:S02]  /*2bd0*/  LOP3.LUT R3, R3, 0x1, RZ, 0xc0, !PT ;  /* 0x0000000103037812 */ /* 0x000fe400078ec0ff */
[----:B------:R-:W-:Y:S02]  /*2be0*/  ISETP.GE.AND.EX P4, PT, R32, R19, PT, P4 ;  /* 0x000000132000720c */ /* 0x000fe40003f86340 */
[----:B------:R-:W-:Y:S02]  /*2bf0*/  ISETP.GE.AND.EX P2, PT, R48, RZ, PT, P2 ;  /* 0x000000ff3000720c */ /* 0x000fe40003f46320 */
[----:B------:R-:W-:Y:S02]  /*2c00*/  ISETP.NE.U32.AND P0, PT, R3, 0x1, PT ;  /* 0x000000010300780c */ /* 0x000fe40003f05070 */
[----:B------:R-:W-:-:S02]  /*2c10*/  SEL R3, RZ, 0xffffffff, !P4 ;  /* 0xffffffffff037807 */ /* 0x000fc40006000000 */
[----:B------:R-:W-:Y:S02]  /*2c20*/  @!P1 SEL R3, RZ, 0xffffffff, !P2 ;  /* 0xffffffffff039807 */ /* 0x000fe40005000000 */
[----:B----4-:R-:W-:Y:S02]  /*2c30*/  ISETP.NE.U32.AND P1, PT, R7, R20, PT ;  /* 0x000000140700720c */ /* 0x010fe40003f25070 */
[----:B------:R-:W-:Y:S02]  /*2c40*/  LOP3.LUT R3, R3, 0x1, RZ, 0xc0, !PT ;  /* 0x0000000103037812 */ /* 0x000fe400078ec0ff */
[----:B------:R-:W-:Y:S02]  /*2c50*/  SEL R41, R53, R41, !P0 ;  /* 0x0000002935297207 */ /* 0x000fe40004000000 */
[----:B------:R-:W-:Y:S02]  /*2c60*/  ISETP.NE.U32.AND P4, PT, R3, 0x1, PT ;  /* 0x000000010300780c */ /* 0x000fe40003f85070 */
[----:B------:R-:W-:-:S02]  /*2c70*/  ISETP.NE.AND.EX P1, PT, R31, R21, PT, P1 ;  /* 0x000000151f00720c */ /* 0x000fc40003f25310 */
[C---:B------:R-:W-:Y:S01]  /*2c80*/  SEL R40, R53.reuse, R40, !P4 ;  /* 0x0000002835287207 */ /* 0x040fe20006000000 */
[----:B------:R-:W-:Y:S01]  /*2c90*/  IMAD.IADD R53, R53, 0x1, R56 ;  /* 0x0000000135357824 */ /* 0x000fe200078e0238 */
[----:B------:R-:W-:Y:S02]  /*2ca0*/  ISETP.GE.U32.AND P2, PT, R7, R20, PT ;  /* 0x000000140700720c */ /* 0x000fe40003f46070 */
[----:B------:R-:W-:Y:S02]  /*2cb0*/  @P5 LOP3.LUT R2, R2, 0x8, RZ, 0xfc, !PT ;  /* 0x0000000802025812 */ /* 0x000fe400078efcff */
[----:B------:R-:W-:Y:S02]  /*2cc0*/  ISETP.GE.U32.AND P6, PT, R39, R53, PT ;  /* 0x000000352700720c */ /* 0x000fe40003fc6070 */
[----:B------:R-:W-:Y:S02]  /*2cd0*/  ISETP.GE.AND.EX P2, PT, R31, R21, PT, P2 ;  /* 0x000000151f00720c */ /* 0x000fe40003f46320 */
[----:B------:R-:W-:-:S02]  /*2ce0*/  ISETP.GE.AND.EX P6, PT, R47, RZ, PT, P6 ;  /* 0x000000ff2f00720c */ /* 0x000fc40003fc6360 */
[----:B------:R-:W-:Y:S02]  /*2cf0*/  SEL R3, RZ, 0xffffffff, !P2 ;  /* 0xffffffffff037807 */ /* 0x000fe40005000000 */
[----:B------:R-:W-:Y:S02]  /*2d00*/  @!P1 SEL R3, RZ, 0xffffffff, !P6 ;  /* 0xffffffffff039807 */ /* 0x000fe40007000000 */
[CC--:B------:R-:W-:Y:S02]  /*2d10*/  ISETP.NE.U32.AND P1, PT, R6.reuse, R22.reuse, PT ;  /* 0x000000160600720c */ /* 0x0c0fe40003f25070 */
[----:B------:R-:W-:Y:S02]  /*2d20*/  ISETP.GE.U32.AND P6, PT, R6, R22, PT ;  /* 0x000000160600720c */ /* 0x000fe40003fc6070 */
[----:B------:R-:W-:Y:S02]  /*2d30*/  LOP3.LUT R3, R3, 0x1, RZ, 0xc0, !PT ;  /* 0x0000000103037812 */ /* 0x000fe400078ec0ff */
[----:B------:R-:W-:-:S02]  /*2d40*/  ISETP.NE.AND.EX P1, PT, R30, R23, PT, P1 ;  /* 0x000000171e00720c */ /* 0x000fc40003f25310 */
[----:B------:R-:W-:Y:S02]  /*2d50*/  ISETP.GE.AND.EX P6, PT, R30, R23, PT, P6 ;  /* 0x000000171e00720c */ /* 0x000fe40003fc6360 */
[----:B------:R-:W-:Y:S02]  /*2d60*/  ISETP.NE.U32.AND P2, PT, R3, 0x1, PT ;  /* 0x000000010300780c */ /* 0x000fe40003f45070 */
[----:B------:R-:W-:Y:S02]  /*2d70*/  SEL R3, RZ, 0xffffffff, !P6 ;  /* 0xffffffffff037807 */ /* 0x000fe40007000000 */
[----:B------:R-:W-:Y:S02]  /*2d80*/  ISETP.GE.U32.AND P6, PT, R38, R53, PT ;  /* 0x000000352600720c */ /* 0x000fe40003fc6070 */
[----:B------:R-:W-:Y:S02]  /*2d90*/  SEL R39, R53, R39, !P2 ;  /* 0x0000002735277207 */ /* 0x000fe40005000000 */
[----:B------:R-:W-:-:S02]  /*2da0*/  ISETP.GE.AND.EX P6, PT, R46, RZ, PT, P6 ;  /* 0x000000ff2e00720c */ /* 0x000fc40003fc6360 */
[----:B------:R-:W-:Y:S02]  /*2db0*/  LOP3.LUT R2, R2, 0xffffffef, RZ, 0xc0, !PT ;  /* 0xffffffef02027812 */ /* 0x000fe400078ec0ff */
[----:B------:R-:W-:Y:S02]  /*2dc0*/  @!P1 SEL R3, RZ, 0xffffffff, !P6 ;  /* 0xffffffffff039807 */ /* 0x000fe40007000000 */
[----:B-----5:R-:W-:Y:S02]  /*2dd0*/  ISETP.GE.U32.AND P6, PT, R5, R24, PT ;  /* 0x000000180500720c */ /* 0x020fe40003fc6070 */
[----:B------:R-:W-:Y:S02]  /*2de0*/  LOP3.LUT R3, R3, 0x1, RZ, 0xc0, !PT ;  /* 0x0000000103037812 */ /* 0x000fe400078ec0ff */
[----:B------:R-:W-:Y:S02]  /*2df0*/  ISETP.GE.AND.EX P6, PT, R29, R25, PT, P6 ;  /* 0x000000191d00720c */ /* 0x000fe40003fc6360 */
[----:B------:R-:W-:-:S02]  /*2e00*/  ISETP.NE.U32.AND P1, PT, R3, 0x1, PT ;  /* 0x000000010300780c */ /* 0x000fc40003f25070 */
[----:B------:R-:W-:Y:S02]  /*2e10*/  @P3 LOP3.LUT R2, R2, 0x10, RZ, 0xfc, !PT ;  /* 0x0000001002023812 */ /* 0x000fe400078efcff */
[----:B------:R-:W-:Y:S02]  /*2e20*/  SEL R38, R53, R38, !P1 ;  /* 0x0000002635267207 */ /* 0x000fe40004800000 */
[----:B------:R-:W-:Y:S02]  /*2e30*/  SEL R53, RZ, 0xffffffff, !P6 ;  /* 0xffffffffff357807 */ /* 0x000fe40007000000 */
[----:B------:R-:W-:Y:S02]  /*2e40*/  ISETP.NE.U32.AND P6, PT, R5, R24, PT ;  /* 0x000000180500720c */ /* 0x000fe40003fc5070 */
[----:B------:R-:W-:Y:S02]  /*2e50*/  SEL R9, R16, R9, !P0 ;  /* 0x0000000910097207 */ /* 0x000fe40004000000 */
[----:B------:R-:W-:-:S02]  /*2e60*/  ISETP.NE.AND.EX P5, PT, R29, R25, PT, P6 ;  /* 0x000000191d00720c */ /* 0x000fc40003fa5360 */
[----:B------:R-:W-:Y:S02]  /*2e70*/  ISETP.GE.U32.AND P6, PT, R37, R55, PT ;  /* 0x000000372500720c */ /* 0x000fe40003fc6070 */
[----:B------:R-:W-:Y:S02]  /*2e80*/  SEL R33, R17, R33, !P0 ;  /* 0x0000002111217207 */ /* 0x000fe40004000000 */
[----:B------:R-:W-:Y:S02]  /*2e90*/  ISETP.GE.AND.EX P6, PT, R45, RZ, PT, P6 ;  /* 0x000000ff2d00720c */ /* 0x000fe40003fc6360 */
[----:B------:R-:W-:Y:S02]  /*2ea0*/  SEL R49, R49, RZ, P0 ;  /* 0x000000ff31317207 */ /* 0x000fe40000000000 */
[----:B------:R-:W-:Y:S02]  /*2eb0*/  SEL R8, R18, R8, !P4 ;  /* 0x0000000812087207 */ /* 0x000fe40006000000 */
[----:B------:R-:W-:-:S02]  /*2ec0*/  SEL R32, R19, R32, !P4 ;  /* 0x0000002013207207 */ /* 0x000fc40006000000 */
[----:B------:R-:W-:Y:S02]  /*2ed0*/  @!P5 SEL R53, RZ, 0xffffffff, !P6 ;  /* 0xffffffffff35d807 */ /* 0x000fe40007000000 */
[----:B------:R-:W-:Y:S02]  /*2ee0*/  ISETP.GE.U32.AND P6, PT, R4, R26, PT ;  /* 0x0000001a0400720c */ /* 0x000fe40003fc6070 */
[----:B------:R-:W-:Y:S02]  /*2ef0*/  LOP3.LUT R53, R53, 0x1, RZ, 0xc0, !PT ;  /* 0x0000000135357812 */ /* 0x000fe400078ec0ff */
[----:B------:R-:W-:Y:S02]  /*2f00*/  ISETP.GE.AND.EX P6, PT, R28, R27, PT, P6 ;  /* 0x0000001b1c00720c */ /* 0x000fe40003fc6360 */
[----:B------:R-:W-:Y:S02]  /*2f10*/  SEL R48, R48, RZ, P4 ;  /* 0x000000ff30307207 */ /* 0x000fe40002000000 */
[----:B------:R-:W-:-:S02]  /*2f20*/  SEL R3, RZ, 0xffffffff, !P6 ;  /* 0xffffffffff037807 */ /* 0x000fc40007000000 */
[----:B------:R-:W-:Y:S02]  /*2f30*/  ISETP.NE.U32.AND P6, PT, R4, R26, PT ;  /* 0x0000001a0400720c */ /* 0x000fe40003fc5070 */
[----:B------:R-:W-:Y:S02]  /*2f40*/  SEL R7, R20, R7, !P2 ;  /* 0x0000000714077207 */ /* 0x000fe40005000000 */
[----:B------:R-:W-:Y:S02]  /*2f50*/  ISETP.NE.AND.EX P3, PT, R28, R27, PT, P6 ;  /* 0x0000001b1c00720c */ /* 0x000fe40003f65360 */
[----:B------:R-:W-:Y:S02]  /*2f60*/  ISETP.GE.U32.AND P6, PT, R36, R55, PT ;  /* 0x000000372400720c */ /* 0x000fe40003fc6070 */
[----:B------:R-:W-:Y:S02]  /*2f70*/  SEL R31, R21, R31, !P2 ;  /* 0x0000001f151f7207 */ /* 0x000fe40005000000 */
[----:B------:R-:W-:-:S02]  /*2f80*/  ISETP.GE.AND.EX P5, PT, R44, RZ, PT, P6 ;  /* 0x000000ff2c00720c */ /* 0x000fc40003fa6360 */
[----:B------:R-:W-:Y:S02]  /*2f90*/  ISETP.NE.U32.AND P6, PT, R53, 0x1, PT ;  /* 0x000000013500780c */ /* 0x000fe40003fc5070 */
[----:B------:R-:W-:Y:S02]  /*2fa0*/  SEL R47, R47, RZ, P2 ;  /* 0x000000ff2f2f7207 */ /* 0x000fe40001000000 */
[----:B------:R-:W-:Y:S02]  /*2fb0*/  SEL R37, R55, R37, !P6 ;  /* 0x0000002537257207 */ /* 0x000fe40007000000 */
[----:B------:R-:W-:Y:S02]  /*2fc0*/  @!P3 SEL R3, RZ, 0xffffffff, !P5 ;  /* 0xffffffffff03b807 */ /* 0x000fe40006800000 */
[----:B------:R-:W-:Y:S02]  /*2fd0*/  LOP3.LUT P5, RZ, R2, 0x8, RZ, 0xc0, !PT ;  /* 0x0000000802ff7812 */ /* 0x000fe400078ac0ff */
[----:B------:R-:W-:-:S02]  /*2fe0*/  LOP3.LUT R3, R3, 0x1, RZ, 0xc0, !PT ;  /* 0x0000000103037812 */ /* 0x000fc400078ec0ff */
[----:B------:R-:W-:Y:S02]  /*2ff0*/  SEL R11, R12, R11, !P5 ;  /* 0x0000000b0c0b7207 */ /* 0x000fe40006800000 */
[----:B------:R-:W-:Y:S02]  /*3000*/  SEL R35, R13, R35, !P5 ;  /* 0x000000230d237207 */ /* 0x000fe40006800000 */
[----:B------:R-:W-:Y:S02]  /*3010*/  SEL R51, R51, RZ, P5 ;  /* 0x000000ff33337207 */ /* 0x000fe40002800000 */
[----:B------:R-:W-:Y:S01]  /*3020*/  ISETP.NE.U32.AND P5, PT, R3, 0x1, PT ;  /* 0x000000010300780c */ /* 0x000fe20003fa5070 */
[C---:B------:R-:W-:Y:S01]  /*3030*/  IMAD.IADD R3, R55.reuse, 0x1, R56 ;  /* 0x0000000137037824 */ /* 0x040fe200078e0238 */
[----:B------:R-:W-:Y:S02]  /*3040*/  LOP3.LUT P3, RZ, R2, 0x10, RZ, 0xc0, !PT ;  /* 0x0000001002ff7812 */ /* 0x000fe4000786c0ff */
[----:B------:R-:W-:Y:S01]  /*3050*/  SEL R36, R55, R36, !P5 ;  /* 0x0000002437247207 */ /* 0x000fe20006800000 */
[----:B------:R-:W-:Y:S01]  /*3060*/  IMAD R53, R56, 0x3, R3 ;  /* 0x0000000338357824 */ /* 0x000fe200078e0203 */
[----:B------:R-:W-:-:S02]  /*3070*/  SEL R10, R14, R10, !P3 ;  /* 0x0000000a0e0a7207 */ /* 0x000fc40005800000 */
[----:B------:R-:W-:Y:S02]  /*3080*/  SEL R34, R15, R34, !P3 ;  /* 0x000000220f227207 */ /* 0x000fe40005800000 */
[----:B------:R-:W-:Y:S02]  /*3090*/  SEL R50, R50, RZ, P3 ;  /* 0x000000ff32327207 */ /* 0x000fe40001800000 */
[----:B------:R-:W-:Y:S02]  /*30a0*/  ISETP.GE.U32.AND P3, PT, R53, R54, PT ;  /* 0x000000363500720c */ /* 0x000fe40003f66070 */
[----:B------:R-:W-:Y:S02]  /*30b0*/  SEL R5, R24, R5, !P6 ;  /* 0x0000000518057207 */ /* 0x000fe40007000000 */
[----:B------:R-:W-:Y:S02]  /*30c0*/  SEL R29, R25, R29, !P6 ;  /* 0x0000001d191d7207 */ /* 0x000fe40007000000 */
[----:B------:R-:W-:-:S02]  /*30d0*/  SEL R45, R45, RZ, P6 ;  /* 0x000000ff2d2d7207 */ /* 0x000fc40003000000 */
[----:B------:R-:W-:Y:S02]  /*30e0*/  SEL R4, R26, R4, !P5 ;  /* 0x000000041a047207 */ /* 0x000fe40006800000 */
[----:B------:R-:W-:Y:S02]  /*30f0*/  SEL R28, R27, R28, !P5 ;  /* 0x0000001c1b1c7207 */ /* 0x000fe40006800000 */
[----:B------:R-:W-:Y:S02]  /*3100*/  SEL R44, R44, RZ, P5 ;  /* 0x000000ff2c2c7207 */ /* 0x000fe40002800000 */
[----:B------:R-:W-:Y:S02]  /*3110*/  SEL R6, R22, R6, !P1 ;  /* 0x0000000616067207 */ /* 0x000fe40004800000 */
[----:B------:R-:W-:Y:S02]  /*3120*/  SEL R30, R23, R30, !P1 ;  /* 0x0000001e171e7207 */ /* 0x000fe40004800000 */
[----:B------:R-:W-:Y:S01]  /*3130*/  SEL R46, R46, RZ, P1 ;  /* 0x000000ff2e2e7207 */ /* 0x000fe20000800000 */
[----:B------:R-:W-:Y:S06]  /*3140*/  @!P3 BRA `(.L_x_2575) ;  /* 0xfffffff400b8b947 */ /* 0x000fec000383ffff */
[----:B------:R-:W-:Y:S05]  /*3150*/  BSYNC.RECONVERGENT B1 ;  /* 0x0000000000017941 */ /* 0x000fea0003800200 */
.L_x_2574:
[----:B------:R-:W-:Y:S05]  /*3160*/  BSYNC.RECONVERGENT B0 ;  /* 0x0000000000007941 */ /* 0x000fea0003800200 */
.L_x_2573:
[----:B------:R-:W-:Y:S01]  /*3170*/  ISETP.GE.U32.AND P1, PT, R3, R54, PT ;  /* 0x000000360300720c */ /* 0x000fe20003f26070 */
[----:B------:R-:W-:-:S12]  /*3180*/  BSSY.RECONVERGENT B0, `(.L_x_2576) ;  /* 0x0000017000007945 */ /* 0x000fd80003800200 */
[----:B------:R-:W-:Y:S05]  /*3190*/  @P1 BRA `(.L_x_2577) ;  /* 0x0000000000541947 */ /* 0x000fea0003800000 */
[----:B------:R-:W-:Y:S01]  /*31a0*/  SHF.R.U32.HI R13, RZ, 0x1, R3 ;  /* 0x00000001ff0d7819 */ /* 0x000fe20000011603 */
[----:B------:R-:W-:-:S04]  /*31b0*/  IMAD.MOV.U32 R53, RZ, RZ, R0 ;  /* 0x000000ffff357224 */ /* 0x000fc800078e0000 */
        /* <DEDUP_REMOVED lines=19> */
.L_x_2577:
[----:B------:R-:W-:Y:S05]  /*32f0*/  BSYNC.RECONVERGENT B0 ;  /* 0x0000000000007941 */ /* 0x000fea0003800200 */
.L_x_2576:
[----:B------:R-:W-:Y:S04]  /*3300*/  BSSY.RECONVERGENT B0, `(.L_x_2578) ;  /* 0x000007b000007945 */ /* 0x000fe80003800200 */
[----:B------:R-:W-:Y:S05]  /*3310*/  @P1 BRA `(.L_x_2579) ;  /* 0x0000000400e41947 */ /* 0x000fea0003800000 */
[----:B-----5:R-:W-:Y:S01]  /*3320*/  ISETP.NE.U32.AND P1, PT, R11, R12, PT ;  /* 0x0000000c0b00720c */ /* 0x020fe20003f25070 */
[----:B0-----:R-:W-:Y:S01]  /*3330*/  IMAD.IADD R53, R3, 0x1, R56 ;  /* 0x0000000103357824 */ /* 0x001fe200078e0238 */
[----:B------:R-:W-:Y:S02]  /*3340*/  ISETP.NE.U32.AND P0, PT, R10, R14, PT ;  /* 0x0000000e0a00720c */ /* 0x000fe40003f05070 */
[----:B------:R-:W-:Y:S02]  /*3350*/  ISETP.NE.AND.EX P1, PT, R35, R13, PT, P1 ;  /* 0x0000000d2300720c */ /* 0x000fe40003f25310 */
[----:B------:R-:W-:Y:S02]  /*3360*/  ISETP.GE.U32.AND P4, PT, R11, R12, PT ;  /* 0x0000000c0b00720c */ /* 0x000fe40003f86070 */
[----:B------:R-:W-:Y:S02]  /*3370*/  ISETP.NE.AND.EX P0, PT, R34, R15, PT, P0 ;  /* 0x0000000f2200720c */ /* 0x000fe40003f05300 */
[----:B------:R-:W-:-:S02]  /*3380*/  ISETP.GE.U32.AND P2, PT, R43, R3, PT ;  /* 0x000000032b00720c */ /* 0x000fc40003f46070 */
[----:B------:R-:W-:Y:S02]  /*3390*/  ISETP.GE.U32.AND P5, PT, R10, R14, PT ;  /* 0x0000000e0a00720c */ /* 0x000fe40003fa6070 */
[----:B------:R-:W-:Y:S02]  /*33a0*/  ISETP.GE.AND.EX P4, PT, R35, R13, PT, P4 ;  /* 0x0000000d2300720c */ /* 0x000fe40003f86340 */
[----:B------:R-:W-:Y:S02]  /*33b0*/  ISETP.GE.U32.AND P3, PT, R42, R3, PT ;  /* 0x000000032a00720c */ /* 0x000fe40003f66070 */
[----:B------:R-:W-:Y:S02]  /*33c0*/  ISETP.GE.AND.EX P2, PT, R51, RZ, PT, P2 ;  /* 0x000000ff3300720c */ /* 0x000fe40003f46320 */
[----:B------:R-:W-:Y:S02]  /*33d0*/  ISETP.GE.AND.EX P5, PT, R34, R15, PT, P5 ;  /* 0x0000000f2200720c */ /* 0x000fe40003fa6350 */
        /* <DEDUP_REMOVED lines=14> */
[C---:B------:R-:W-:Y:S02]  /*34c0*/  SEL R43, R3.reuse, R43, !P0 ;  /* 0x0000002b032b7207 */ /* 0x040fe40004000000 */
[----:B------:R-:W-:Y:S02]  /*34d0*/  SEL R42, R3, R42, !P1 ;  /* 0x0000002a032a7207 */ /* 0x000fe40004800000 */
[----:B------:R-:W-:Y:S02]  /*34e0*/  SEL R51, R51, RZ, P0 ;  /* 0x000000ff33337207 */ /* 0x000fe40000000000 */
[----:B------:R-:W-:Y:S01]  /*34f0*/  SEL R50, R50, RZ, P1 ;  /* 0x000000ff32327207 */ /* 0x000fe20000800000 */
[----:B------:R-:W-:Y:S06]  /*3500*/  @P2 BRA `(.L_x_2579) ;  /* 0x0000000400682947 */ /* 0x000fec0003800000 */
[----:B------:R-:W-:Y:S01]  /*3510*/  ISETP.NE.U32.AND P1, PT, R9, R16, PT ;  /* 0x000000100900720c */ /* 0x000fe20003f25070 */
[----:B------:R-:W-:Y:S01]  /*3520*/  IMAD.IADD R3, R53, 0x1, R56 ;  /* 0x0000000135037824 */ /* 0x000fe200078e0238 */
        /* <DEDUP_REMOVED lines=31> */
[-C--:B------:R-:W-:Y:S02]  /*3720*/  ISETP.NE.U32.AND P0, PT, R6, R22.reuse, PT ;  /* 0x000000160600720c */ /* 0x080fe40003f05070 */
[----:B------:R-:W-:Y:S02]  /*3730*/  ISETP.NE.AND.EX P1, PT, R31, R21, PT, P1 ;  /* 0x000000151f00720c */ /* 0x000fe40003f25310 */
[----:B------:R-:W-:Y:S02]  /*3740*/  ISETP.NE.AND.EX P0, PT, R30, R23, PT, P0 ;  /* 0x000000171e00720c */ /* 0x000fe40003f05300 */
[----:B------:R-:W-:Y:S02]  /*3750*/  ISETP.GE.U32.AND P2, PT, R6, R22, PT ;  /* 0x000000160600720c */ /* 0x000fe40003f46070 */
[----:B------:R-:W-:-:S02]  /*3760*/  ISETP.GE.U32.AND P4, PT, R7, R20, PT ;  /* 0x000000140700720c */ /* 0x000fc40003f86070 */
[-C--:B------:R-:W-:Y:S02]  /*3770*/  ISETP.GE.U32.AND P3, PT, R39, R3.reuse, PT ;  /* 0x000000032700720c */ /* 0x080fe40003f66070 */
[----:B------:R-:W-:Y:S02]  /*3780*/  ISETP.GE.U32.AND P5, PT, R38, R3, PT ;  /* 0x000000032600720c */ /* 0x000fe40003fa6070 */
[----:B------:R-:W-:Y:S02]  /*3790*/  ISETP.GE.AND.EX P2, PT, R30, R23, PT, P2 ;  /* 0x000000171e00720c */ /* 0x000fe40003f46320 */
[----:B------:R-:W-:Y:S02]  /*37a0*/  ISETP.GE.AND.EX P4, PT, R31, R21, PT, P4 ;  /* 0x000000151f00720c */ /* 0x000fe40003f86340 */
[----:B------:R-:W-:Y:S02]  /*37b0*/  ISETP.GE.AND.EX P3, PT, R47, RZ, PT, P3 ;  /* 0x000000ff2f00720c */ /* 0x000fe40003f66330 */
[----:B------:R-:W-:-:S02]  /*37c0*/  ISETP.GE.AND.EX P5, PT, R46, RZ, PT, P5 ;  /* 0x000000ff2e00720c */ /* 0x000fc40003fa6350 */
[----:B------:R-:W-:Y:S02]  /*37d0*/  SEL R2, RZ, 0xffffffff, !P2 ;  /* 0xffffffffff027807 */ /* 0x000fe40005000000 */
[----:B------:R-:W-:Y:S02]  /*37e0*/  ISETP.GE.U32.AND P2, PT, R13, R54, PT ;  /* 0x000000360d00720c */ /* 0x000fe40003f46070 */
[----:B------:R-:W-:Y:S02]  /*37f0*/  SEL R0, RZ, 0xffffffff, !P4 ;  /* 0xffffffffff007807 */ /* 0x000fe40006000000 */
[----:B------:R-:W-:Y:S02]  /*3800*/  @!P1 SEL R0, RZ, 0xffffffff, !P3 ;  /* 0xffffffffff009807 */ /* 0x000fe40005800000 */
        /* <DEDUP_REMOVED lines=14> */
[----:B------:R-:W-:Y:S02]  /*38f0*/  ISETP.NE.U32.AND P1, PT, R5, R24, PT ;  /* 0x000000180500720c */ /* 0x000fe40003f25070 */
[----:B------:R-:W-:Y:S02]  /*3900*/  ISETP.NE.U32.AND P0, PT, R4, R26, PT ;  /* 0x0000001a0400720c */ /* 0x000fe40003f05070 */
        /* <DEDUP_REMOVED lines=22> */
[C---:B------:R-:W-:Y:S02]  /*3a70*/  SEL R37, R13.reuse, R37, !P0 ;  /* 0x000000250d257207 */ /* 0x040fe40004000000 */
[----:B------:R-:W-:Y:S02]  /*3a80*/  SEL R36, R13, R36, !P1 ;  /* 0x000000240d247207 */ /* 0x000fe40004800000 */
[----:B------:R-:W-:Y:S02]  /*3a90*/  SEL R45, R45, RZ, P0 ;  /* 0x000000ff2d2d7207 */ /* 0x000fe40000000000 */
[----:B------:R-:W-:-:S07]  /*3aa0*/  SEL R44, R44, RZ, P1 ;  /* 0x000000ff2c2c7207 */ /* 0x000fce0000800000 */
.L_x_2579:
[----:B------:R-:W-:Y:S05]  /*3ab0*/  BSYNC.RECONVERGENT B0 ;  /* 0x0000000000007941 */ /* 0x000fea0003800200 */
.L_x_2578:
[----:B------:R-:W-:Y:S02]  /*3ac0*/  ISETP.NE.U32.AND P0, PT, R10, R8, PT ;  /* 0x000000080a00720c */ /* 0x000fe40003f05070 */
[----:B------:R-:W-:Y:S02]  /*3ad0*/  ISETP.NE.U32.AND P1, PT, R11, R9, PT ;  /* 0x000000090b00720c */ /* 0x000fe40003f25070 */
[----:B------:R-:W-:Y:S02]  /*3ae0*/  ISETP.NE.AND.EX P0, PT, R34, R32, PT, P0 ;  /* 0x000000202200720c */ /* 0x000fe40003f05300 */
[----:B------:R-:W-:Y:S02]  /*3af0*/  ISETP.NE.AND.EX P1, PT, R35, R33, PT, P1 ;  /* 0x000000212300720c */ /* 0x000fe40003f25310 */
[----:B------:R-:W-:Y:S02]  /*3b00*/  ISETP.GE.U32.AND P5, PT, R10, R8, PT ;  /* 0x000000080a00720c */ /* 0x000fe40003fa6070 */
[----:B------:R-:W-:-:S02]  /*3b10*/  ISETP.GE.U32.AND P4, PT, R11, R9, PT ;  /* 0x000000090b00720c */ /* 0x000fc40003f86070 */
[----:B------:R-:W-:Y:S02]  /*3b20*/  ISETP.GE.U32.AND P3, PT, R42, R40, PT ;  /* 0x000000282a00720c */ /* 0x000fe40003f66070 */
[----:B------:R-:W-:Y:S02]  /*3b30*/  ISETP.GE.U32.AND P2, PT, R43, R41, PT ;  /* 0x000000292b00720c */ /* 0x000fe40003f46070 */
[----:B------:R-:W-:Y:S02]  /*3b40*/  ISETP.GE.AND.EX P5, PT, R34, R32, PT, P5 ;  /* 0x000000202200720c */ /* 0x000fe40003fa6350 */
[----:B------:R-:W-:Y:S02]  /*3b50*/  ISETP.GE.AND.EX P4, PT, R35, R33, PT, P4 ;  /* 0x000000212300720c */ /* 0x000fe40003f86340 */
[----:B------:R-:W-:Y:S02]  /*3b60*/  ISETP.GE.AND.EX P3, PT, R50, R48, PT, P3 ;  /* 0x000000303200720c */ /* 0x000fe40003f66330 */
[----:B------:R-:W-:-:S02]  /*3b70*/  ISETP.GE.AND.EX P2, PT, R51, R49, PT, P2 ;  /* 0x000000313300720c */ /* 0x000fc40003f46320 */
        /* <DEDUP_REMOVED lines=9> */
[----:B-----5:R-:W-:Y:S02]  /*3c10*/  SEL R12, R9, R11, !P0 ;  /* 0x0000000b090c7207 */ /* 0x020fe40004000000 */
[----:B------:R-:W-:Y:S02]  /*3c20*/  SEL R14, R33, R35, !P0 ;  /* 0x00000023210e7207 */ /* 0x000fe40004000000 */
[----:B------:R-:W-:-:S02]  /*3c30*/  SEL R16, R41, R43, !P0 ;  /* 0x0000002b29107207 */ /* 0x000fc40004000000 */
[----:B------:R-:W-:Y:S02]  /*3c40*/  SEL R18, R49, R51, !P0 ;  /* 0x0000003331127207 */ /* 0x000fe40004000000 */
[----:B------:R-:W-:Y:S02]  /*3c50*/  SEL R9, R32, R34, !P2 ;  /* 0x0000002220097207 */ /* 0x000fe40005000000 */
[----:B------:R-:W-:Y:S02]  /*3c60*/  ISETP.NE.U32.AND P0, PT, R3, R6, PT ;  /* 0x000000060300720c */ /* 0x000fe40003f05070 */
[----:B------:R-:W-:Y:S02]  /*3c70*/  ISETP.NE.U32.AND P1, PT, R12, R7, PT ;  /* 0x000000070c00720c */ /* 0x000fe40003f25070 */
[----:B------:R-:W-:Y:S02]  /*3c80*/  ISETP.NE.AND.EX P0, PT, R9, R30, PT, P0 ;  /* 0x0000001e0900720c */ /* 0x000fe40003f05300 */
[----:B------:R-:W-:-:S02]  /*3c90*/  SEL R11, R40, R42, !P2 ;  /* 0x0000002a280b7207 */ /* 0x000fc40005000000 */
[----:B------:R-:W-:Y:S02]  /*3ca0*/  ISETP.NE.AND.EX P1, PT, R14, R31, PT, P1 ;  /* 0x0000001f0e00720c */ /* 0x000fe40003f25310 */
[----:B------:R-:W-:Y:S02]  /*3cb0*/  ISETP.GE.U32.AND P5, PT, R3, R6, PT ;  /* 0x000000060300720c */ /* 0x000fe40003fa6070 */
[----:B------:R-:W-:Y:S02]  /*3cc0*/  SEL R19, R48, R50, !P2 ;  /* 0x0000003230137207 */ /* 0x000fe40005000000 */
[----:B------:R-:W-:Y:S02]  /*3cd0*/  ISETP.GE.U32.AND P4, PT, R12, R7, PT ;  /* 0x000000070c00720c */ /* 0x000fe40003f86070 */
[----:B------:R-:W-:Y:S02]  /*3ce0*/  ISETP.GE.U32.AND P3, PT, R11, R38, PT ;  /* 0x000000260b00720c */ /* 0x000fe40003f66070 */
[----:B------:R-:W-:-:S02]  /*3cf0*/  ISETP.GE.U32.AND P2, PT, R16, R39, PT ;  /* 0x000000271000720c */ /* 0x000fc40003f46070 */
[----:B------:R-:W-:Y:S02]  /*3d00*/  ISETP.GE.AND.EX P5, PT, R9, R30, PT, P5 ;  /* 0x0000001e0900720c */ /* 0x000fe40003fa6350 */
[----:B------:R-:W-:Y:S02]  /*3d10*/  ISETP.GE.AND.EX P4, PT, R14, R31, PT, P4 ;  /* 0x0000001f0e00720c */ /* 0x000fe40003f86340 */
        /* <DEDUP_REMOVED lines=16> */
[----:B------:R-:W-:Y:S02]  /*3e20*/  ISETP.NE.U32.AND P0, PT, R3, R4, PT ;  /* 0x000000040300720c */ /* 0x000fe40003f05070 */
[----:B------:R-:W-:Y:S02]  /*3e30*/  ISETP.NE.U32.AND P1, PT, R12, R5, PT ;  /* 0x000000050c00720c */ /* 0x000fe40003f25070 */
[----:B------:R-:W-:Y:S02]  /*3e40*/  ISETP.NE.AND.EX P0, PT, R9, R28, PT, P0 ;  /* 0x0000001c0900720c */ /* 0x000fe40003f05300 */
[----:B------:R-:W-:Y:S02]  /*3e50*/  SEL R7, R38, R11, !P2 ;  /* 0x0000000b26077207 */ /* 0x000fe40005000000 */
[----:B------:R-:W-:Y:S02]  /*3e60*/  ISETP.NE.AND.EX P1, PT, R14, R29, PT, P1 ;  /* 0x0000001d0e00720c */ /* 0x000fe40003f25310 */
[----:B------:R-:W-:-:S02]  /*3e70*/  ISETP.GE.U32.AND P5, PT, R3, R4, PT ;  /* 0x000000040300720c */ /* 0x000fc40003fa6070 */
[----:B------:R-:W-:Y:S02]  /*3e80*/  SEL R19, R46, R19, !P2 ;  /* 0x000000132e137207 */ /* 0x000fe40005000000 */
[----:B------:R-:W-:Y:S02]  /*3e90*/  ISETP.GE.U32.AND P4, PT, R12, R5, PT ;  /* 0x000000050c00720c */ /* 0x000fe40003f86070 */
[----:B------:R-:W-:Y:S02]  /*3ea0*/  ISETP.GE.U32.AND P3, PT, R7, R36, PT ;  /* 0x000000240700720c */ /* 0x000fe40003f66070 */
[----:B------:R-:W-:Y:S02]  /*3eb0*/  ISETP.GE.U32.AND P2, PT, R8, R37, PT ;  /* 0x000000250800720c */ /* 0x000fe40003f46070 */
[----:B------:R-:W-:Y:S02]  /*3ec0*/  ISETP.GE.AND.EX P5, PT, R9, R28, PT, P5 ;  /* 0x0000001c0900720c */ /* 0x000fe40003fa6350 */
[----:B------:R-:W-:-:S02]  /*3ed0*/  ISETP.GE.AND.EX P4, PT, R14, R29, PT, P4 ;  /* 0x0000001d0e00720c */ /* 0x000fc40003f86340 */
        /* <DEDUP_REMOVED lines=13> */
[----:B------:R-:W-:Y:S02]  /*3fb0*/  SEL R0, R37, R8, !P0 ;  /* 0x0000000825007207 */ /* 0x000fe40004000000 */
[----:B------:R-:W-:Y:S02]  /*3fc0*/  SEL R45, R45, R10, !P0 ;  /* 0x0000000a2d2d7207 */ /* 0x000fe40004000000 */
[----:B------:R-:W-:Y:S02]  /*3fd0*/  SEL R3, R28, R9, !P1 ;  /* 0x000000091c037207 */ /* 0x000fe40004800000 */
[----:B------:R-:W-:Y:S02]  /*3fe0*/  SEL R18, R36, R7, !P1 ;  /* 0x0000000724127207 */ /* 0x000fe40004800000 */
[----:B------:R-:W-:Y:S01]  /*3ff0*/  SEL R19, R44, R19, !P1 ;  /* 0x000000132c137207 */ /* 0x000fe20004800000 */
[----:B------:R-:W-:Y:S06]  /*4000*/  BRA `(.L_x_2560) ;  /* 0x000000bc009c7947 */ /* 0x000fec0003800000 */
.L_x_2572:
[----:B------:R-:W1:Y:S02]  /*4010*/  LDC R6, c[0x0][0x3d8] ;  /* 0x0000f600ff067b82 */ /* 0x000e640000000800 */
[----:B-1----:R-:W-:-:S13]  /*4020*/  ISETP.NE.AND P0, PT, R6, 0x1, PT ;  /* 0x000000010600780c */ /* 0x002fda0003f05270 */
        /* <DEDUP_REMOVED lines=10> */
[----:B--2---:R-:W-:Y:S01]  /*40d0*/  MOV R4, R5 ;  /* 0x0000000500047202 */ /* 0x004fe20000000f00 */
[--C-:B------:R-:W-:Y:S02]  /*40e0*/  IMAD.MOV.U32 R6, RZ, RZ, R5.reuse ;  /* 0x000000ffff067224 */ /* 0x100fe400078e0005 */
[--C-:B0-----:R-:W-:Y:S02]  /*40f0*/  IMAD.MOV.U32 R7, RZ, RZ, R5.reuse ;  /* 0x000000ffff077224 */ /* 0x101fe400078e0005 */
[--C-:B------:R-:W-:Y:S02]  /*4100*/  IMAD.MOV.U32 R8, RZ, RZ, R5.reuse ;  /* 0x000000ffff087224 */ /* 0x100fe400078e0005 */
[--C-:B------:R-:W-:Y:S01]  /*4110*/  IMAD.MOV.U32 R9, RZ, RZ, R5.reuse ;  /* 0x000000ffff097224 */ /* 0x100fe200078e0005 */
[----:B---3--:R-:W-:Y:S01]  /*4120*/  MOV R35, R29 ;  /* 0x0000001d00237202 */ /* 0x008fe20000000f00 */
[----:B------:R-:W-:-:S02]  /*4130*/  IMAD.MOV.U32 R10, RZ, RZ, R5 ;  /* 0x000000ffff0a7224 */ /* 0x000fc400078e0005 */
[----:B------:R-:W-:Y:S02]  /*4140*/  IMAD.MOV.U32 R11, RZ, RZ, R5 ;  /* 0x000000ffff0b7224 */ /* 0x000fe400078e0005 */
[--C-:B------:R-:W-:Y:S02]  /*4150*/  IMAD.MOV.U32 R28, RZ, RZ, R29.reuse ;  /* 0x000000ffff1c7224 */ /* 0x100fe400078e001d */
[--C-:B------:R-:W-:Y:S02]  /*4160*/  IMAD.MOV.U32 R30, RZ, RZ, R29.reuse ;  /* 0x000000ffff1e7224 */ /* 0x100fe400078e001d */
[--C-:B------:R-:W-:Y:S02]  /*4170*/  IMAD.MOV.U32 R31, RZ, RZ, R29.reuse ;  /* 0x000000ffff1f7224 */ /* 0x100fe400078e001d */
[--C-:B------:R-:W-:Y:S02]  /*4180*/  IMAD.MOV.U32 R32, RZ, RZ, R29.reuse ;  /* 0x000000ffff207224 */ /* 0x100fe400078e001d */
[----:B------:R-:W-:-:S02]  /*4190*/  IMAD.MOV.U32 R33, RZ, RZ, R29 ;  /* 0x000000ffff217224 */ /* 0x000fc400078e001d */
[----:B------:R-:W-:Y:S01]  /*41a0*/  IMAD.MOV.U32 R34, RZ, RZ, R29 ;  /* 0x000000ffff227224 */ /* 0x000fe200078e001d */
[----:B-1----:R-:W-:Y:S01]  /*41b0*/  MOV R50, R45 ;  /* 0x0000002d00327202 */ /* 0x002fe20000000f00 */
[--C-:B----4-:R-:W-:Y:S02]  /*41c0*/  IMAD.MOV.U32 R36, RZ, RZ, R37.reuse ;  /* 0x000000ffff247224 */ /* 0x110fe400078e0025 */
        /* <DEDUP_REMOVED lines=38> */
.L_x_2583:
[----:B------:R-:W-:Y:S01]  /*4430*/  IADD3 R52, P0, PT, R57, R58, RZ ;  /* 0x0000003a39347210 */ /* 0x000fe20007f1e0ff */
[----:B------:R-:W-:-:S03]  /*4440*/  IMAD R12, R60, R3, RZ ;  /* 0x000000033c0c7224 */ /* 0x000fc600078e02ff */
[----:B------:R-:W-:Y:S01]  /*4450*/  IADD3.X R0, PT, PT, RZ, R59, RZ, P0, !PT ;  /* 0x0000003bff007210 */ /* 0x000fe200007fe4ff */
[----:B------:R-:W-:Y:S01]  /*4460*/  IMAD.MOV.U32 R24, RZ, RZ, R52 ;  /* 0x000000ffff187224 */ /* 0x000fe200078e0034 */
[----:B------:R-:W-:-:S03]  /*4470*/  SHF.R.U32.HI R13, RZ, 0x1, R12 ;  /* 0x00000001ff0d7819 */ /* 0x000fc6000001160c */
[----:B------:R-:W-:Y:S02]  /*4480*/  IMAD.MOV.U32 R25, RZ, RZ, R0 ;  /* 0x000000ffff197224 */ /* 0x000fe400078e0000 */
[----:B------:R-:W-:-:S06]  /*4490*/  IMAD.WIDE.U32 R12, R13, 0x10, R24 ;  /* 0x000000100d0c7825 */ /* 0x000fcc00078e0018 */
[----:B------:R-:W2:Y:S01]  /*44a0*/  LDG.E.128 R12, desc[UR36][R12.64] ;  /* 0x000000240c0c7981 */ /* 0x000ea2000c1e1d00 */
[----:B------:R-:W-:-:S04]  /*44b0*/  IMAD.IADD R53, R3, 0x1, R61 ;  /* 0x0000000103357824 */ /* 0x000fc800078e023d */
[----:B------:R-:W-:-:S05]  /*44c0*/  IMAD R16, R60, R53, RZ ;  /* 0x000000353c107224 */ /* 0x000fca00078e02ff */
[----:B------:R-:W-:-:S05]  /*44d0*/  SHF.R.U32.HI R17, RZ, 0x1, R16 ;  /* 0x00000001ff117819 */ /* 0x000fca0000011610 */
[----:B------:R-:W-:-:S06]  /*44e0*/  IMAD.WIDE.U32 R16, R17, 0x10, R24 ;  /* 0x0000001011107825 */ /* 0x000fcc00078e0018 */
[----:B------:R-:W3:Y:S01]  /*44f0*/  LDG.E.128 R16, desc[UR36][R16.64] ;  /* 0x0000002410107981 */ /* 0x000ee2000c1e1d00 */
[----:B------:R-:W-:Y:S01]  /*4500*/  IMAD.IADD R55, R53, 0x1, R61 ;  /* 0x0000000135377824 */ /* 0x000fe200078e023d */
[-C--:B------:R-:W-:Y:S02]  /*4510*/  ISETP.GE.U32.AND P5, PT, R43, R3.reuse, PT ;  /* 0x000000032b00720c */ /* 0x080fe40003fa6070 */
[----:B------:R-:W-:Y:S01]  /*4520*/  ISETP.GE.U32.AND P2, PT, R42, R3, PT ;  /* 0x000000032a00720c */ /* 0x000fe20003f46070 */
[----:B------:R-:W-:Y:S01]  /*4530*/  IMAD R20, R60, R55, RZ ;  /* 0x000000373c147224 */ /* 0x000fe200078e02ff */
[----:B------:R-:W-:Y:S02]  /*4540*/  ISETP.GE.AND.EX P5, PT, R51, RZ, PT, P5 ;  /* 0x000000ff3300720c */ /* 0x000fe40003fa6350 */
[----:B------:R-:W-:Y:S02]  /*4550*/  ISETP.GE.AND.EX P2, PT, R50, RZ, PT, P2 ;  /* 0x000000ff3200720c */ /* 0x000fe40003f46320 */
[----:B------:R-:W-:-:S05]  /*4560*/  SHF.R.U32.HI R21, RZ, 0x1, R20 ;  /* 0x00000001ff157819 */ /* 0x000fca0000011614 */
[----:B------:R-:W-:-:S04]  /*4570*/  IMAD.WIDE.U32 R20, R21, 0x10, R24 ;  /* 0x0000001015147825 */ /* 0x000fc800078e0018 */
[----:B------:R-:W-:-:S04]  /*4580*/  IMAD.IADD R56, R55, 0x1, R61 ;  /* 0x0000000137387824 */ /* 0x000fc800078e023d */
[----:B------:R-:W-:-:S05]  /*4590*/  IMAD R26, R60, R56, RZ ;  /* 0x000000383c1a7224 */ /* 0x000fca00078e02ff */
[----:B------:R-:W-:-:S05]  /*45a0*/  SHF.R.U32.HI R26, RZ, 0x1, R26 ;  /* 0x00000001ff1a7819 */ /* 0x000fca000001161a */
[----:B------:R-:W-:-:S06]  /*45b0*/  IMAD.WIDE.U32 R24, R26, 0x10, R24 ;  /* 0x000000101a187825 */ /* 0x000fcc00078e0018 */
[----:B------:R-:W4:Y:S01]  /*45c0*/  LDG.E.128 R24, desc[UR36][R24.64] ;  /* 0x0000002418187981 */ /* 0x000f22000c1e1d00 */
[----:B--2---:R-:W-:Y:S02]  /*45d0*/  ISETP.NE.U32.AND P1, PT, R11, R12, PT ;  /* 0x0000000c0b00720c */ /* 0x004fe40003f25070 */
[----:B------:R-:W-:Y:S02]  /*45e0*/  ISETP.NE.U32.AND P0, PT, R10, R14, PT ;  /* 0x0000000e0a00720c */ /* 0x000fe40003f05070 */
[----:B------:R-:W-:Y:S02]  /*45f0*/  ISETP.NE.AND.EX P1, PT, R35, R13, PT, P1 ;  /* 0x0000000d2300720c */ /* 0x000fe40003f25310 */
[----:B------:R-:W-:Y:S02]  /*4600*/  ISETP.NE.AND.EX P0, PT, R34, R15, PT, P0 ;  /* 0x0000000f2200720c */ /* 0x000fe40003f05300 */
[----:B------:R-:W-:Y:S02]  /*4610*/  ISETP.GE.U32.AND P4, PT, R11, R12, PT ;  /* 0x0000000c0b00720c */ /* 0x000fe40003f86070 */
[----:B------:R-:W-:-:S02]  /*4620*/  ISETP.GE.U32.AND P3, PT, R10, R14, PT ;  /* 0x0000000e0a00720c */ /* 0x000fc40003f66070 */
        /* <DEDUP_REMOVED lines=10> */
[----:B------:R-:W2:Y:S01]  /*46d0*/  LDG.E.128 R20, desc[UR36][R20.64] ;  /* 0x0000002414147981 */ /* 0x000ea2000c1e1d00 */
[CC--:B---3--:R-:W-:Y:S02]  /*46e0*/  ISETP.NE.U32.AND P3, PT, R9.reuse, R16.reuse, PT ;  /* 0x000000100900720c */ /* 0x0c8fe40003f65070 */
[----:B------:R-:W-:-:S02]  /*46f0*/  ISETP.GE.U32.AND P2, PT, R9, R16, PT ;  /* 0x000000100900720c */ /* 0x000fc40003f46070 */
[CC--:B------:R-:W-:Y:S02]  /*4700*/  ISETP.NE.AND.EX P3, PT, R33.reuse, R17.reuse, PT, P3 ;  /* 0x000000112100720c */ /* 0x0c0fe40003f65330 */
[----:B------:R-:W-:Y:S02]  /*4710*/  ISETP.GE.AND.EX P2, PT, R33, R17, PT, P2 ;  /* 0x000000112100720c */ /* 0x000fe40003f46320 */
[C---:B------:R-:W-:Y:S02]  /*4720*/  SEL R43, R3.reuse, R43, !P6 ;  /* 0x0000002b032b7207 */ /* 0x040fe40007000000 */
[----:B------:R-:W-:Y:S02]  /*4730*/  SEL R42, R3, R42, !P1 ;  /* 0x0000002a032a7207 */ /* 0x000fe40004800000 */
[----:B------:R-:W-:Y:S02]  /*4740*/  ISETP.GE.U32.AND P0, PT, R41, R53, PT ;  /* 0x000000352900720c */ /* 0x000fe40003f06070 */
[----:B------:R-:W-:-:S02]  /*4750*/  SEL R3, RZ, 0xffffffff, !P2 ;  /* 0xffffffffff037807 */ /* 0x000fc40005000000 */
[-C--:B------:R-:W-:Y:S02]  /*4760*/  ISETP.NE.U32.AND P2, PT, R8, R18.reuse, PT ;  /* 0x000000120800720c */ /* 0x080fe40003f45070 */
[----:B------:R-:W-:Y:S02]  /*4770*/  ISETP.GE.AND.EX P0, PT, R49, RZ, PT, P0 ;  /* 0x000000ff3100720c */ /* 0x000fe40003f06300 */
[----:B------:R-:W-:Y:S02]  /*4780*/  ISETP.NE.AND.EX P2, PT, R32, R19, PT, P2 ;  /* 0x000000132000720c */ /* 0x000fe40003f45320 */
[----:B------:R-:W-:Y:S02]  /*4790*/  @!P3 SEL R3, RZ, 0xffffffff, !P0 ;  /* 0xffffffffff03b807 */ /* 0x000fe40004000000 */
[----:B------:R-:W-:Y:S02]  /*47a0*/  ISETP.GE.U32.AND P4, PT, R8, R18, PT ;  /* 0x000000120800720c */ /* 0x000fe40003f86070 */
[----:B------:R-:W-:-:S02]  /*47b0*/  ISETP.GE.U32.AND P3, PT, R40, R53, PT ;  /* 0x000000352800720c */ /* 0x000fc40003f66070 */
[----:B------:R-:W-:Y:S02]  /*47c0*/  LOP3.LUT R3, R3, 0x1, RZ, 0xc0, !PT ;  /* 0x0000000103037812 */ /* 0x000fe400078ec0ff */
[----:B------:R-:W-:Y:S02]  /*47d0*/  ISETP.GE.AND.EX P4, PT, R32, R19, PT, P4 ;  /* 0x000000132000720c */ /* 0x000fe40003f86340 */
[----:B------:R-:W-:Y:S02]  /*47e0*/  ISETP.GE.AND.EX P3, PT, R48, RZ, PT, P3 ;  /* 0x000000ff3000720c */ /* 0x000fe40003f66330 */
[----:B------:R-:W-:Y:S02]  /*47f0*/  ISETP.NE.U32.AND P0, PT, R3, 0x1, PT ;  /* 0x000000010300780c */ /* 0x000fe40003f05070 */
[----:B------:R-:W-:Y:S02]  /*4800*/  SEL R3, RZ, 0xffffffff, !P4 ;  /* 0xffffffffff037807 */ /* 0x000fe40006000000 */
[----:B------:R-:W-:-:S02]  /*4810*/  @!P2 SEL R3, RZ, 0xffffffff, !P3 ;  /* 0xffffffffff03a807 */ /* 0x000fc40005800000 */
[----:B------:R-:W-:Y:S02]  /*4820*/  ISETP.GE.U32.AND P4, PT, R39, R55, PT ;  /* 0x000000372700720c */ /* 0x000fe40003f86070 */
[----:B------:R-:W-:Y:S02]  /*4830*/  LOP3.LUT R3, R3, 0x1, RZ, 0xc0, !PT ;  /* 0x0000000103037812 */ /* 0x000fe400078ec0ff */
[----:B------:R-:W-:Y:S02]  /*4840*/  ISETP.GE.AND.EX P4, PT, R47, RZ, PT, P4 ;  /* 0x000000ff2f00720c */ /* 0x000fe40003f86340 */
[----:B------:R-:W-:Y:S02]  /*4850*/  ISETP.NE.U32.AND P5, PT, R3, 0x1, PT ;  /* 0x000000010300780c */ /* 0x000fe40003fa5070 */
[----:B------:R-:W-:-:S04]  /*4860*/  LOP3.LUT R2, R2, 0xfffffff7, RZ, 0xc0, !PT ;  /* 0xfffffff702027812 */ /* 0x000fc800078ec0ff */
[----:B------:R-:W-:-:S04]  /*4870*/  @P6 LOP3.LUT R2, R2, 0x8, RZ, 0xfc, !PT ;  /* 0x0000000802026812 */ /* 0x000fc800078efcff */
[----:B------:R-:W-:-:S04]  /*4880*/  LOP3.LUT R2, R2, 0xffffffef, RZ, 0xc0, !PT ;  /* 0xffffffef02027812 */ /* 0x000fc800078ec0ff */
[----:B------:R-:W-:Y:S02]  /*4890*/  @P1 LOP3.LUT R2, R2, 0x10, RZ, 0xfc, !PT ;  /* 0x0000001002021812 */ /* 0x000fe400078efcff */
[----:B----4-:R-:W-:-:S04]  /*48a0*/  ISETP.GE.U32.AND P1, PT, R4, R26, PT ;  /* 0x0000001a0400720c */ /* 0x010fc80003f26070 */
[----:B------:R-:W-:Y:S02]  /*48b0*/  ISETP.GE.AND.EX P1, PT, R28, R27, PT, P1 ;  /* 0x0000001b1c00720c */ /* 0x000fe40003f26310 */
[C---:B------:R-:W-:Y:S02]  /*48c0*/  SEL R41, R53.reuse, R41, !P0 ;  /* 0x0000002935297207 */ /* 0x040fe40004000000 */
[----:B------:R-:W-:Y:S02]  /*48d0*/  SEL R40, R53, R40, !P5 ;  /* 0x0000002835287207 */ /* 0x000fe40006800000 */
[----:B------:R-:W-:Y:S02]  /*48e0*/  SEL R9, R16, R9, !P0 ;  /* 0x0000000910097207 */ /* 0x000fe40004000000 */
[----:B------:R-:W-:Y:S02]  /*48f0*/  SEL R33, R17, R33, !P0 ;  /* 0x0000002111217207 */ /* 0x000fe40004000000 */
[----:B------:R-:W-:-:S02]  /*4900*/  SEL R49, R49, RZ, P0 ;  /* 0x000000ff31317207 */ /* 0x000fc40000000000 */
[----:B------:R-:W-:Y:S02]  /*4910*/  SEL R8, R18, R8, !P5 ;  /* 0x0000000812087207 */ /* 0x000fe40006800000 */
[----:B------:R-:W-:Y:S02]  /*4920*/  SEL R32, R19, R32, !P5 ;  /* 0x0000002013207207 */ /* 0x000fe40006800000 */
[----:B------:R-:W-:Y:S02]  /*4930*/  SEL R48, R48, RZ, P5 ;  /* 0x000000ff30307207 */ /* 0x000fe40002800000 */
[----:B--2---:R-:W-:-:S04]  /*4940*/  ISETP.NE.U32.AND P2, PT, R7, R20, PT ;  /* 0x000000140700720c */ /* 0x004fc80003f45070 */
[----:B------:R-:W-:Y:S02]  /*4950*/  ISETP.NE.AND.EX P2, PT, R31, R21, PT, P2 ;  /* 0x000000151f00720c */ /* 0x000fe40003f45320 */
[----:B------:R-:W-:-:S04]  /*4960*/  ISETP.GE.U32.AND P3, PT, R7, R20, PT ;  /* 0x000000140700720c */ /* 0x000fc80003f66070 */
[----:B------:R-:W-:-:S04]  /*4970*/  ISETP.GE.AND.EX P3, PT, R31, R21, PT, P3 ;  /* 0x000000151f00720c */ /* 0x000fc80003f66330 */
[----:B------:R-:W-:Y:S02]  /*4980*/  SEL R3, RZ, 0xffffffff, !P3 ;  /* 0xffffffffff037807 */ /* 0x000fe40005800000 */
[CC--:B------:R-:W-:Y:S02]  /*4990*/  ISETP.GE.U32.AND P3, PT, R6.reuse, R22.reuse, PT ;  /* 0x000000160600720c */ /* 0x0c0fe40003f66070 */
[----:B------:R-:W-:Y:S02]  /*49a0*/  @!P2 SEL R3, RZ, 0xffffffff, !P4 ;  /* 0xffffffffff03a807 */ /* 0x000fe40006000000 */
[----:B------:R-:W-:Y:S02]  /*49b0*/  ISETP.NE.U32.AND P2, PT, R6, R22, PT ;  /* 0x000000160600720c */ /* 0x000fe40003f45070 */
[----:B------:R-:W-:Y:S02]  /*49c0*/  LOP3.LUT R3, R3, 0x1, RZ, 0xc0, !PT ;  /* 0x0000000103037812 */ /* 0x000fe400078ec0ff */
[----:B------:R-:W-:-:S02]  /*49d0*/  ISETP.NE.AND.EX P2, PT, R30, R23, PT, P2 ;  /* 0x000000171e00720c */ /* 0x000fc40003f45320 */
[----:B------:R-:W-:Y:S02]  /*49e0*/  ISETP.GE.AND.EX P3, PT, R30, R23, PT, P3 ;  /* 0x000000171e00720c */ /* 0x000fe40003f66330 */
[----:B------:R-:W-:Y:S02]  /*49f0*/  ISETP.NE.U32.AND P4, PT, R3, 0x1, PT ;  /* 0x000000010300780c */ /* 0x000fe40003f85070 */
[----:B------:R-:W-:Y:S02]  /*4a00*/  SEL R3, RZ, 0xffffffff, !P3 ;  /* 0xffffffffff037807 */ /* 0x000fe40005800000 */
[----:B------:R-:W-:-:S04]  /*4a10*/  ISETP.GE.U32.AND P3, PT, R38, R55, PT ;  /* 0x000000372600720c */ /* 0x000fc80003f66070 */
[----:B------:R-:W-:-:S04]  /*4a20*/  ISETP.GE.AND.EX P3, PT, R46, RZ, PT, P3 ;  /* 0x000000ff2e00720c */ /* 0x000fc80003f66330 */
[----:B------:R-:W-:Y:S02]  /*4a30*/  @!P2 SEL R3, RZ, 0xffffffff, !P3 ;  /* 0xffffffffff03a807 */ /* 0x000fe40005800000 */
[----:B------:R-:W-:Y:S02]  /*4a40*/  ISETP.GE.U32.AND P2, PT, R5, R24, PT ;  /* 0x000000180500720c */ /* 0x000fe40003f46070 */
[----:B------:R-:W-:Y:S02]  /*4a50*/  LOP3.LUT R3, R3, 0x1, RZ, 0xc0, !PT ;  /* 0x0000000103037812 */ /* 0x000fe400078ec0ff */
[----:B------:R-:W-:Y:S02]  /*4a60*/  ISETP.GE.AND.EX P2, PT, R29, R25, PT, P2 ;  /* 0x000000191d00720c */ /* 0x000fe40003f46320 */
[----:B------:R-:W-:Y:S02]  /*4a70*/  ISETP.NE.U32.AND P3, PT, R3, 0x1, PT ;  /* 0x000000010300780c */ /* 0x000fe40003f65070 */
[----:B------:R-:W-:-:S02]  /*4a80*/  SEL R3, RZ, 0xffffffff, !P2 ;  /* 0xffffffffff037807 */ /* 0x000fc40005000000 */
[----:B------:R-:W-:-:S04]  /*4a90*/  ISETP.NE.U32.AND P2, PT, R5, R24, PT ;  /* 0x000000180500720c */ /* 0x000fc80003f45070 */
[----:B------:R-:W-:Y:S02]  /*4aa0*/  ISETP.NE.AND.EX P6, PT, R29, R25, PT, P2 ;  /* 0x000000191d00720c */ /* 0x000fe40003fc5320 */
[----:B------:R-:W-:-:S04]  /*4ab0*/  ISETP.GE.U32.AND P2, PT, R37, R56, PT ;  /* 0x000000382500720c */ /* 0x000fc80003f46070 */
[----:B------:R-:W-:-:S07]  /*4ac0*/  ISETP.GE.AND.EX P2, PT, R45, RZ, PT, P2 ;  /* 0x000000ff2d00720c */ /* 0x000fce0003f46320 */
[----:B------:R-:W-:-:S04]  /*4ad0*/  @!P6 SEL R3, RZ, 0xffffffff, !P2 ;  /* 0xffffffffff03e807 */ /* 0x000fc80005000000 */
[----:B------:R-:W-:-:S04]  /*4ae0*/  LOP3.LUT R3, R3, 0x1, RZ, 0xc0, !PT ;  /* 0x0000000103037812 */ /* 0x000fc800078ec0ff */
[----:B------:R-:W-:Y:S02]  /*4af0*/  ISETP.NE.U32.AND P2, PT, R3, 0x1, PT ;  /* 0x000000010300780c */ /* 0x000fe40003f45070 */
[----:B------:R-:W-:Y:S02]  /*4b00*/  SEL R3, RZ, 0xffffffff, !P1 ;  /* 0xffffffffff037807 */ /* 0x000fe40004800000 */
[----:B------:R-:W-:-:S04]  /*4b10*/  ISETP.NE.U32.AND P1, PT, R4, R26, PT ;  /* 0x0000001a0400720c */ /* 0x000fc80003f25070 */
[----:B------:R-:W-:Y:S02]  /*4b20*/  ISETP.NE.AND.EX P1, PT, R28, R27, PT, P1 ;  /* 0x0000001b1c00720c */ /* 0x000fe40003f25310 */
[----:B------:R-:W-:-:S04]  /*4b30*/  ISETP.GE.U32.AND P6, PT, R36, R56, PT ;  /* 0x000000382400720c */ /* 0x000fc80003fc6070 */
[----:B------:R-:W-:-:S07]  /*4b40*/  ISETP.GE.AND.EX P6, PT, R44, RZ, PT, P6 ;  /* 0x000000ff2c00720c */ /* 0x000fce0003fc6360 */
[----:B------:R-:W-:Y:S02]  /*4b50*/  @!P1 SEL R3, RZ, 0xffffffff, !P6 ;  /* 0xffffffffff039807 */ /* 0x000fe40007000000 */
[----:B------:R-:W-:Y:S02]  /*4b60*/  LOP3.LUT P6, RZ, R2, 0x8, RZ, 0xc0, !PT ;  /* 0x0000000802ff7812 */ /* 0x000fe400078cc0ff */
[----:B------:R-:W-:Y:S02]  /*4b70*/  LOP3.LUT R3, R3, 0x1, RZ, 0xc0, !PT ;  /* 0x0000000103037812 */ /* 0x000fe400078ec0ff */
[----:B------:R-:W-:Y:S02]  /*4b80*/  SEL R11, R12, R11, !P6 ;  /* 0x0000000b0c0b7207 */ /* 0x000fe40007000000 */
[----:B------:R-:W-:Y:S02]  /*4b90*/  SEL R35, R13, R35, !P6 ;  /* 0x000000230d237207 */ /* 0x000fe40007000000 */
[----:B------:R-:W-:-:S02]  /*4ba0*/  SEL R51, R51, RZ, P6 ;  /* 0x000000ff33337207 */ /* 0x000fc40003000000 */
[----:B------:R-:W-:Y:S01]  /*4bb0*/  ISETP.NE.U32.AND P6, PT, R3, 0x1, PT ;  /* 0x000000010300780c */ /* 0x000fe20003fc5070 */
[----:B------:R-:W-:Y:S01]  /*4bc0*/  IMAD.IADD R3, R56, 0x1, R61 ;  /* 0x0000000138037824 */ /* 0x000fe200078e023d */
[----:B------:R-:W-:-:S03]  /*4bd0*/  LOP3.LUT P1, RZ, R2, 0x10, RZ, 0xc0, !PT ;  /* 0x0000001002ff7812 */ /* 0x000fc6000782c0ff */
[----:B------:R-:W-:Y:S01]  /*4be0*/  IMAD R53, R61, 0x3, R3 ;  /* 0x000000033d357824 */ /* 0x000fe200078e0203 */
[----:B------:R-:W-:Y:S02]  /*4bf0*/  SEL R10, R14, R10, !P1 ;  /* 0x0000000a0e0a7207 */ /* 0x000fe40004800000 */
[----:B------:R-:W-:Y:S02]  /*4c00*/  SEL R34, R15, R34, !P1 ;  /* 0x000000220f227207 */ /* 0x000fe40004800000 */
[----:B------:R-:W-:Y:S02]  /*4c10*/  SEL R50, R50, RZ, P1 ;  /* 0x000000ff32327207 */ /* 0x000fe40000800000 */
[----:B------:R-:W-:Y:S02]  /*4c20*/  ISETP.GE.U32.AND P1, PT, R53, R54, PT ;  /* 0x000000363500720c */ /* 0x000fe40003f26070 */
[C---:B------:R-:W-:Y:S02]  /*4c30*/  SEL R39, R55.reuse, R39, !P4 ;  /* 0x0000002737277207 */ /* 0x040fe40006000000 */
[----:B------:R-:W-:-:S02]  /*4c40*/  SEL R38, R55, R38, !P3 ;  /* 0x0000002637267207 */ /* 0x000fc40005800000 */
[C---:B------:R-:W-:Y:S02]  /*4c50*/  SEL R37, R56.reuse, R37, !P2 ;  /* 0x0000002538257207 */ /* 0x040fe40005000000 */
[----:B------:R-:W-:Y:S02]  /*4c60*/  SEL R36, R56, R36, !P6 ;  /* 0x0000002438247207 */ /* 0x000fe40007000000 */
[----:B------:R-:W-:Y:S02]  /*4c70*/  SEL R7, R20, R7, !P4 ;  /* 0x0000000714077207 */ /* 0x000fe40006000000 */
[----:B------:R-:W-:Y:S02]  /*4c80*/  SEL R31, R21, R31, !P4 ;  /* 0x0000001f151f7207 */ /* 0x000fe40006000000 */
[----:B------:R-:W-:Y:S02]  /*4c90*/  SEL R47, R47, RZ, P4 ;  /* 0x000000ff2f2f7207 */ /* 0x000fe40002000000 */
[----:B------:R-:W-:-:S02]  /*4ca0*/  SEL R6, R22, R6, !P3 ;  /* 0x0000000616067207 */ /* 0x000fc40005800000 */
[----:B------:R-:W-:Y:S02]  /*4cb0*/  SEL R30, R23, R30, !P3 ;  /* 0x0000001e171e7207 */ /* 0x000fe40005800000 */
[----:B------:R-:W-:Y:S02]  /*4cc0*/  SEL R46, R46, RZ, P3 ;  /* 0x000000ff2e2e7207 */ /* 0x000fe40001800000 */
[----:B------:R-:W-:Y:S02]  /*4cd0*/  SEL R5, R24, R5, !P2 ;  /* 0x0000000518057207 */ /* 0x000fe40005000000 */
[----:B------:R-:W-:Y:S02]  /*4ce0*/  SEL R29, R25, R29, !P2 ;  /* 0x0000001d191d7207 */ /* 0x000fe40005000000 */
[----:B------:R-:W-:Y:S02]  /*4cf0*/  SEL R45, R45, RZ, P2 ;  /* 0x000000ff2d2d7207 */ /* 0x000fe40001000000 */
[----:B------:R-:W-:-:S02]  /*4d00*/  SEL R4, R26, R4, !P6 ;  /* 0x000000041a047207 */ /* 0x000fc40007000000 */
[----:B------:R-:W-:Y:S02]  /*4d10*/  SEL R28, R27, R28, !P6 ;  /* 0x0000001c1b1c7207 */ /* 0x000fe40007000000 */
[----:B------:R-:W-:Y:S01]  /*4d20*/  SEL R44, R44, RZ, P6 ;  /* 0x000000ff2c2c7207 */ /* 0x000fe20003000000 */
[----:B------:R-:W-:Y:S06]  /*4d30*/  @!P1 BRA `(.L_x_2583) ;  /* 0xfffffff400bc9947 */ /* 0x000fec000383ffff */
[----:B------:R-:W-:Y:S05]  /*4d40*/  BSYNC.RECONVERGENT B1 ;  /* 0x0000000000017941 */ /* 0x000fea0003800200 */
.L_x_2582:
[----:B------:R-:W-:Y:S05]  /*4d50*/  BSYNC.RECONVERGENT B0 ;  /* 0x0000000000007941 */ /* 0x000fea0003800200 */
.L_x_2581:
[----:B------:R-:W-:Y:S01]  /*4d60*/  ISETP.GE.U32.AND P1, PT, R3, R54, PT ;  /* 0x000000360300720c */ /* 0x000fe20003f26070 */
[----:B------:R-:W-:-:S12]  /*4d70*/  BSSY.RECONVERGENT B0, `(.L_x_2584) ;  /* 0x000001b000007945 */ /* 0x000fd80003800200 */
[----:B------:R-:W-:Y:S05]  /*4d80*/  @P1 BRA `(.L_x_2585) ;  /* 0x0000000000641947 */ /* 0x000fea0003800000 */
[----:B------:R-:W-:Y:S02]  /*4d90*/  IMAD R2, R60, R3, RZ ;  /* 0x000000033c027224 */ /* 0x000fe400078e02ff */
[----:B------:R-:W-:-:S03]  /*4da0*/  IMAD.MOV.U32 R53, RZ, RZ, R0 ;  /* 0x000000ffff357224 */ /* 0x000fc600078e0000 */
        /* <DEDUP_REMOVED lines=23> */
.L_x_2585:
[----:B------:R-:W-:Y:S05]  /*4f20*/  BSYNC.RECONVERGENT B0 ;  /* 0x0000000000007941 */ /* 0x000fea0003800200 */
.L_x_2584:
        /* <DEDUP_REMOVED lines=73> */
[----:B------:R-:W-:Y:S02]  /*53c0*/  IADD3 R61, PT, PT, R3, R61, RZ ;  /* 0x0000003d033d7210 */ /* 0x000fe40007ffe0ff */
[----:B------:R-:W-:Y:S02]  /*53d0*/  ISETP.GE.AND.EX P4, PT, R31, R21, PT, P4 ;  /* 0x000000151f00720c */ /* 0x000fe40003f86340 */
[----:B------:R-:W-:-:S02]  /*53e0*/  ISETP.GE.AND.EX P3, PT, R47, RZ, PT, P3 ;  /* 0x000000ff2f00720c */ /* 0x000fc40003f66330 */
[----:B------:R-:W-:Y:S02]  /*53f0*/  ISETP.GE.AND.EX P5, PT, R46, RZ, PT, P5 ;  /* 0x000000ff2e00720c */ /* 0x000fe40003fa6350 */
[----:B------:R-:W-:Y:S02]  /*5400*/  SEL R2, RZ, 0xffffffff, !P2 ;  /* 0xffffffffff027807 */ /* 0x000fe40005000000 */
[----:B------:R-:W-:Y:S02]  /*5410*/  ISETP.GE.U32.AND P2, PT, R61, R54, PT ;  /* 0x000000363d00720c */ /* 0x000fe40003f46070 */
        /* <DEDUP_REMOVED lines=44> */
.L_x_2587:
[----:B------:R-:W-:Y:S05]  /*56e0*/  BSYNC.RECONVERGENT B0 ;  /* 0x0000000000007941 */ /* 0x000fea0003800200 */
.L_x_2586:
        /* <DEDUP_REMOVED lines=85> */
.L_x_2580:
[----:B------:R-:W1:Y:S01]  /*5c40*/  LDCU UR4, c[0x0][0x3a4] ;  /* 0x00007480ff0477ac */ /* 0x000e620008000800 */
[----:B------:R-:W2:Y:S01]  /*5c50*/  LDC R4, c[0x0][0x388] ;  /* 0x0000e200ff047b82 */ /* 0x000ea20000000800 */
[----:B------:R-:W-:Y:S07]  /*5c60*/  BSSY.RECONVERGENT B0, `(.L_x_2588) ;  /* 0x00004c3000007945 */ /* 0x000fee0003800200 */
[----:B------:R-:W3:Y:S08]  /*5c70*/  LDC R32, c[0x0][0x38c] ;  /* 0x0000e300ff207b82 */ /* 0x000ef00000000800 */
[----:B------:R-:W4:Y:S01]  /*5c80*/  LDC R42, c[0x0][0x390] ;  /* 0x0000e400ff2a7b82 */ /* 0x000f220000000800 */
[----:B-1----:R-:W-:-:S04]  /*5c90*/  IMAD.U32 R41, RZ, RZ, UR4 ;  /* 0x00000004ff297e24 */ /* 0x002fc8000f8e00ff */
[----:B------:R-:W-:-:S03]  /*5ca0*/  IMAD R3, R41, 0x3, R2 ;  /* 0x0000000329037824 */ /* 0x000fc600078e0202 */
[----:B------:R-:W1:Y:S01]  /*5cb0*/  LDC R50, c[0x0][0x394] ;  /* 0x0000e500ff327b82 */ /* 0x000e620000000800 */
[----:B--2---:R-:W-:Y:S01]  /*5cc0*/  IMAD.MOV.U32 R5, RZ, RZ, R4 ;  /* 0x000000ffff057224 */ /* 0x004fe200078e0004 */
[----:B------:R-:W-:Y:S01]  /*5cd0*/  ISETP.GE.U32.AND P0, PT, R3, R54, PT ;  /* 0x000000360300720c */ /* 0x000fe20003f06070 */
[----:B------:R-:W-:Y:S02]  /*5ce0*/  IMAD.MOV.U32 R3, RZ, RZ, R2 ;  /* 0x000000ffff037224 */ /* 0x000fe400078e0002 */
[--C-:B------:R-:W-:Y:S02]  /*5cf0*/  IMAD.MOV.U32 R6, RZ, RZ, R4.reuse ;  /* 0x000000ffff067224 */ /* 0x100fe400078e0004 */
[--C-:B0-----:R-:W-:Y:S01]  /*5d00*/  IMAD.MOV.U32 R7, RZ, RZ, R4.reuse ;  /* 0x000000ffff077224 */ /* 0x101fe200078e0004 */
[----:B---3--:R-:W-:Y:S01]  /*5d10*/  MOV R36, R32 ;  /* 0x0000002000247202 */ /* 0x008fe20000000f00 */
[--C-:B------:R-:W-:Y:S02]  /*5d20*/  IMAD.MOV.U32 R8, RZ, RZ, R4.reuse ;  /* 0x000000ffff087224 */ /* 0x100fe400078e0004 */
[----:B------:R-:W-:-:S02]  /*5d30*/  IMAD.MOV.U32 R9, RZ, RZ, R4 ;  /* 0x000000ffff097224 */ /* 0x000fc400078e0004 */
[--C-:B------:R-:W-:Y:S02]  /*5d40*/  IMAD.MOV.U32 R10, RZ, RZ, R4.reuse ;  /* 0x000000ffff0a7224 */ /* 0x100fe400078e0004 */
[----:B------:R-:W-:Y:S02]  /*5d50*/  IMAD.MOV.U32 R11, RZ, RZ, R4 ;  /* 0x000000ffff0b7224 */ /* 0x000fe400078e0004 */
[--C-:B------:R-:W-:Y:S02]  /*5d60*/  IMAD.MOV.U32 R33, RZ, RZ, R32.reuse ;  /* 0x000000ffff217224 */ /* 0x100fe400078e0020 */
[--C-:B------:R-:W-:Y:S02]  /*5d70*/  IMAD.MOV.U32 R34, RZ, RZ, R32.reuse ;  /* 0x000000ffff227224 */ /* 0x100fe400078e0020 */
[--C-:B------:R-:W-:Y:S02]  /*5d80*/  IMAD.MOV.U32 R35, RZ, RZ, R32.reuse ;  /* 0x000000ffff237224 */ /* 0x100fe400078e0020 */
[--C-:B------:R-:W-:Y:S01]  /*5d90*/  IMAD.MOV.U32 R37, RZ, RZ, R32.reuse ;  /* 0x000000ffff257224 */ /* 0x100fe200078e0020 */
[----:B-1----:R-:W-:Y:S01]  /*5da0*/  MOV R55, R50 ;  /* 0x0000003200377202 */ /* 0x002fe20000000f00 */
[----:B------:R-:W-:-:S02]  /*5db0*/  IMAD.MOV.U32 R38, RZ, RZ, R32 ;  /* 0x000000ffff267224 */ /* 0x000fc400078e0020 */
[----:B------:R-:W-:Y:S02]  /*5dc0*/  IMAD.MOV.U32 R39, RZ, RZ, R32 ;  /* 0x000000ffff277224 */ /* 0x000fe400078e0020 */
        /* <DEDUP_REMOVED lines=14> */
[----:B------:R-:W0:Y:S01]  /*5eb0*/  LDC R16, c[0x0][0x3d8] ;  /* 0x0000f600ff107b82 */ /* 0x000e220000000800 */
[----:B------:R-:W-:Y:S01]  /*5ec0*/  LOP3.LUT R2, R2, 0xfffffffb, RZ, 0xc0, !PT ;  /* 0xfffffffb02027812 */ /* 0x000fe200078ec0ff */
[--C-:B------:R-:W-:Y:S01]  /*5ed0*/  IMAD.MOV.U32 R43, RZ, RZ, R42.reuse ;  /* 0x000000ffff2b7224 */ /* 0x100fe200078e002a */
[----:B------:R-:W-:Y:S01]  /*5ee0*/  MOV R49, R42 ;  /* 0x0000002a00317202 */ /* 0x000fe20000000f00 */
[----:B------:R-:W-:Y:S01]  /*5ef0*/  IMAD.MOV.U32 R44, RZ, RZ, R42 ;  /* 0x000000ffff2c7224 */ /* 0x000fe200078e002a */
[----:B------:R-:W-:Y:S02]  /*5f00*/  MOV R10, R4 ;  /* 0x00000004000a7202 */ /* 0x000fe40000000f00 */
[C---:B0-----:R-:W-:Y:S01]  /*5f10*/  ISETP.NE.AND P0, PT, R16.reuse, RZ, PT ;  /* 0x000000ff1000720c */ /* 0x041fe20003f05270 */
[----:B------:R-:W-:-:S05]  /*5f20*/  VIADD R16, R16, 0xffffffff ;  /* 0xffffffff10107836 */ /* 0x000fca0000000000 */
[----:B------:R-:W-:Y:S01]  /*5f30*/  VIMNMX.U32 R16, PT, PT, R16, 0x18, PT ;  /* 0x0000001810107848 */ /* 0x000fe20003fe0000 */
[----:B------:R-:W-:-:S06]  /*5f40*/  IMAD.MOV.U32 R45, RZ, RZ, R42 ;  /* 0x000000ffff2d7224 */ /* 0x000fcc00078e002a */
[----:B------:R-:W-:Y:S01]  /*5f50*/  @!P0 IMAD.MOV.U32 R53, RZ, RZ, R0 ;  /* 0x000000ffff358224 */ /* 0x000fe200078e0000 */
[----:B------:R-:W-:Y:S01]  /*5f60*/  @P0 LOP3.LUT R2, R2, 0x4, RZ, 0xfc, !PT ;  /* 0x0000000402020812 */ /* 0x000fe200078efcff */
[--C-:B------:R-:W-:Y:S02]  /*5f70*/  IMAD.MOV.U32 R46, RZ, RZ, R42.reuse ;  /* 0x000000ffff2e7224 */ /* 0x100fe400078e002a */
[--C-:B------:R-:W-:Y:S01]  /*5f80*/  IMAD.MOV.U32 R47, RZ, RZ, R42.reuse ;  /* 0x000000ffff2f7224 */ /* 0x100fe200078e002a */
[----:B------:R0:W5:Y:S01]  /*5f90*/  @!P0 LDG.E.128 R12, desc[UR36][R52.64] ;  /* 0x00000024340c8981 */ /* 0x000162000c1e1d00 */
[----:B------:R-:W-:Y:S02]  /*5fa0*/  IMAD.MOV.U32 R48, RZ, RZ, R42 ;  /* 0x000000ffff307224 */ /* 0x000fe400078e002a */
[--C-:B------:R-:W-:Y:S02]  /*5fb0*/  IMAD.MOV.U32 R51, RZ, RZ, R50.reuse ;  /* 0x000000ffff337224 */ /* 0x100fe400078e0032 */
[----:B------:R-:W-:-:S02]  /*5fc0*/  IMAD.MOV.U32 R55, RZ, RZ, R50 ;  /* 0x000000ffff377224 */ /* 0x000fc400078e0032 */
[--C-:B------:R-:W-:Y:S02]  /*5fd0*/  IMAD.MOV.U32 R56, RZ, RZ, R50.reuse ;  /* 0x000000ffff387224 */ /* 0x100fe400078e0032 */
[--C-:B------:R-:W-:Y:S02]  /*5fe0*/  IMAD.MOV.U32 R58, RZ, RZ, R50.reuse ;  /* 0x000000ffff3a7224 */ /* 0x100fe400078e0032 */
[--C-:B0-----:R-:W-:Y:S02]  /*5ff0*/  IMAD.MOV.U32 R53, RZ, RZ, R50.reuse ;  /* 0x000000ffff357224 */ /* 0x101fe400078e0032 */
        /* <DEDUP_REMOVED lines=13> */
[--C-:B------:R-:W-:Y:S02]  /*60d0*/  IMAD.MOV.U32 R38, RZ, RZ, R32.reuse ;  /* 0x000000ffff267224 */ /* 0x100fe400078e0020 */
[----:B------:R-:W-:-:S02]  /*60e0*/  IMAD.MOV.U32 R39, RZ, RZ, R32 ;  /* 0x000000ffff277224 */ /* 0x000fc400078e0020 */
[----:B------:R-:W-:-:S07]  /*60f0*/  VIADD R40, R16, 0x1 ;  /* 0x0000000110287836 */ /* 0x000fce0000000000 */
.L_x_2595:
[----:B0-----:R-:W0:Y:S02]  /*6100*/  LDC R16, c[0x0][0x3d8] ;  /* 0x0000f600ff107b82 */ /* 0x001e240000000800 */
[----:B0-----:R-:W-:-:S13]  /*6110*/  ISETP.NE.AND P0, PT, R16, RZ, PT ;  /* 0x000000ff1000720c */ /* 0x001fda0003f05270 */
[----:B-----5:R-:W-:Y:S01]  /*6120*/  @!P0 IMAD.MOV.U32 R16, RZ, RZ, R12 ;  /* 0x000000ffff108224 */ /* 0x020fe200078e000c */
[----:B------:R-:W-:Y:S01]  /*6130*/  @!P0 MOV R19, R15 ;  /* 0x0000000f00138202 */ /* 0x000fe20000000f00 */
[----:B------:R-:W-:Y:S02]  /*6140*/  @!P0 IMAD.MOV.U32 R17, RZ, RZ, R13 ;  /* 0x000000ffff118224 */ /* 0x000fe400078e000d */
[--C-:B------:R-:W-:Y:S02]  /*6150*/  @!P0 IMAD.MOV.U32 R18, RZ, RZ, R14.reuse ;  /* 0x000000ffff128224 */ /* 0x100fe400078e000e */
        /* <DEDUP_REMOVED lines=11> */
[----:B------:R-:W-:Y:S01]  /*6210*/  @!P0 IMAD.MOV.U32 R29, RZ, RZ, R13 ;  /* 0x000000ffff1d8224 */ /* 0x000fe200078e000d */
[----:B------:R-:W-:Y:S06]  /*6220*/  @!P0 BRA `(.L_x_2590) ;  /* 0x0000003c00948947 */ /* 0x000fec0003800000 */
[----:B------:R-:W0:Y:S01]  /*6230*/  LDCU.64 UR30, c[0x0][0x3e0] ;  /* 0x00007c00ff1e77ac */ /* 0x000e220008000a00 */
[----:B------:R-:W-:Y:S02]  /*6240*/  HFMA2 R16, -RZ, RZ, 0, 0 ;  /* 0x00000000ff107431 */ /* 0x000fe400000001ff */
        /* <DEDUP_REMOVED lines=294> */
.L_x_2591:
[----:B------:R-:W-:Y:S01]  /*74b0*/  LOP3.LUT R29, R20, 0xfffffff0, RZ, 0xc0, !PT ;  /* 0xfffffff0141d7812 */ /* 0x000fe200078ec0ff */
[----:B------:R-:W1:Y:S03]  /*74c0*/  LDC R54, c[0x0][0x3a4] ;  /* 0x0000e900ff367b82 */ /* 0x000e660000000800 */
[----:B------:R-:W-:-:S05]  /*74d0*/  IADD3 R28, P0, PT, R29, R52, RZ ;  /* 0x000000341d1c7210 */ /* 0x000fca0007f1e0ff */
[----:B------:R-:W-:-:S06]  /*74e0*/  IMAD.X R29, RZ, RZ, R0, P0 ;  /* 0x000000ffff1d7224 */ /* 0x000fcc00000e0600 */
[----:B------:R-:W5:Y:S01]  /*74f0*/  LDG.E.128 R28, desc[UR36][R28.64] ;  /* 0x000000241c1c7981 */ /* 0x000f62000c1e1d00 */
[----:B------:R-:W-:Y:S02]  /*7500*/  IMAD.MOV.U32 R16, RZ, RZ, RZ ;  /* 0x000000ffff107224 */ /* 0x000fe400078e00ff */
[----:B-1----:R-:W-:-:S04]  /*7510*/  IMAD.IADD R17, R3, 0x1, R54 ;  /* 0x0000000103117824 */ /* 0x002fc800078e0236 */
[----:B------:R-:W-:-:S05]  /*7520*/  IMAD.HI.U32 R18, R17, UR30, R16 ;  /* 0x0000001e11127c27 */ /* 0x000fca000f8e0010 */
[----:B------:R-:W-:-:S05]  /*7530*/  SHF.R.U32.HI R20, RZ, UR31, R18 ;  /* 0x0000001fff147c19 */ /* 0x000fca0008011612 */
[----:B------:R-:W-:-:S04]  /*7540*/  IMAD.MOV R19, RZ, RZ, -R20 ;  /* 0x000000ffff137224 */ /* 0x000fc800078e0a14 */
[----:B------:R-:W-:-:S04]  /*7550*/  IMAD R22, R19, UR29, R17 ;  /* 0x0000001d13167c24 */ /* 0x000fc8000f8e0211 */
[----:B------:R-:W-:Y:S01]  /*7560*/  IMAD R22, R22, UR4, RZ ;  /* 0x0000000416167c24 */ /* 0x000fe2000f8e02ff */
[----:B------:R-:W-:Y:S06]  /*7570*/  BRA.U !UP0, `(.L_x_2592) ;  /* 0x0000000d086c7547 */ /* 0x000fec000b800000 */
        /* <DEDUP_REMOVED lines=219> */
.L_x_2592:
[----:B------:R-:W-:-:S04]  /*8330*/  LOP3.LUT R25, R22, 0xfffffff0, RZ, 0xc0, !PT ;  /* 0xfffffff016197812 */ /* 0x000fc800078ec0ff */
[----:B------:R-:W-:-:S05]  /*8340*/  IADD3 R24, P0, PT, R25, R52, RZ ;  /* 0x0000003419187210 */ /* 0x000fca0007f1e0ff */
[----:B------:R-:W-:-:S06]  /*8350*/  IMAD.X R25, RZ, RZ, R0, P0 ;  /* 0x000000ffff197224 */ /* 0x000fcc00000e0600 */
[----:B------:R-:W5:Y:S01]  /*8360*/  LDG.E.128 R24, desc[UR36][R24.64] ;  /* 0x0000002418187981 */ /* 0x000f62000c1e1d00 */
[----:B------:R-:W-:Y:S02]  /*8370*/  IMAD.IADD R17, R17, 0x1, R54 ;  /* 0x0000000111117824 */ /* 0x000fe400078e0236 */
[----:B------:R-:W-:-:S04]  /*8380*/  IMAD.MOV.U32 R16, RZ, RZ, RZ ;  /* 0x000000ffff107224 */ /* 0x000fc800078e00ff */
        /* <DEDUP_REMOVED lines=215> */
[----:B------:R-:W-:Y:S02]  /*9100*/  IMAD R21, R18, UR52, R21 ;  /* 0x0000003412157c24 */ /* 0x000fe4000f8e0215 */
[----:B------:R-:W-:Y:S02]  /*9110*/  @P0 IMAD.MOV.U32 R18, RZ, RZ, RZ ;  /* 0x000000ffff120224 */ /* 0x000fe400078e00ff */
[----:B------:R-:W-:Y:S02]  /*9120*/  IMAD R20, R21, UR27, R20 ;  /* 0x0000001b15147c24 */ /* 0x000fe4000f8e0214 */
[----:B-1----:R-:W-:Y:S02]  /*9130*/  @P0 IMAD.HI.U32 R16, R19, R16, R18 ;  /* 0x0000001013100227 */ /* 0x002fe400078e0012 */
[----:B------:R-:W1:Y:S03]  /*9140*/  @P0 LDC R18, c[0x0][0x4fc] ;  /* 0x00013f00ff120b82 */ /* 0x000e660000000800 */
[----:B------:R-:W-:-:S05]  /*9150*/  @P0 SHF.R.U32.HI R16, RZ, R17, R16 ;  /* 0x00000011ff100219 */ /* 0x000fca0000011610 */
[----:B------:R-:W-:-:S04]  /*9160*/  @P0 IMAD.MOV R17, RZ, RZ, -R16 ;  /* 0x000000ffff110224 */ /* 0x000fc800078e0a10 */
[----:B-1----:R-:W-:-:S04]  /*9170*/  @P0 IMAD R19, R18, R17, R19 ;  /* 0x0000001112130224 */ /* 0x002fc800078e0213 */
[----:B0-----:R-:W-:-:S07]  /*9180*/  @P0 IMAD R20, R19, R22, R20 ;  /* 0x0000001613140224 */ /* 0x001fce00078e0214 */
.L_x_2593:
[----:B------:R-:W-:Y:S01]  /*9190*/  LOP3.LUT R21, R20, 0xfffffff0, RZ, 0xc0, !PT ;  /* 0xfffffff014157812 */ /* 0x000fe200078ec0ff */
[--C-:B------:R-:W-:Y:S02]  /*91a0*/  IMAD.IADD R18, R3, 0x1, R54.reuse ;  /* 0x0000000103127824 */ /* 0x100fe400078e0236 */
[----:B------:R-:W-:Y:S01]  /*91b0*/  IMAD.MOV.U32 R16, RZ, RZ, RZ ;  /* 0x000000ffff107224 */ /* 0x000fe200078e00ff */
[----:B------:R-:W-:Y:S01]  /*91c0*/  IADD3 R20, P0, PT, R21, R52, RZ ;  /* 0x0000003415147210 */ /* 0x000fe20007f1e0ff */
[----:B------:R-:W-:-:S04]  /*91d0*/  IMAD.IADD R17, R18, 0x1, R54 ;  /* 0x0000000112117824 */ /* 0x000fc800078e0236 */
[----:B------:R-:W-:Y:S02]  /*91e0*/  IMAD.X R21, RZ, RZ, R0, P0 ;  /* 0x000000ffff157224 */ /* 0x000fe400000e0600 */
[----:B------:R-:W-:-:S04]  /*91f0*/  IMAD.IADD R17, R17, 0x1, R54 ;  /* 0x0000000111117824 */ /* 0x000fc800078e0236 */
[----:B------:R-:W5:Y:S01]  /*9200*/  LDG.E.128 R20, desc[UR36][R20.64] ;  /* 0x0000002414147981 */ /* 0x000f62000c1e1d00 */
[----:B------:R-:W-:-:S05]  /*9210*/  IMAD.HI.U32 R19, R17, UR30, R16 ;  /* 0x0000001e11137c27 */ /* 0x000fca000f8e0010 */
[----:B------:R-:W-:-:S04]  /*9220*/  SHF.R.U32.HI R19, RZ, UR31, R19 ;  /* 0x0000001fff137c19 */ /* 0x000fc80008011613 */
[----:B------:R-:W-:-:S05]  /*9230*/  IADD3 R16, PT, PT, -R19, RZ, RZ ;  /* 0x000000ff13107210 */ /* 0x000fca0007ffe1ff */
[----:B------:R-:W-:-:S04]  /*9240*/  IMAD R17, R16, UR29, R17 ;  /* 0x0000001d10117c24 */ /* 0x000fc8000f8e0211 */
[----:B------:R-:W-:Y:S01]  /*9250*/  IMAD R41, R17, UR4, RZ ;  /* 0x0000000411297c24 */ /* 0x000fe2000f8e02ff */
[----:B------:R-:W-:Y:S06]  /*9260*/  BRA.U !UP0, `(.L_x_2594) ;  /* 0x0000000d08747547 */ /* 0x000fec000b800000 */
[----:B------:R-:W-:Y:S01]  /*9270*/  IMAD R17, R54, 0x2, R18 ;  /* 0x0000000236117824 */ /* 0x000fe200078e0212 */
[----:B------:R-:W-:-:S03]  /*9280*/  ISETP.NE.AND P0, PT, R40, 0x2, PT ;  /* 0x000000022800780c */ /* 0x000fc60003f05270 */
[----:B------:R-:W-:Y:S02]  /*9290*/  IMAD R18, R16, UR29, R17 ;  /* 0x0000001d10127c24 */ /* 0x000fe4000f8e0211 */
[----:B------:R-:W-:Y:S02]  /*92a0*/  IMAD.MOV.U32 R16, RZ, RZ, RZ ;  /* 0x000000ffff107224 */ /* 0x000fe400078e00ff */
[----:B------:R-:W-:Y:S02]  /*92b0*/  IMAD.MOV.U32 R17, RZ, RZ, R19 ;  /* 0x000000ffff117224 */ /* 0x000fe400078e0013 */
[----:B------:R-:W-:Y:S02]  /*92c0*/  IMAD R18, R18, UR4, RZ ;  /* 0x0000000412127c24 */ /* 0x000fe4000f8e02ff */
        /* <DEDUP_REMOVED lines=215> */
.L_x_2594:
[----:B------:R-:W-:-:S04]  /*a040*/  LOP3.LUT R17, R41, 0xfffffff0, RZ, 0xc0, !PT ;  /* 0xfffffff029117812 */ /* 0x000fc800078ec0ff */
[----:B------:R-:W-:-:S05]  /*a050*/  IADD3 R16, P0, PT, R17, R52, RZ ;  /* 0x0000003411107210 */ /* 0x000fca0007f1e0ff */
[----:B------:R-:W-:-:S06]  /*a060*/  IMAD.X R17, RZ, RZ, R0, P0 ;  /* 0x000000ffff117224 */ /* 0x000fcc00000e0600 */
[----:B------:R-:W5:Y:S02]  /*a070*/  LDG.E.128 R16, desc[UR36][R16.64] ;  /* 0x0000002410107981 */ /* 0x000f64000c1e1d00 */
.L_x_2590:
[CC--:B-----5:R-:W-:Y:S01]  /*a080*/  ISETP.NE.U32.AND P2, PT, R11.reuse, R28.reuse, PT ;  /* 0x0000001c0b00720c */ /* 0x0e0fe20003f45070 */
[----:B------:R-:W1:Y:S01]  /*a090*/  LDCU UR4, c[0x0][0x3a4] ;  /* 0x00007480ff0477ac */ /* 0x000e620008000800 */
[----:B------:R-:W-:Y:S02]  /*a0a0*/  ISETP.GE.U32.AND P1, PT, R11, R28, PT ;  /* 0x0000001c0b00720c */ /* 0x000fe40003f26070 */
[----:B------:R-:W-:Y:S02]  /*a0b0*/  ISETP.NE.AND.EX P2, PT, R39, R29, PT, P2 ;  /* 0x0000001d2700720c */ /* 0x000fe40003f45320 */
[----:B------:R-:W-:Y:S02]  /*a0c0*/  ISETP.GE.U32.AND P0, PT, R49, R3, PT ;  /* 0x000000033100720c */ /* 0x000fe40003f06070 */
[----:B------:R-:W-:Y:S02]  /*a0d0*/  ISETP.GE.AND.EX P1, PT, R39, R29, PT, P1 ;  /* 0x0000001d2700720c */ /* 0x000fe40003f26310 */
[----:B------:R-:W-:-:S02]  /*a0e0*/  ISETP.GE.AND.EX P0, PT, R60, RZ, PT, P0 ;  /* 0x000000ff3c00720c */ /* 0x000fc40003f06300 */
[----:B------:R-:W-:Y:S02]  /*a0f0*/  SEL R41, RZ, 0xffffffff, !P1 ;  /* 0xffffffffff297807 */ /* 0x000fe40004800000 */
[-C--:B------:R-:W-:Y:S02]  /*a100*/  ISETP.GE.U32.AND P1, PT, R10, R30.reuse, PT ;  /* 0x0000001e0a00720c */ /* 0x080fe40003f26070 */
[----:B------:R-:W-:Y:S02]  /*a110*/  LOP3.LUT R2, R2, 0xfffffff7, RZ, 0xc0, !PT ;  /* 0xfffffff702027812 */ /* 0x000fe400078ec0ff */
[----:B------:R-:W-:Y:S02]  /*a120*/  @!P2 SEL R41, RZ, 0xffffffff, !P0 ;  /* 0xffffffffff29a807 */ /* 0x000fe40004000000 */
[----:B------:R-:W-:Y:S02]  /*a130*/  ISETP.NE.U32.AND P2, PT, R10, R30, PT ;  /* 0x0000001e0a00720c */ /* 0x000fe40003f45070 */
[----:B------:R-:W-:-:S02]  /*a140*/  ISETP.GE.U32.AND P0, PT, R48, R3, PT ;  /* 0x000000033000720c */ /* 0x000fc40003f06070 */
[CC--:B------:R-:W-:Y:S02]  /*a150*/  ISETP.NE.AND.EX P2, PT, R38.reuse, R31.reuse, PT, P2 ;  /* 0x0000001f2600720c */ /* 0x0c0fe40003f45320 */
[----:B------:R-:W-:Y:S02]  /*a160*/  LOP3.LUT R41, R41, 0x1, RZ, 0xc0, !PT ;  /* 0x0000000129297812 */ /* 0x000fe400078ec0ff */
[----:B------:R-:W-:Y:S02]  /*a170*/  ISETP.GE.AND.EX P1, PT, R38, R31, PT, P1 ;  /* 0x0000001f2600720c */ /* 0x000fe40003f26310 */
[----:B------:R-:W-:Y:S02]  /*a180*/  ISETP.GE.AND.EX P0, PT, R59, RZ, PT, P0 ;  /* 0x000000ff3b00720c */ /* 0x000fe40003f06300 */
[----:B------:R-:W-:Y:S02]  /*a190*/  ISETP.NE.U32.AND P6, PT, R41, 0x1, PT ;  /* 0x000000012900780c */ /* 0x000fe40003fc5070 */
[----:B------:R-:W-:-:S02]  /*a1a0*/  SEL R41, RZ, 0xffffffff, !P1 ;  /* 0xffffffffff297807 */ /* 0x000fc40004800000 */
[----:B------:R-:W-:Y:S02]  /*a1b0*/  SEL R49, R3, R49, !P6 ;  /* 0x0000003103317207 */ /* 0x000fe40007000000 */
[----:B------:R-:W-:Y:S02]  /*a1c0*/  @!P2 SEL R41, RZ, 0xffffffff, !P0 ;  /* 0xffffffffff29a807 */ /* 0x000fe40004000000 */
[-C--:B------:R-:W-:Y:S02]  /*a1d0*/  ISETP.NE.U32.AND P0, PT, R9, R24.reuse, PT ;  /* 0x000000180900720c */ /* 0x080fe40003f05070 */
[----:B------:R-:W-:Y:S02]  /*a1e0*/  LOP3.LUT R41, R41, 0x1, RZ, 0xc0, !PT ;  /* 0x0000000129297812 */ /* 0x000fe400078ec0ff */
[-C--:B------:R-:W-:Y:S02]  /*a1f0*/  ISETP.NE.AND.EX P0, PT, R37, R25.reuse, PT, P0 ;  /* 0x000000192500720c */ /* 0x080fe40003f05300 */
[----:B------:R-:W-:Y:S01]  /*a200*/  ISETP.NE.U32.AND P5, PT, R41, 0x1, PT ;  /* 0x000000012900780c */ /* 0x000fe20003fa5070 */
[----:B-1----:R-:W-:Y:S01]  /*a210*/  IMAD.U32 R41, RZ, RZ, UR4 ;  /* 0x00000004ff297e24 */ /* 0x002fe2000f8e00ff */
[----:B------:R-:W-:Y:S01]  /*a220*/  ISETP.GE.U32.AND P2, PT, R9, R24, PT ;  /* 0x000000180900720c */ /* 0x000fe20003f46070 */
[----:B------:R-:W1:Y:S01]  /*a230*/  LDCU UR4, c[0x0][0x39c] ;  /* 0x00007380ff0477ac */ /* 0x000e620008000800 */
[C---:B------:R-:W-:Y:S01]  /*a240*/  SEL R48, R3.reuse, R48, !P5 ;  /* 0x0000003003307207 */ /* 0x040fe20006800000 */
[----:B------:R-:W-:Y:S01]  /*a250*/  IMAD.IADD R3, R3, 0x1, R41 ;  /* 0x0000000103037824 */ /* 0x000fe200078e0229 */
[----:B------:R-:W-:-:S02]  /*a260*/  ISETP.GE.AND.EX P2, PT, R37, R25, PT, P2 ;  /* 0x000000192500720c */ /* 0x000fc40003f46320 */
[----:B------:R-:W-:Y:S02]  /*a270*/  @P6 LOP3.LUT R2, R2, 0x8, RZ, 0xfc, !PT ;  /* 0x0000000802026812 */ /* 0x000fe400078efcff */
[----:B------:R-:W-:Y:S02]  /*a280*/  ISETP.GE.U32.AND P1, PT, R47, R3, PT ;  /* 0x000000032f00720c */ /* 0x000fe40003f26070 */
[----:B------:R-:W-:Y:S02]  /*a290*/  SEL R54, RZ, 0xffffffff, !P2 ;  /* 0xffffffffff367807 */ /* 0x000fe40005000000 */
[----:B------:R-:W-:Y:S02]  /*a2a0*/  ISETP.GE.AND.EX P1, PT, R58, RZ, PT, P1 ;  /* 0x000000ff3a00720c */ /* 0x000fe40003f26310 */
[----:B------:R-:W-:Y:S02]  /*a2b0*/  ISETP.GE.U32.AND P2, PT, R8, R26, PT ;  /* 0x0000001a0800720c */ /* 0x000fe40003f46070 */
[----:B------:R-:W-:-:S02]  /*a2c0*/  @!P0 SEL R54, RZ, 0xffffffff, !P1 ;  /* 0xffffffffff368807 */ /* 0x000fc40004800000 */
[----:B------:R-:W-:Y:S02]  /*a2d0*/  ISETP.NE.U32.AND P0, PT, R8, R26, PT ;  /* 0x0000001a0800720c */ /* 0x000fe40003f05070 */
[----:B------:R-:W-:Y:S02]  /*a2e0*/  ISETP.GE.U32.AND P3, PT, R46, R3, PT ;  /* 0x000000032e00720c */ /* 0x000fe40003f66070 */
[-C--:B------:R-:W-:Y:S02]  /*a2f0*/  ISETP.NE.AND.EX P0, PT, R36, R27.reuse, PT, P0 ;  /* 0x0000001b2400720c */ /* 0x080fe40003f05300 */
[----:B------:R-:W-:Y:S02]  /*a300*/  LOP3.LUT R54, R54, 0x1, RZ, 0xc0, !PT ;  /* 0x0000000136367812 */ /* 0x000fe400078ec0ff */
[----:B------:R-:W-:Y:S02]  /*a310*/  ISETP.GE.AND.EX P2, PT, R36, R27, PT, P2 ;  /* 0x0000001b2400720c */ /* 0x000fe40003f46320 */
[----:B------:R-:W-:-:S02]  /*a320*/  ISETP.GE.AND.EX P3, PT, R56, RZ, PT, P3 ;  /* 0x000000ff3800720c */ /* 0x000fc40003f66330 */
[----:B------:R-:W-:Y:S02]  /*a330*/  ISETP.NE.U32.AND P1, PT, R54, 0x1, PT ;  /* 0x000000013600780c */ /* 0x000fe40003f25070 */
[----:B------:R-:W-:Y:S02]  /*a340*/  SEL R54, RZ, 0xffffffff, !P2 ;  /* 0xffffffffff367807 */ /* 0x000fe40005000000 */
[CC--:B------:R-:W-:Y:S02]  /*a350*/  ISETP.NE.U32.AND P2, PT, R7.reuse, R20.reuse, PT ;  /* 0x000000140700720c */ /* 0x0c0fe40003f45070 */
[----:B------:R-:W-:Y:S02]  /*a360*/  @!P0 SEL R54, RZ, 0xffffffff, !P3 ;  /* 0xffffffffff368807 */ /* 0x000fe40005800000 */
[----:B------:R-:W-:Y:S02]  /*a370*/  ISETP.GE.U32.AND P3, PT, R7, R20, PT ;  /* 0x000000140700720c */ /* 0x000fe40003f66070 */
[----:B------:R-:W-:-:S02]  /*a380*/  LOP3.LUT R54, R54, 0x1, RZ, 0xc0, !PT ;  /* 0x0000000136367812 */ /* 0x000fc400078ec0ff */
[CC--:B------:R-:W-:Y:S02]  /*a390*/  ISETP.NE.AND.EX P2, PT, R35.reuse, R21.reuse, PT, P2 ;  /* 0x000000152300720c */ /* 0x0c0fe40003f45320 */
[----:B------:R-:W-:Y:S02]  /*a3a0*/  ISETP.NE.U32.AND P0, PT, R54, 0x1, PT ;  /* 0x000000013600780c */ /* 0x000fe40003f05070 */
[----:B------:R-:W-:Y:S02]  /*a3b0*/  ISETP.GE.AND.EX P3, PT, R35, R21, PT, P3 ;  /* 0x000000152300720c */ /* 0x000fe40003f66330 */
[C---:B------:R-:W-:Y:S02]  /*a3c0*/  SEL R47, R3.reuse, R47, !P1 ;  /* 0x0000002f032f7207 */ /* 0x040fe40004800000 */
[----:B------:R-:W-:Y:S02]  /*a3d0*/  SEL R46, R3, R46, !P0 ;  /* 0x0000002e032e7207 */ /* 0x000fe40004000000 */
[----:B------:R-:W-:-:S02]  /*a3e0*/  IADD3 R3, PT, PT, R41, R3, RZ ;  /* 0x0000000329037210 */ /* 0x000fc40007ffe0ff */
[----:B------:R-:W-:Y:S02]  /*a3f0*/  SEL R54, RZ, 0xffffffff, !P3 ;  /* 0xffffffffff367807 */ /* 0x000fe40005800000 */
[----:B------:R-:W-:Y:S02]  /*a400*/  ISETP.GE.U32.AND P3, PT, R45, R3, PT ;  /* 0x000000032d00720c */ /* 0x000fe40003f66070 */
[----:B------:R-:W-:Y:S02]  /*a410*/  LOP3.LUT R2, R2, 0xffffffef, RZ, 0xc0, !PT ;  /* 0xffffffef02027812 */ /* 0x000fe400078ec0ff */
[----:B------:R-:W-:Y:S02]  /*a420*/  ISETP.GE.AND.EX P3, PT, R55, RZ, PT, P3 ;  /* 0x000000ff3700720c */ /* 0x000fe40003f66330 */
[----:B------:R-:W-:Y:S02]  /*a430*/  @P5 LOP3.LUT R2, R2, 0x10, RZ, 0xfc, !PT ;  /* 0x0000001002025812 */ /* 0x000fe400078efcff */
[----:B------:R-:W-:-:S02]  /*a440*/  @!P2 SEL R54, RZ, 0xffffffff, !P3 ;  /* 0xffffffffff36a807 */ /* 0x000fc40005800000 */
[CC--:B------:R-:W-:Y:S02]  /*a450*/  ISETP.GE.U32.AND P2, PT, R6.reuse, R22.reuse, PT ;  /* 0x000000160600720c */ /* 0x0c0fe40003f46070 */
[----:B------:R-:W-:Y:S02]  /*a460*/  ISETP.NE.U32.AND P3, PT, R6, R22, PT ;  /* 0x000000160600720c */ /* 0x000fe40003f65070 */
[----:B------:R-:W-:Y:S02]  /*a470*/  LOP3.LUT R54, R54, 0x1, RZ, 0xc0, !PT ;  /* 0x0000000136367812 */ /* 0x000fe400078ec0ff */
[CC--:B------:R-:W-:Y:S02]  /*a480*/  ISETP.GE.AND.EX P2, PT, R34.reuse, R23.reuse, PT, P2 ;  /* 0x000000172200720c */ /* 0x0c0fe40003f46320 */
[----:B------:R-:W-:Y:S02]  /*a490*/  ISETP.NE.AND.EX P3, PT, R34, R23, PT, P3 ;  /* 0x000000172200720c */ /* 0x000fe40003f65330 */
[----:B------:R-:W-:-:S02]  /*a4a0*/  ISETP.NE.U32.AND P4, PT, R54, 0x1, PT ;  /* 0x000000013600780c */ /* 0x000fc40003f85070 */
[----:B------:R-:W-:Y:S02]  /*a4b0*/  SEL R54, RZ, 0xffffffff, !P2 ;  /* 0xffffffffff367807 */ /* 0x000fe40005000000 */
[----:B------:R-:W-:Y:S02]  /*a4c0*/  ISETP.GE.U32.AND P2, PT, R44, R3, PT ;  /* 0x000000032c00720c */ /* 0x000fe40003f46070 */
[----:B------:R-:W-:Y:S02]  /*a4d0*/  SEL R45, R3, R45, !P4 ;  /* 0x0000002d032d7207 */ /* 0x000fe40006000000 */
[----:B------:R-:W-:Y:S02]  /*a4e0*/  ISETP.GE.AND.EX P2, PT, R53, RZ, PT, P2 ;  /* 0x000000ff3500720c */ /* 0x000fe40003f46320 */
[----:B------:R-:W-:Y:S02]  /*a4f0*/  ISETP.GE.U32.AND P5, PT, R4, R18, PT ;  /* 0x000000120400720c */ /* 0x000fe40003fa6070 */
[----:B------:R-:W-:-:S02]  /*a500*/  @!P3 SEL R54, RZ, 0xffffffff, !P2 ;  /* 0xffffffffff36b807 */ /* 0x000fc40005000000 */
[-C--:B------:R-:W-:Y:S02]  /*a510*/  ISETP.GE.U32.AND P2, PT, R5, R16.reuse, PT ;  /* 0x000000100500720c */ /* 0x080fe40003f46070 */
[----:B------:R-:W-:Y:S02]  /*a520*/  LOP3.LUT R54, R54, 0x1, RZ, 0xc0, !PT ;  /* 0x0000000136367812 */ /* 0x000fe400078ec0ff */
[----:B------:R-:W-:Y:S02]  /*a530*/  ISETP.GE.AND.EX P2, PT, R33, R17, PT, P2 ;  /* 0x000000112100720c */ /* 0x000fe40003f46320 */
[----:B------:R-:W-:Y:S02]  /*a540*/  ISETP.NE.U32.AND P3, PT, R54, 0x1, PT ;  /* 0x000000013600780c */ /* 0x000fe40003f65070 */
[----:B------:R-:W-:Y:S02]  /*a550*/  SEL R54, RZ, 0xffffffff, !P2 ;  /* 0xffffffffff367807 */ /* 0x000fe40005000000 */
[----:B------:R-:W-:-:S02]  /*a560*/  ISETP.NE.U32.AND P2, PT, R5, R16, PT ;  /* 0x000000100500720c */ /* 0x000fc40003f45070 */
[C---:B------:R-:W-:Y:S01]  /*a570*/  SEL R44, R3.reuse, R44, !P3 ;  /* 0x0000002c032c7207 */ /* 0x040fe20005800000 */
[----:B------:R-:W-:Y:S01]  /*a580*/  IMAD.IADD R3, R3, 0x1, R41 ;  /* 0x0000000103037824 */ /* 0x000fe200078e0229 */
[----:B------:R-:W-:Y:S02]  /*a590*/  ISETP.NE.AND.EX P6, PT, R33, R17, PT, P2 ;  /* 0x000000112100720c */ /* 0x000fe40003fc5320 */
[----:B------:R-:W-:Y:S02]  /*a5a0*/  ISETP.GE.AND.EX P5, PT, R32, R19, PT, P5 ;  /* 0x000000132000720c */ /* 0x000fe40003fa6350 */
[----:B------:R-:W-:Y:S02]  /*a5b0*/  ISETP.GE.U32.AND P2, PT, R43, R3, PT ;  /* 0x000000032b00720c */ /* 0x000fe40003f46070 */
[----:B------:R-:W-:Y:S02]  /*a5c0*/  SEL R9, R24, R9, !P1 ;  /* 0x0000000918097207 */ /* 0x000fe40004800000 */
[----:B------:R-:W-:-:S02]  /*a5d0*/  ISETP.GE.AND.EX P2, PT, R51, RZ, PT, P2 ;  /* 0x000000ff3300720c */ /* 0x000fc40003f46320 */
[----:B------:R-:W-:Y:S02]  /*a5e0*/  SEL R37, R25, R37, !P1 ;  /* 0x0000002519257207 */ /* 0x000fe40004800000 */
[----:B------:R-:W-:Y:S02]  /*a5f0*/  SEL R58, R58, RZ, P1 ;  /* 0x000000ff3a3a7207 */ /* 0x000fe40000800000 */
[----:B------:R-:W-:Y:S02]  /*a600*/  @!P6 SEL R54, RZ, 0xffffffff, !P2 ;  /* 0xffffffffff36e807 */ /* 0x000fe40005000000 */
[----:B------:R-:W-:Y:S02]  /*a610*/  ISETP.GE.U32.AND P6, PT, R42, R3, PT ;  /* 0x000000032a00720c */ /* 0x000fe40003fc6070 */
[----:B------:R-:W-:Y:S02]  /*a620*/  LOP3.LUT R54, R54, 0x1, RZ, 0xc0, !PT ;  /* 0x0000000136367812 */ /* 0x000fe400078ec0ff */
[----:B------:R-:W-:-:S02]  /*a630*/  ISETP.GE.AND.EX P6, PT, R50, RZ, PT, P6 ;  /* 0x000000ff3200720c */ /* 0x000fc40003fc6360 */
[----:B------:R-:W-:Y:S02]  /*a640*/  ISETP.NE.U32.AND P2, PT, R54, 0x1, PT ;  /* 0x000000013600780c */ /* 0x000fe40003f45070 */
[----:B------:R-:W-:Y:S02]  /*a650*/  SEL R54, RZ, 0xffffffff, !P5 ;  /* 0xffffffffff367807 */ /* 0x000fe40006800000 */
[----:B------:R-:W-:Y:S02]  /*a660*/  ISETP.NE.U32.AND P5, PT, R4, R18, PT ;  /* 0x000000120400720c */ /* 0x000fe40003fa5070 */
[----:B------:R-:W-:Y:S02]  /*a670*/  SEL R43, R3, R43, !P2 ;  /* 0x0000002b032b7207 */ /* 0x000fe40005000000 */
[----:B------:R-:W-:Y:S02]  /*a680*/  ISETP.NE.AND.EX P5, PT, R32, R19, PT, P5 ;  /* 0x000000132000720c */ /* 0x000fe40003fa5350 */
[----:B------:R-:W-:-:S02]  /*a690*/  SEL R8, R26, R8, !P0 ;  /* 0x000000081a087207 */ /* 0x000fc40004000000 */
[----:B------:R-:W-:Y:S02]  /*a6a0*/  SEL R36, R27, R36, !P0 ;  /* 0x000000241b247207 */ /* 0x000fe40004000000 */
[----:B------:R-:W-:Y:S02]  /*a6b0*/  SEL R56, R56, RZ, P0 ;  /* 0x000000ff38387207 */ /* 0x000fe40000000000 */
[----:B------:R-:W-:Y:S02]  /*a6c0*/  SEL R7, R20, R7, !P4 ;  /* 0x0000000714077207 */ /* 0x000fe40006000000 */
[----:B------:R-:W-:Y:S02]  /*a6d0*/  SEL R35, R21, R35, !P4 ;  /* 0x0000002315237207 */ /* 0x000fe40006000000 */
[----:B------:R-:W-:Y:S02]  /*a6e0*/  SEL R55, R55, RZ, P4 ;  /* 0x000000ff37377207 */ /* 0x000fe40002000000 */
[----:B------:R-:W-:-:S02]  /*a6f0*/  @!P5 SEL R54, RZ, 0xffffffff, !P6 ;  /* 0xffffffffff36d807 */ /* 0x000fc40007000000 */
[----:B------:R-:W-:Y:S02]  /*a700*/  LOP3.LUT P5, RZ, R2, 0x10, RZ, 0xc0, !PT ;  /* 0x0000001002ff7812 */ /* 0x000fe400078ac0ff */
[----:B------:R-:W-:Y:S02]  /*a710*/  LOP3.LUT R54, R54, 0x1, RZ, 0xc0, !PT ;  /* 0x0000000136367812 */ /* 0x000fe400078ec0ff */
[----:B------:R-:W-:Y:S02]  /*a720*/  SEL R10, R30, R10, !P5 ;  /* 0x0000000a1e0a7207 */ /* 0x000fe40006800000 */
[----:B------:R-:W-:Y:S02]  /*a730*/  SEL R38, R31, R38, !P5 ;  /* 0x000000261f267207 */ /* 0x000fe40006800000 */
[----:B------:R-:W-:Y:S02]  /*a740*/  SEL R59, R59, RZ, P5 ;  /* 0x000000ff3b3b7207 */ /* 0x000fe40002800000 */
[----:B------:R-:W-:Y:S01]  /*a750*/  ISETP.NE.U32.AND P5, PT, R54, 0x1, PT ;  /* 0x000000013600780c */ /* 0x000fe20003fa5070 */
[----:B-1----:R-:W-:Y:S01]  /*a760*/  IMAD.U32 R54, RZ, RZ, UR4 ;  /* 0x00000004ff367e24 */ /* 0x002fe2000f8e00ff */
[----:B------:R-:W-:-:S02]  /*a770*/  LOP3.LUT P6, RZ, R2, 0x8, RZ, 0xc0, !PT ;  /* 0x0000000802ff7812 */ /* 0x000fc400078cc0ff */
[C---:B------:R-:W-:Y:S01]  /*a780*/  SEL R42, R3.reuse, R42, !P5 ;  /* 0x0000002a032a7207 */ /* 0x040fe20006800000 */
[----:B------:R-:W-:Y:S01]  /*a790*/  IMAD.IADD R3, R3, 0x1, R41 ;  /* 0x0000000103037824 */ /* 0x000fe200078e0229 */
[----:B------:R-:W-:Y:S02]  /*a7a0*/  SEL R11, R28, R11, !P6 ;  /* 0x0000000b1c0b7207 */ /* 0x000fe40007000000 */
[----:B------:R-:W-:Y:S01]  /*a7b0*/  SEL R39, R29, R39, !P6 ;  /* 0x000000271d277207 */ /* 0x000fe20007000000 */
[----:B------:R-:W-:Y:S01]  /*a7c0*/  IMAD R61, R41, 0x3, R3 ;  /* 0x00000003293d7824 */ /* 0x000fe200078e0203 */
[----:B------:R-:W-:Y:S02]  /*a7d0*/  SEL R60, R60, RZ, P6 ;  /* 0x000000ff3c3c7207 */ /* 0x000fe40003000000 */
[----:B------:R-:W-:Y:S02]  /*a7e0*/  SEL R6, R22, R6, !P3 ;  /* 0x0000000616067207 */ /* 0x000fe40005800000 */
[----:B------:R-:W-:-:S02]  /*a7f0*/  ISETP.GE.U32.AND P1, PT, R61, R54, PT ;  /* 0x000000363d00720c */ /* 0x000fc40003f26070 */
        /* <DEDUP_REMOVED lines=9> */
.L_x_2589:
[----:B0-----:R-:W-:Y:S05]  /*a890*/  BSYNC.RECONVERGENT B0 ;  /* 0x0000000000007941 */ /* 0x001fea0003800200 */
.L_x_2588:
[----:B------:R-:W-:Y:S01]  /*a8a0*/  ISETP.GE.U32.AND P0, PT, R3, R54, PT ;  /* 0x000000360300720c */ /* 0x000fe20003f06070 */
[----:B------:R-:W-:Y:S01]  /*a8b0*/  STL [R1+0x10], R16 ;  /* 0x0000101001007387 */ /* 0x000fe20000100800 */
[----:B------:R-:W-:Y:S03]  /*a8c0*/  BSSY.RECONVERGENT B0, `(.L_x_2596) ;  /* 0x0000482000007945 */ /* 0x000fe60003800200 */
[----:B------:R-:W-:Y:S04]  /*a8d0*/  STL [R1+0x14], R17 ;  /* 0x0000141101007387 */ /* 0x000fe80000100800 */
[----:B------:R-:W-:Y:S04]  /*a8e0*/  STL [R1+0x18], R18 ;  /* 0x0000181201007387 */ /* 0x000fe80000100800 */
[----:B------:R-:W-:Y:S04]  /*a8f0*/  STL [R1+0x1c], R19 ;  /* 0x00001c1301007387 */ /* 0x000fe80000100800 */
[----:B------:R0:W-:Y:S04]  /*a900*/  STL [R1+0x8], R22 ;  /* 0x0000081601007387 */ /* 0x0001e80000100800 */
[----:B------:R1:W-:Y:S04]  /*a910*/  STL [R1+0xc], R23 ;  /* 0x00000c1701007387 */ /* 0x0003e80000100800 */
[----:B------:R2:W-:Y:S04]  /*a920*/  STL [R1], R20 ;  /* 0x0000001401007387 */ /* 0x0005e80000100800 */
[----:B------:R3:W-:Y:S01]  /*a930*/  STL [R1+0x4], R21 ;  /* 0x0000041501007387 */ /* 0x0007e20000100800 */
[----:B0-----:R-:W-:-:S02]  /*a940*/  IMAD.MOV.U32 R22, RZ, RZ, R30 ;  /* 0x000000ffff167224 */ /* 0x001fc400078e001e */
[----:B-1----:R-:W-:Y:S02]  /*a950*/  IMAD.MOV.U32 R23, RZ, RZ, R31 ;  /* 0x000000ffff177224 */ /* 0x002fe400078e001f */
[----:B--2---:R-:W-:Y:S02]  /*a960*/  IMAD.MOV.U32 R20, RZ, RZ, R28 ;  /* 0x000000ffff147224 */ /* 0x004fe400078e001c */
[----:B---3--:R-:W-:Y:S01]  /*a970*/  IMAD.MOV.U32 R21, RZ, RZ, R29 ;  /* 0x000000ffff157224 */ /* 0x008fe200078e001d */
[----:B------:R-:W-:Y:S06]  /*a980*/  @P0 BRA `(.L_x_2597) ;  /* 0x0000004400d40947 */ /* 0x000fec0003800000 */
[----:B------:R-:W0:Y:S01]  /*a990*/  LDC R19, c[0x0][0x3d8] ;  /* 0x0000f600ff137b82 */ /* 0x000e220000000800 */
[----:B------:R-:W-:Y:S01]  /*a9a0*/  IMAD.MOV.U32 R0, RZ, RZ, -0x1 ;  /* 0xffffffffff007424 */ /* 0x000fe200078e00ff */
[----:B------:R-:W-:Y:S02]  /*a9b0*/  CS2R R12, SRZ ;  /* 0x00000000000c7805 */ /* 0x000fe4000001ff00 */
[C---:B0-----:R-:W-:Y:S02]  /*a9c0*/  ISETP.NE.AND P0, PT, R19.reuse, RZ, PT ;  /* 0x000000ff1300720c */ /* 0x041fe40003f05270 */
[----:B------:R-:W-:-:S05]  /*a9d0*/  VIADDMNMX.U32 R0, R19, R0, 0x18, PT ;  /* 0x0000001813007446 */ /* 0x000fca0003800000 */
[----:B------:R-:W-:-:S06]  /*a9e0*/  VIADD R0, R0, 0x1 ;  /* 0x0000000100007836 */ /* 0x000fcc0000000000 */
[----:B------:R-:W-:Y:S05]  /*a9f0*/  @!P0 BRA `(.L_x_2598) ;  /* 0x00000010004c8947 */ /* 0x000fea0003800000 */
        /* <DEDUP_REMOVED lines=273> */
.L_x_2599:
[----:B------:R-:W-:Y:S01]  /*bb10*/  SHF.R.U32.HI R12, RZ, 0x4, R2 ;  /* 0x00000004ff0c7819 */ /* 0x000fe20000011602 */
[----:B------:R-:W-:-:S07]  /*bb20*/  IMAD.MOV.U32 R13, RZ, RZ, RZ ;  /* 0x000000ffff0d7224 */ /* 0x000fce00078e00ff */
.L_x_2598:
[----:B------:R-:W0:Y:S02]  /*bb30*/  LDCU.64 UR4, c[0x0][0x768] ;  /* 0x0000ed00ff0477ac */ /* 0x000e240008000a00 */
[----:B0-----:R-:W-:-:S05]  /*bb40*/  IADD3 R57, P1, PT, R57, UR4, RZ ;  /* 0x0000000439397c10 */ /* 0x001fca000ff3e0ff */
        /* <DEDUP_REMOVED lines=282> */
.L_x_2601:
[----:B------:R-:W-:Y:S01]  /*ccf0*/  SHF.R.U32.HI R14, RZ, 0x4, R2 ;  /* 0x00000004ff0e7819 */ /* 0x000fe20000011602 */
[----:B------:R-:W-:-:S07]  /*cd00*/  IMAD.MOV.U32 R15, RZ, RZ, RZ ;  /* 0x000000ffff0f7224 */ /* 0x000fce00078e00ff */
.L_x_2600:
        /* <DEDUP_REMOVED lines=281> */
.L_x_2603:
[----:B------:R-:W-:Y:S01]  /*dea0*/  SHF.R.U32.HI R14, RZ, 0x4, R2 ;  /* 0x00000004ff0e7819 */ /* 0x000fe20000011602 */
[----:B------:R-:W-:-:S07]  /*deb0*/  IMAD.MOV.U32 R15, RZ, RZ, RZ ;  /* 0x000000ffff0f7224 */ /* 0x000fce00078e00ff */
.L_x_2602:
[----:B------:R-:W-:-:S04]  /*dec0*/  LEA R16, P1, R14, R57, 0x4 ;  /* 0x000000390e107211 */ /* 0x000fc800078220ff */
[----:B------:R-:W-:-:S05]  /*ded0*/  LEA.HI.X R17, R14, R18, R15, 0x4, P1 ;  /* 0x000000120e117211 */ /* 0x000fca00008f240f */
[----:B------:R-:W2:Y:S01]  /*dee0*/  LDG.E.128 R28, desc[UR36][R16.64] ;  /* 0x00000024101c7981 */ /* 0x000ea2000c1e1d00 */
[----:B------:R-:W-:-:S05]  /*def0*/  IMAD.IADD R13, R41, 0x1, R13 ;  /* 0x00000001290d7824 */ /* 0x000fca00078e020d */
[----:B------:R-:W-:Y:S01]  /*df00*/  ISETP.GE.U32.AND P1, PT, R13, R54, PT ;  /* 0x000000360d00720c */ /* 0x000fe20003f26070 */
[----:B--2---:R0:W-:Y:S04]  /*df10*/  STL.64 [R1], R28 ;  /* 0x0000001c01007387 */ /* 0x0041e80000100a00 */
[----:B------:R0:W-:Y:S08]  /*df20*/  STL.64 [R1+0x8], R30 ;  /* 0x0000081e01007387 */ /* 0x0001f00000100a00 */
[----:B------:R-:W-:Y:S05]  /*df30*/  @P1 BRA `(.L_x_2597) ;  /* 0x0000001000681947 */ /* 0x000fea0003800000 */
[----:B------:R-:W-:Y:S01]  /*df40*/  CS2R R14, SRZ ;  /* 0x00000000000e7805 */ /* 0x000fe2000001ff00 */
[----:B------:R-:W-:Y:S06]  /*df50*/  @!P0 BRA `(.L_x_2604) ;  /* 0x00000010004c8947 */ /* 0x000fec0003800000 */
[----:B------:R-:W1:Y:S01]  /*df60*/  LDCU.64 UR4, c[0x0][0x3e0] ;  /* 0x00007c00ff0477ac */ /* 0x000e620008000a00 */
[----:B------:R-:W-:Y:S01]  /*df70*/  IMAD.MOV.U32 R12, RZ, RZ, RZ ;  /* 0x000000ffff0c7224 */ /* 0x000fe200078e00ff */
[----:B------:R-:W-:Y:S01]  /*df80*/  ISETP.NE.AND P0, PT, R19, 0x1, PT ;  /* 0x000000011300780c */ /* 0x000fe20003f05270 */
[----:B------:R-:W2:Y:S02]  /*df90*/  LDCU UR6, c[0x0][0x3dc] ;  /* 0x00007b80ff0677ac */ /* 0x000ea40008000800 */
[----:B-1----:R-:W-:Y:S01]  /*dfa0*/  IMAD.HI.U32 R14, R13, UR4, R12 ;  /* 0x000000040d0e7c27 */ /* 0x002fe2000f8e000c */
[----:B------:R-:W1:Y:S04]  /*dfb0*/  LDCU UR4, c[0x0][0x508] ;  /* 0x0000a100ff0477ac */ /* 0x000e680008000800 */
[----:B------:R-:W-:-:S05]  /*dfc0*/  SHF.R.U32.HI R15, RZ, UR5, R14 ;  /* 0x00000005ff0f7c19 */ /* 0x000fca000801160e */
[----:B------:R-:W-:-:S04]  /*dfd0*/  IMAD.MOV R12, RZ, RZ, -R15 ;  /* 0x000000ffff0c7224 */ /* 0x000fc800078e0a0f */
[----:B--2---:R-:W-:-:S04]  /*dfe0*/  IMAD R2, R12, UR6, R13 ;  /* 0x000000060c027c24 */ /* 0x004fc8000f8e020d */
[----:B-1----:R-:W-:Y:S01]  /*dff0*/  IMAD R2, R2, UR4, RZ ;  /* 0x0000000402027c24 */ /* 0x002fe2000f8e02ff */
        /* <DEDUP_REMOVED lines=21> */
[----:B-1----:R-:W-:Y:S01]  /*e150*/  IMAD R2, R13, UR4, R2 ;  /* 0x000000040d027c24 */ /* 0x002fe2000f8e0202 */
        /* <DEDUP_REMOVED lines=125> */
[----:B------:R-:W2:Y:S03]  /*e930*/  LDCU UR6, c[0x0][0x484] ;  /* 0x00009080ff0677ac */ /* 0x000ea60008000800 */
        /* <DEDUP_REMOVED lines=68> */
[----:B------:R-:W-:-:S04]  /*ed80*/  SHF.R.U32.HI R15, RZ, UR5, R14 ;  /* 0x00000005ff0f7c19 */ /* 0x000fc8000801160e */
[----:B------:R-:W-:-:S05]  /*ed90*/  IADD3 R12, PT, PT, -R15, RZ, RZ ;  /* 0x000000ff0f0c7210 */ /* 0x000fca0007ffe1ff */
        /* <DEDUP_REMOVED lines=45> */
.L_x_2605:
[----:B------:R-:W-:Y:S01]  /*f070*/  SHF.R.U32.HI R14, RZ, 0x4, R2 ;  /* 0x00000004ff0e7819 */ /* 0x000fe20000011602 */
[----:B------:R-:W-:-:S07]  /*f080*/  IMAD.MOV.U32 R15, RZ, RZ, RZ ;  /* 0x000000ffff0f7224 */ /* 0x000fce00078e00ff */
.L_x_2604:
[----:B------:R-:W-:-:S04]  /*f090*/  LEA R12, P0, R14, R57, 0x4 ;  /* 0x000000390e0c7211 */ /* 0x000fc800078020ff */
[----:B------:R-:W-:-:S06]  /*f0a0*/  LEA.HI.X R13, R14, R18, R15, 0x4, P0 ;  /* 0x000000120e0d7211 */ /* 0x000fcc00000f240f */
[----:B------:R-:W2:Y:S04]  /*f0b0*/  LDG.E.128 R12, desc[UR36][R12.64] ;  /* 0x000000240c0c7981 */ /* 0x000ea8000c1e1d00 */
[----:B--2---:R1:W-:Y:S04]  /*f0c0*/  STL.64 [R1+0x10], R12 ;  /* 0x0000100c01007387 */ /* 0x0043e80000100a00 */
[----:B------:R1:W-:Y:S02]  /*f0d0*/  STL.64 [R1+0x18], R14 ;  /* 0x0000180e01007387 */ /* 0x0003e40000100a00 */
.L_x_2597:
[----:B------:R-:W-:Y:S05]  /*f0e0*/  BSYNC.RECONVERGENT B0 ;  /* 0x0000000000007941 */ /* 0x000fea0003800200 */
.L_x_2596:
[----:B------:R-:W-:Y:S01]  /*f0f0*/  ISETP.GE.U32.AND P0, PT, R3, R54, PT ;  /* 0x000000360300720c */ /* 0x000fe20003f06070 */
[----:B------:R-:W-:-:S12]  /*f100*/  BSSY.RECONVERGENT B0, `(.L_x_2606) ;  /* 0x0000083000007945 */ /* 0x000fd80003800200 */
[----:B------:R-:W-:Y:S05]  /*f110*/  @P0 BRA `(.L_x_2607) ;  /* 0x0000000800040947 */ /* 0x000fea0003800000 */
[----:B-----5:R-:W-:Y:S01]  /*f120*/  ISETP.NE.U32.AND P1, PT, R11, R20, PT ;  /* 0x000000140b00720c */ /* 0x020fe20003f25070 */
[----:B-1----:R-:W-:Y:S01]  /*f130*/  IMAD.IADD R12, R3, 0x1, R41 ;  /* 0x00000001030c7824 */ /* 0x002fe200078e0229 */
        /* <DEDUP_REMOVED lines=60> */
[----:B------:R-:W2:Y:S04]  /*f500*/  LDL.LU R16, [R1] ;  /* 0x0000000001107983 */ /* 0x000ea80000300800 */
[----:B------:R-:W3:Y:S04]  /*f510*/  LDL.LU R15, [R1+0x4] ;  /* 0x00000400010f7983 */ /* 0x000ee80000300800 */
[----:B------:R-:W4:Y:S04]  /*f520*/  LDL.LU R14, [R1+0x8] ;  /* 0x00000800010e7983 */ /* 0x000f280000300800 */
[----:B------:R-:W5:Y:S01]  /*f530*/  LDL.LU R13, [R1+0xc] ;  /* 0x00000c00010d7983 */ /* 0x000f620000300800 */
[-C--:B------:R-:W-:Y:S01]  /*f540*/  ISETP.GE.U32.AND P3, PT, R45, R3.reuse, PT ;  /* 0x000000032d00720c */ /* 0x080fe20003f66070 */
[----:B------:R-:W-:Y:S01]  /*f550*/  IMAD.IADD R41, R3, 0x1, R41 ;  /* 0x0000000103297824 */ /* 0x000fe200078e0229 */
[----:B------:R-:W-:-:S02]  /*f560*/  ISETP.GE.U32.AND P5, PT, R44, R3, PT ;  /* 0x000000032c00720c */ /* 0x000fc40003fa6070 */
[----:B------:R-:W-:Y:S02]  /*f570*/  ISETP.GE.AND.EX P3, PT, R55, RZ, PT, P3 ;  /* 0x000000ff3700720c */ /* 0x000fe40003f66330 */
[----:B------:R-:W-:Y:S02]  /*f580*/  ISETP.GE.AND.EX P5, PT, R53, RZ, PT, P5 ;  /* 0x000000ff3500720c */ /* 0x000fe40003fa6350 */
[CC--:B--2---:R-:W-:Y:S02]  /*f590*/  ISETP.NE.U32.AND P1, PT, R7.reuse, R16.reuse, PT ;  /* 0x000000100700720c */ /* 0x0c4fe40003f25070 */
[----:B------:R-:W-:Y:S02]  /*f5a0*/  ISETP.GE.U32.AND P4, PT, R7, R16, PT ;  /* 0x000000100700720c */ /* 0x000fe40003f86070 */
[CC--:B---3--:R-:W-:Y:S02]  /*f5b0*/  ISETP.NE.AND.EX P1, PT, R35.reuse, R15.reuse, PT, P1 ;  /* 0x0000000f2300720c */ /* 0x0c8fe40003f25310 */
[----:B------:R-:W-:-:S02]  /*f5c0*/  ISETP.GE.AND.EX P4, PT, R35, R15, PT, P4 ;  /* 0x0000000f2300720c */ /* 0x000fc40003f86340 */
[CC--:B----4-:R-:W-:Y:S02]  /*f5d0*/  ISETP.NE.U32.AND P0, PT, R6.reuse, R14.reuse, PT ;  /* 0x0000000e0600720c */ /* 0x0d0fe40003f05070 */
[----:B------:R-:W-:Y:S02]  /*f5e0*/  ISETP.GE.U32.AND P2, PT, R6, R14, PT ;  /* 0x0000000e0600720c */ /* 0x000fe40003f46070 */
[CC--:B-----5:R-:W-:Y:S02]  /*f5f0*/  ISETP.NE.AND.EX P0, PT, R34.reuse, R13.reuse, PT, P0 ;  /* 0x0000000d2200720c */ /* 0x0e0fe40003f05300 */
[----:B------:R-:W-:Y:S02]  /*f600*/  ISETP.GE.AND.EX P2, PT, R34, R13, PT, P2 ;  /* 0x0000000d2200720c */ /* 0x000fe40003f46320 */
[----:B------:R-:W-:Y:S02]  /*f610*/  SEL R0, RZ, 0xffffffff, !P4 ;  /* 0xffffffffff007807 */ /* 0x000fe40006000000 */
[----:B------:R-:W-:-:S02]  /*f620*/  SEL R2, RZ, 0xffffffff, !P2 ;  /* 0xffffffffff027807 */ /* 0x000fc40005000000 */
[----:B------:R-:W-:Y:S02]  /*f630*/  ISETP.GE.U32.AND P2, PT, R41, R54, PT ;  /* 0x000000362900720c */ /* 0x000fe40003f46070 */
[----:B------:R-:W-:-:S03]  /*f640*/  @!P1 SEL R0, RZ, 0xffffffff, !P3 ;  /* 0xffffffffff009807 */ /* 0x000fc60005800000 */
[----:B------:R-:W-:Y:S02]  /*f650*/  @!P0 SEL R2, RZ, 0xffffffff, !P5 ;  /* 0xffffffffff028807 */ /* 0x000fe40006800000 */
[----:B------:R-:W-:Y:S02]  /*f660*/  LOP3.LUT R0, R0, 0x1, RZ, 0xc0, !PT ;  /* 0x0000000100007812 */ /* 0x000fe400078ec0ff */
[----:B------:R-:W-:Y:S02]  /*f670*/  LOP3.LUT R2, R2, 0x1, RZ, 0xc0, !PT ;  /* 0x0000000102027812 */ /* 0x000fe400078ec0ff */
[----:B------:R-:W-:Y:S02]  /*f680*/  ISETP.NE.U32.AND P0, PT, R0, 0x1, PT ;  /* 0x000000010000780c */ /* 0x000fe40003f05070 */
[----:B------:R-:W-:Y:S02]  /*f690*/  ISETP.NE.U32.AND P1, PT, R2, 0x1, PT ;  /* 0x000000010200780c */ /* 0x000fe40003f25070 */
[----:B------:R-:W-:-:S02]  /*f6a0*/  SEL R7, R16, R7, !P0 ;  /* 0x0000000710077207 */ /* 0x000fc40004000000 */
[----:B------:R-:W-:Y:S02]  /*f6b0*/  SEL R35, R15, R35, !P0 ;  /* 0x000000230f237207 */ /* 0x000fe40004000000 */
[----:B------:R-:W-:Y:S02]  /*f6c0*/  SEL R6, R14, R6, !P1 ;  /* 0x000000060e067207 */ /* 0x000fe40004800000 */
[----:B------:R-:W-:Y:S02]  /*f6d0*/  SEL R34, R13, R34, !P1 ;  /* 0x000000220d227207 */ /* 0x000fe40004800000 */
[C---:B------:R-:W-:Y:S02]  /*f6e0*/  SEL R45, R3.reuse, R45, !P0 ;  /* 0x0000002d032d7207 */ /* 0x040fe40004000000 */
[----:B------:R-:W-:Y:S02]  /*f6f0*/  SEL R44, R3, R44, !P1 ;  /* 0x0000002c032c7207 */ /* 0x000fe40004800000 */
[----:B------:R-:W-:-:S02]  /*f700*/  SEL R55, R55, RZ, P0 ;  /* 0x000000ff37377207 */ /* 0x000fc40000000000 */
[----:B------:R-:W-:Y:S01]  /*f710*/  SEL R53, R53, RZ, P1 ;  /* 0x000000ff35357207 */ /* 0x000fe20000800000 */
[----:B------:R-:W-:Y:S06]  /*f720*/  @P2 BRA `(.L_x_2607) ;  /* 0x0000000000802947 */ /* 0x000fec0003800000 */
[----:B------:R-:W2:Y:S04]  /*f730*/  LDL.LU R16, [R1+0x10] ;  /* 0x0000100001107983 */ /* 0x000ea80000300800 */
[----:B------:R-:W3:Y:S04]  /*f740*/  LDL.LU R15, [R1+0x14] ;  /* 0x00001400010f7983 */ /* 0x000ee80000300800 */
[----:B------:R-:W4:Y:S04]  /*f750*/  LDL.LU R14, [R1+0x18] ;  /* 0x00001800010e7983 */ /* 0x000f280000300800 */
[----:B------:R-:W5:Y:S01]  /*f760*/  LDL.LU R13, [R1+0x1c] ;  /* 0x00001c00010d7983 */ /* 0x000f620000300800 */
[----:B------:R-:W-:-:S02]  /*f770*/  ISETP.GE.U32.AND P3, PT, R43, R41, PT ;  /* 0x000000292b00720c */ /* 0x000fc40003f66070 */
[----:B------:R-:W-:Y:S02]  /*f780*/  ISETP.GE.U32.AND P5, PT, R42, R41, PT ;  /* 0x000000292a00720c */ /* 0x000fe40003fa6070 */
[----:B------:R-:W-:Y:S02]  /*f790*/  ISETP.GE.AND.EX P3, PT, R51, RZ, PT, P3 ;  /* 0x000000ff3300720c */ /* 0x000fe40003f66330 */
[----:B------:R-:W-:Y:S02]  /*f7a0*/  ISETP.GE.AND.EX P5, PT, R50, RZ, PT, P5 ;  /* 0x000000ff3200720c */ /* 0x000fe40003fa6350 */
[CC--:B--2---:R-:W-:Y:S02]  /*f7b0*/  ISETP.NE.U32.AND P1, PT, R5.reuse, R16.reuse, PT ;  /* 0x000000100500720c */ /* 0x0c4fe40003f25070 */
[----:B------:R-:W-:Y:S02]  /*f7c0*/  ISETP.GE.U32.AND P4, PT, R5, R16, PT ;  /* 0x000000100500720c */ /* 0x000fe40003f86070 */
[----:B---3--:R-:W-:-:S02]  /*f7d0*/  ISETP.NE.AND.EX P1, PT, R33, R15, PT, P1 ;  /* 0x0000000f2100720c */ /* 0x008fc40003f25310 */
[----:B------:R-:W-:Y:S02]  /*f7e0*/  ISETP.GE.AND.EX P4, PT, R33, R15, PT, P4 ;  /* 0x0000000f2100720c */ /* 0x000fe40003f86340 */
[CC--:B----4-:R-:W-:Y:S02]  /*f7f0*/  ISETP.NE.U32.AND P0, PT, R4.reuse, R14.reuse, PT ;  /* 0x0000000e0400720c */ /* 0x0d0fe40003f05070 */
[----:B------:R-:W-:Y:S02]  /*f800*/  ISETP.GE.U32.AND P2, PT, R4, R14, PT ;  /* 0x0000000e0400720c */ /* 0x000fe40003f46070 */
[CC--:B-----5:R-:W-:Y:S02]  /*f810*/  ISETP.NE.AND.EX P0, PT, R32.reuse, R13.reuse, PT, P0 ;  /* 0x0000000d2000720c */ /* 0x0e0fe40003f05300 */
[----:B------:R-:W-:Y:S02]  /*f820*/  ISETP.GE.AND.EX P2, PT, R32, R13, PT, P2 ;  /* 0x0000000d2000720c */ /* 0x000fe40003f46320 */
[----:B------:R-:W-:-:S02]  /*f830*/  SEL R0, RZ, 0xffffffff, !P4 ;  /* 0xffffffffff007807 */ /* 0x000fc40006000000 */
[----:B------:R-:W-:Y:S02]  /*f840*/  SEL R2, RZ, 0xffffffff, !P2 ;  /* 0xffffffffff027807 */ /* 0x000fe40005000000 */
[----:B------:R-:W-:-:S04]  /*f850*/  @!P1 SEL R0, RZ, 0xffffffff, !P3 ;  /* 0xffffffffff009807 */ /* 0x000fc80005800000 */
[----:B------:R-:W-:Y:S02]  /*f860*/  LOP3.LUT R0, R0, 0x1, RZ, 0xc0, !PT ;  /* 0x0000000100007812 */ /* 0x000fe400078ec0ff */
[----:B------:R-:W-:Y:S02]  /*f870*/  @!P0 SEL R2, RZ, 0xffffffff, !P5 ;  /* 0xffffffffff028807 */ /* 0x000fe40006800000 */
[----:B------:R-:W-:Y:S02]  /*f880*/  ISETP.NE.U32.AND P0, PT, R0, 0x1, PT ;  /* 0x000000010000780c */ /* 0x000fe40003f05070 */
[----:B------:R-:W-:Y:S02]  /*f890*/  LOP3.LUT R2, R2, 0x1, RZ, 0xc0, !PT ;  /* 0x0000000102027812 */ /* 0x000fe400078ec0ff */
[----:B------:R-:W-:Y:S02]  /*f8a0*/  SEL R5, R16, R5, !P0 ;  /* 0x0000000510057207 */ /* 0x000fe40004000000 */
[----:B------:R-:W-:-:S02]  /*f8b0*/  ISETP.NE.U32.AND P1, PT, R2, 0x1, PT ;  /* 0x000000010200780c */ /* 0x000fc40003f25070 */
[----:B------:R-:W-:Y:S02]  /*f8c0*/  SEL R33, R15, R33, !P0 ;  /* 0x000000210f217207 */ /* 0x000fe40004000000 */
[----:B------:R-:W-:Y:S02]  /*f8d0*/  SEL R4, R14, R4, !P1 ;  /* 0x000000040e047207 */ /* 0x000fe40004800000 */
[----:B------:R-:W-:Y:S02]  /*f8e0*/  SEL R32, R13, R32, !P1 ;  /* 0x000000200d207207 */ /* 0x000fe40004800000 */
[C---:B------:R-:W-:Y:S02]  /*f8f0*/  SEL R43, R41.reuse, R43, !P0 ;  /* 0x0000002b292b7207 */ /* 0x040fe40004000000 */
[----:B------:R-:W-:Y:S02]  /*f900*/  SEL R42, R41, R42, !P1 ;  /* 0x0000002a292a7207 */ /* 0x000fe40004800000 */
[----:B------:R-:W-:-:S02]  /*f910*/  SEL R51, R51, RZ, P0 ;  /* 0x000000ff33337207 */ /* 0x000fc40000000000 */
[----:B------:R-:W-:-:S07]  /*f920*/  SEL R50, R50, RZ, P1 ;  /* 0x000000ff32327207 */ /* 0x000fce0000800000 */
.L_x_2607:
[----:B------:R-:W-:Y:S05]  /*f930*/  BSYNC.RECONVERGENT B0 ;  /* 0x0000000000007941 */ /* 0x000fea0003800200 */
.L_x_2606:
        /* <DEDUP_REMOVED lines=21> */
[----:B-1----:R-:W-:Y:S02]  /*fa90*/  SEL R12, R9, R11, !P0 ;  /* 0x0000000b090c7207 */ /* 0x002fe40004000000 */
        /* <DEDUP_REMOVED lines=56> */
[----:B0-----:R-:W-:Y:S02]  /*fe20*/  SEL R29, R33, R14, !P0 ;  /* 0x0000000e211d7207 */ /* 0x001fe40004000000 */
[----:B------:R-:W-:Y:S02]  /*fe30*/  SEL R0, R43, R8, !P0 ;  /* 0x000000082b007207 */ /* 0x000fe40004000000 */
[----:B------:R-:W-:Y:S02]  /*fe40*/  SEL R45, R51, R10, !P0 ;  /* 0x0000000a332d7207 */ /* 0x000fe40004000000 */
[----:B------:R-:W-:Y:S02]  /*fe50*/  SEL R3, R32, R9, !P1 ;  /* 0x0000000920037207 */ /* 0x000fe40004800000 */
[----:B------:R-:W-:Y:S02]  /*fe60*/  SEL R18, R42, R7, !P1 ;  /* 0x000000072a127207 */ /* 0x000fe40004800000 */
[----:B------:R-:W-:-:S07]  /*fe70*/  SEL R19, R50, R19, !P1 ;  /* 0x0000001332137207 */ /* 0x000fce0004800000 */
.L_x_2560:
[----:B------:R-:W-:Y:S05]  /*fe80*/  BSYNC.RECONVERGENT B6 ;  /* 0x0000000000067941 */ /* 0x000fea0003800200 */
.L_x_2559:
[----:B------:R-:W1:Y:S01]  /*fe90*/  LDCU UR4, c[0x0][0x3b4] ;  /* 0x00007680ff0477ac */ /* 0x000e620008000800 */
[----:B------:R-:W2:Y:S01]  /*fea0*/  S2R R11, SR_TID.X ;  /* 0x00000000000b7919 */ /* 0x000ea20000002100 */
[----:B------:R-:W3:Y:S01]  /*feb0*/  S2R R14, SR_TID.Y ;  /* 0x00000000000e7919 */ /* 0x000ee20000002200 */
[----:B-1----:R-:W-:-:S09]  /*fec0*/  UISETP.NE.AND UP0, UPT, UR4, URZ, UPT ;  /* 0x000000ff0400728c */ /* 0x002fd2000bf05270 */
[----:B------:R-:W-:Y:S05]  /*fed0*/  BRA.U !UP0, `(.L_x_2608) ;  /* 0x0000000508147547 */ /* 0x000fea000b800000 */
[----:B0-----:R-:W0:Y:S01]  /*fee0*/  S2R R7, SR_CgaCtaId ;  /* 0x0000000000077919 */ /* 0x001e220000008800 */
[----:B------:R-:W2:Y:S01]  /*fef0*/  LDC R8, c[0x0][0x360] ;  /* 0x0000d800ff087b82 */ /* 0x000ea20000000800 */
[----:B------:R-:W-:Y:S01]  /*ff00*/  MOV R2, 0x400 ;  /* 0x0000040000027802 */ /* 0x000fe20000000f00 */
[----:B------:R-:W-:Y:S02]  /*ff10*/  IMAD.MOV.U32 R28, RZ, RZ, R5 ;  /* 0x000000ffff1c7224 */ /* 0x000fe400078e0005 */
[----:B------:R-:W-:Y:S01]  /*ff20*/  IMAD.MOV.U32 R30, RZ, RZ, R0 ;  /* 0x000000ffff1e7224 */ /* 0x000fe200078e0000 */
[----:B------:R-:W-:Y:S01]  /*ff30*/  IADD3 R6, PT, PT, R2, 0x10, RZ ;  /* 0x0000001002067810 */ /* 0x000fe20007ffe0ff */
[----:B------:R-:W-:Y:S02]  /*ff40*/  IMAD.MOV.U32 R31, RZ, RZ, R45 ;  /* 0x000000ffff1f7224 */ /* 0x000fe400078e002d */
[----:B------:R-:W1:Y:S01]  /*ff50*/  LDC R10, c[0x0][0x364] ;  /* 0x0000d900ff0a7b82 */ /* 0x000e620000000800 */
[----:B------:R-:W-:-:S02]  /*ff60*/  IMAD.MOV.U32 R16, RZ, RZ, R4 ;  /* 0x000000ffff107224 */ /* 0x000fc400078e0004 */
[----:B------:R-:W-:Y:S02]  /*ff70*/  IMAD.MOV.U32 R17, RZ, RZ, R3 ;  /* 0x000000ffff117224 */ /* 0x000fe400078e0003 */
[----:B--23--:R-:W-:Y:S01]  /*ff80*/  IMAD R2, R14, R8, R11 ;  /* 0x000000080e027224 */ /* 0x00cfe200078e020b */
[----:B0-----:R-:W-:Y:S02]  /*ff90*/  LEA R7, R7, R6, 0x18 ;  /* 0x0000000607077211 */ /* 0x001fe400078ec0ff */
[----:B-1----:R-:W-:-:S03]  /*ffa0*/  ISETP.GE.U32.AND P0, PT, R10, 0x2, PT ;  /* 0x000000020a00780c */ /* 0x002fc60003f06070 */
[----:B------:R-:W-:-:S05]  /*ffb0*/  IMAD R9, R2, 0x20, R7 ;  /* 0x0000002002097824 */ /* 0x000fca00078e0207 */
[----:B------:R1:W-:Y:S04]  /*ffc0*/  STS.128 [R9], R28 ;  /* 0x0000001c09007388 */ /* 0x0003e80000000c00 */
[----:B------:R1:W-:Y:S01]  /*ffd0*/  STS.128 [R9+0x10], R16 ;  /* 0x0000101009007388 */ /* 0x0003e20000000c00 */
[----:B------:R-:W-:Y:S05]  /*ffe0*/  @!P0 BRA `(.L_x_2608) ;  /* 0x0000000000d08947 */ /* 0x000fea0003800000 */
[----:B------:R-:W-:-:S07]  /*fff0*/  IMAD.MOV.U32 R2, RZ, RZ, R10 ;  /* 0x000000ffff027224 */ /* 0x000fce00078e000a */
.L_x_2611:
        /* <DEDUP_REMOVED lines=8> */
[----:B0-----:R-:W-:Y:S05]  /*10080*/  @P0 BRA `(.L_x_2610) ;  /* 0x00000000009c0947 */ /* 0x001fea0003800000 */
[----:B------:R-:W-:-:S04]  /*10090*/  IMAD R2, R15, R8, R11 ;  /* 0x000000080f027224 */ /* 0x000fc800078e020b */
[----:B------:R-:W-:-:S05]  /*100a0*/  IMAD R2, R2, 0x20, R7 ;  /* 0x0000002002027824 */ /* 0x000fca00078e0207 */
[----:B-----5:R-:W0:Y:S04]  /*100b0*/  LDS.128 R20, [R2] ;  /* 0x0000000002147984 */ /* 0x020e280000000c00 */
[----:B------:R-:W2:Y:S01]  /*100c0*/  LDS.128 R24, [R2+0x10] ;  /* 0x0000100002187984 */ /* 0x000ea20000000c00 */
[CC--:B0-----:R-:W-:Y:S02]  /*100d0*/  ISETP.NE.U32.AND P2, PT, R5.reuse, R20.reuse, PT ;  /* 0x000000140500720c */ /* 0x0c1fe40003f45070 */
[----:B------:R-:W-:Y:S02]  /*100e0*/  ISETP.GE.U32.AND P4, PT, R5, R20, PT ;  /* 0x000000140500720c */ /* 0x000fe40003f86070 */
[----:B--2---:R-:W-:Y:S02]  /*100f0*/  ISETP.NE.U32.AND P0, PT, R4, R24, PT ;  /* 0x000000180400720c */ /* 0x004fe40003f05070 */
[----:B------:R-:W-:-:S02]  /*10100*/  ISETP.NE.AND.EX P2, PT, R29, R21, PT, P2 ;  /* 0x000000151d00720c */ /* 0x000fc40003f45320 */
[----:B------:R-:W-:Y:S02]  /*10110*/  ISETP.NE.AND.EX P0, PT, R3, R25, PT, P0 ;  /* 0x000000190300720c */ /* 0x000fe40003f05300 */
        /* <DEDUP_REMOVED lines=17> */
[----:B------:R-:W-:Y:S01]  /*10230*/  SEL R45, R23, R45, !P0 ;  /* 0x0000002d172d7207 */ /* 0x000fe20004000000 */
[----:B-1----:R-:W-:Y:S01]  /*10240*/  IMAD.MOV.U32 R28, RZ, RZ, R5 ;  /* 0x000000ffff1c7224 */ /* 0x002fe200078e0005 */
[----:B------:R-:W-:Y:S01]  /*10250*/  SEL R3, R25, R3, !P1 ;  /* 0x0000000319037207 */ /* 0x000fe20004800000 */
[----:B------:R-:W-:Y:S01]  /*10260*/  IMAD.MOV.U32 R30, RZ, RZ, R0 ;  /* 0x000000ffff1e7224 */ /* 0x000fe200078e0000 */
[----:B------:R-:W-:Y:S01]  /*10270*/  SEL R4, R24, R4, !P1 ;  /* 0x0000000418047207 */ /* 0x000fe20004800000 */
[----:B------:R-:W-:Y:S01]  /*10280*/  IMAD.MOV.U32 R31, RZ, RZ, R45 ;  /* 0x000000ffff1f7224 */ /* 0x000fe200078e002d */
[----:B------:R-:W-:Y:S01]  /*10290*/  SEL R29, R21, R29, !P0 ;  /* 0x0000001d151d7207 */ /* 0x000fe20004000000 */
[----:B------:R-:W-:Y:S01]  /*102a0*/  IMAD.MOV.U32 R17, RZ, RZ, R3 ;  /* 0x000000ffff117224 */ /* 0x000fe200078e0003 */
[----:B------:R-:W-:Y:S02]  /*102b0*/  SEL R18, R26, R18, !P1 ;  /* 0x000000121a127207 */ /* 0x000fe40004800000 */
[----:B------:R-:W-:Y:S01]  /*102c0*/  SEL R19, R27, R19, !P1 ;  /* 0x000000131b137207 */ /* 0x000fe20004800000 */
[----:B------:R0:W-:Y:S01]  /*102d0*/  STS.128 [R9], R28 ;  /* 0x0000001c09007388 */ /* 0x0001e20000000c00 */
[----:B------:R-:W-:-:S05]  /*102e0*/  MOV R16, R4 ;  /* 0x0000000400107202 */ /* 0x000fca0000000f00 */
[----:B------:R0:W-:Y:S02]  /*102f0*/  STS.128 [R9+0x10], R16 ;  /* 0x0000101009007388 */ /* 0x0001e40000000c00 */
.L_x_2610:
[----:B------:R-:W-:Y:S05]  /*10300*/  BSYNC.RECONVERGENT B0 ;  /* 0x0000000000007941 */ /* 0x000fea0003800200 */
.L_x_2609:
[----:B------:R-:W-:Y:S01]  /*10310*/  IMAD.MOV.U32 R2, RZ, RZ, R13 ;  /* 0x000000ffff027224 */ /* 0x000fe200078e000d */
[----:B------:R-:W-:Y:S06]  /*10320*/  @P6 BRA `(.L_x_2611) ;  /* 0xfffffffc00346947 */ /* 0x000fec000383ffff */
.L_x_2608:
[----:B------:R-:W4:Y:S02]  /*10330*/  LDCU UR4, c[0x0][0x3b0] ;  /* 0x00007600ff0477ac */ /* 0x000f240008000800 */
[----:B----4-:R-:W-:-:S09]  /*10340*/  UISETP.NE.AND UP0, UPT, UR4, URZ, UPT ;  /* 0x000000ff0400728c */ /* 0x010fd2000bf05270 */
[----:B------:R-:W-:Y:S05]  /*10350*/  BRA.U !UP0, `(.L_x_2612) ;  /* 0x0000000508cc7547 */ /* 0x000fea000b800000 */
[----:B01----:R-:W0:Y:S02]  /*10360*/  LDC R9, c[0x0][0x360] ;  /* 0x0000d800ff097b82 */ /* 0x003e240000000800 */
[----:B0-----:R-:W-:Y:S01]  /*10370*/  ISETP.GE.U32.AND P0, PT, R9, 0x21, PT ;  /* 0x000000210900780c */ /* 0x001fe20003f06070 */
[----:B------:R-:W-:-:S12]  /*10380*/  IMAD.MOV.U32 R2, RZ, RZ, R9 ;  /* 0x000000ffff027224 */ /* 0x000fd800078e0009 */
[----:B------:R-:W-:Y:S05]  /*10390*/  @!P0 BRA `(.L_x_2613) ;  /* 0x00000004000c8947 */ /* 0x000fea0003800000 */
[----:B------:R-:W0:Y:S01]  /*103a0*/  S2UR UR5, SR_CgaCtaId ;  /* 0x00000000000579c3 */ /* 0x000e220000008800 */
[----:B------:R-:W-:Y:S01]  /*103b0*/  UMOV UR4, 0x400 ;  /* 0x0000040000047882 */ /* 0x000fe20000000000 */
[----:B--23--:R-:W-:Y:S01]  /*103c0*/  IMAD R2, R14, R9, R11 ;  /* 0x000000090e027224 */ /* 0x00cfe200078e020b */
[----:B------:R-:W-:Y:S01]  /*103d0*/  UIADD3 UR4, UPT, UPT, UR4, 0x10, URZ ;  /* 0x0000001004047890 */ /* 0x000fe2000fffe0ff */
[----:B------:R-:W-:Y:S01]  /*103e0*/  IMAD.MOV.U32 R28, RZ, RZ, R5 ;  /* 0x000000ffff1c7224 */ /* 0x000fe200078e0005 */
[----:B------:R-:W-:Y:S01]  /*103f0*/  ISETP.GE.U32.AND P0, PT, R9, 0x40, PT ;  /* 0x000000400900780c */ /* 0x000fe20003f06070 */
[----:B------:R-:W-:Y:S02]  /*10400*/  IMAD.MOV.U32 R30, RZ, RZ, R0 ;  /* 0x000000ffff1e7224 */ /* 0x000fe400078e0000 */
[----:B------:R-:W-:Y:S02]  /*10410*/  IMAD.MOV.U32 R31, RZ, RZ, R45 ;  /* 0x000000ffff1f7224 */ /* 0x000fe400078e002d */
[----:B------:R-:W-:-:S02]  /*10420*/  IMAD.MOV.U32 R16, RZ, RZ, R4 ;  /* 0x000000ffff107224 */ /* 0x000fc400078e0004 */
[----:B------:R-:W-:Y:S01]  /*10430*/  IMAD.MOV.U32 R17, RZ, RZ, R3 ;  /* 0x000000ffff117224 */ /* 0x000fe200078e0003 */
[----:B0-----:R-:W-:-:S06]  /*10440*/  ULEA UR4, UR5, UR4, 0x18 ;  /* 0x0000000405047291 */ /* 0x001fcc000f8ec0ff */
[----:B------:R-:W-:Y:S01]  /*10450*/  LEA R7, R2, UR4, 0x5 ;  /* 0x0000000402077c11 */ /* 0x000fe2000f8e28ff */
[----:B------:R-:W-:-:S04]  /*10460*/  IMAD.MOV.U32 R2, RZ, RZ, 0x20 ;  /* 0x00000020ff027424 */ /* 0x000fc800078e00ff */
[----:B------:R0:W-:Y:S04]  /*10470*/  STS.128 [R7], R28 ;  /* 0x0000001c07007388 */ /* 0x0001e80000000c00 */
[----:B------:R0:W-:Y:S01]  /*10480*/  STS.128 [R7+0x10], R16 ;  /* 0x0000101007007388 */ /* 0x0001e20000000c00 */
[----:B------:R-:W-:Y:S05]  /*10490*/  @!P0 BRA `(.L_x_2613) ;  /* 0x0000000000cc8947 */ /* 0x000fea0003800000 */
[----:B------:R-:W-:-:S07]  /*104a0*/  IMAD.MOV.U32 R6, RZ, RZ, R9 ;  /* 0x000000ffff067224 */ /* 0x000fce00078e0009 */
.L_x_2616:
        /* <DEDUP_REMOVED lines=8> */
[----:B-1----:R-:W-:Y:S05]  /*10530*/  @P0 BRA `(.L_x_2615) ;  /* 0x0000000000980947 */ /* 0x002fea0003800000 */
[----:B------:R-:W-:-:S05]  /*10540*/  IMAD R6, R10, 0x20, R7 ;  /* 0x000000200a067824 */ /* 0x000fca00078e0207 */
[----:B-----5:R-:W1:Y:S04]  /*10550*/  LDS.128 R20, [R6] ;  /* 0x0000000006147984 */ /* 0x020e680000000c00 */
[----:B------:R-:W2:Y:S01]  /*10560*/  LDS.128 R24, [R6+0x10] ;  /* 0x0000100006187984 */ /* 0x000ea20000000c00 */
[CC--:B-1----:R-:W-:Y:S02]  /*10570*/  ISETP.NE.U32.AND P2, PT, R5.reuse, R20.reuse, PT ;  /* 0x000000140500720c */ /* 0x0c2fe40003f45070 */
        /* <DEDUP_REMOVED lines=22> */
[----:B0-----:R-:W-:Y:S01]  /*106e0*/  IMAD.MOV.U32 R30, RZ, RZ, R0 ;  /* 0x000000ffff1e7224 */ /* 0x001fe200078e0000 */
[----:B------:R-:W-:Y:S01]  /*106f0*/  SEL R3, R25, R3, !P1 ;  /* 0x0000000319037207 */ /* 0x000fe20004800000 */
[----:B------:R-:W-:Y:S01]  /*10700*/  IMAD.MOV.U32 R31, RZ, RZ, R45 ;  /* 0x000000ffff1f7224 */ /* 0x000fe200078e002d */
[----:B------:R-:W-:Y:S01]  /*10710*/  SEL R5, R20, R5, !P0 ;  /* 0x0000000514057207 */ /* 0x000fe20004000000 */
[----:B------:R-:W-:Y:S01]  /*10720*/  IMAD.MOV.U32 R16, RZ, RZ, R4 ;  /* 0x000000ffff107224 */ /* 0x000fe200078e0004 */
[----:B------:R-:W-:Y:S01]  /*10730*/  SEL R29, R21, R29, !P0 ;  /* 0x0000001d151d7207 */ /* 0x000fe20004000000 */
[----:B------:R-:W-:Y:S01]  /*10740*/  IMAD.MOV.U32 R17, RZ, RZ, R3 ;  /* 0x000000ffff117224 */ /* 0x000fe200078e0003 */
[----:B------:R-:W-:Y:S02]  /*10750*/  SEL R18, R26, R18, !P1 ;  /* 0x000000121a127207 */ /* 0x000fe40004800000 */
[----:B------:R-:W-:-:S02]  /*10760*/  SEL R19, R27, R19, !P1 ;  /* 0x000000131b137207 */ /* 0x000fc40004800000 */
[----:B------:R-:W-:-:S03]  /*10770*/  MOV R28, R5 ;  /* 0x00000005001c7202 */ /* 0x000fc60000000f00 */
[----:B------:R1:W-:Y:S04]  /*10780*/  STS.128 [R7+0x10], R16 ;  /* 0x0000101007007388 */ /* 0x0003e80000000c00 */
[----:B------:R1:W-:Y:S02]  /*10790*/  STS.128 [R7], R28 ;  /* 0x0000001c07007388 */ /* 0x0003e40000000c00 */
.L_x_2615:
[----:B------:R-:W-:Y:S05]  /*107a0*/  BSYNC.RECONVERGENT B0 ;  /* 0x0000000000007941 */ /* 0x000fea0003800200 */
.L_x_2614:
[----:B------:R-:W-:Y:S01]  /*107b0*/  IMAD.MOV.U32 R6, RZ, RZ, R10 ;  /* 0x000000ffff067224 */ /* 0x000fe200078e000a */
[----:B------:R-:W-:Y:S06]  /*107c0*/  @P6 BRA `(.L_x_2616) ;  /* 0xfffffffc00386947 */ /* 0x000fec000383ffff */
.L_x_2613:
[----:B------:R-:W-:Y:S01]  /*107d0*/  ISETP.GE.U32.AND P0, PT, R2, 0x2, PT ;  /* 0x000000020200780c */ /* 0x000fe20003f06070 */
[----:B------:R-:W-:Y:S05]  /*107e0*/  WARPSYNC.ALL ;  /* 0x0000000000007948 */ /* 0x000fea0003800000 */
[----:B------:R-:W-:Y:S07]  /*107f0*/  BAR.SYNC.DEFER_BLOCKING 0x0 ;  /* 0x0000000000007b1d */ /* 0x000fee0000010000 */
[----:B------:R-:W-:Y:S05]  /*10800*/  @!P0 BRA `(.L_x_2612) ;  /* 0x0000000000a08947 */ /* 0x000fea0003800000 */
[----:B------:R-:W-:-:S07]  /*10810*/  IMAD.MOV.U32 R6, RZ, RZ, 0x1 ;  /* 0x00000001ff067424 */ /* 0x000fce00078e00ff */
.L_x_2617:
[----:B------:R-:W4:Y:S04]  /*10820*/  SHFL.DOWN PT, R10, R5, R6, 0x1f ;  /* 0x08001f06050a7589 */ /* 0x000f2800000e0000 */
[----:B------:R-:W2:Y:S04]  /*10830*/  SHFL.DOWN PT, R13, R4, R6, 0x1f ;  /* 0x08001f06040d7589 */ /* 0x000ea800000e0000 */
[----:B------:R-:W3:Y:S04]  /*10840*/  SHFL.DOWN PT, R8, R29, R6, 0x1f ;  /* 0x08001f061d087589 */ /* 0x000ee800000e0000 */
[----:B01----:R-:W0:Y:S04]  /*10850*/  SHFL.DOWN PT, R16, R3, R6, 0x1f ;  /* 0x08001f0603107589 */ /* 0x003e2800000e0000 */
[----:B------:R-:W1:Y:S04]  /*10860*/  SHFL.DOWN PT, R7, R0, R6, 0x1f ;  /* 0x08001f0600077589 */ /* 0x000e6800000e0000 */
[----:B------:R-:W1:Y:S04]  /*10870*/  SHFL.DOWN PT, R15, R18, R6, 0x1f ;  /* 0x08001f06120f7589 */ /* 0x000e6800000e0000 */
[----:B------:R-:W1:Y:S01]  /*10880*/  SHFL.DOWN PT, R12, R45, R6, 0x1f ;  /* 0x08001f062d0c7589 */ /* 0x000e6200000e0000 */
[----:B----4-:R-:W-:-:S02]  /*10890*/  ISETP.NE.U32.AND P1, PT, R5, R10, PT ;  /* 0x0000000a0500720c */ /* 0x010fc40003f25070 */
[----:B------:R-:W-:Y:S01]  /*108a0*/  ISETP.GE.U32.AND P4, PT, R5, R10, PT ;  /* 0x0000000a0500720c */ /* 0x000fe20003f86070 */
[----:B-----5:R4:W1:Y:S01]  /*108b0*/  SHFL.DOWN PT, R20, R19, R6, 0x1f ;  /* 0x08001f0613147589 */ /* 0x02086200000e0000 */
[CC--:B--2---:R-:W-:Y:S02]  /*108c0*/  ISETP.NE.U32.AND P0, PT, R4.reuse, R13.reuse, PT ;  /* 0x0000000d0400720c */ /* 0x0c4fe40003f05070 */
[----:B------:R-:W-:Y:S02]  /*108d0*/  ISETP.GE.U32.AND P5, PT, R4, R13, PT ;  /* 0x0000000d0400720c */ /* 0x000fe40003fa6070 */
[CC--:B---3--:R-:W-:Y:S02]  /*108e0*/  ISETP.NE.AND.EX P1, PT, R29.reuse, R8.reuse, PT, P1 ;  /* 0x000000081d00720c */ /* 0x0c8fe40003f25310 */
[----:B------:R-:W-:Y:S02]  /*108f0*/  ISETP.GE.AND.EX P4, PT, R29, R8, PT, P4 ;  /* 0x000000081d00720c */ /* 0x000fe40003f86340 */
[CC--:B0-----:R-:W-:Y:S01]  /*10900*/  ISETP.NE.AND.EX P0, PT, R3.reuse, R16.reuse, PT, P0 ;  /* 0x000000100300720c */ /* 0x0c1fe20003f05300 */
[----:B----4-:R-:W-:Y:S01]  /*10910*/  IMAD.SHL.U32 R6, R6, 0x2, RZ ;  /* 0x0000000206067824 */ /* 0x010fe200078e00ff */
[----:B------:R-:W-:-:S02]  /*10920*/  ISETP.GE.AND.EX P5, PT, R3, R16, PT, P5 ;  /* 0x000000100300720c */ /* 0x000fc40003fa6350 */
[----:B-1----:R-:W-:Y:S02]  /*10930*/  ISETP.GE.U32.AND P2, PT, R0, R7, PT ;  /* 0x000000070000720c */ /* 0x002fe40003f46070 */
[----:B------:R-:W-:Y:S02]  /*10940*/  SEL R9, RZ, 0xffffffff, !P4 ;  /* 0xffffffffff097807 */ /* 0x000fe40006000000 */
[----:B------:R-:W-:Y:S02]  /*10950*/  ISETP.GE.U32.AND P3, PT, R18, R15, PT ;  /* 0x0000000f1200720c */ /* 0x000fe40003f66070 */
[----:B------:R-:W-:Y:S02]  /*10960*/  SEL R17, RZ, 0xffffffff, !P5 ;  /* 0xffffffffff117807 */ /* 0x000fe40006800000 */
[----:B------:R-:W-:Y:S02]  /*10970*/  ISETP.GE.AND.EX P2, PT, R45, R12, PT, P2 ;  /* 0x0000000c2d00720c */ /* 0x000fe40003f46320 */
[----:B------:R-:W-:-:S02]  /*10980*/  ISETP.GE.AND.EX P3, PT, R19, R20, PT, P3 ;  /* 0x000000141300720c */ /* 0x000fc40003f66330 */
[----:B------:R-:W-:Y:S02]  /*10990*/  @!P1 SEL R9, RZ, 0xffffffff, !P2 ;  /* 0xffffffffff099807 */ /* 0x000fe40005000000 */
[----:B------:R-:W-:Y:S02]  /*109a0*/  ISETP.GE.AND P2, PT, R6, R2, PT ;  /* 0x000000020600720c */ /* 0x000fe40003f46270 */
        /* <DEDUP_REMOVED lines=12> */
[----:B------:R-:W-:Y:S01]  /*10a70*/  SEL R19, R20, R19, !P1 ;  /* 0x0000001314137207 */ /* 0x000fe20004800000 */
[----:B------:R-:W-:Y:S06]  /*10a80*/  @!P2 BRA `(.L_x_2617) ;  /* 0xfffffffc0064a947 */ /* 0x000fec000383ffff */
.L_x_2612:
[----:B------:R-:W4:Y:S01]  /*10a90*/  LDC R2, c[0x0][0x56c] ;  /* 0x00015b00ff027b82 */ /* 0x000f220000000800 */
[----:B-----5:R-:W-:Y:S01]  /*10aa0*/  IMAD.MOV.U32 R23, RZ, RZ, RZ ;  /* 0x000000ffff177224 */ /* 0x020fe200078e00ff */
[C---:B----4-:R-:W-:Y:S01]  /*10ab0*/  ISETP.NE.AND P0, PT, R2.reuse, RZ, PT ;  /* 0x000000ff0200720c */ /* 0x050fe20003f05270 */
[----:B01----:R-:W-:-:S05]  /*10ac0*/  VIADD R7, R2, 0xffffffff ;  /* 0xffffffff02077836 */ /* 0x003fca0000000000 */
[----:B------:R-:W-:-:S05]  /*10ad0*/  VIMNMX.U32 R6, PT, PT, R7, 0x18, PT ;  /* 0x0000001807067848 */ /* 0x000fca0003fe0000 */
[----:B------:R-:W-:Y:S02]  /*10ae0*/  VIADD R6, R6, 0x1 ;  /* 0x0000000106067836 */ /* 0x000fe40000000000 */
[----:B------:R-:W-:Y:S05]  /*10af0*/  @!P0 BRA `(.L_x_2618) ;  /* 0x00000010004c8947 */ /* 0x000fea0003800000 */
[----:B------:R-:W4:Y:S01]  /*10b00*/  LDL.64 R12, [R1+0x20] ;  /* 0x00002000010c7983 */ /* 0x000f220000100a00 */
[----:B------:R-:W0:Y:S01]  /*10b10*/  LDCU.64 UR6, c[0x0][0x570] ;  /* 0x0000ae00ff0677ac */ /* 0x000e220008000a00 */
[----:B------:R-:W-:Y:S01]  /*10b20*/  IMAD.MOV.U32 R8, RZ, RZ, RZ ;  /* 0x000000ffff087224 */ /* 0x000fe200078e00ff */
[----:B------:R-:W-:Y:S01]  /*10b30*/  ISETP.NE.AND P1, PT, R7, RZ, PT ;  /* 0x000000ff0700720c */ /* 0x000fe20003f25270 */
[----:B------:R-:W1:Y:S01]  /*10b40*/  LDCU UR5, c[0x0][0x578] ;  /* 0x0000af00ff0577ac */ /* 0x000e620008000800 */
[----:B------:R-:W5:Y:S01]  /*10b50*/  LDCU UR4, c[0x0][0x69c] ;  /* 0x0000d380ff0477ac */ /* 0x000f620008000800 */
[----:B----4-:R-:W-:Y:S02]  /*10b60*/  IMAD.MOV.U32 R9, RZ, RZ, R13 ;  /* 0x000000ffff097224 */ /* 0x010fe400078e000d */
[----:B0-----:R-:W-:-:S05]  /*10b70*/  IMAD.HI.U32 R8, R13, UR7, R8 ;  /* 0x000000070d087c27 */ /* 0x001fca000f8e0008 */
[----:B-1----:R-:W-:-:S04]  /*10b80*/  SHF.R.U32.HI R9, RZ, UR5, R8 ;  /* 0x00000005ff097c19 */ /* 0x002fc80008011608 */
[----:B------:R-:W-:-:S05]  /*10b90*/  IADD3 R2, PT, PT, -R9, RZ, RZ ;  /* 0x000000ff09027210 */ /* 0x000fca0007ffe1ff */
[----:B------:R-:W-:-:S04]  /*10ba0*/  IMAD R2, R2, UR6, R13 ;  /* 0x0000000602027c24 */ /* 0x000fc8000f8e020d */
[----:B-----5:R-:W-:Y:S01]  /*10bb0*/  IMAD R23, R2, UR4, RZ ;  /* 0x0000000402177c24 */ /* 0x020fe2000f8e02ff */
        /* <DEDUP_REMOVED lines=18> */
[----:B-1----:R-:W-:-:S05]  /*10ce0*/  SHF.R.U32.HI R9, RZ, UR5, R8 ;  /* 0x00000005ff097c19 */ /* 0x002fca0008011608 */
[----:B------:R-:W-:-:S04]  /*10cf0*/  IMAD.MOV R12, RZ, RZ, -R9 ;  /* 0x000000ffff0c7224 */ /* 0x000fc800078e0a09 */
        /* <DEDUP_REMOVED lines=48> */
[----:B------:R-:W-:Y:S01]  /*11000*/  HFMA2 R8, -RZ, RZ, 0, 0 ;  /* 0x00000000ff087431 */ /* 0x000fe200000001ff */
[----:B------:R-:W-:Y:S01]  /*11010*/  ISETP.NE.AND P1, PT, R6, 0x8, PT ;  /* 0x000000080600780c */ /* 0x000fe20003f25270 */
[----:B------:R-:W1:Y:S01]  /*11020*/  LDCU UR5, c[0x0][0x5c4] ;  /* 0x0000b880ff0577ac */ /* 0x000e620008000800 */
[----:B------:R-:W4:Y:S02]  /*11030*/  LDCU UR4, c[0x0][0x6d4] ;  /* 0x0000da80ff0477ac */ /* 0x000f240008000800 */
        /* <DEDUP_REMOVED lines=67> */
[----:B------:R-:W-:-:S04]  /*11470*/  SHF.R.U32.HI R13, RZ, UR7, R12 ;  /* 0x00000007ff0d7c19 */ /* 0x000fc8000801160c */
[----:B------:R-:W-:-:S05]  /*11480*/  IADD3 R8, PT, PT, -R13, RZ, RZ ;  /* 0x000000ff0d087210 */ /* 0x000fca0007ffe1ff */
        /* <DEDUP_REMOVED lines=70> */
[----:B------:R-:W-:Y:S02]  /*118f0*/  MOV R12, RZ ;  /* 0x000000ff000c7202 */ /* 0x000fe40000000f00 */
        /* <DEDUP_REMOVED lines=47> */
[----:B-1----:R-:W-:-:S05]  /*11bf0*/  SHF.R.U32.HI R2, RZ, UR5, R2 ;  /* 0x00000005ff027c19 */ /* 0x002fca0008011602 */
[----:B------:R-:W-:-:S04]  /*11c00*/  IMAD.MOV R9, RZ, RZ, -R2 ;  /* 0x000000ffff097224 */ /* 0x000fc800078e0a02 */
[----:B------:R-:W-:-:S04]  /*11c10*/  IMAD R12, R9, UR6, R13 ;  /* 0x00000006090c7c24 */ /* 0x000fc8000f8e020d */
[----:B----4-:R-:W-:-:S07]  /*11c20*/  IMAD R23, R12, UR4, R23 ;  /* 0x000000040c177c24 */ /* 0x010fce000f8e0217 */
.L_x_2618:
[----:B------:R-:W-:Y:S01]  /*11c30*/  IMAD.MOV.U32 R22, RZ, RZ, RZ ;  /* 0x000000ffff167224 */ /* 0x000fe200078e00ff */
[----:B------:R-:W-:Y:S06]  /*11c40*/  @!P0 BRA `(.L_x_2619) ;  /* 0x00000010004c8947 */ /* 0x000fec0003800000 */
[----:B------:R-:W4:Y:S01]  /*11c50*/  LDL.64 R12, [R1+0x20] ;  /* 0x00002000010c7983 */ /* 0x000f220000100a00 */
[----:B------:R-:W0:Y:S01]  /*11c60*/  LDCU.64 UR6, c[0x0][0x570] ;  /* 0x0000ae00ff0677ac */ /* 0x000e220008000a00 */
[----:B------:R-:W-:Y:S01]  /*11c70*/  IMAD.MOV.U32 R8, RZ, RZ, RZ ;  /* 0x000000ffff087224 */ /* 0x000fe200078e00ff */
[----:B------:R-:W-:Y:S01]  /*11c80*/  ISETP.NE.AND P0, PT, R7, RZ, PT ;  /* 0x000000ff0700720c */ /* 0x000fe20003f05270 */
[----:B------:R-:W1:Y:S01]  /*11c90*/  LDCU UR4, c[0x0][0x578] ;  /* 0x0000af00ff0477ac */ /* 0x000e620008000800 */
[----:B------:R-:W5:Y:S01]  /*11ca0*/  LDCU UR5, c[0x0][0x69c] ;  /* 0x0000d380ff0577ac */ /* 0x000f620008000800 */
[----:B----4-:R-:W-:-:S04]  /*11cb0*/  VIADD R9, R13, 0x1 ;  /* 0x000000010d097836 */ /* 0x010fc80000000000 */
        /* <DEDUP_REMOVED lines=268> */
.L_x_2619:
        /* <DEDUP_REMOVED lines=9> */
.L_x_2622:
[----:B------:R-:W0:Y:S01]  /*12e10*/  I2F.U32.RP R10, R2 ;  /* 0x00000002000a7306 */ /* 0x000e220000209000 */
[----:B------:R-:W-:-:S07]  /*12e20*/  IMAD.MOV.U32 R17, RZ, RZ, R2 ;  /* 0x000000ffff117224 */ /* 0x000fce00078e0002 */
        /* <DEDUP_REMOVED lines=21> */
.L_x_2621:
        /* <DEDUP_REMOVED lines=43> */
.L_x_2624:
[----:B------:R-:W-:-:S07]  /*13230*/  MOV R10, 0x13250 ;  /* 0x00013250000a7802 */ /* 0x000fce0000000f00 */
[----:B--23--:R-:W-:Y:S05]  /*13240*/  CALL.REL.NOINC `($__internal_10_$__cuda_sm20_div_u64) ;  /* 0x0000005400d07944 */ /* 0x00cfea0003c00000 */
[----:B------:R-:W-:Y:S02]  /*13250*/  IMAD.MOV.U32 R8, RZ, RZ, R2 ;  /* 0x000000ffff087224 */ /* 0x000fe400078e0002 */
[----:B------:R-:W-:-:S07]  /*13260*/  IMAD.MOV.U32 R9, RZ, RZ, R13 ;  /* 0x000000ffff097224 */ /* 0x000fce00078e000d */
.L_x_2625:
[----:B------:R-:W-:Y:S05]  /*13270*/  BSYNC.RECONVERGENT B0 ;  /* 0x0000000000007941 */ /* 0x000fea0003800200 */
.L_x_2623:
[----:B------:R-:W0:Y:S02]  /*13280*/  LDCU.64 UR4, c[0x0][0x780] ;  /* 0x0000f000ff0477ac */ /* 0x000e240008000a00 */
[----:B0-----:R-:W-:Y:S02]  /*13290*/  UISETP.NE.U32.AND UP0, UPT, UR4, URZ, UPT ;  /* 0x000000ff0400728c */ /* 0x001fe4000bf05070 */
[----:B------:R-:W-:Y:S02]  /*132a0*/  IADD3 R12, P1, PT, R8, UR4, RZ ;  /* 0x00000004080c7c10 */ /* 0x000fe4000ff3e0ff */
[----:B------:R-:W-:Y:S02]  /*132b0*/  UISETP.NE.AND.EX UP0, UPT, UR5, URZ, UPT, UP0 ;  /* 0x000000ff0500728c */ /* 0x000fe4000bf05300 */
[----:B------:R-:W-:-:S04]  /*132c0*/  IADD3.X R13, PT, PT, R9, UR5, RZ, P1, !PT ;  /* 0x00000005090d7c10 */ /* 0x000fc80008ffe4ff */
[----:B------:R-:W-:-:S04]  /*132d0*/  PLOP3.LUT P0, PT, PT, PT, UP0, 0x80, 0x8 ;  /* 0x000000000008781c */ /* 0x000fc80003f0f008 */
[----:B------:R-:W-:-:S13]  /*132e0*/  PLOP3.LUT P0, PT, P0, PT, PT, 0x8, 0x80 ;  /* 0x000000000080781c */ /* 0x000fda000070e170 */
.L_x_2620:
[----:B------:R-:W0:Y:S02]  /*132f0*/  LDCU UR4, c[0x0][0x3b8] ;  /* 0x00007700ff0477ac */ /* 0x000e240008000800 */
[----:B0-----:R-:W-:-:S09]  /*13300*/  UISETP.NE.AND UP0, UPT, UR4, URZ, UPT ;  /* 0x000000ff0400728c */ /* 0x001fd2000bf05270 */
[----:B------:R-:W-:Y:S05]  /*13310*/  BRA.U !UP0, `(.L_x_2626) ;  /* 0x00000049082c7547 */ /* 0x000fea000b800000 */
[----:B------:R-:W0:Y:S01]  /*13320*/  S2R R10, SR_CTAID.X ;  /* 0x00000000000a7919 */ /* 0x000e220000002500 */
[----:B------:R-:W2:Y:S01]  /*13330*/  LDCU UR4, c[0x0][0x3bc] ;  /* 0x00007780ff0477ac */ /* 0x000ea20008000800 */
[----:B------:R-:W-:Y:S01]  /*13340*/  HFMA2 R2, -RZ, RZ, 0, 0 ;  /* 0x00000000ff027431 */ /* 0x000fe200000001ff */
[----:B------:R-:W1:Y:S01]  /*13350*/  LDCU UR7, c[0x0][0x56c] ;  /* 0x0000ad80ff0777ac */ /* 0x000e620008000800 */
[----:B------:R-:W3:Y:S01]  /*13360*/  LDCU UR5, c[0x0][0x3c0] ;  /* 0x00007800ff0577ac */ /* 0x000ee20008000800 */
[----:B------:R-:W0:Y:S01]  /*13370*/  LDCU UR6, c[0x0][0x3a8] ;  /* 0x00007500ff0677ac */ /* 0x000e220008000800 */
[----:B--2---:R-:W-:Y:S01]  /*13380*/  IMAD R9, R11, UR4, RZ ;  /* 0x000000040b097c24 */ /* 0x004fe2000f8e02ff */
[----:B-1----:R-:W-:-:S03]  /*13390*/  UISETP.NE.AND UP0, UPT, UR7, URZ, UPT ;  /* 0x000000ff0700728c */ /* 0x002fc6000bf05270 */
        /* <DEDUP_REMOVED lines=277> */
.L_x_2627:
[----:B------:R-:W-:Y:S01]  /*144f0*/  MOV R16, RZ ;  /* 0x000000ff00107202 */ /* 0x000fe20000000f00 */
        /* <DEDUP_REMOVED lines=275> */
.L_x_2628:
        /* <DEDUP_REMOVED lines=19> */
[----:B------:R-:W-:Y:S01]  /*15760*/  MOV R28, R5 ;  /* 0x00000005001c7202 */ /* 0x000fe20000000f00 */
[----:B------:R-:W-:Y:S02]  /*15770*/  IMAD.MOV.U32 R5, RZ, RZ, R3 ;  /* 0x000000ffff057224 */ /* 0x000fe400078e0003 */
[----:B0-----:R-:W-:-:S07]  /*15780*/  IMAD R8, R10, UR4, R9 ;  /* 0x000000040a087c24 */ /* 0x001fce000f8e0209 */
[----:B--2---:R-:W-:Y:S01]  /*15790*/  @!P1 IMAD R8, R8, UR5, R11 ;  /* 0x0000000508089c24 */ /* 0x004fe2000f8e020b */
[----:B------:R-:W-:-:S03]  /*157a0*/  PLOP3.LUT P1, PT, PT, PT, PT, 0x80, 0x8 ;  /* 0x000000000008781c */ /* 0x000fc60003f2f070 */
[----:B-1----:R-:W-:-:S05]  /*157b0*/  IMAD.WIDE.U32 R6, R8, 0x20, R6 ;  /* 0x0000002008067825 */ /* 0x002fca00078e0006 */
[----:B------:R0:W-:Y:S04]  /*157c0*/  STG.E.64 desc[UR36][R6.64], R28 ;  /* 0x0000001c06007986 */ /* 0x0001e8000c101b24 */
[----:B------:R0:W-:Y:S04]  /*157d0*/  STG.E.64 desc[UR36][R6.64+0x8], R44 ;  /* 0x0000082c06007986 */ /* 0x0001e8000c101b24 */
[----:B------:R0:W-:Y:S04]  /*157e0*/  STG.E.64 desc[UR36][R6.64+0x10], R4 ;  /* 0x0000100406007986 */ /* 0x0001e8000c101b24 */
[----:B------:R0:W-:Y:S02]  /*157f0*/  STG.E.64 desc[UR36][R6.64+0x18], R18 ;  /* 0x0000181206007986 */ /* 0x0001e4000c101b24 */
.L_x_2630:
[----:B------:R-:W-:Y:S05]  /*15800*/  BSYNC.RECONVERGENT B0 ;  /* 0x0000000000007941 */ /* 0x000fea0003800200 */
.L_x_2629:
        /* <DEDUP_REMOVED lines=35> */
.L_x_2632:
[----:B------:R-:W-:Y:S05]  /*15a40*/  BSYNC.RECONVERGENT B0 ;  /* 0x0000000000007941 */ /* 0x000fea0003800200 */
.L_x_2631:
        /* <DEDUP_REMOVED lines=23> */
[----:B0-----:R-:W-:Y:S02]  /*15bc0*/  IMAD.U32 R4, RZ, RZ, UR12 ;  /* 0x0000000cff047e24 */ /* 0x001fe4000f8e00ff */
[----:B------:R-:W-:Y:S02]  /*15bd0*/  IMAD.U32 R5, RZ, RZ, UR13 ;  /* 0x0000000dff057e24 */ /* 0x000fe4000f8e00ff */
[----:B------:R-:W-:Y:S05]  /*15be0*/  BRA.U !UP0, `(.L_x_2634) ;  /* 0x0000000108e87547 */ /* 0x000fea000b800000 */
[----:B------:R-:W0:Y:S01]  /*15bf0*/  LDCU UR5, c[0x0][0x360] ;  /* 0x00006c00ff0577ac */ /* 0x000e220008000800 */
[----:B------:R-:W-:Y:S02]  /*15c00*/  IMAD.U32 R6, RZ, RZ, UR12 ;  /* 0x0000000cff067e24 */ /* 0x000fe4000f8e00ff */
[----:B------:R-:W-:Y:S01]  /*15c10*/  IMAD.U32 R7, RZ, RZ, UR13 ;  /* 0x0000000dff077e24 */ /* 0x000fe2000f8e00ff */
[----:B------:R-:W1:Y:S01]  /*15c20*/  LDCU UR8, c[0x0][0x3ac] ;  /* 0x00007580ff0877ac */ /* 0x000e620008000800 */
        /* <DEDUP_REMOVED lines=8> */
[----:B------:R-:W-:Y:S01]  /*15cb0*/  IMAD.U32 R6, RZ, RZ, UR12 ;  /* 0x0000000cff067e24 */ /* 0x000fe2000f8e00ff */
[----:B------:R-:W-:Y:S01]  /*15cc0*/  MOV R7, UR13 ;  /* 0x0000000d00077c02 */ /* 0x000fe20008000f00 */
[----:B------:R-:W-:Y:S02]  /*15cd0*/  IMAD.U32 R8, RZ, RZ, UR10 ;  /* 0x0000000aff087e24 */ /* 0x000fe4000f8e00ff */
[----:B------:R-:W-:Y:S02]  /*15ce0*/  IMAD.U32 R9, RZ, RZ, UR11 ;  /* 0x0000000bff097e24 */ /* 0x000fe4000f8e00ff */
[----:B------:R-:W2:Y:S01]  /*15cf0*/  LDC.64 R28, c[0x0][0x788] ;  /* 0x0001e200ff1c7b82 */ /* 0x000ea20000000a00 */
[----:B0-----:R-:W-:-:S02]  /*15d00*/  IMAD R10, R10, UR7, RZ ;  /* 0x000000070a0a7c24 */ /* 0x001fc4000f8e02ff */
[----:B-1----:R-:W-:-:S07]  /*15d10*/  IMAD R30, R30, UR5, RZ ;  /* 0x000000051e1e7c24 */ /* 0x002fce000f8e02ff */
.L_x_2637:
[----:B------:R-:W-:-:S04]  /*15d20*/  IMAD.IADD R19, R10, 0x1, R15 ;  /* 0x000000010a137824 */ /* 0x000fc800078e020f */
[----:B--2---:R-:W-:-:S05]  /*15d30*/  IMAD.WIDE.U32 R18, R19, 0x20, R28 ;  /* 0x0000002013127825 */ /* 0x004fca00078e001c */
[----:B------:R-:W2:Y:S04]  /*15d40*/  LDG.E.64 R20, desc[UR36][R18.64] ;  /* 0x0000002412147981 */ /* 0x000ea8000c1e1b00 */
[----:B------:R-:W3:Y:S04]  /*15d50*/  LDG.E.64 R24, desc[UR36][R18.64+0x10] ;  /* 0x0000102412187981 */ /* 0x000ee8000c1e1b00 */
[----:B------:R-:W4:Y:S04]  /*15d60*/  LDG.E.64 R22, desc[UR36][R18.64+0x8] ;  /* 0x0000082412167981 */ /* 0x000f28000c1e1b00 */
[----:B------:R-:W5:Y:S01]  /*15d70*/  LDG.E.64 R26, desc[UR36][R18.64+0x18] ;  /* 0x00001824121a7981 */ /* 0x000f62000c1e1b00 */
[----:B------:R-:W-:Y:S01]  /*15d80*/  IMAD.IADD R15, R30, 0x1, R15 ;  /* 0x000000011e0f7824 */ /* 0x000fe200078e020f */
[----:B--2---:R-:W-:-:S02]  /*15d90*/  ISETP.NE.U32.AND P2, PT, R4, R20, PT ;  /* 0x000000140400720c */ /* 0x004fc40003f45070 */
[----:B------:R-:W-:Y:S02]  /*15da0*/  ISETP.GE.U32.AND P6, PT, R4, R20, PT ;  /* 0x000000140400720c */ /* 0x000fe40003fc6070 */
[CC--:B---3--:R-:W-:Y:S02]  /*15db0*/  ISETP.NE.U32.AND P3, PT, R6.reuse, R24.reuse, PT ;  /* 0x000000180600720c */ /* 0x0c8fe40003f65070 */
[CC--:B------:R-:W-:Y:S02]  /*15dc0*/  ISETP.NE.AND.EX P2, PT, R5.reuse, R21.reuse, PT, P2 ;  /* 0x000000150500720c */ /* 0x0c0fe40003f45320 */
[----:B------:R-:W-:Y:S02]  /*15dd0*/  ISETP.GE.AND.EX P6, PT, R5, R21, PT, P6 ;  /* 0x000000150500720c */ /* 0x000fe40003fc6360 */
[----:B------:R-:W-:Y:S02]  /*15de0*/  ISETP.NE.AND.EX P3, PT, R7, R25, PT, P3 ;  /* 0x000000190700720c */ /* 0x000fe40003f65330 */
[----:B------:R-:W-:-:S02]  /*15df0*/  ISETP.GE.U32.AND P4, PT, R6, R24, PT ;  /* 0x000000180600720c */ /* 0x000fc40003f86070 */
[----:B------:R-:W-:Y:S02]  /*15e00*/  SEL R17, RZ, 0xffffffff, !P6 ;  /* 0xffffffffff117807 */ /* 0x000fe40007000000 */
[----:B----4-:R-:W-:Y:S02]  /*15e10*/  ISETP.GE.U32.AND P5, PT, R0, R22, PT ;  /* 0x000000160000720c */ /* 0x010fe40003fa6070 */
[----:B-----5:R-:W-:Y:S02]  /*15e20*/  ISETP.GE.U32.AND P6, PT, R8, R26, PT ;  /* 0x0000001a0800720c */ /* 0x020fe40003fc6070 */
[----:B------:R-:W-:Y:S02]  /*15e30*/  ISETP.GE.AND.EX P4, PT, R7, R25, PT, P4 ;  /* 0x000000190700720c */ /* 0x000fe40003f86340 */
[----:B------:R-:W-:Y:S02]  /*15e40*/  ISETP.GE.AND.EX P5, PT, R3, R23, PT, P5 ;  /* 0x000000170300720c */ /* 0x000fe40003fa6350 */
[----:B------:R-:W-:-:S02]  /*15e50*/  ISETP.GE.AND.EX P6, PT, R9, R27, PT, P6 ;  /* 0x0000001b0900720c */ /* 0x000fc40003fc6360 */
[----:B------:R-:W-:Y:S02]  /*15e60*/  SEL R18, RZ, 0xffffffff, !P4 ;  /* 0xffffffffff127807 */ /* 0x000fe40006000000 */
[----:B------:R-:W-:Y:S02]  /*15e70*/  ISETP.GE.U32.AND P4, PT, R15, UR8, PT ;  /* 0x000000080f007c0c */ /* 0x000fe4000bf86070 */
        /* <DEDUP_REMOVED lines=16> */
.L_x_2636:
[----:B------:R-:W-:Y:S05]  /*15f80*/  BRA `(.L_x_2635) ;  /* 0x0000000000dc7947 */ /* 0x000fea0003800000 */
.L_x_2634:
[----:B------:R-:W0:Y:S01]  /*15f90*/  LDCU UR7, c[0x0][0x3ac] ;  /* 0x00007580ff0777ac */ /* 0x000e220008000800 */
[----:B------:R-:W-:Y:S02]  /*15fa0*/  IMAD.U32 R6, RZ, RZ, UR12 ;  /* 0x0000000cff067e24 */ /* 0x000fe4000f8e00ff */
[----:B------:R-:W-:Y:S02]  /*15fb0*/  IMAD.U32 R7, RZ, RZ, UR13 ;  /* 0x0000000dff077e24 */ /* 0x000fe4000f8e00ff */
[----:B------:R-:W-:Y:S02]  /*15fc0*/  IMAD.U32 R8, RZ, RZ, UR10 ;  /* 0x0000000aff087e24 */ /* 0x000fe4000f8e00ff */
[----:B------:R-:W-:Y:S01]  /*15fd0*/  IMAD.U32 R9, RZ, RZ, UR11 ;  /* 0x0000000bff097e24 */ /* 0x000fe2000f8e00ff */
[----:B0-----:R-:W-:-:S13]  /*15fe0*/  ISETP.GE.U32.AND P2, PT, R14, UR7, PT ;  /* 0x000000070e007c0c */ /* 0x001fda000bf46070 */
[----:B------:R-:W-:Y:S05]  /*15ff0*/  @P2 BRA `(.L_x_2635) ;  /* 0x0000000000c02947 */ /* 0x000fea0003800000 */
[----:B------:R-:W0:Y:S01]  /*16000*/  LDCU UR5, c[0x0][0x374] ;  /* 0x00006e80ff0577ac */ /* 0x000e220008000800 */
[----:B------:R-:W1:Y:S01]  /*16010*/  LDC R30, c[0x0][0x360] ;  /* 0x0000d800ff1e7b82 */ /* 0x000e620000000800 */
[----:B------:R-:W-:Y:S01]  /*16020*/  IMAD.U32 R6, RZ, RZ, UR12 ;  /* 0x0000000cff067e24 */ /* 0x000fe2000f8e00ff */
[----:B------:R-:W-:Y:S01]  /*16030*/  MOV R15, R14 ;  /* 0x0000000e000f7202 */ /* 0x000fe20000000f00 */
[----:B------:R-:W-:Y:S02]  /*16040*/  IMAD.U32 R7, RZ, RZ, UR13 ;  /* 0x0000000dff077e24 */ /* 0x000fe4000f8e00ff */
[----:B------:R-:W-:Y:S02]  /*16050*/  IMAD.U32 R8, RZ, RZ, UR10 ;  /* 0x0000000aff087e24 */ /* 0x000fe4000f8e00ff */
[----:B------:R-:W-:Y:S01]  /*16060*/  IMAD.U32 R9, RZ, RZ, UR11 ;  /* 0x0000000bff097e24 */ /* 0x000fe2000f8e00ff */
[----:B------:R-:W2:Y:S08]  /*16070*/  LDC.64 R28, c[0x0][0x788] ;  /* 0x0001e200ff1c7b82 */ /* 0x000eb00000000a00 */
[----:B------:R-:W3:Y:S01]  /*16080*/  LDC R32, c[0x0][0x364] ;  /* 0x0000d900ff207b82 */ /* 0x000ee20000000800 */
[----:B0-----:R-:W-:-:S07]  /*16090*/  IMAD R10, R10, UR5, RZ ;  /* 0x000000050a0a7c24 */ /* 0x001fce000f8e02ff */
.L_x_2638:
[----:B------:R-:W-:-:S04]  /*160a0*/  IMAD.IADD R18, R10, 0x1, R15 ;  /* 0x000000010a127824 */ /* 0x000fc800078e020f */
[----:B-1----:R-:W-:-:S04]  /*160b0*/  IMAD R19, R18, R30, R11 ;  /* 0x0000001e12137224 */ /* 0x002fc800078e020b */
[----:B--2---:R-:W-:-:S05]  /*160c0*/  IMAD.WIDE.U32 R18, R19, 0x20, R28 ;  /* 0x0000002013127825 */ /* 0x004fca00078e001c */
[----:B------:R-:W2:Y:S04]  /*160d0*/  LDG.E.64 R20, desc[UR36][R18.64] ;  /* 0x0000002412147981 */ /* 0x000ea8000c1e1b00 */
[----:B------:R-:W4:Y:S04]  /*160e0*/  LDG.E.64 R24, desc[UR36][R18.64+0x10] ;  /* 0x0000102412187981 */ /* 0x000f28000c1e1b00 */
[----:B------:R-:W5:Y:S04]  /*160f0*/  LDG.E.64 R22, desc[UR36][R18.64+0x8] ;  /* 0x0000082412167981 */ /* 0x000f68000c1e1b00 */
[----:B------:R-:W5:Y:S01]  /*16100*/  LDG.E.64 R26, desc[UR36][R18.64+0x18] ;  /* 0x00001824121a7981 */ /* 0x000f62000c1e1b00 */
[----:B---3--:R-:W-:Y:S01]  /*16110*/  IMAD.IADD R15, R32, 0x1, R15 ;  /* 0x00000001200f7824 */ /* 0x008fe200078e020f */
[----:B--2---:R-:W-:-:S02]  /*16120*/  ISETP.NE.U32.AND P3, PT, R4, R20, PT ;  /* 0x000000140400720c */ /* 0x004fc40003f65070 */
[----:B------:R-:W-:Y:S02]  /*16130*/  ISETP.GE.U32.AND P5, PT, R4, R20, PT ;  /* 0x000000140400720c */ /* 0x000fe40003fa6070 */
[CC--:B------:R-:W-:Y:S02]  /*16140*/  ISETP.NE.AND.EX P3, PT, R5.reuse, R21.reuse, PT, P3 ;  /* 0x000000150500720c */ /* 0x0c0fe40003f65330 */
[----:B----4-:R-:W-:Y:S02]  /*16150*/  ISETP.NE.U32.AND P2, PT, R6, R24, PT ;  /* 0x000000180600720c */ /* 0x010fe40003f45070 */
[----:B-----5:R-:W-:Y:S02]  /*16160*/  ISETP.GE.U32.AND P4, PT, R0, R22, PT ;  /* 0x000000160000720c */ /* 0x020fe40003f86070 */
[----:B------:R-:W-:Y:S02]  /*16170*/  ISETP.GE.AND.EX P5, PT, R5, R21, PT, P5 ;  /* 0x000000150500720c */ /* 0x000fe40003fa6350 */
[----:B------:R-:W-:-:S02]  /*16180*/  ISETP.NE.AND.EX P2, PT, R7, R25, PT, P2 ;  /* 0x000000190700720c */ /* 0x000fc40003f45320 */
[----:B------:R-:W-:Y:S02]  /*16190*/  ISETP.GE.AND.EX P4, PT, R3, R23, PT, P4 ;  /* 0x000000170300720c */ /* 0x000fe40003f86340 */
[----:B------:R-:W-:Y:S02]  /*161a0*/  ISETP.GE.U32.AND P6, PT, R6, R24, PT ;  /* 0x000000180600720c */ /* 0x000fe40003fc6070 */
[----:B------:R-:W-:Y:S02]  /*161b0*/  SEL R17, RZ, 0xffffffff, !P5 ;  /* 0xffffffffff117807 */ /* 0x000fe40006800000 */
[----:B------:R-:W-:Y:S02]  /*161c0*/  ISETP.GE.U32.AND P5, PT, R8, R26, PT ;  /* 0x0000001a0800720c */ /* 0x000fe40003fa6070 */
[----:B------:R-:W-:Y:S02]  /*161d0*/  @!P3 SEL R17, RZ, 0xffffffff, !P4 ;  /* 0xffffffffff11b807 */ /* 0x000fe40006000000 */
[----:B------:R-:W-:-:S02]  /*161e0*/  ISETP.GE.AND.EX P6, PT, R7, R25, PT, P6 ;  /* 0x000000190700720c */ /* 0x000fc40003fc6360 */
[----:B------:R-:W-:Y:S02]  /*161f0*/  ISETP.GE.AND.EX P5, PT, R9, R27, PT, P5 ;  /* 0x0000001b0900720c */ /* 0x000fe40003fa6350 */
[----:B------:R-:W-:Y:S02]  /*16200*/  LOP3.LUT R17, R17, 0x1, RZ, 0xc0, !PT ;  /* 0x0000000111117812 */ /* 0x000fe400078ec0ff */
[----:B------:R-:W-:Y:S02]  /*16210*/  SEL R18, RZ, 0xffffffff, !P6 ;  /* 0xffffffffff127807 */ /* 0x000fe40007000000 */
[----:B------:R-:W-:Y:S02]  /*16220*/  @!P2 SEL R18, RZ, 0xffffffff, !P5 ;  /* 0xffffffffff12a807 */ /* 0x000fe40006800000 */
[----:B------:R-:W-:Y:S02]  /*16230*/  ISETP.NE.U32.AND P2, PT, R17, 0x1, PT ;  /* 0x000000011100780c */ /* 0x000fe40003f45070 */
[----:B------:R-:W-:-:S02]  /*16240*/  LOP3.LUT R18, R18, 0x1, RZ, 0xc0, !PT ;  /* 0x0000000112127812 */ /* 0x000fc400078ec0ff */
[----:B------:R-:W-:Y:S02]  /*16250*/  SEL R4, R20, R4, !P2 ;  /* 0x0000000414047207 */ /* 0x000fe40005000000 */
[----:B------:R-:W-:Y:S02]  /*16260*/  SEL R5, R21, R5, !P2 ;  /* 0x0000000515057207 */ /* 0x000fe40005000000 */
[----:B------:R-:W-:Y:S02]  /*16270*/  SEL R0, R22, R0, !P2 ;  /* 0x0000000016007207 */ /* 0x000fe40005000000 */
[----:B------:R-:W-:Y:S02]  /*16280*/  SEL R3, R23, R3, !P2 ;  /* 0x0000000317037207 */ /* 0x000fe40005000000 */
[----:B------:R-:W-:Y:S02]  /*16290*/  ISETP.GE.U32.AND P2, PT, R15, UR7, PT ;  /* 0x000000070f007c0c */ /* 0x000fe4000bf46070 */
[----:B------:R-:W-:-:S04]  /*162a0*/  ISETP.NE.U32.AND P3, PT, R18, 0x1, PT ;  /* 0x000000011200780c */ /* 0x000fc80003f65070 */
[----:B------:R-:W-:Y:S02]  /*162b0*/  SEL R6, R24, R6, !P3 ;  /* 0x0000000618067207 */ /* 0x000fe40005800000 */
[----:B------:R-:W-:Y:S02]  /*162c0*/  SEL R7, R25, R7, !P3 ;  /* 0x0000000719077207 */ /* 0x000fe40005800000 */
[----:B------:R-:W-:Y:S02]  /*162d0*/  SEL R8, R26, R8, !P3 ;  /* 0x000000081a087207 */ /* 0x000fe40005800000 */
[----:B------:R-:W-:Y:S01]  /*162e0*/  SEL R9, R27, R9, !P3 ;  /* 0x000000091b097207 */ /* 0x000fe20005800000 */
[----:B------:R-:W-:Y:S06]  /*162f0*/  @!P2 BRA `(.L_x_2638) ;  /* 0xfffffffc0068a947 */ /* 0x000fec000383ffff */
.L_x_2635:
[----:B------:R-:W-:Y:S05]  /*16300*/  BSYNC.RECONVERGENT B0 ;  /* 0x0000000000007941 */ /* 0x000fea0003800200 */
.L_x_2633:
[----:B------:R-:W0:Y:S01]  /*16310*/  LDCU UR5, c[0x0][0x360] ;  /* 0x00006c00ff0577ac */ /* 0x000e220008000800 */
[----:B------:R-:W-:Y:S02]  /*16320*/  IMAD.MOV.U32 R20, RZ, RZ, R4 ;  /* 0x000000ffff147224 */ /* 0x000fe400078e0004 */
[----:B------:R-:W-:Y:S01]  /*16330*/  IMAD.MOV.U32 R21, RZ, RZ, R5 ;  /* 0x000000ffff157224 */ /* 0x000fe200078e0005 */
[----:B------:R-:W-:Y:S01]  /*16340*/  UIADD3 UR4, UPT, UPT, UR4, 0x10, URZ ;  /* 0x0000001004047890 */ /* 0x000fe2000fffe0ff */
[----:B------:R-:W-:Y:S02]  /*16350*/  IMAD.MOV.U32 R22, RZ, RZ, R0 ;  /* 0x000000ffff167224 */ /* 0x000fe400078e0000 */
[----:B------:R-:W-:Y:S01]  /*16360*/  IMAD.MOV.U32 R23, RZ, RZ, R3 ;  /* 0x000000ffff177224 */ /* 0x000fe200078e0003 */
[----:B------:R-:W-:Y:S01]  /*16370*/  ULEA UR8, UR6, UR4, 0x18 ;  /* 0x0000000406087291 */ /* 0x000fe2000f8ec0ff */
[----:B------:R-:W-:Y:S01]  /*16380*/  IMAD.MOV.U32 R24, RZ, RZ, R6 ;  /* 0x000000ffff187224 */ /* 0x000fe200078e0006 */
[----:B------:R-:W1:Y:S01]  /*16390*/  LDCU UR6, c[0x0][0x364] ;  /* 0x00006c80ff0677ac */ /* 0x000e620008000800 */
[----:B------:R-:W-:-:S02]  /*163a0*/  IMAD.MOV.U32 R25, RZ, RZ, R7 ;  /* 0x000000ffff197224 */ /* 0x000fc400078e0007 */
[----:B------:R-:W-:Y:S02]  /*163b0*/  IMAD.MOV.U32 R26, RZ, RZ, R8 ;  /* 0x000000ffff1a7224 */ /* 0x000fe400078e0008 */
[----:B------:R-:W-:Y:S02]  /*163c0*/  IMAD.MOV.U32 R27, RZ, RZ, R9 ;  /* 0x000000ffff1b7224 */ /* 0x000fe400078e0009 */
[----:B0-----:R-:W-:-:S05]  /*163d0*/  IMAD R10, R14, UR5, R11 ;  /* 0x000000050e0a7c24 */ /* 0x001fca000f8e020b */
[----:B------:R-:W-:-:S05]  /*163e0*/  LEA R10, R10, UR8, 0x5 ;  /* 0x000000080a0a7c11 */ /* 0x000fca000f8e28ff */
[----:B------:R0:W-:Y:S01]  /*163f0*/  STS.128 [R10], R20 ;  /* 0x000000140a007388 */ /* 0x0001e20000000c00 */
[----:B-1----:R-:W-:-:S03]  /*16400*/  UISETP.GE.U32.AND UP0, UPT, UR6, 0x2, UPT ;  /* 0x000000020600788c */ /* 0x002fc6000bf06070 */
[----:B------:R0:W-:Y:S06]  /*16410*/  STS.128 [R10+0x10], R24 ;  /* 0x000010180a007388 */ /* 0x0001ec0000000c00 */
[----:B------:R-:W-:Y:S05]  /*16420*/  BRA.U !UP0, `(.L_x_2639) ;  /* 0x0000000108d87547 */ /* 0x000fea000b800000 */
[----:B------:R-:W-:-:S05]  /*16430*/  UMOV UR4, UR6 ;  /* 0x0000000600047c82 */ /* 0x000fca0008000000 */
.L_x_2642:
[----:B------:R-:W-:Y:S01]  /*16440*/  USHF.R.U32.HI UR7, URZ, 0x1, UR4 ;  /* 0x00000001ff077899 */ /* 0x000fe20008011604 */
[----:B------:R-:W-:Y:S05]  /*16450*/  BAR.SYNC.DEFER_BLOCKING 0x0 ;  /* 0x0000000000007b1d */ /* 0x000fea0000010000 */
[----:B------:R-:W-:Y:S01]  /*16460*/  VIADD R18, R14, UR7 ;  /* 0x000000070e127c36 */ /* 0x000fe20008000000 */
[----:B------:R-:W-:Y:S04]  /*16470*/  BSSY.RECONVERGENT B0, `(.L_x_2640) ;  /* 0x000002e000007945 */ /* 0x000fe80003800200 */
[----:B------:R-:W-:-:S04]  /*16480*/  ISETP.GE.U32.AND P2, PT, R18, UR6, PT ;  /* 0x0000000612007c0c */ /* 0x000fc8000bf46070 */
[----:B------:R-:W-:-:S13]  /*16490*/  ISETP.GE.U32.OR P2, PT, R14, UR7, P2 ;  /* 0x000000070e007c0c */ /* 0x000fda0009746470 */
[----:B-1----:R-:W-:Y:S05]  /*164a0*/  @P2 BRA `(.L_x_2641) ;  /* 0x0000000000a82947 */ /* 0x002fea0003800000 */
[----:B------:R-:W-:-:S05]  /*164b0*/  IMAD R15, R18, UR5, R11 ;  /* 0x00000005120f7c24 */ /* 0x000fca000f8e020b */
[----:B------:R-:W-:-:S05]  /*164c0*/  LEA R15, R15, UR8, 0x5 ;  /* 0x000000080f0f7c11 */ /* 0x000fca000f8e28ff */
[----:B0-----:R-:W0:Y:S04]  /*164d0*/  LDS.128 R20, [R15] ;  /* 0x000000000f147984 */ /* 0x001e280000000c00 */
[----:B------:R-:W1:Y:S01]  /*164e0*/  LDS.128 R24, [R15+0x10] ;  /* 0x000010000f187984 */ /* 0x000e620000000c00 */
[CC--:B0-----:R-:W-:Y:S02]  /*164f0*/  ISETP.NE.U32.AND P3, PT, R4.reuse, R20.reuse, PT ;  /* 0x000000140400720c */ /* 0x0c1fe40003f65070 */
[----:B------:R-:W-:Y:S02]  /*16500*/  ISETP.GE.U32.AND P5, PT, R4, R20, PT ;  /* 0x000000140400720c */ /* 0x000fe40003fa6070 */
[----:B-1----:R-:W-:Y:S02]  /*16510*/  ISETP.NE.U32.AND P2, PT, R6, R24, PT ;  /* 0x000000180600720c */ /* 0x002fe40003f45070 */
[----:B------:R-:W-:-:S02]  /*16520*/  ISETP.NE.AND.EX P3, PT, R5, R21, PT, P3 ;  /* 0x000000150500720c */ /* 0x000fc40003f65330 */
[----:B------:R-:W-:Y:S02]  /*16530*/  ISETP.GE.AND.EX P5, PT, R5, R21, PT, P5 ;  /* 0x000000150500720c */ /* 0x000fe40003fa6350 */
[----:B------:R-:W-:Y:S02]  /*16540*/  ISETP.NE.AND.EX P2, PT, R7, R25, PT, P2 ;  /* 0x000000190700720c */ /* 0x000fe40003f45320 */
[----:B------:R-:W-:Y:S02]  /*16550*/  ISETP.GE.U32.AND P6, PT, R6, R24, PT ;  /* 0x000000180600720c */ /* 0x000fe40003fc6070 */
[----:B------:R-:W-:Y:S02]  /*16560*/  SEL R17, RZ, 0xffffffff, !P5 ;  /* 0xffffffffff117807 */ /* 0x000fe40006800000 */
[----:B------:R-:W-:Y:S02]  /*16570*/  ISETP.GE.U32.AND P4, PT, R0, R22, PT ;  /* 0x000000160000720c */ /* 0x000fe40003f86070 */
[----:B------:R-:W-:-:S02]  /*16580*/  ISETP.GE.U32.AND P5, PT, R8, R26, PT ;  /* 0x0000001a0800720c */ /* 0x000fc40003fa6070 */
[----:B------:R-:W-:Y:S02]  /*16590*/  ISETP.GE.AND.EX P6, PT, R7, R25, PT, P6 ;  /* 0x000000190700720c */ /* 0x000fe40003fc6360 */
[----:B------:R-:W-:Y:S02]  /*165a0*/  ISETP.GE.AND.EX P4, PT, R3, R23, PT, P4 ;  /* 0x000000170300720c */ /* 0x000fe40003f86340 */
[----:B------:R-:W-:Y:S02]  /*165b0*/  ISETP.GE.AND.EX P5, PT, R9, R27, PT, P5 ;  /* 0x0000001b0900720c */ /* 0x000fe40003fa6350 */
        /* <DEDUP_REMOVED lines=10> */
[----:B------:R-:W-:Y:S01]  /*16660*/  IMAD.MOV.U32 R20, RZ, RZ, R4 ;  /* 0x000000ffff147224 */ /* 0x000fe200078e0004 */
        /* <DEDUP_REMOVED lines=9> */
[----:B------:R-:W-:-:S02]  /*16700*/  IMAD.MOV.U32 R26, RZ, RZ, R8 ;  /* 0x000000ffff1a7224 */ /* 0x000fc400078e0008 */
[----:B------:R-:W-:Y:S01]  /*16710*/  IMAD.MOV.U32 R27, RZ, RZ, R9 ;  /* 0x000000ffff1b7224 */ /* 0x000fe200078e0009 */
[----:B------:R-:W-:-:S04]  /*16720*/  MOV R21, R5 ;  /* 0x0000000500157202 */ /* 0x000fc80000000f00 */
[----:B------:R1:W-:Y:S04]  /*16730*/  STS.128 [R10+0x10], R24 ;  /* 0x000010180a007388 */ /* 0x0003e80000000c00 */
[----:B------:R1:W-:Y:S02]  /*16740*/  STS.128 [R10], R20 ;  /* 0x000000140a007388 */ /* 0x0003e40000000c00 */
.L_x_2641:
[----:B------:R-:W-:Y:S05]  /*16750*/  BSYNC.RECONVERGENT B0 ;  /* 0x0000000000007941 */ /* 0x000fea0003800200 */
.L_x_2640:
[----:B------:R-:W-:-:S03]  /*16760*/  UISETP.GT.U32.AND UP0, UPT, UR4, 0x3, UPT ;  /* 0x000000030400788c */ /* 0x000fc6000bf04070 */
[----:B------:R-:W-:-:S06]  /*16770*/  UMOV UR4, UR7 ;  /* 0x0000000700047c82 */ /* 0x000fcc0008000000 */
[----:B------:R-:W-:Y:S05]  /*16780*/  BRA.U UP0, `(.L_x_2642) ;  /* 0xfffffffd002c7547 */ /* 0x000fea000b83ffff */
.L_x_2639:
        /* <DEDUP_REMOVED lines=8> */
[----:B------:R-:W-:Y:S01]  /*16810*/  IMAD.MOV.U32 R21, RZ, RZ, R5 ;  /* 0x000000ffff157224 */ /* 0x000fe200078e0005 */
[----:B------:R-:W-:Y:S01]  /*16820*/  UISETP.GE.U32.AND UP0, UPT, UR5, 0x40, UPT ;  /* 0x000000400500788c */ /* 0x000fe2000bf06070 */
[----:B------:R-:W-:Y:S01]  /*16830*/  IMAD.MOV.U32 R22, RZ, RZ, R0 ;  /* 0x000000ffff167224 */ /* 0x000fe200078e0000 */
[----:B------:R-:W-:Y:S01]  /*16840*/  UMOV UR4, 0x20 ;  /* 0x0000002000047882 */ /* 0x000fe20000000000 */
[----:B------:R-:W-:Y:S02]  /*16850*/  IMAD.MOV.U32 R23, RZ, RZ, R3 ;  /* 0x000000ffff177224 */ /* 0x000fe400078e0003 */
[----:B------:R-:W-:Y:S02]  /*16860*/  IMAD.MOV.U32 R24, RZ, RZ, R6 ;  /* 0x000000ffff187224 */ /* 0x000fe400078e0006 */
[----:B------:R-:W-:Y:S01]  /*16870*/  IMAD.MOV.U32 R25, RZ, RZ, R7 ;  /* 0x000000ffff197224 */ /* 0x000fe200078e0007 */
[----:B------:R2:W-:Y:S01]  /*16880*/  STS.128 [R10], R20 ;  /* 0x000000140a007388 */ /* 0x0005e20000000c00 */
[----:B------:R-:W-:-:S05]  /*16890*/  IMAD.MOV.U32 R27, RZ, RZ, R9 ;  /* 0x000000ffff1b7224 */ /* 0x000fca00078e0009 */
[----:B------:R2:W-:Y:S01]  /*168a0*/  STS.128 [R10+0x10], R24 ;  /* 0x000010180a007388 */ /* 0x0005e20000000c00 */
[----:B------:R-:W-:Y:S05]  /*168b0*/  BRA.U !UP0, `(.L_x_2644) ;  /* 0x0000000108d47547 */ /* 0x000fea000b800000 */
[----:B------:R-:W-:-:S07]  /*168c0*/  IMAD.U32 R14, RZ, RZ, UR5 ;  /* 0x00000005ff0e7e24 */ /* 0x000fce000f8e00ff */
.L_x_2647:
        /* <DEDUP_REMOVED lines=8> */
[----:B------:R-:W-:-:S05]  /*16950*/  IMAD R14, R18, 0x20, R10 ;  /* 0x00000020120e7824 */ /* 0x000fca00078e020a */
[----:B--2---:R-:W0:Y:S04]  /*16960*/  LDS.128 R20, [R14] ;  /* 0x000000000e147984 */ /* 0x004e280000000c00 */
[----:B------:R-:W1:Y:S01]  /*16970*/  LDS.128 R24, [R14+0x10] ;  /* 0x000010000e187984 */ /* 0x000e620000000c00 */
[CC--:B0-----:R-:W-:Y:S02]  /*16980*/  ISETP.NE.U32.AND P2, PT, R4.reuse, R20.reuse, PT ;  /* 0x000000140400720c */ /* 0x0c1fe40003f45070 */
[----:B------:R-:W-:Y:S02]  /*16990*/  ISETP.GE.U32.AND P5, PT, R4, R20, PT ;  /* 0x000000140400720c */ /* 0x000fe40003fa6070 */
[CC--:B-1----:R-:W-:Y:S02]  /*169a0*/  ISETP.NE.U32.AND P3, PT, R6.reuse, R24.reuse, PT ;  /* 0x000000180600720c */ /* 0x0c2fe40003f65070 */
[----:B------:R-:W-:-:S02]  /*169b0*/  ISETP.GE.U32.AND P4, PT, R6, R24, PT ;  /* 0x000000180600720c */ /* 0x000fc40003f86070 */
[CC--:B------:R-:W-:Y:S02]  /*169c0*/  ISETP.NE.AND.EX P2, PT, R5.reuse, R21.reuse, PT, P2 ;  /* 0x000000150500720c */ /* 0x0c0fe40003f45320 */
[----:B------:R-:W-:Y:S02]  /*169d0*/  ISETP.GE.AND.EX P5, PT, R5, R21, PT, P5 ;  /* 0x000000150500720c */ /* 0x000fe40003fa6350 */
[CC--:B------:R-:W-:Y:S02]  /*169e0*/  ISETP.NE.AND.EX P3, PT, R7.reuse, R25.reuse, PT, P3 ;  /* 0x000000190700720c */ /* 0x0c0fe40003f65330 */
[----:B------:R-:W-:Y:S02]  /*169f0*/  ISETP.GE.AND.EX P4, PT, R7, R25, PT, P4 ;  /* 0x000000190700720c */ /* 0x000fe40003f86340 */
[----:B------:R-:W-:Y:S02]  /*16a00*/  SEL R15, RZ, 0xffffffff, !P5 ;  /* 0xffffffffff0f7807 */ /* 0x000fe40006800000 */
[----:B------:R-:W-:-:S02]  /*16a10*/  SEL R14, RZ, 0xffffffff, !P4 ;  /* 0xffffffffff0e7807 */ /* 0x000fc40006000000 */
[----:B------:R-:W-:Y:S02]  /*16a20*/  ISETP.GE.U32.AND P5, PT, R0, R22, PT ;  /* 0x000000160000720c */ /* 0x000fe40003fa6070 */
[----:B------:R-:W-:Y:S02]  /*16a30*/  ISETP.GE.U32.AND P4, PT, R8, R26, PT ;  /* 0x0000001a0800720c */ /* 0x000fe40003f86070 */
[----:B------:R-:W-:Y:S02]  /*16a40*/  ISETP.GE.AND.EX P5, PT, R3, R23, PT, P5 ;  /* 0x000000170300720c */ /* 0x000fe40003fa6350 */
[----:B------:R-:W-:Y:S02]  /*16a50*/  ISETP.GE.AND.EX P4, PT, R9, R27, PT, P4 ;  /* 0x0000001b0900720c */ /* 0x000fe40003f86340 */
        /* <DEDUP_REMOVED lines=20> */
[----:B------:R0:W-:Y:S01]  /*16ba0*/  STS.128 [R10], R20 ;  /* 0x000000140a007388 */ /* 0x0001e20000000c00 */
[----:B------:R-:W-:-:S02]  /*16bb0*/  IMAD.MOV.U32 R26, RZ, RZ, R8 ;  /* 0x000000ffff1a7224 */ /* 0x000fc400078e0008 */
[----:B------:R-:W-:-:S05]  /*16bc0*/  IMAD.MOV.U32 R27, RZ, RZ, R9 ;  /* 0x000000ffff1b7224 */ /* 0x000fca00078e0009 */
[----:B------:R0:W-:Y:S02]  /*16bd0*/  STS.128 [R10+0x10], R24 ;  /* 0x000010180a007388 */ /* 0x0001e40000000c00 */
.L_x_2646:
[----:B------:R-:W-:Y:S05]  /*16be0*/  BSYNC.RECONVERGENT B0 ;  /* 0x0000000000007941 */ /* 0x000fea0003800200 */
.L_x_2645:
[----:B------:R-:W-:Y:S01]  /*16bf0*/  MOV R14, R18 ;  /* 0x00000012000e7202 */ /* 0x000fe20000000f00 */
[----:B------:R-:W-:Y:S06]  /*16c00*/  @P6 BRA `(.L_x_2647) ;  /* 0xfffffffc00306947 */ /* 0x000fec000383ffff */
.L_x_2644:
[----:B------:R-:W-:Y:S01]  /*16c10*/  BAR.SYNC.DEFER_BLOCKING 0x0 ;  /* 0x0000000000007b1d */ /* 0x000fe20000010000 */
[----:B------:R-:W-:-:S09]  /*16c20*/  UISETP.GE.U32.AND UP0, UPT, UR4, 0x2, UPT ;  /* 0x000000020400788c */ /* 0x000fd2000bf06070 */
[----:B------:R-:W-:Y:S05]  /*16c30*/  BRA.U !UP0, `(.L_x_2643) ;  /* 0x0000000108a07547 */ /* 0x000fea000b800000 */
[----:B012---:R-:W-:-:S07]  /*16c40*/  IMAD.MOV.U32 R10, RZ, RZ, 0x1 ;  /* 0x00000001ff0a7424 */ /* 0x007fce00078e00ff */
.L_x_2648:
[----:B------:R-:W0:Y:S04]  /*16c50*/  SHFL.DOWN PT, R11, R4, R10, 0x1f ;  /* 0x08001f0a040b7589 */ /* 0x000e2800000e0000 */
[----:B------:R-:W1:Y:S04]  /*16c60*/  SHFL.DOWN PT, R19, R6, R10, 0x1f ;  /* 0x08001f0a06137589 */ /* 0x000e6800000e0000 */
[----:B------:R-:W2:Y:S04]  /*16c70*/  SHFL.DOWN PT, R14, R5, R10, 0x1f ;  /* 0x08001f0a050e7589 */ /* 0x000ea800000e0000 */
[----:B------:R-:W3:Y:S04]  /*16c80*/  SHFL.DOWN PT, R20, R7, R10, 0x1f ;  /* 0x08001f0a07147589 */ /* 0x000ee800000e0000 */
[----:B------:R-:W4:Y:S04]  /*16c90*/  SHFL.DOWN PT, R15, R0, R10, 0x1f ;  /* 0x08001f0a000f7589 */ /* 0x000f2800000e0000 */
[----:B------:R-:W5:Y:S04]  /*16ca0*/  SHFL.DOWN PT, R21, R8, R10, 0x1f ;  /* 0x08001f0a08157589 */ /* 0x000f6800000e0000 */
[----:B------:R-:W5:Y:S01]  /*16cb0*/  SHFL.DOWN PT, R18, R3, R10, 0x1f ;  /* 0x08001f0a03127589 */ /* 0x000f6200000e0000 */
[----:B0-----:R-:W-:-:S02]  /*16cc0*/  ISETP.NE.U32.AND P3, PT, R4, R11, PT ;  /* 0x0000000b0400720c */ /* 0x001fc40003f65070 */
[----:B------:R-:W-:Y:S01]  /*16cd0*/  ISETP.GE.U32.AND P5, PT, R4, R11, PT ;  /* 0x0000000b0400720c */ /* 0x000fe20003fa6070 */
[----:B------:R0:W5:Y:S01]  /*16ce0*/  SHFL.DOWN PT, R22, R9, R10, 0x1f ;  /* 0x08001f0a09167589 */ /* 0x00016200000e0000 */
[CC--:B-1----:R-:W-:Y:S02]  /*16cf0*/  ISETP.NE.U32.AND P2, PT, R6.reuse, R19.reuse, PT ;  /* 0x000000130600720c */ /* 0x0c2fe40003f45070 */
[----:B------:R-:W-:Y:S02]  /*16d00*/  ISETP.GE.U32.AND P6, PT, R6, R19, PT ;  /* 0x000000130600720c */ /* 0x000fe40003fc6070 */
[CC--:B--2---:R-:W-:Y:S02]  /*16d10*/  ISETP.NE.AND.EX P3, PT, R5.reuse, R14.reuse, PT, P3 ;  /* 0x0000000e0500720c */ /* 0x0c4fe40003f65330 */
[----:B------:R-:W-:Y:S02]  /*16d20*/  ISETP.GE.AND.EX P5, PT, R5, R14, PT, P5 ;  /* 0x0000000e0500720c */ /* 0x000fe40003fa6350 */
[----:B---3--:R-:W-:Y:S01]  /*16d30*/  ISETP.NE.AND.EX P2, PT, R7, R20, PT, P2 ;  /* 0x000000140700720c */ /* 0x008fe20003f45320 */
[----:B0-----:R-:W-:Y:S01]  /*16d40*/  IMAD.SHL.U32 R10, R10, 0x2, RZ ;  /* 0x000000020a0a7824 */ /* 0x001fe200078e00ff */
[----:B------:R-:W-:-:S02]  /*16d50*/  SEL R17, RZ, 0xffffffff, !P5 ;  /* 0xffffffffff117807 */ /* 0x000fc40006800000 */
[----:B----4-:R-:W-:Y:S02]  /*16d60*/  ISETP.GE.U32.AND P4, PT, R0, R15, PT ;  /* 0x0000000f0000720c */ /* 0x010fe40003f86070 */
[----:B------:R-:W-:Y:S02]  /*16d70*/  ISETP.GE.AND.EX P6, PT, R7, R20, PT, P6 ;  /* 0x000000140700720c */ /* 0x000fe40003fc6360 */
[----:B-----5:R-:W-:Y:S02]  /*16d80*/  ISETP.GE.U32.AND P5, PT, R8, R21, PT ;  /* 0x000000150800720c */ /* 0x020fe40003fa6070 */
[----:B------:R-:W-:Y:S02]  /*16d90*/  SEL R23, RZ, 0xffffffff, !P6 ;  /* 0xffffffffff177807 */ /* 0x000fe40007000000 */
[----:B------:R-:W-:Y:S02]  /*16da0*/  ISETP.GE.AND.EX P4, PT, R3, R18, PT, P4 ;  /* 0x000000120300720c */ /* 0x000fe40003f86340 */
[----:B------:R-:W-:-:S02]  /*16db0*/  ISETP.GE.AND.EX P5, PT, R9, R22, PT, P5 ;  /* 0x000000160900720c */ /* 0x000fc40003fa6350 */
[----:B------:R-:W-:Y:S02]  /*16dc0*/  @!P3 SEL R17, RZ, 0xffffffff, !P4 ;  /* 0xffffffffff11b807 */ /* 0x000fe40006000000 */
[----:B------:R-:W-:Y:S02]  /*16dd0*/  ISETP.GE.AND P4, PT, R10, UR4, PT ;  /* 0x000000040a007c0c */ /* 0x000fe4000bf86270 */
        /* <DEDUP_REMOVED lines=14> */
.L_x_2643:
[----:B------:R-:W-:Y:S05]  /*16ec0*/  @!P1 EXIT ;  /* 0x000000000000994d */ /* 0x000fea0003800000 */
[----:B------:R-:W3:Y:S02]  /*16ed0*/  LDCU.U8 UR4, c[0x0][0x7a0] ;  /* 0x0000f400ff0477ac */ /* 0x000ee40008000000 */
[----:B---3--:R-:W-:-:S13]  /*16ee0*/  ISETP.NE.AND P1, PT, RZ, UR4, PT ;  /* 0x00000004ff007c0c */ /* 0x008fda000bf25270 */
[----:B012---:R-:W0:Y:S02]  /*16ef0*/  @P1 LDC.64 R10, c[0x0][0x798] ;  /* 0x0001e600ff0a1b82 */ /* 0x007e240000000a00 */
[-C--:B0-----:R-:W-:Y:S02]  /*16f00*/  @P1 IADD3 R0, P2, PT, R0, R10.reuse, RZ ;  /* 0x0000000a00001210 */ /* 0x081fe40007f5e0ff */
[----:B------:R-:W-:-:S03]  /*16f10*/  @P1 IADD3 R8, P3, PT, R8, R10, RZ ;  /* 0x0000000a08081210 */ /* 0x000fc60007f7e0ff */
[--C-:B------:R-:W-:Y:S02]  /*16f20*/  @P1 IMAD.X R3, R3, 0x1, R11.reuse, P2 ;  /* 0x0000000103031824 */ /* 0x100fe400010e060b */
[----:B------:R-:W-:Y:S01]  /*16f30*/  @P1 IMAD.X R9, R9, 0x1, R11, P3 ;  /* 0x0000000109091824 */ /* 0x000fe200018e060b */
[----:B------:R-:W-:Y:S07]  /*16f40*/  @!P0 BRA `(.L_x_2649) ;  /* 0x0000000400ac8947 */ /* 0x000fee0003800000 */
[----:B------:R-:W-:Y:S05]  /*16f50*/  @!P1 BRA `(.L_x_2650) ;  /* 0x00000000004c9947 */ /* 0x000fea0003800000 */
        /* <DEDUP_REMOVED lines=16> */
.L_x_2651:
[----:B------:R-:W-:Y:S01]  /*17060*/  IMAD.MOV.U32 R0, RZ, RZ, RZ ;  /* 0x000000ffff007224 */ /* 0x000fe200078e00ff */
[----:B------:R-:W-:Y:S01]  /*17070*/  CS2R R8, SRZ ;  /* 0x0000000000087805 */ /* 0x000fe2000001ff00 */
[----:B------:R-:W-:-:S07]  /*17080*/  IMAD.MOV.U32 R3, RZ, RZ, RZ ;  /* 0x000000ffff037224 */ /* 0x000fce00078e00ff */
.L_x_2650:
        /* <DEDUP_REMOVED lines=26> */
.L_x_2654:
[----:B------:R-:W0:Y:S01]  /*17230*/  LDCU.64 UR4, c[0x0][0x770] ;  /* 0x0000ee00ff0477ac */ /* 0x000e220008000a00 */
[----:B------:R1:W2:Y:S01]  /*17240*/  LDC.64 R14, c[0x4][R17] ;  /* 0x01000000110e7b82 */ /* 0x0002a20000000a00 */
[----:B------:R-:W-:Y:S01]  /*17250*/  IMAD.MOV.U32 R8, RZ, RZ, 0x2ef ;  /* 0x000002efff087424 */ /* 0x000fe200078e00ff */
[----:B------:R-:W3:Y:S01]  /*17260*/  LDCU.64 UR6, c[0x4][0x3d8] ;  /* 0x01007b00ff0677ac */ /* 0x000ee20008000a00 */
[----:B------:R-:W-:Y:S02]  /*17270*/  IMAD.MOV.U32 R12, RZ, RZ, 0x1 ;  /* 0x00000001ff0c7424 */ /* 0x000fe400078e00ff */
[----:B------:R-:W-:Y:S01]  /*17280*/  IMAD.MOV.U32 R13, RZ, RZ, RZ ;  /* 0x000000ffff0d7224 */ /* 0x000fe200078e00ff */
[----:B------:R-:W4:Y:S01]  /*17290*/  LDCU.64 UR8, c[0x4][0x3c0] ;  /* 0x01007800ff0877ac */ /* 0x000f220008000a00 */
[----:B0-----:R-:W-:Y:S01]  /*172a0*/  IADD3 R2, P0, PT, R2, UR4, RZ ;  /* 0x0000000402027c10 */ /* 0x001fe2000ff1e0ff */
[----:B---3--:R-:W-:-:S04]  /*172b0*/  IMAD.U32 R4, RZ, RZ, UR6 ;  /* 0x00000006ff047e24 */ /* 0x008fc8000f8e00ff */
[----:B------:R-:W-:Y:S01]  /*172c0*/  IMAD.X R3, RZ, RZ, UR5, P0 ;  /* 0x00000005ff037e24 */ /* 0x000fe200080e06ff */
[----:B------:R-:W0:Y:S01]  /*172d0*/  LDCU.64 UR4, c[0x4][0x1b0] ;  /* 0x01003600ff0477ac */ /* 0x000e220008000a00 */
[----:B------:R-:W-:Y:S02]  /*172e0*/  IMAD.U32 R5, RZ, RZ, UR7 ;  /* 0x00000007ff057e24 */ /* 0x000fe4000f8e00ff */
[----:B----4-:R-:W-:Y:S01]  /*172f0*/  IMAD.U32 R6, RZ, RZ, UR8 ;  /* 0x00000008ff067e24 */ /* 0x010fe2000f8e00ff */
[----:B------:R1:W-:Y:S01]  /*17300*/  STG.E.64 desc[UR36][R2.64], R18 ;  /* 0x0000001202007986 */ /* 0x0003e2000c101b24 */
[----:B------:R-:W-:Y:S02]  /*17310*/  IMAD.U32 R7, RZ, RZ, UR9 ;  /* 0x00000009ff077e24 */ /* 0x000fe4000f8e00ff */
[----:B0-----:R-:W-:Y:S02]  /*17320*/  IMAD.U32 R10, RZ, RZ, UR4 ;  /* 0x00000004ff0a7e24 */ /* 0x001fe4000f8e00ff */
[----:B-1----:R-:W-:-:S07]  /*17330*/  IMAD.U32 R11, RZ, RZ, UR5 ;  /* 0x00000005ff0b7e24 */ /* 0x002fce000f8e00ff */
[----:B------:R-:W-:-:S07]  /*17340*/  LEPC R20, `(.L_x_2655) ;  /* 0x000000001014794e */ /* 0x000fce0000000000 */
[----:B--2---:R-:W-:Y:S05]  /*17350*/  CALL.ABS.NOINC R14 ;  /* 0x000000000e007343 */ /* 0x004fea0003c00000 */
.L_x_2655:
[----:B------:R-:W-:Y:S05]  /*17360*/  BRA `(.L_x_2656) ;  /* 0x0000000000107947 */ /* 0x000fea0003800000 */
.L_x_2653:
[----:B------:R-:W0:Y:S02]  /*17370*/  LDCU.64 UR4, c[0x0][0x770] ;  /* 0x0000ee00ff0477ac */ /* 0x000e240008000a00 */
[----:B0-----:R-:W-:-:S04]  /*17380*/  IADD3 R2, P0, PT, R2, UR4, RZ ;  /* 0x0000000402027c10 */ /* 0x001fc8000ff1e0ff */
[----:B------:R-:W-:-:S05]  /*17390*/  IADD3.X R3, PT, PT, RZ, UR5, RZ, P0, !PT ;  /* 0x00000005ff037c10 */ /* 0x000fca00087fe4ff */
[----:B------:R0:W-:Y:S04]  /*173a0*/  STG.E.64 desc[UR36][R2.64], R18 ;  /* 0x0000001202007986 */ /* 0x0001e8000c101b24 */
.L_x_2656:
[----:B------:R-:W1:Y:S02]  /*173b0*/  LDCU.64 UR4, c[0x0][0x770] ;  /* 0x0000ee00ff0477ac */ /* 0x000e640008000a00 */
[----:B-1----:R-:W-:-:S05]  /*173c0*/  IADD3 R16, P0, PT, R16, UR4, RZ ;  /* 0x0000000410107c10 */ /* 0x002fca000ff1e0ff */
[----:B------:R-:W-:-:S05]  /*173d0*/  IMAD.X R17, RZ, RZ, UR5, P0 ;  /* 0x00000005ff117e24 */ /* 0x000fca00080e06ff */
[----:B------:R-:W-:Y:S01]  /*173e0*/  STG.E.64 desc[UR36][R16.64], R22 ;  /* 0x0000001610007986 */ /* 0x000fe2000c101b24 */
[----:B------:R-:W-:Y:S05]  /*173f0*/  EXIT ;  /* 0x000000000000794d */ /* 0x000fea0003800000 */
.L_x_2652:
        /* <DEDUP_REMOVED lines=16> */
.L_x_2657:
        /* <DEDUP_REMOVED lines=15> */
.L_x_2658:
[----:B------:R-:W-:Y:S05]  /*175f0*/  EXIT ;  /* 0x000000000000794d */ /* 0x000fea0003800000 */
.L_x_2649:
[----:B------:R-:W0:Y:S02]  /*17600*/  LDCU.U8 UR4, c[0x0][0x7a1] ;  /* 0x0000f420ff0477ac */ /* 0x000e240008000000 */
[----:B0-----:R-:W-:Y:S01]  /*17610*/  UISETP.NE.AND UP0, UPT, UR4, URZ, UPT ;  /* 0x000000ff0400728c */ /* 0x001fe2000bf05270 */
[----:B------:R-:W-:Y:S10]  /*17620*/  @!P1 BRA `(.L_x_2659) ;  /* 0x0000000000809947 */ /* 0x000ff40003800000 */
[----:B------:R-:W2:Y:S04]  /*17630*/  LDG.E.64 R10, desc[UR36][R12.64] ;  /* 0x000000240c0a7981 */ /* 0x000ea8000c1e1b00 */
[----:B------:R-:W3:Y:S04]  /*17640*/  LDG.E.64 R18, desc[UR36][R12.64+0x10] ;  /* 0x000010240c127981 */ /* 0x000ee8000c1e1b00 */
[----:B------:R-:W4:Y:S04]  /*17650*/  LDG.E.64 R14, desc[UR36][R12.64+0x8] ;  /* 0x000008240c0e7981 */ /* 0x000f28000c1e1b00 */
[----:B------:R-:W5:Y:S01]  /*17660*/  LDG.E.64 R20, desc[UR36][R12.64+0x18] ;  /* 0x000018240c147981 */ /* 0x000f62000c1e1b00 */
[----:B--2---:R-:W-:-:S02]  /*17670*/  ISETP.NE.U32.AND P1, PT, R10, R4, PT ;  /* 0x000000040a00720c */ /* 0x004fc40003f25070 */
[----:B------:R-:W-:Y:S02]  /*17680*/  ISETP.GE.U32.AND P4, PT, R10, R4, PT ;  /* 0x000000040a00720c */ /* 0x000fe40003f86070 */
[CC--:B---3--:R-:W-:Y:S02]  /*17690*/  ISETP.NE.U32.AND P0, PT, R18.reuse, R6.reuse, PT ;  /* 0x000000061200720c */ /* 0x0c8fe40003f05070 */
[----:B------:R-:W-:Y:S02]  /*176a0*/  ISETP.NE.AND.EX P1, PT, R11, R5, PT, P1 ;  /* 0x000000050b00720c */ /* 0x000fe40003f25310 */
[----:B------:R-:W-:Y:S02]  /*176b0*/  ISETP.NE.AND.EX P0, PT, R19, R7, PT, P0 ;  /* 0x000000071300720c */ /* 0x000fe40003f05300 */
[----:B------:R-:W-:Y:S02]  /*176c0*/  ISETP.GE.U32.AND P5, PT, R18, R6, PT ;  /* 0x000000061200720c */ /* 0x000fe40003fa6070 */
[----:B----4-:R-:W-:-:S02]  /*176d0*/  ISETP.GE.U32.AND P2, PT, R14, R0, PT ;  /* 0x000000000e00720c */ /* 0x010fc40003f46070 */
[----:B-----5:R-:W-:Y:S02]  /*176e0*/  ISETP.GE.U32.AND P3, PT, R20, R8, PT ;  /* 0x000000081400720c */ /* 0x020fe40003f66070 */
[----:B------:R-:W-:Y:S02]  /*176f0*/  ISETP.GE.AND.EX P4, PT, R11, R5, PT, P4 ;  /* 0x000000050b00720c */ /* 0x000fe40003f86340 */
[----:B------:R-:W-:Y:S02]  /*17700*/  ISETP.GE.AND.EX P5, PT, R19, R7, PT, P5 ;  /* 0x000000071300720c */ /* 0x000fe40003fa6350 */
        /* <DEDUP_REMOVED lines=17> */
[----:B------:R-:W-:-:S07]  /*17820*/  SEL R9, R9, R21, !P1 ;  /* 0x0000001509097207 */ /* 0x000fce0004800000 */
.L_x_2659:
        /* <DEDUP_REMOVED lines=24> */
.L_x_2662:
        /* <DEDUP_REMOVED lines=15> */
[----:B0-----:R-:W-:Y:S01]  /*17aa0*/  IMAD.U32 R10, RZ, RZ, UR4 ;  /* 0x00000004ff0a7e24 */ /* 0x001fe2000f8e00ff */
[----:B-1----:R-:W-:-:S07]  /*17ab0*/  MOV R11, UR5 ;  /* 0x00000005000b7c02 */ /* 0x002fce0008000f00 */
[----:B------:R-:W-:-:S07]  /*17ac0*/  LEPC R20, `(.L_x_2663) ;  /* 0x000000001014794e */ /* 0x000fce0000000000 */
[----:B--2---:R-:W-:Y:S05]  /*17ad0*/  CALL.ABS.NOINC R14 ;  /* 0x000000000e007343 */ /* 0x004fea0003c00000 */
.L_x_2663:
[----:B------:R-:W-:Y:S05]  /*17ae0*/  BRA `(.L_x_2664) ;  /* 0x0000000000107947 */ /* 0x000fea0003800000 */
.L_x_2661:
[----:B------:R-:W0:Y:S02]  /*17af0*/  LDCU.64 UR4, c[0x0][0x770] ;  /* 0x0000ee00ff0477ac */ /* 0x000e240008000a00 */
[----:B0-----:R-:W-:-:S05]  /*17b00*/  IADD3 R2, P0, PT, R2, UR4, RZ ;  /* 0x0000000402027c10 */ /* 0x001fca000ff1e0ff */
[----:B------:R-:W-:-:S05]  /*17b10*/  IMAD.X R3, RZ, RZ, UR5, P0 ;  /* 0x00000005ff037e24 */ /* 0x000fca00080e06ff */
[----:B------:R0:W-:Y:S03]  /*17b20*/  STG.E.64 desc[UR36][R2.64], R18 ;  /* 0x0000001202007986 */ /* 0x0001e6000c101b24 */
.L_x_2664:
[----:B------:R-:W1:Y:S02]  /*17b30*/  LDCU.64 UR4, c[0x0][0x770] ;  /* 0x0000ee00ff0477ac */ /* 0x000e640008000a00 */
[----:B-1----:R-:W-:-:S05]  /*17b40*/  IADD3 R16, P0, PT, R16, UR4, RZ ;  /* 0x0000000410107c10 */ /* 0x002fca000ff1e0ff */
[----:B------:R-:W-:-:S05]  /*17b50*/  IMAD.X R17, RZ, RZ, UR5, P0 ;  /* 0x00000005ff117e24 */ /* 0x000fca00080e06ff */
[----:B------:R-:W-:Y:S01]  /*17b60*/  STG.E.64 desc[UR36][R16.64], R22 ;  /* 0x0000001610007986 */ /* 0x000fe2000c101b24 */
[----:B------:R-:W-:Y:S05]  /*17b70*/  EXIT ;  /* 0x000000000000794d */ /* 0x000fea0003800000 */
.L_x_2660:
[----:B------:R-:W-:Y:S04]  /*17b80*/  STG.E.64 desc[UR36][R12.64], R4 ;  /* 0x000000040c007986 */ /* 0x000fe8000c101b24 */
[----:B------:R-:W-:Y:S04]  /*17b90*/  STG.E.64 desc[UR36][R12.64+0x8], R18 ;  /* 0x000008120c007986 */ /* 0x000fe8000c101b24 */
[----:B------:R-:W-:Y:S04]  /*17ba0*/  STG.E.64 desc[UR36][R12.64+0x10], R6 ;  /* 0x000010060c007986 */ /* 0x000fe8000c101b24 */
[----:B------:R-:W-:Y:S01]  /*17bb0*/  STG.E.64 desc[UR36][R12.64+0x18], R22 ;  /* 0x000018160c007986 */ /* 0x000fe2000c101b24 */
[----:B------:R-:W-:Y:S05]  /*17bc0*/  EXIT ;  /* 0x000000000000794d */ /* 0x000fea0003800000 */
.L_x_2626:
[----:B------:R-:W4:Y:S01]  /*17bd0*/  LDL.LU.64 R6, [R1+0x20] ;  /* 0x0000200001067983 */ /* 0x000f220000300a00 */
[----:B------:R-:W4:Y:S02]  /*17be0*/  LDCU UR4, c[0x0][0x3a0] ;  /* 0x00007400ff0477ac */ /* 0x000f240008000800 */
[----:B----4-:R-:W-:-:S13]  /*17bf0*/  ISETP.GE.AND P1, PT, R7, UR4, PT ;  /* 0x0000000407007c0c */ /* 0x010fda000bf26270 */
[----:B------:R-:W-:Y:S05]  /*17c00*/  @P1 EXIT ;  /* 0x000000000000194d */ /* 0x000fea0003800000 */
[----:B------:R-:W0:Y:S01]  /*17c10*/  LDCU UR4, c[0x0][0x3b0] ;  /* 0x00007600ff0477ac */ /* 0x000e220008000800 */
[----:B--2---:R-:W-:Y:S02]  /*17c20*/  ISETP.NE.AND P2, PT, R11, RZ, PT ;  /* 0x000000ff0b00720c */ /* 0x004fe40003f45270 */
[----:B0-----:R-:W-:-:S13]  /*17c30*/  ISETP.NE.AND P1, PT, RZ, UR4, PT ;  /* 0x00000004ff007c0c */ /* 0x001fda000bf25270 */
[----:B------:R-:W-:Y:S05]  /*17c40*/  @P1 EXIT P2 ;  /* 0x000000000000194d */ /* 0x000fea0001000000 */
[----:B------:R-:W0:Y:S01]  /*17c50*/  LDCU UR4, c[0x0][0x3b4] ;  /* 0x00007680ff0477ac */ /* 0x000e220008000800 */
[----:B---3--:R-:W-:Y:S02]  /*17c60*/  ISETP.NE.AND P2, PT, R14, RZ, PT ;  /* 0x000000ff0e00720c */ /* 0x008fe40003f45270 */
[----:B0-----:R-:W-:-:S13]  /*17c70*/  ISETP.NE.AND P1, PT, RZ, UR4, PT ;  /* 0x00000004ff007c0c */ /* 0x001fda000bf25270 */
[----:B------:R-:W-:Y:S05]  /*17c80*/  @P1 EXIT P2 ;  /* 0x000000000000194d */ /* 0x000fea0001000000 */
[----:B------:R-:W0:Y:S02]  /*17c90*/  LDCU.U8 UR4, c[0x0][0x7a0] ;  /* 0x0000f400ff0477ac */ /* 0x000e240008000000 */
[----:B0-----:R-:W-:-:S13]  /*17ca0*/  ISETP.NE.AND P3, PT, RZ, UR4, PT ;  /* 0x00000004ff007c0c */ /* 0x001fda000bf65270 */
[----:B------:R-:W0:Y:S02]  /*17cb0*/  @P3 LDC.64 R6, c[0x0][0x798] ;  /* 0x0001e600ff063b82 */ /* 0x000e240000000a00 */
        /* <DEDUP_REMOVED lines=18> */
[----:B----4-:R-:W-:Y:S01]  /*17de0*/  IMAD.U32 R10, RZ, RZ, UR8 ;  /* 0x00000008ff0a7e24 */ /* 0x010fe2000f8e00ff */
[----:B-1----:R-:W-:-:S07]  /*17df0*/  MOV R11, UR9 ;  /* 0x00000009000b7c02 */ /* 0x002fce0008000f00 */
[----:B------:R-:W-:-:S07]  /*17e00*/  LEPC R20, `(.L_x_2667) ;  /* 0x000000001014794e */ /* 0x000fce0000000000 */
[----:B--2---:R-:W-:Y:S05]  /*17e10*/  CALL.ABS.NOINC R2 ;  /* 0x0000000002007343 */ /* 0x004fea0003c00000 */
.L_x_2667:
[----:B------:R-:W-:Y:S01]  /*17e20*/  CS2R R18, SRZ ;  /* 0x0000000000127805 */ /* 0x000fe2000001ff00 */
[----:B------:R-:W-:Y:S02]  /*17e30*/  IMAD.MOV.U32 R0, RZ, RZ, RZ ;  /* 0x000000ffff007224 */ /* 0x000fe400078e00ff */
[----:B------:R-:W-:-:S07]  /*17e40*/  IMAD.MOV.U32 R45, RZ, RZ, RZ ;  /* 0x000000ffff2d7224 */ /* 0x000fce00078e00ff */
.L_x_2666:
        /* <DEDUP_REMOVED lines=26> */
.L_x_2670:
        /* <DEDUP_REMOVED lines=19> */
.L_x_2671:
[----:B------:R-:W-:Y:S05]  /*18120*/  BRA `(.L_x_2672) ;  /* 0x0000000000107947 */ /* 0x000fea0003800000 */
.L_x_2669:
[----:B------:R-:W0:Y:S02]  /*18130*/  LDCU.64 UR4, c[0x0][0x770] ;  /* 0x0000ee00ff0477ac */ /* 0x000e240008000a00 */
[----:B0-----:R-:W-:-:S05]  /*18140*/  IADD3 R2, P0, PT, R23, UR4, RZ ;  /* 0x0000000417027c10 */ /* 0x001fca000ff1e0ff */
[----:B------:R-:W-:-:S05]  /*18150*/  IMAD.X R3, RZ, RZ, UR5, P0 ;  /* 0x00000005ff037e24 */ /* 0x000fca00080e06ff */
[----:B------:R0:W-:Y:S03]  /*18160*/  STG.E.64 desc[UR36][R2.64], R16 ;  /* 0x0000001002007986 */ /* 0x0001e6000c101b24 */
.L_x_2672:
[----:B------:R-:W1:Y:S02]  /*18170*/  LDCU.64 UR4, c[0x0][0x770] ;  /* 0x0000ee00ff0477ac */ /* 0x000e640008000a00 */
[----:B-1----:R-:W-:-:S05]  /*18180*/  IADD3 R22, P0, PT, R22, UR4, RZ ;  /* 0x0000000416167c10 */ /* 0x002fca000ff1e0ff */
[----:B------:R-:W-:-:S05]  /*18190*/  IMAD.X R23, RZ, RZ, UR5, P0 ;  /* 0x00000005ff177e24 */ /* 0x000fca00080e06ff */
[----:B------:R-:W-:Y:S01]  /*181a0*/  STG.E.64 desc[UR36][R22.64], R24 ;  /* 0x0000001816007986 */ /* 0x000fe2000c101b24 */
[----:B------:R-:W-:Y:S05]  /*181b0*/  EXIT ;  /* 0x000000000000794d */ /* 0x000fea0003800000 */
.L_x_2668:
        /* <DEDUP_REMOVED lines=16> */
.L_x_2673:
        /* <DEDUP_REMOVED lines=15> */
.L_x_2674:
[----:B------:R-:W-:Y:S05]  /*183b0*/  EXIT ;  /* 0x000000000000794d */ /* 0x000fea0003800000 */
.L_x_2665:
        /* <DEDUP_REMOVED lines=35> */
.L_x_2675:
[----:B------:R-:W-:Y:S01]  /*185f0*/  IMAD.MOV.U32 R2, RZ, RZ, R4 ;  /* 0x000000ffff027224 */ /* 0x000fe200078e0004 */
[----:B------:R-:W-:Y:S01]  /*18600*/  MOV R28, R5 ;  /* 0x00000005001c7202 */ /* 0x000fe20000000f00 */
        /* <DEDUP_REMOVED lines=22> */
.L_x_2678:
        /* <DEDUP_REMOVED lines=19> */
.L_x_2679:
[----:B------:R-:W-:Y:S05]  /*188a0*/  BRA `(.L_x_2680) ;  /* 0x0000000000107947 */ /* 0x000fea0003800000 */
.L_x_2677:
[----:B------:R-:W0:Y:S02]  /*188b0*/  LDCU.64 UR4, c[0x0][0x770] ;  /* 0x0000ee00ff0477ac */ /* 0x000e240008000a00 */
[----:B0-----:R-:W-:-:S05]  /*188c0*/  IADD3 R2, P0, PT, R23, UR4, RZ ;  /* 0x0000000417027c10 */ /* 0x001fca000ff1e0ff */
[----:B------:R-:W-:-:S05]  /*188d0*/  IMAD.X R3, RZ, RZ, UR5, P0 ;  /* 0x00000005ff037e24 */ /* 0x000fca00080e06ff */
[----:B------:R0:W-:Y:S03]  /*188e0*/  STG.E.64 desc[UR36][R2.64], R16 ;  /* 0x0000001002007986 */ /* 0x0001e6000c101b24 */
.L_x_2680:
[----:B------:R-:W1:Y:S02]  /*188f0*/  LDCU.64 UR4, c[0x0][0x770] ;  /* 0x0000ee00ff0477ac */ /* 0x000e640008000a00 */
[----:B-1----:R-:W-:-:S05]  /*18900*/  IADD3 R22, P0, PT, R22, UR4, RZ ;  /* 0x0000000416167c10 */ /* 0x002fca000ff1e0ff */
[----:B------:R-:W-:-:S05]  /*18910*/  IMAD.X R23, RZ, RZ, UR5, P0 ;  /* 0x00000005ff177e24 */ /* 0x000fca00080e06ff */
[----:B------:R-:W-:Y:S01]  /*18920*/  STG.E.64 desc[UR36][R22.64], R18 ;  /* 0x0000001216007986 */ /* 0x000fe2000c101b24 */
[----:B------:R-:W-:Y:S05]  /*18930*/  EXIT ;  /* 0x000000000000794d */ /* 0x000fea0003800000 */
.L_x_2676:
[----:B------:R-:W-:Y:S04]  /*18940*/  STG.E.64 desc[UR36][R12.64], R28 ;  /* 0x0000001c0c007986 */ /* 0x000fe8000c101b24 */
[----:B------:R-:W-:Y:S04]  /*18950*/  STG.E.64 desc[UR36][R12.64+0x8], R16 ;  /* 0x000008100c007986 */ /* 0x000fe8000c101b24 */
[----:B------:R-:W-:Y:S04]  /*18960*/  STG.E.64 desc[UR36][R12.64+0x10], R2 ;  /* 0x000010020c007986 */ /* 0x000fe8000c101b24 */
[----:B------:R-:W-:Y:S01]  /*18970*/  STG.E.64 desc[UR36][R12.64+0x18], R18 ;  /* 0x000018120c007986 */ /* 0x000fe2000c101b24 */
[----:B------:R-:W-:Y:S05]  /*18980*/  EXIT ;  /* 0x000000000000794d */ /* 0x000fea0003800000 */
        .weak           $__internal_10_$__cuda_sm20_div_u64
        .type           $__internal_10_$__cuda_sm20_div_u64,@function
        .size           $__internal_10_$__cuda_sm20_div_u64,(.L_x_6062 - $__internal_10_$__cuda_sm20_div_u64)
$__internal_10_$__cuda_sm20_div_u64:
        /* <DEDUP_REMOVED lines=42> */
[----:B------:R-:W-:Y:S02]  /*18c30*/  IADD3 R21, P0, PT, -R12, R8, RZ ;  /* 0x000000080c157210 */ /* 0x000fe40007f1e1ff */
[----:B------:R-:W-:-:S03]  /*18c40*/  IADD3 R8, P2, PT, R15, 0x1, RZ ;  /* 0x000000010f087810 */ /* 0x000fc60007f5e0ff */
        /* <DEDUP_REMOVED lines=10> */
[----:B------:R-:W-:Y:S01]  /*18cf0*/  ISETP.GE.U32.AND P0, PT, R9, R2, PT ;  /* 0x000000020900720c */ /* 0x000fe20003f06070 */
[----:B------:R-:W-:Y:S01]  /*18d00*/  IMAD.MOV.U32 R9, RZ, RZ, 0x0 ;  /* 0x00000000ff097424 */ /* 0x000fe200078e00ff */
[----:B------:R-:W-:Y:S02]  /*18d10*/  IADD3 R8, P2, PT, R15, 0x1, RZ ;  /* 0x000000010f087810 */ /* 0x000fe40007f5e0ff */
[----:B------:R-:W-:Y:S02]  /*18d20*/  ISETP.GE.U32.AND.EX P0, PT, R13, RZ, PT, P0 ;  /* 0x000000ff0d00720c */ /* 0x000fe40003f06100 */
[----:B------:R-:W-:Y:S01]  /*18d30*/  ISETP.NE.U32.AND P1, PT, R2, RZ, PT ;  /* 0x000000ff0200720c */ /* 0x000fe20003f25070 */
[----:B------:R-:W-:Y:S01]  /*18d40*/  IMAD.X R13, RZ, RZ, R12, P2 ;  /* 0x000000ffff0d7224 */ /* 0x000fe200010e060c */
[----:B------:R-:W-:Y:S01]  /*18d50*/  SEL R2, R8, R15, P0 ;  /* 0x0000000f08027207 */ /* 0x000fe20000000000 */
[----:B------:R-:W-:Y:S01]  /*18d60*/  IMAD.MOV.U32 R8, RZ, RZ, R10 ;  /* 0x000000ffff087224 */ /* 0x000fe200078e000a */
[----:B------:R-:W-:-:S02]  /*18d70*/  ISETP.NE.AND.EX P1, PT, RZ, RZ, PT, P1 ;  /* 0x000000ffff00720c */ /* 0x000fc40003f25310 */
[----:B------:R-:W-:Y:S02]  /*18d80*/  SEL R13, R13, R12, P0 ;  /* 0x0000000c0d0d7207 */ /* 0x000fe40000000000 */
[----:B------:R-:W-:Y:S02]  /*18d90*/  SEL R2, R2, 0xffffffff, P1 ;  /* 0xffffffff02027807 */ /* 0x000fe40000800000 */
[----:B------:R-:W-:Y:S01]  /*18da0*/  SEL R13, R13, 0xffffffff, P1 ;  /* 0xffffffff0d0d7807 */ /* 0x000fe20000800000 */
[----:B------:R-:W-:Y:S06]  /*18db0*/  RET.REL.NODEC R8 `(_ZN2at6native13reduce_kernelILi256ELi2ENS0_8ReduceOpIlNS0_9ArgMinOpsIlEEjlLi4ELi4EEEEEvT1_) ;  /* 0xfffffe7008907950 */ /* 0x000fec0003c3ffff */
.L_x_2681:
        /* <DEDUP_REMOVED lines=12> */
.L_x_6062:


//--------------------- .text._ZN2at6native13reduce_kernelILi128ELi4ENS0_8ReduceOpIlNS0_9ArgMinOpsIlEEjlLi4ELi4EEEEEvT1_ --------------------------
	.section	.text._ZN2at6native13reduce_kernelILi128ELi4ENS0_8ReduceOpIlNS0_9ArgMinOpsIlEEjlLi4ELi4EEEEEvT1_,"ax",@progbits
	.align	128
        .global         _ZN2at6native13reduce_kernelILi128ELi4ENS0_8ReduceOpIlNS0_9ArgMinOpsIlEEjlLi4ELi4EEEEEvT1_
        .type           _ZN2at6native13reduce_kernelILi128ELi4ENS0_8ReduceOpIlNS0_9ArgMinOpsIlEEjlLi4ELi4EEEEEvT1_,@function
        .size           _ZN2at6native13reduce_kernelILi128ELi4ENS0_8ReduceOpIlNS0_9ArgMinOpsIlEEjlLi4ELi4EEEEEvT1_,(.L_x_6063 - _ZN2at6native13reduce_kernelILi128ELi4ENS0_8ReduceOpIlNS0_9ArgMinOpsIlEEjlLi4ELi4EEEEEvT1_)
        .other          _ZN2at6native13reduce_kernelILi128ELi4ENS0_8ReduceOpIlNS0_9ArgMinOpsIlEEjlLi4ELi4EEEEEvT1_,@"STO_CUDA_ENTRY STV_DEFAULT"
_ZN2at6native13reduce_kernelILi128ELi4ENS0_8ReduceOpIlNS0_9ArgMinOpsIlEEjlLi4ELi4EEEEEvT1_:
.text._ZN2at6native13reduce_kernelILi128ELi4ENS0_8ReduceOpIlNS0_9ArgMinOpsIlEEjlLi4ELi4EEEEEvT1_:
        /* <DEDUP_REMOVED lines=296> */
.L_x_2682:
[----:B------:R-:W0:Y:S01]  /*1280*/  LDCU UR5, c[0x0][0x39c] ;  /* 0x00007380ff0577ac */ /* 0x000e220008000800 */
[----:B------:R-:W-:Y:S01]  /*1290*/  BSSY.RECONVERGENT B6, `(.L_x_2683) ;  /* 0x0001318000067945 */ /* 0x000fe20003800200 */
[----:B------:R-:W-:Y:S02]  /*12a0*/  CS2R R66, SRZ ;  /* 0x0000000000427805 */ /* 0x000fe4000001ff00 */
[----:B------:R-:W-:Y:S01]  /*12b0*/  CS2R R12, SRZ ;  /* 0x00000000000c7805 */ /* 0x000fe2000001ff00 */
[----:B------:R-:W1:Y:S01]  /*12c0*/  LDCU UR4, c[0x0][0x3a0] ;  /* 0x00007400ff0477ac */ /* 0x000e620008000800 */
[----:B------:R-:W-:Y:S01]  /*12d0*/  IMAD.MOV.U32 R16, RZ, RZ, RZ ;  /* 0x000000ffff107224 */ /* 0x000fe200078e00ff */
[----:B------:R-:W-:Y:S01]  /*12e0*/  CS2R R10, SRZ ;  /* 0x00000000000a7805 */ /* 0x000fe2000001ff00 */
[----:B------:R-:W-:Y:S01]  /*12f0*/  IMAD.MOV.U32 R79, RZ, RZ, RZ ;  /* 0x000000ffff4f7224 */ /* 0x000fe200078e00ff */
[----:B------:R-:W2:Y:S01]  /*1300*/  LDCU.64 UR36, c[0x0][0x358] ;  /* 0x00006b00ff2477ac */ /* 0x000ea20008000a00 */
[----:B------:R-:W-:Y:S01]  /*1310*/  IMAD.MOV.U32 R7, RZ, RZ, RZ ;  /* 0x000000ffff077224 */ /* 0x000fe200078e00ff */
[----:B------:R-:W-:Y:S01]  /*1320*/  CS2R R68, SRZ ;  /* 0x0000000000447805 */ /* 0x000fe2000001ff00 */
[----:B------:R-:W-:Y:S01]  /*1330*/  IMAD.MOV.U32 R3, RZ, RZ, RZ ;  /* 0x000000ffff037224 */ /* 0x000fe200078e00ff */
[----:B------:R-:W-:Y:S01]  /*1340*/  CS2R R18, SRZ ;  /* 0x0000000000127805 */ /* 0x000fe2000001ff00 */
[----:B------:R-:W-:-:S02]  /*1350*/  IMAD.MOV.U32 R9, RZ, RZ, RZ ;  /* 0x000000ffff097224 */ /* 0x000fc400078e00ff */
        /* <DEDUP_REMOVED lines=31> */
.L_x_2686:
        /* <DEDUP_REMOVED lines=23> */
[----:B------:R-:W-:-:S04]  /*16c0*/  IMAD.WIDE R104, R3, 0x8, R104 ;  /* 0x0000000803687825 */ /* 0x000fc800078e0268 */
[----:B------:R-:W-:Y:S01]  /*16d0*/  IMAD.MOV.U32 R37, RZ, RZ, R27 ;  /* 0x000000ffff257224 */ /* 0x000fe200078e001b */
[----:B------:R-:W-:Y:S01]  /*16e0*/  IADD3 R7, P3, PT, R104, 0x20, RZ ;  /* 0x0000002068077810 */ /* 0x000fe20007f7e0ff */
[----:B------:R-:W-:Y:S02]  /*16f0*/  IMAD.MOV.U32 R31, RZ, RZ, R24 ;  /* 0x000000ffff1f7224 */ /* 0x000fe400078e0018 */
[----:B------:R-:W-:Y:S01]  /*1700*/  IMAD.MOV.U32 R33, RZ, RZ, R26 ;  /* 0x000000ffff217224 */ /* 0x000fe200078e001a */
[----:B0-----:R-:W-:-:S03]  /*1710*/  IADD3 R16, PT, PT, R116, -0x4, R5 ;  /* 0xfffffffc74107810 */ /* 0x001fc60007ffe005 */
        /* <DEDUP_REMOVED lines=37> */
.L_x_2690:
[----:B------:R-:W-:Y:S05]  /*1970*/  BSYNC.RECONVERGENT B1 ;  /* 0x0000000000017941 */ /* 0x000fea0003800200 */
.L_x_2689:
[----:B------:R-:W-:Y:S01]  /*1980*/  IMAD.X R105, RZ, RZ, R105, P3 ;  /* 0x000000ffff697224 */ /* 0x000fe200018e0669 */
[----:B------:R-:W-:Y:S01]  /*1990*/  IADD3 R0, PT, PT, -R116, 0x4, RZ ;  /* 0x0000000474007810 */ /* 0x000fe20007ffe1ff */
[----:B------:R-:W-:-:S07]  /*19a0*/  IMAD.MOV.U32 R104, RZ, RZ, R7 ;  /* 0x000000ffff687224 */ /* 0x000fce00078e0007 */
.L_x_2688:
[----:B------:R-:W-:Y:S05]  /*19b0*/  BSYNC.RECONVERGENT B0 ;  /* 0x0000000000007941 */ /* 0x000fea0003800200 */
.L_x_2687:
[----:B------:R-:W0:Y:S01]  /*19c0*/  LDC.64 R4, c[0x0][0x3b0] ;  /* 0x0000ec00ff047b82 */ /* 0x000e220000000a00 */
[----:B------:R-:W-:Y:S01]  /*19d0*/  BSSY.RECONVERGENT B0, `(.L_x_2691) ;  /* 0x000005a000007945 */ /* 0x000fe20003800200 */
[----:B------:R-:W-:Y:S02]  /*19e0*/  IMAD.MOV.U32 R30, RZ, RZ, R24 ;  /* 0x000000ffff1e7224 */ /* 0x000fe400078e0018 */
[----:B------:R-:W-:Y:S02]  /*19f0*/  IMAD.MOV.U32 R32, RZ, RZ, R26 ;  /* 0x000000ffff207224 */ /* 0x000fe400078e001a */
[----:B------:R-:W-:Y:S02]  /*1a00*/  IMAD.MOV.U32 R28, RZ, RZ, R25 ;  /* 0x000000ffff1c7224 */ /* 0x000fe400078e0019 */
[----:B------:R-:W1:Y:S01]  /*1a10*/  LDC R6, c[0x0][0x3b8] ;  /* 0x0000ee00ff067b82 */ /* 0x000e620000000800 */
[----:B------:R-:W-:Y:S02]  /*1a20*/  IMAD.MOV.U32 R29, RZ, RZ, R27 ;  /* 0x000000ffff1d7224 */ /* 0x000fe400078e001b */
[----:B0-----:R-:W-:Y:S01]  /*1a30*/  IMAD R4, R17, R4, RZ ;  /* 0x0000000411047224 */ /* 0x001fe200078e02ff */
[----:B------:R-:W-:-:S03]  /*1a40*/  ISETP.NE.AND P0, PT, R5, RZ, PT ;  /* 0x000000ff0500720c */ /* 0x000fc60003f05270 */
[C---:B------:R-:W-:Y:S01]  /*1a50*/  IMAD R3, R2.reuse, R5, R4 ;  /* 0x0000000502037224 */ /* 0x040fe200078e0204 */
[----:B------:R-:W-:-:S03]  /*1a60*/  ISETP.NE.AND P0, PT, R2, RZ, P0 ;  /* 0x000000ff0200720c */ /* 0x000fc60000705270 */
[----:B-1----:R-:W-:Y:S01]  /*1a70*/  IMAD R13, R22, R6, R3 ;  /* 0x00000006160d7224 */ /* 0x002fe200078e0203 */
[----:B------:R-:W-:-:S03]  /*1a80*/  ISETP.NE.AND P1, PT, R6, RZ, PT ;  /* 0x000000ff0600720c */ /* 0x000fc60003f25270 */
[----:B------:R-:W-:Y:S01]  /*1a90*/  IMAD.SHL.U32 R3, R13, 0x4, RZ ;  /* 0x000000040d037824 */ /* 0x000fe200078e00ff */
[----:B------:R-:W-:-:S03]  /*1aa0*/  ISETP.NE.AND P1, PT, R22, RZ, P1 ;  /* 0x000000ff1600720c */ /* 0x000fc60000f25270 */
        /* <DEDUP_REMOVED lines=8> */
.L_x_2693:
[----:B------:R-:W-:Y:S01]  /*1b30*/  IMAD.WIDE.U32 R4, R13, 0x20, R104 ;  /* 0x000000200d047825 */ /* 0x000fe200078e0068 */
[----:B------:R-:W0:Y:S05]  /*1b40*/  LDCU UR4, c[0x0][0x3a4] ;  /* 0x00007480ff0477ac */ /* 0x000e2a0008000800 */
[----:B------:R-:W2:Y:S01]  /*1b50*/  LDG.E.ENL2.256 R8, R4, desc[UR36][R4.64] ;  /* 0xfe0000240404797e */ /* 0x000ea20008121908 */
[----:B------:R-:W-:-:S04]  /*1b60*/  IMAD.IADD R12, R3, 0x1, R0 ;  /* 0x00000001030c7824 */ /* 0x000fc800078e0200 */
[C---:B------:R-:W-:Y:S01]  /*1b70*/  VIADD R15, R12.reuse, 0x1 ;  /* 0x000000010c0f7836 */ /* 0x040fe20000000000 */
[----:B------:R-:W-:Y:S01]  /*1b80*/  ISETP.GE.U32.AND P3, PT, R31, R12, PT ;  /* 0x0000000c1f00720c */ /* 0x000fe20003f66070 */
[C---:B------:R-:W-:Y:S02]  /*1b90*/  VIADD R19, R12.reuse, 0x2 ;  /* 0x000000020c137836 */ /* 0x040fe40000000000 */
[----:B------:R-:W-:Y:S01]  /*1ba0*/  VIADD R21, R12, 0x3 ;  /* 0x000000030c157836 */ /* 0x000fe20000000000 */
        /* <DEDUP_REMOVED lines=9> */
[-C--:B------:R-:W-:Y:S02]  /*1c40*/  ISETP.NE.AND.EX P2, PT, R37, R5.reuse, PT, P2 ;  /* 0x000000052500720c */ /* 0x080fe40003f45320 */
        /* <DEDUP_REMOVED lines=50> */
.L_x_2692:
[----:B------:R-:W-:Y:S05]  /*1f70*/  BSYNC.RECONVERGENT B0 ;  /* 0x0000000000007941 */ /* 0x000fea0003800200 */
.L_x_2691:
        /* <DEDUP_REMOVED lines=24> */
.L_x_2695:
[----:B------:R-:W-:Y:S05]  /*2100*/  BSYNC.RECONVERGENT B0 ;  /* 0x0000000000007941 */ /* 0x000fea0003800200 */
.L_x_2694:
[CC--:B------:R-:W-:Y:S02]  /*2110*/  ISETP.NE.U32.AND P2, PT, R35.reuse, R25.reuse, PT ;  /* 0x000000192300720c */ /* 0x0c0fe40003f45070 */
[----:B------:R-:W-:Y:S02]  /*2120*/  CS2R R12, SRZ ;  /* 0x00000000000c7805 */ /* 0x000fe4000001ff00 */
[----:B------:R-:W-:Y:S01]  /*2130*/  ISETP.GE.U32.AND P1, PT, R35, R25, PT ;  /* 0x000000192300720c */ /* 0x000fe20003f26070 */
[----:B------:R-:W-:Y:S01]  /*2140*/  IMAD.MOV.U32 R16, RZ, RZ, RZ ;  /* 0x000000ffff107224 */ /* 0x000fe200078e00ff */
[----:B------:R-:W-:Y:S01]  /*2150*/  ISETP.NE.AND.EX P2, PT, R37, R27, PT, P2 ;  /* 0x0000001b2500720c */ /* 0x000fe20003f45320 */
[----:B------:R-:W-:Y:S01]  /*2160*/  IMAD.MOV.U32 R79, RZ, RZ, RZ ;  /* 0x000000ffff4f7224 */ /* 0x000fe200078e00ff */
[----:B------:R-:W-:Y:S02]  /*2170*/  ISETP.GE.U32.AND P0, PT, R31, R24, PT ;  /* 0x000000181f00720c */ /* 0x000fe40003f06070 */
[----:B------:R-:W-:-:S02]  /*2180*/  CS2R R10, SRZ ;  /* 0x00000000000a7805 */ /* 0x000fc4000001ff00 */
[----:B------:R-:W-:Y:S01]  /*2190*/  ISETP.GE.AND.EX P1, PT, R37, R27, PT, P1 ;  /* 0x0000001b2500720c */ /* 0x000fe20003f26310 */
[----:B------:R-:W-:Y:S01]  /*21a0*/  IMAD.MOV.U32 R7, RZ, RZ, RZ ;  /* 0x000000ffff077224 */ /* 0x000fe200078e00ff */
[----:B------:R-:W-:Y:S02]  /*21b0*/  ISETP.GE.AND.EX P0, PT, R33, R26, PT, P0 ;  /* 0x0000001a2100720c */ /* 0x000fe40003f06300 */
[----:B------:R-:W-:Y:S02]  /*21c0*/  CS2R R68, SRZ ;  /* 0x0000000000447805 */ /* 0x000fe4000001ff00 */
[----:B------:R-:W-:Y:S01]  /*21d0*/  SEL R0, RZ, 0xffffffff, !P1 ;  /* 0xffffffffff007807 */ /* 0x000fe20004800000 */
[----:B------:R-:W-:Y:S01]  /*21e0*/  IMAD.MOV.U32 R3, RZ, RZ, RZ ;  /* 0x000000ffff037224 */ /* 0x000fe200078e00ff */
        /* <DEDUP_REMOVED lines=36> */
.L_x_2685:
[----:B------:R-:W0:Y:S08]  /*2430*/  LDC R0, c[0x0][0x508] ;  /* 0x00014200ff007b82 */ /* 0x000e300000000800 */
[----:B------:R-:W1:Y:S01]  /*2440*/  LDC R32, c[0x0][0x3d8] ;  /* 0x0000f600ff207b82 */ /* 0x000e620000000800 */
[----:B0-----:R-:W-:-:S04]  /*2450*/  SHF.R.U32.HI R0, RZ, 0x3, R0 ;  /* 0x00000003ff007819 */ /* 0x001fc80000011600 */
[----:B------:R-:W-:-:S04]  /*2460*/  ISETP.NE.AND P0, PT, R0, 0x1, PT ;  /* 0x000000010000780c */ /* 0x000fc80003f05270 */
[----:B-1----:R-:W-:-:S13]  /*2470*/  ISETP.NE.OR P0, PT, R32, 0x1, P0 ;  /* 0x000000012000780c */ /* 0x002fda0000705670 */
[----:B------:R-:W-:Y:S05]  /*2480*/  @P0 BRA `(.L_x_2696) ;  /* 0x0000003000800947 */ /* 0x000fea0003800000 */
[----:B------:R-:W0:Y:S01]  /*2490*/  LDC R74, c[0x0][0x3a4] ;  /* 0x0000e900ff4a7b82 */ /* 0x000e220000000800 */
[----:B------:R-:W-:Y:S07]  /*24a0*/  BSSY.RECONVERGENT B0, `(.L_x_2697) ;  /* 0x0000171000007945 */ /* 0x000fee0003800200 */
[----:B------:R-:W1:Y:S08]  /*24b0*/  LDC R15, c[0x0][0x388] ;  /* 0x0000e200ff0f7b82 */ /* 0x000e700000000800 */
[----:B------:R-:W2:Y:S08]  /*24c0*/  LDC R16, c[0x0][0x38c] ;  /* 0x0000e300ff107b82 */ /* 0x000eb00000000800 */
[----:B------:R-:W3:Y:S01]  /*24d0*/  LDC R0, c[0x0][0x390] ;  /* 0x0000e400ff007b82 */ /* 0x000ee20000000800 */
[----:B0-----:R-:W-:-:S05]  /*24e0*/  IMAD R3, R74, 0x3, R99 ;  /* 0x000000034a037824 */ /* 0x001fca00078e0263 */
[----:B------:R-:W-:Y:S02]  /*24f0*/  ISETP.GE.U32.AND P0, PT, R3, R106, PT ;  /* 0x0000006a0300720c */ /* 0x000fe40003f06070 */
[----:B------:R-:W0:Y:S01]  /*2500*/  LDC R76, c[0x0][0x394] ;  /* 0x0000e500ff4c7b82 */ /* 0x000e220000000800 */
[--C-:B-1----:R-:W-:Y:S02]  /*2510*/  IMAD.MOV.U32 R73, RZ, RZ, R15.reuse ;  /* 0x000000ffff497224 */ /* 0x102fe400078e000f */
        /* <DEDUP_REMOVED lines=14> */
[--C-:B--2---:R-:W-:Y:S02]  /*2600*/  IMAD.MOV.U32 R72, RZ, RZ, R16.reuse ;  /* 0x000000ffff487224 */ /* 0x104fe400078e0010 */
        /* <DEDUP_REMOVED lines=14> */
[--C-:B---3--:R-:W-:Y:S02]  /*26f0*/  IMAD.MOV.U32 R14, RZ, RZ, R0.reuse ;  /* 0x000000ffff0e7224 */ /* 0x108fe400078e0000 */
        /* <DEDUP_REMOVED lines=14> */
[--C-:B0-----:R-:W-:Y:S02]  /*27e0*/  IMAD.MOV.U32 R75, RZ, RZ, R76.reuse ;  /* 0x000000ffff4b7224 */ /* 0x101fe400078e004c */
        /* <DEDUP_REMOVED lines=71> */
[----:B------:R-:W-:-:S07]  /*2c60*/  IMAD.MOV.U32 R100, RZ, RZ, R16 ;  /* 0x000000ffff647224 */ /* 0x000fce00078e0010 */
.L_x_2699:
[----:B------:R-:W-:-:S05]  /*2c70*/  SHF.R.U32.HI R41, RZ, 0x2, R99 ;  /* 0x00000002ff297819 */ /* 0x000fca0000011663 */
[----:B------:R-:W-:-:S06]  /*2c80*/  IMAD.WIDE.U32 R40, R41, 0x20, R104 ;  /* 0x0000002029287825 */ /* 0x000fcc00078e0068 */
[----:B------:R-:W2:Y:S01]  /*2c90*/  LDG.E.ENL2.256 R44, R40, desc[UR36][R40.64] ;  /* 0xfe0000242828797e */ /* 0x000ea2000812192c */
[----:B------:R-:W-:-:S05]  /*2ca0*/  IMAD.IADD R102, R99, 0x1, R74 ;  /* 0x0000000163667824 */ /* 0x000fca00078e024a */
[----:B------:R-:W-:-:S05]  /*2cb0*/  SHF.R.U32.HI R49, RZ, 0x2, R102 ;  /* 0x00000002ff317819 */ /* 0x000fca0000011666 */
[----:B------:R-:W-:-:S06]  /*2cc0*/  IMAD.WIDE.U32 R48, R49, 0x20, R104 ;  /* 0x0000002031307825 */ /* 0x000fcc00078e0068 */
[----:B------:R-:W3:Y:S01]  /*2cd0*/  LDG.E.ENL2.256 R52, R48, desc[UR36][R48.64] ;  /* 0xfe0000243030797e */ /* 0x000ee20008121934 */
[----:B------:R-:W-:-:S05]  /*2ce0*/  IMAD.IADD R101, R102, 0x1, R74 ;  /* 0x0000000166657824 */ /* 0x000fca00078e024a */
[----:B------:R-:W-:-:S05]  /*2cf0*/  SHF.R.U32.HI R25, RZ, 0x2, R101 ;  /* 0x00000002ff197819 */ /* 0x000fca0000011665 */
[----:B------:R-:W-:-:S06]  /*2d00*/  IMAD.WIDE.U32 R24, R25, 0x20, R104 ;  /* 0x0000002019187825 */ /* 0x000fcc00078e0068 */
[----:B------:R-:W4:Y:S01]  /*2d10*/  LDG.E.ENL2.256 R28, R24, desc[UR36][R24.64] ;  /* 0xfe0000241818797e */ /* 0x000f22000812191c */
[----:B------:R-:W-:-:S05]  /*2d20*/  IMAD.IADD R103, R101, 0x1, R74 ;  /* 0x0000000165677824 */ /* 0x000fca00078e024a */
[----:B------:R-:W-:-:S05]  /*2d30*/  SHF.R.U32.HI R33, RZ, 0x2, R103 ;  /* 0x00000002ff217819 */ /* 0x000fca0000011667 */
[----:B------:R-:W-:-:S06]  /*2d40*/  IMAD.WIDE.U32 R32, R33, 0x20, R104 ;  /* 0x0000002021207825 */ /* 0x000fcc00078e0068 */
[----:B------:R-:W5:Y:S01]  /*2d50*/  LDG.E.ENL2.256 R36, R32, desc[UR36][R32.64] ;  /* 0xfe0000242020797e */ /* 0x000f620008121924 */
[-C--:B------:R-:W-:Y:S02]  /*2d60*/  ISETP.GE.U32.AND P0, PT, R98, R99.reuse, PT ;  /* 0x000000636200720c */ /* 0x080fe40003f06070 */
[-C--:B------:R-:W-:Y:S02]  /*2d70*/  ISETP.GE.U32.AND P6, PT, R90, R99.reuse, PT ;  /* 0x000000635a00720c */ /* 0x080fe40003fc6070 */
[----:B------:R-:W-:Y:S02]  /*2d80*/  ISETP.GE.AND.EX P0, PT, R95, RZ, PT, P0 ;  /* 0x000000ff5f00720c */ /* 0x000fe40003f06300 */
[----:B------:R-:W-:Y:S02]  /*2d90*/  ISETP.GE.U32.AND P3, PT, R0, R99, PT ;  /* 0x000000630000720c */ /* 0x000fe40003f66070 */
[----:B------:R-:W-:Y:S02]  /*2da0*/  SEL R107, RZ, 0xffffffff, !P0 ;  /* 0xffffffffff6b7807 */ /* 0x000fe40004000000 */
[----:B------:R-:W-:-:S02]  /*2db0*/  ISETP.GE.AND.EX P6, PT, R87, RZ, PT, P6 ;  /* 0x000000ff5700720c */ /* 0x000fc40003fc6360 */
[----:B------:R-:W-:Y:S02]  /*2dc0*/  ISETP.GE.AND.EX P3, PT, R88, RZ, PT, P3 ;  /* 0x000000ff5800720c */ /* 0x000fe40003f66330 */
[----:B------:R-:W-:Y:S02]  /*2dd0*/  SEL R111, RZ, 0xffffffff, !P6 ;  /* 0xffffffffff6f7807 */ /* 0x000fe40007000000 */
[----:B------:R-:W-:Y:S02]  /*2de0*/  SEL R113, RZ, 0xffffffff, !P3 ;  /* 0xffffffffff717807 */ /* 0x000fe40005800000 */
[----:B------:R-:W-:-:S04]  /*2df0*/  ISETP.GE.U32.AND P4, PT, R5, R102, PT ;  /* 0x000000660500720c */ /* 0x000fc80003f86070 */
[----:B------:R-:W-:-:S04]  /*2e00*/  ISETP.GE.AND.EX P4, PT, R84, RZ, PT, P4 ;  /* 0x000000ff5400720c */ /* 0x000fc80003f86340 */
[----:B------:R-:W-:Y:S02]  /*2e10*/  SEL R108, RZ, 0xffffffff, !P4 ;  /* 0xffffffffff6c7807 */ /* 0x000fe40006000000 */
[CC--:B--2---:R-:W-:Y:S02]  /*2e20*/  ISETP.NE.U32.AND P1, PT, R97.reuse, R40.reuse, PT ;  /* 0x000000286100720c */ /* 0x0c4fe40003f25070 */
[----:B------:R-:W-:Y:S02]  /*2e30*/  ISETP.GE.U32.AND P2, PT, R97, R40, PT ;  /* 0x000000286100720c */ /* 0x000fe40003f46070 */
[CC--:B------:R-:W-:Y:S02]  /*2e40*/  ISETP.NE.AND.EX P1, PT, R100.reuse, R41.reuse, PT, P1 ;  /* 0x000000296400720c */ /* 0x0c0fe40003f25310 */
[----:B------:R-:W-:Y:S02]  /*2e50*/  ISETP.GE.AND.EX P0, PT, R100, R41, PT, P2 ;  /* 0x000000296400720c */ /* 0x000fe40003f06320 */
[----:B------:R-:W-:-:S02]  /*2e60*/  ISETP.NE.U32.AND P6, PT, R93, R42, PT ;  /* 0x0000002a5d00720c */ /* 0x000fc40003fc5070 */
[----:B------:R-:W-:Y:S02]  /*2e70*/  ISETP.GE.U32.AND P2, PT, R4, R102, PT ;  /* 0x000000660400720c */ /* 0x000fe40003f46070 */
[----:B------:R-:W-:Y:S02]  /*2e80*/  ISETP.NE.AND.EX P3, PT, R96, R43, PT, P6 ;  /* 0x0000002b6000720c */ /* 0x000fe40003f65360 */
[----:B------:R-:W-:Y:S02]  /*2e90*/  ISETP.GE.AND.EX P2, PT, R85, RZ, PT, P2 ;  /* 0x000000ff5500720c */ /* 0x000fe40003f46320 */
[----:B------:R-:W-:Y:S02]  /*2ea0*/  ISETP.GE.U32.AND P6, PT, R93, R42, PT ;  /* 0x0000002a5d00720c */ /* 0x000fe40003fc6070 */
[----:B------:R-:W-:Y:S02]  /*2eb0*/  @P1 SEL R107, RZ, 0xffffffff, !P0 ;  /* 0xffffffffff6b1807 */ /* 0x000fe40004000000 */
[----:B------:R-:W-:-:S02]  /*2ec0*/  ISETP.GE.U32.AND P1, PT, R91, R99, PT ;  /* 0x000000635b00720c */ /* 0x000fc40003f26070 */
[----:B------:R-:W-:Y:S02]  /*2ed0*/  ISETP.GE.U32.AND P0, PT, R3, R102, PT ;  /* 0x000000660300720c */ /* 0x000fe40003f06070 */
[----:B------:R-:W-:Y:S02]  /*2ee0*/  ISETP.GE.AND.EX P1, PT, R94, RZ, PT, P1 ;  /* 0x000000ff5e00720c */ /* 0x000fe40003f26310 */
[----:B------:R-:W-:Y:S02]  /*2ef0*/  ISETP.GE.AND.EX P0, PT, R86, RZ, PT, P0 ;  /* 0x000000ff5600720c */ /* 0x000fe40003f06300 */
[----:B------:R-:W-:Y:S02]  /*2f00*/  LOP3.LUT R107, R107, 0x1, RZ, 0xc0, !PT ;  /* 0x000000016b6b7812 */ /* 0x000fe400078ec0ff */
[----:B------:R-:W-:Y:S02]  /*2f10*/  SEL R110, RZ, 0xffffffff, !P1 ;  /* 0xffffffffff6e7807 */ /* 0x000fe40004800000 */
[----:B------:R-:W-:-:S02]  /*2f20*/  SEL R119, RZ, 0xffffffff, !P0 ;  /* 0xffffffffff777807 */ /* 0x000fc40004000000 */
[----:B------:R-:W-:Y:S02]  /*2f30*/  ISETP.GE.U32.AND P1, PT, R7, R102, PT ;  /* 0x000000660700720c */ /* 0x000fe40003f26070 */
[----:B------:R-:W-:Y:S02]  /*2f40*/  ISETP.NE.U32.AND P0, PT, R89, R44, PT ;  /* 0x0000002c5900720c */ /* 0x000fe40003f05070 */
[----:B------:R-:W-:Y:S02]  /*2f50*/  ISETP.NE.U32.AND P5, PT, R107, 0x1, PT ;  /* 0x000000016b00780c */ /* 0x000fe40003fa5070 */
[----:B------:R-:W-:Y:S02]  /*2f60*/  SEL R107, RZ, 0xffffffff, !P2 ;  /* 0xffffffffff6b7807 */ /* 0x000fe40005000000 */
[----:B------:R-:W-:Y:S02]  /*2f70*/  ISETP.GE.AND.EX P1, PT, R83, RZ, PT, P1 ;  /* 0x000000ff5300720c */ /* 0x000fe40003f26310 */
[----:B------:R-:W-:-:S02]  /*2f80*/  ISETP.NE.U32.AND P2, PT, R15, R46, PT ;  /* 0x0000002e0f00720c */ /* 0x000fc40003f45070 */
[----:B------:R-:W-:Y:S02]  /*2f90*/  ISETP.NE.AND.EX P0, PT, R92, R45, PT, P0 ;  /* 0x0000002d5c00720c */ /* 0x000fe40003f05300 */
[----:B------:R-:W-:Y:S02]  /*2fa0*/  ISETP.GE.AND.EX P6, PT, R96, R43, PT, P6 ;  /* 0x0000002b6000720c */ /* 0x000fe40003fc6360 */
[----:B------:R-:W-:Y:S02]  /*2fb0*/  SEL R109, RZ, 0xffffffff, !P1 ;  /* 0xffffffffff6d7807 */ /* 0x000fe40004800000 */
[----:B------:R-:W-:Y:S02]  /*2fc0*/  ISETP.GE.U32.AND P4, PT, R89, R44, PT ;  /* 0x0000002c5900720c */ /* 0x000fe40003f86070 */
[----:B------:R-:W-:Y:S02]  /*2fd0*/  ISETP.NE.AND.EX P2, PT, R16, R47, PT, P2 ;  /* 0x0000002f1000720c */ /* 0x000fe40003f45320 */
[----:B---3--:R-:W-:-:S02]  /*2fe0*/  ISETP.NE.U32.AND P1, PT, R19, R48, PT ;  /* 0x000000301300720c */ /* 0x008fc40003f25070 */
[----:B------:R-:W-:Y:S02]  /*2ff0*/  @P3 SEL R110, RZ, 0xffffffff, !P6 ;  /* 0xffffffffff6e3807 */ /* 0x000fe40007000000 */
[----:B------:R-:W-:Y:S02]  /*3000*/  ISETP.GE.AND.EX P3, PT, R92, R45, PT, P4 ;  /* 0x0000002d5c00720c */ /* 0x000fe40003f66340 */
[----:B------:R-:W-:Y:S02]  /*3010*/  ISETP.GE.U32.AND P6, PT, R15, R46, PT ;  /* 0x0000002e0f00720c */ /* 0x000fe40003fc6070 */
[----:B------:R-:W-:Y:S02]  /*3020*/  ISETP.NE.U32.AND P4, PT, R21, R50, PT ;  /* 0x000000321500720c */ /* 0x000fe40003f85070 */
[----:B------:R-:W-:Y:S02]  /*3030*/  ISETP.NE.AND.EX P1, PT, R18, R49, PT, P1 ;  /* 0x000000311200720c */ /* 0x000fe40003f25310 */
[----:B------:R-:W-:-:S02]  /*3040*/  ISETP.GE.AND.EX P6, PT, R16, R47, PT, P6 ;  /* 0x0000002f1000720c */ /* 0x000fc40003fc6360 */
[----:B------:R-:W-:Y:S02]  /*3050*/  @P0 SEL R111, RZ, 0xffffffff, !P3 ;  /* 0xffffffffff6f0807 */ /* 0x000fe40005800000 */
[----:B------:R-:W-:Y:S02]  /*3060*/  ISETP.NE.AND.EX P4, PT, R20, R51, PT, P4 ;  /* 0x000000331400720c */ /* 0x000fe40003f85340 */
[----:B------:R-:W-:Y:S02]  /*3070*/  ISETP.GE.U32.AND P3, PT, R19, R48, PT ;  /* 0x000000301300720c */ /* 0x000fe40003f66070 */
[----:B------:R-:W-:Y:S02]  /*3080*/  @P2 SEL R113, RZ, 0xffffffff, !P6 ;  /* 0xffffffffff712807 */ /* 0x000fe40007000000 */
[----:B------:R-:W-:Y:S02]  /*3090*/  ISETP.NE.U32.AND P0, PT, R23, R52, PT ;  /* 0x000000341700720c */ /* 0x000fe40003f05070 */
[----:B------:R-:W-:-:S02]  /*30a0*/  ISETP.GE.U32.AND P6, PT, R21, R50, PT ;  /* 0x000000321500720c */ /* 0x000fc40003fc6070 */
[----:B------:R-:W-:Y:S02]  /*30b0*/  ISETP.GE.AND.EX P3, PT, R18, R49, PT, P3 ;  /* 0x000000311200720c */ /* 0x000fe40003f66330 */
[----:B------:R-:W-:Y:S02]  /*30c0*/  ISETP.NE.U32.AND P2, PT, R57, R54, PT ;  /* 0x000000363900720c */ /* 0x000fe40003f45070 */
[----:B------:R-:W-:Y:S02]  /*30d0*/  ISETP.NE.AND.EX P0, PT, R22, R53, PT, P0 ;  /* 0x000000351600720c */ /* 0x000fe40003f05300 */
[----:B------:R-:W-:Y:S02]  /*30e0*/  ISETP.GE.AND.EX P6, PT, R20, R51, PT, P6 ;  /* 0x000000331400720c */ /* 0x000fe40003fc6360 */
[----:B------:R-:W-:Y:S02]  /*30f0*/  @P1 SEL R119, RZ, 0xffffffff, !P3 ;  /* 0xffffffffff771807 */ /* 0x000fe40005800000 */
[----:B------:R-:W-:-:S02]  /*3100*/  ISETP.GE.U32.AND P1, PT, R23, R52, PT ;  /* 0x000000341700720c */ /* 0x000fc40003f26070 */
[----:B------:R-:W-:Y:S02]  /*3110*/  ISETP.NE.AND.EX P2, PT, R56, R55, PT, P2 ;  /* 0x000000373800720c */ /* 0x000fe40003f45320 */
[----:B------:R-:W-:Y:S02]  /*3120*/  @P4 SEL R107, RZ, 0xffffffff, !P6 ;  /* 0xffffffffff6b4807 */ /* 0x000fe40007000000 */
[----:B------:R-:W-:Y:S02]  /*3130*/  ISETP.GE.AND.EX P6, PT, R22, R53, PT, P1 ;  /* 0x000000351600720c */ /* 0x000fe40003fc6310 */
[----:B------:R-:W-:Y:S02]  /*3140*/  ISETP.GE.U32.AND P4, PT, R57, R54, PT ;  /* 0x000000363900720c */ /* 0x000fe40003f86070 */
[----:B----4-:R-:W-:Y:S02]  /*3150*/  ISETP.NE.U32.AND P1, PT, R59, R24, PT ;  /* 0x000000183b00720c */ /* 0x010fe40003f25070 */
[----:B------:R-:W-:-:S02]  /*3160*/  ISETP.GE.AND.EX P4, PT, R56, R55, PT, P4 ;  /* 0x000000373800720c */ /* 0x000fc40003f86340 */
[----:B------:R-:W-:Y:S02]  /*3170*/  ISETP.NE.AND.EX P1, PT, R58, R25, PT, P1 ;  /* 0x000000193a00720c */ /* 0x000fe40003f25310 */
[----:B------:R-:W-:Y:S02]  /*3180*/  @P0 SEL R108, RZ, 0xffffffff, !P6 ;  /* 0xffffffffff6c0807 */ /* 0x000fe40007000000 */
[----:B------:R-:W-:Y:S02]  /*3190*/  ISETP.GE.U32.AND P3, PT, R6, R101, PT ;  /* 0x000000650600720c */ /* 0x000fe40003f66070 */
[----:B------:R-:W-:Y:S02]  /*31a0*/  ISETP.NE.U32.AND P0, PT, R61, R26, PT ;  /* 0x0000001a3d00720c */ /* 0x000fe40003f05070 */
[----:B------:R-:W-:Y:S02]  /*31b0*/  @P2 SEL R109, RZ, 0xffffffff, !P4 ;  /* 0xffffffffff6d2807 */ /* 0x000fe40006000000 */
[----:B------:R-:W-:-:S02]  /*31c0*/  ISETP.GE.U32.AND P4, PT, R59, R24, PT ;  /* 0x000000183b00720c */ /* 0x000fc40003f86070 */
[----:B------:R-:W-:Y:S02]  /*31d0*/  LOP3.LUT R110, R110, 0x1, RZ, 0xc0, !PT ;  /* 0x000000016e6e7812 */ /* 0x000fe400078ec0ff */
[----:B------:R-:W-:Y:S02]  /*31e0*/  ISETP.GE.AND.EX P3, PT, R82, RZ, PT, P3 ;  /* 0x000000ff5200720c */ /* 0x000fe40003f66330 */
[----:B------:R-:W-:Y:S02]  /*31f0*/  ISETP.NE.AND.EX P0, PT, R60, R27, PT, P0 ;  /* 0x0000001b3c00720c */ /* 0x000fe40003f05300 */
[----:B------:R-:W-:Y:S02]  /*3200*/  ISETP.GE.U32.AND P2, PT, R8, R101, PT ;  /* 0x000000650800720c */ /* 0x000fe40003f46070 */
[----:B------:R-:W-:Y:S02]  /*3210*/  ISETP.GE.AND.EX P4, PT, R58, R25, PT, P4 ;  /* 0x000000193a00720c */ /* 0x000fe40003f86340 */
[----:B------:R-:W-:-:S02]  /*3220*/  ISETP.NE.U32.AND P6, PT, R110, 0x1, PT ;  /* 0x000000016e00780c */ /* 0x000fc40003fc5070 */
[----:B------:R-:W-:Y:S02]  /*3230*/  SEL R110, RZ, 0xffffffff, !P3 ;  /* 0xffffffffff6e7807 */ /* 0x000fe40005800000 */
[----:B------:R-:W-:Y:S02]  /*3240*/  ISETP.GE.AND.EX P2, PT, R81, RZ, PT, P2 ;  /* 0x000000ff5100720c */ /* 0x000fe40003f46320 */
[----:B------:R-:W-:Y:S02]  /*3250*/  ISETP.GE.U32.AND P3, PT, R61, R26, PT ;  /* 0x0000001a3d00720c */ /* 0x000fe40003f66070 */
[----:B------:R-:W-:Y:S02]  /*3260*/  @P1 SEL R110, RZ, 0xffffffff, !P4 ;  /* 0xffffffffff6e1807 */ /* 0x000fe40006000000 */
[----:B------:R-:W-:Y:S02]  /*3270*/  ISETP.NE.U32.AND P1, PT, R63, R28, PT ;  /* 0x0000001c3f00720c */ /* 0x000fe40003f25070 */
[----:B------:R-:W-:-:S02]  /*3280*/  SEL R112, RZ, 0xffffffff, !P2 ;  /* 0xffffffffff707807 */ /* 0x000fc40005000000 */
[----:B------:R-:W-:Y:S02]  /*3290*/  ISETP.GE.AND.EX P3, PT, R60, R27, PT, P3 ;  /* 0x0000001b3c00720c */ /* 0x000fe40003f66330 */
[----:B------:R-:W-:Y:S02]  /*32a0*/  ISETP.NE.AND.EX P1, PT, R62, R29, PT, P1 ;  /* 0x0000001d3e00720c */ /* 0x000fe40003f25310 */
[----:B------:R-:W-:Y:S02]  /*32b0*/  ISETP.GE.U32.AND P2, PT, R9, R101, PT ;  /* 0x000000650900720c */ /* 0x000fe40003f46070 */
[----:B------:R-:W-:Y:S02]  /*32c0*/  @P0 SEL R112, RZ, 0xffffffff, !P3 ;  /* 0xffffffffff700807 */ /* 0x000fe40005800000 */
[----:B------:R-:W-:Y:S02]  /*32d0*/  LOP3.LUT R111, R111, 0x1, RZ, 0xc0, !PT ;  /* 0x000000016f6f7812 */ /* 0x000fe400078ec0ff */
[----:B------:R-:W-:-:S02]  /*32e0*/  ISETP.GE.AND.EX P3, PT, R80, RZ, PT, P2 ;  /* 0x000000ff5000720c */ /* 0x000fc40003f66320 */
[----:B------:R-:W-:Y:S02]  /*32f0*/  ISETP.GE.U32.AND P0, PT, R63, R28, PT ;  /* 0x0000001c3f00720c */ /* 0x000fe40003f06070 */
[----:B------:R-:W-:Y:S02]  /*3300*/  ISETP.NE.U32.AND P2, PT, R65, R30, PT ;  /* 0x0000001e4100720c */ /* 0x000fe40003f45070 */
[----:B------:R-:W-:Y:S02]  /*3310*/  ISETP.NE.U32.AND P4, PT, R111, 0x1, PT ;  /* 0x000000016f00780c */ /* 0x000fe40003f85070 */
[----:B------:R-:W-:Y:S02]  /*3320*/  ISETP.GE.AND.EX P0, PT, R62, R29, PT, P0 ;  /* 0x0000001d3e00720c */ /* 0x000fe40003f06300 */
[----:B------:R-:W-:Y:S02]  /*3330*/  SEL R111, RZ, 0xffffffff, !P3 ;  /* 0xffffffffff6f7807 */ /* 0x000fe40005800000 */
[----:B------:R-:W-:-:S02]  /*3340*/  ISETP.NE.AND.EX P2, PT, R64, R31, PT, P2 ;  /* 0x0000001f4000720c */ /* 0x000fc40003f45320 */
[----:B------:R-:W-:Y:S02]  /*3350*/  ISETP.GE.U32.AND P3, PT, R10, R101, PT ;  /* 0x000000650a00720c */ /* 0x000fe40003f66070 */
[----:B------:R-:W-:Y:S02]  /*3360*/  @P1 SEL R111, RZ, 0xffffffff, !P0 ;  /* 0xffffffffff6f1807 */ /* 0x000fe40004000000 */
[----:B------:R-:W-:Y:S02]  /*3370*/  ISETP.GE.U32.AND P0, PT, R65, R30, PT ;  /* 0x0000001e4100720c */ /* 0x000fe40003f06070 */
[----:B------:R-:W-:Y:S02]  /*3380*/  ISETP.GE.AND.EX P3, PT, R79, RZ, PT, P3 ;  /* 0x000000ff4f00720c */ /* 0x000fe40003f66330 */
[----:B------:R-:W-:Y:S02]  /*3390*/  ISETP.GE.AND.EX P0, PT, R64, R31, PT, P0 ;  /* 0x0000001f4000720c */ /* 0x000fe40003f06300 */
[----:B------:R-:W-:-:S02]  /*33a0*/  SEL R118, RZ, 0xffffffff, !P3 ;  /* 0xffffffffff767807 */ /* 0x000fc40005800000 */
[----:B-----5:R-:W-:Y:S02]  /*33b0*/  ISETP.NE.U32.AND P3, PT, R67, R32, PT ;  /* 0x000000204300720c */ /* 0x020fe40003f65070 */
[----:B------:R-:W-:Y:S02]  /*33c0*/  @P2 SEL R118, RZ, 0xffffffff, !P0 ;  /* 0xffffffffff762807 */ /* 0x000fe40004000000 */
[----:B------:R-:W-:Y:S02]  /*33d0*/  ISETP.GE.U32.AND P0, PT, R11, R103, PT ;  /* 0x000000670b00720c */ /* 0x000fe40003f06070 */
[----:B------:R-:W-:Y:S02]  /*33e0*/  ISETP.NE.AND.EX P2, PT, R66, R33, PT, P3 ;  /* 0x000000214200720c */ /* 0x000fe40003f45330 */
[----:B------:R-:W-:Y:S02]  /*33f0*/  LOP3.LUT R113, R113, 0x1, RZ, 0xc0, !PT ;  /* 0x0000000171717812 */ /* 0x000fe400078ec0ff */
[----:B------:R-:W-:-:S02]  /*3400*/  ISETP.GE.AND.EX P3, PT, R78, RZ, PT, P0 ;  /* 0x000000ff4e00720c */ /* 0x000fc40003f66300 */
[----:B------:R-:W-:Y:S02]  /*3410*/  ISETP.GE.U32.AND P0, PT, R67, R32, PT ;  /* 0x000000204300720c */ /* 0x000fe40003f06070 */
[----:B------:R-:W-:Y:S02]  /*3420*/  ISETP.NE.U32.AND P1, PT, R113, 0x1, PT ;  /* 0x000000017100780c */ /* 0x000fe40003f25070 */
[----:B------:R-:W-:Y:S02]  /*3430*/  ISETP.GE.AND.EX P0, PT, R66, R33, PT, P0 ;  /* 0x000000214200720c */ /* 0x000fe40003f06300 */
[----:B------:R-:W-:Y:S02]  /*3440*/  SEL R113, RZ, 0xffffffff, !P3 ;  /* 0xffffffffff717807 */ /* 0x000fe40005800000 */
[----:B------:R-:W-:Y:S02]  /*3450*/  ISETP.NE.U32.AND P3, PT, R69, R34, PT ;  /* 0x000000224500720c */ /* 0x000fe40003f65070 */
[----:B------:R-:W-:-:S02]  /*3460*/  @P2 SEL R113, RZ, 0xffffffff, !P0 ;  /* 0xffffffffff712807 */ /* 0x000fc40004000000 */
[----:B------:R-:W-:Y:S02]  /*3470*/  ISETP.GE.U32.AND P2, PT, R12, R103, PT ;  /* 0x000000670c00720c */ /* 0x000fe40003f46070 */
[CC--:B------:R-:W-:Y:S02]  /*3480*/  ISETP.NE.AND.EX P0, PT, R68.reuse, R35.reuse, PT, P3 ;  /* 0x000000234400720c */ /* 0x0c0fe40003f05330 */
[----:B------:R-:W-:Y:S02]  /*3490*/  ISETP.GE.AND.EX P3, PT, R77, RZ, PT, P2 ;  /* 0x000000ff4d00720c */ /* 0x000fe40003f66320 */
[----:B------:R-:W-:Y:S02]  /*34a0*/  ISETP.GE.U32.AND P2, PT, R69, R34, PT ;  /* 0x000000224500720c */ /* 0x000fe40003f46070 */
[----:B------:R-:W-:Y:S02]  /*34b0*/  SEL R117, RZ, 0xffffffff, !P3 ;  /* 0xffffffffff757807 */ /* 0x000fe40005800000 */
[----:B------:R-:W-:-:S02]  /*34c0*/  ISETP.GE.AND.EX P2, PT, R68, R35, PT, P2 ;  /* 0x000000234400720c */ /* 0x000fc40003f46320 */
[----:B------:R-:W-:Y:S02]  /*34d0*/  ISETP.NE.U32.AND P3, PT, R71, R36, PT ;  /* 0x000000244700720c */ /* 0x000fe40003f65070 */
[----:B------:R-:W-:Y:S02]  /*34e0*/  SEL R98, R99, R98, !P5 ;  /* 0x0000006263627207 */ /* 0x000fe40006800000 */
[----:B------:R-:W-:Y:S02]  /*34f0*/  @P0 SEL R117, RZ, 0xffffffff, !P2 ;  /* 0xffffffffff750807 */ /* 0x000fe40005000000 */
[----:B------:R-:W-:Y:S02]  /*3500*/  ISETP.NE.AND.EX P3, PT, R70, R37, PT, P3 ;  /* 0x000000254600720c */ /* 0x000fe40003f65330 */
[----:B------:R-:W-:Y:S02]  /*3510*/  ISETP.GE.U32.AND P0, PT, R13, R103, PT ;  /* 0x000000670d00720c */ /* 0x000fe40003f06070 */
[----:B------:R-:W-:-:S02]  /*3520*/  ISETP.GE.U32.AND P2, PT, R71, R36, PT ;  /* 0x000000244700720c */ /* 0x000fc40003f46070 */
[----:B------:R-:W-:Y:S02]  /*3530*/  ISETP.GE.AND.EX P0, PT, R76, RZ, PT, P0 ;  /* 0x000000ff4c00720c */ /* 0x000fe40003f06300 */
[----:B------:R-:W-:Y:S02]  /*3540*/  ISETP.GE.AND.EX P2, PT, R70, R37, PT, P2 ;  /* 0x000000254600720c */ /* 0x000fe40003f46320 */
[----:B------:R-:W-:Y:S02]  /*3550*/  SEL R116, RZ, 0xffffffff, !P0 ;  /* 0xffffffffff747807 */ /* 0x000fe40004000000 */
[----:B------:R-:W-:Y:S02]  /*3560*/  ISETP.NE.U32.AND P0, PT, R73, R38, PT ;  /* 0x000000264900720c */ /* 0x000fe40003f05070 */
[----:B------:R-:W-:Y:S02]  /*3570*/  @P3 SEL R116, RZ, 0xffffffff, !P2 ;  /* 0xffffffffff743807 */ /* 0x000fe40005000000 */
[----:B------:R-:W-:-:S02]  /*3580*/  ISETP.NE.AND.EX P0, PT, R72, R39, PT, P0 ;  /* 0x000000274800720c */ /* 0x000fc40003f05300 */
[----:B------:R-:W-:Y:S02]  /*3590*/  ISETP.GE.U32.AND P3, PT, R14, R103, PT ;  /* 0x000000670e00720c */ /* 0x000fe40003f66070 */
[C---:B------:R-:W-:Y:S02]  /*35a0*/  SEL R91, R99.reuse, R91, !P6 ;  /* 0x0000005b635b7207 */ /* 0x040fe40007000000 */
[C---:B------:R-:W-:Y:S02]  /*35b0*/  SEL R90, R99.reuse, R90, !P4 ;  /* 0x0000005a635a7207 */ /* 0x040fe40006000000 */
[----:B------:R-:W-:Y:S02]  /*35c0*/  SEL R0, R99, R0, !P1 ;  /* 0x0000000063007207 */ /* 0x000fe40004800000 */
[----:B------:R-:W-:Y:S02]  /*35d0*/  ISETP.GE.AND.EX P3, PT, R75, RZ, PT, P3 ;  /* 0x000000ff4b00720c */ /* 0x000fe40003f66330 */
[----:B------:R-:W-:-:S02]  /*35e0*/  ISETP.GE.U32.AND P2, PT, R73, R38, PT ;  /* 0x000000264900720c */ /* 0x000fc40003f46070 */
[----:B------:R-:W-:Y:S02]  /*35f0*/  LOP3.LUT R99, R119, 0x1, RZ, 0xc0, !PT ;  /* 0x0000000177637812 */ /* 0x000fe400078ec0ff */
[----:B------:R-:W-:Y:S02]  /*3600*/  SEL R119, RZ, 0xffffffff, !P3 ;  /* 0xffffffffff777807 */ /* 0x000fe40005800000 */
[----:B------:R-:W-:Y:S02]  /*3610*/  ISETP.GE.AND.EX P2, PT, R72, R39, PT, P2 ;  /* 0x000000274800720c */ /* 0x000fe40003f46320 */
[----:B------:R-:W-:Y:S01]  /*3620*/  ISETP.NE.U32.AND P3, PT, R99, 0x1, PT ;  /* 0x000000016300780c */ /* 0x000fe20003f65070 */
[----:B------:R-:W-:Y:S01]  /*3630*/  IMAD.IADD R99, R103, 0x1, R74 ;  /* 0x0000000167637824 */ /* 0x000fe200078e024a */
[----:B------:R-:W-:Y:S02]  /*3640*/  LOP3.LUT R107, R107, 0x1, RZ, 0xc0, !PT ;  /* 0x000000016b6b7812 */ /* 0x000fe400078ec0ff */
[----:B------:R-:W-:-:S02]  /*3650*/  @P0 SEL R119, RZ, 0xffffffff, !P2 ;  /* 0xffffffffff770807 */ /* 0x000fc40005000000 */
[----:B------:R-:W-:Y:S01]  /*3660*/  ISETP.NE.U32.AND P0, PT, R107, 0x1, PT ;  /* 0x000000016b00780c */ /* 0x000fe20003f05070 */
[----:B------:R-:W-:Y:S01]  /*3670*/  IMAD R107, R74, 0x3, R99 ;  /* 0x000000034a6b7824 */ /* 0x000fe200078e0263 */
[----:B------:R-:W-:Y:S02]  /*3680*/  SEL R93, R42, R93, !P6 ;  /* 0x0000005d2a5d7207 */ /* 0x000fe40007000000 */
[----:B------:R-:W-:Y:S02]  /*3690*/  SEL R96, R43, R96, !P6 ;  /* 0x000000602b607207 */ /* 0x000fe40007000000 */
[----:B------:R-:W-:Y:S02]  /*36a0*/  SEL R94, R94, RZ, P6 ;  /* 0x000000ff5e5e7207 */ /* 0x000fe40003000000 */
[----:B------:R-:W-:Y:S02]  /*36b0*/  ISETP.GE.U32.AND P6, PT, R107, R106, PT ;  /* 0x0000006a6b00720c */ /* 0x000fe40003fc6070 */
[----:B------:R-:W-:-:S02]  /*36c0*/  LOP3.LUT R108, R108, 0x1, RZ, 0xc0, !PT ;  /* 0x000000016c6c7812 */ /* 0x000fc400078ec0ff */
[----:B------:R-:W-:Y:S02]  /*36d0*/  LOP3.LUT R109, R109, 0x1, RZ, 0xc0, !PT ;  /* 0x000000016d6d7812 */ /* 0x000fe400078ec0ff */
[----:B------:R-:W-:Y:S02]  /*36e0*/  LOP3.LUT R110, R110, 0x1, RZ, 0xc0, !PT ;  /* 0x000000016e6e7812 */ /* 0x000fe400078ec0ff */
[----:B------:R-:W-:Y:S02]  /*36f0*/  LOP3.LUT R112, R112, 0x1, RZ, 0xc0, !PT ;  /* 0x0000000170707812 */ /* 0x000fe400078ec0ff */
        /* <DEDUP_REMOVED lines=8> */
[----:B------:R-:W-:-:S02]  /*3780*/  SEL R88, R88, RZ, P1 ;  /* 0x000000ff58587207 */ /* 0x000fc40000800000 */
[----:B------:R-:W-:Y:S02]  /*3790*/  ISETP.NE.U32.AND P2, PT, R108, 0x1, PT ;  /* 0x000000016c00780c */ /* 0x000fe40003f45070 */
[----:B------:R-:W-:Y:S02]  /*37a0*/  ISETP.NE.U32.AND P5, PT, R109, 0x1, PT ;  /* 0x000000016d00780c */ /* 0x000fe40003fa5070 */
[----:B------:R-:W-:Y:S02]  /*37b0*/  ISETP.NE.U32.AND P4, PT, R110, 0x1, PT ;  /* 0x000000016e00780c */ /* 0x000fe40003f85070 */
[----:B------:R-:W-:Y:S02]  /*37c0*/  ISETP.NE.U32.AND P1, PT, R112, 0x1, PT ;  /* 0x000000017000780c */ /* 0x000fe40003f25070 */
[----:B------:R-:W-:Y:S02]  /*37d0*/  LOP3.LUT R111, R111, 0x1, RZ, 0xc0, !PT ;  /* 0x000000016f6f7812 */ /* 0x000fe400078ec0ff */
[----:B------:R-:W-:-:S02]  /*37e0*/  LOP3.LUT R118, R118, 0x1, RZ, 0xc0, !PT ;  /* 0x0000000176767812 */ /* 0x000fc400078ec0ff */
[----:B------:R-:W-:Y:S02]  /*37f0*/  LOP3.LUT R113, R113, 0x1, RZ, 0xc0, !PT ;  /* 0x0000000171717812 */ /* 0x000fe400078ec0ff */
[----:B------:R-:W-:Y:S02]  /*3800*/  LOP3.LUT R117, R117, 0x1, RZ, 0xc0, !PT ;  /* 0x0000000175757812 */ /* 0x000fe400078ec0ff */
[----:B------:R-:W-:Y:S02]  /*3810*/  LOP3.LUT R116, R116, 0x1, RZ, 0xc0, !PT ;  /* 0x0000000174747812 */ /* 0x000fe400078ec0ff */
[----:B------:R-:W-:Y:S02]  /*3820*/  LOP3.LUT R119, R119, 0x1, RZ, 0xc0, !PT ;  /* 0x0000000177777812 */ /* 0x000fe400078ec0ff */
        /* <DEDUP_REMOVED lines=10> */
[C---:B------:R-:W-:Y:S02]  /*38d0*/  SEL R6, R101.reuse, R6, !P4 ;  /* 0x0000000665067207 */ /* 0x040fe40006000000 */
[----:B------:R-:W-:Y:S02]  /*38e0*/  SEL R8, R101, R8, !P1 ;  /* 0x0000000865087207 */ /* 0x000fe40004800000 */
[----:B------:R-:W-:Y:S02]  /*38f0*/  SEL R23, R52, R23, !P2 ;  /* 0x0000001734177207 */ /* 0x000fe40005000000 */
[----:B------:R-:W-:-:S02]  /*3900*/  SEL R22, R53, R22, !P2 ;  /* 0x0000001635167207 */ /* 0x000fc40005000000 */
[----:B------:R-:W-:Y:S02]  /*3910*/  SEL R84, R84, RZ, P2 ;  /* 0x000000ff54547207 */ /* 0x000fe40001000000 */
        /* <DEDUP_REMOVED lines=8> */
[----:B------:R-:W-:Y:S02]  /*39a0*/  SEL R81, R81, RZ, P1 ;  /* 0x000000ff51517207 */ /* 0x000fe40000800000 */
[----:B------:R-:W-:Y:S02]  /*39b0*/  ISETP.NE.U32.AND P3, PT, R111, 0x1, PT ;  /* 0x000000016f00780c */ /* 0x000fe40003f65070 */
[----:B------:R-:W-:-:S02]  /*39c0*/  ISETP.NE.U32.AND P0, PT, R118, 0x1, PT ;  /* 0x000000017600780c */ /* 0x000fc40003f05070 */
[----:B------:R-:W-:Y:S02]  /*39d0*/  ISETP.NE.U32.AND P2, PT, R113, 0x1, PT ;  /* 0x000000017100780c */ /* 0x000fe40003f45070 */
[----:B------:R-:W-:Y:S02]  /*39e0*/  ISETP.NE.U32.AND P5, PT, R117, 0x1, PT ;  /* 0x000000017500780c */ /* 0x000fe40003fa5070 */
[----:B------:R-:W-:Y:S02]  /*39f0*/  ISETP.NE.U32.AND P4, PT, R116, 0x1, PT ;  /* 0x000000017400780c */ /* 0x000fe40003f85070 */
[----:B------:R-:W-:Y:S02]  /*3a00*/  ISETP.NE.U32.AND P1, PT, R119, 0x1, PT ;  /* 0x000000017700780c */ /* 0x000fe40003f25070 */
[C---:B------:R-:W-:Y:S02]  /*3a10*/  SEL R9, R101.reuse, R9, !P3 ;  /* 0x0000000965097207 */ /* 0x040fe40005800000 */
[----:B------:R-:W-:-:S02]  /*3a20*/  SEL R10, R101, R10, !P0 ;  /* 0x0000000a650a7207 */ /* 0x000fc40004000000 */
[C---:B------:R-:W-:Y:S02]  /*3a30*/  SEL R11, R103.reuse, R11, !P2 ;  /* 0x0000000b670b7207 */ /* 0x040fe40005000000 */
[C---:B------:R-:W-:Y:S02]  /*3a40*/  SEL R12, R103.reuse, R12, !P5 ;  /* 0x0000000c670c7207 */ /* 0x040fe40006800000 */
        /* <DEDUP_REMOVED lines=19> */
[----:B------:R-:W-:Y:S01]  /*3b80*/  SEL R75, R75, RZ, P1 ;  /* 0x000000ff4b4b7207 */ /* 0x000fe20000800000 */
[----:B------:R-:W-:Y:S06]  /*3b90*/  @!P6 BRA `(.L_x_2699) ;  /* 0xfffffff00034e947 */ /* 0x000fec000383ffff */
[----:B------:R-:W-:Y:S05]  /*3ba0*/  BSYNC.RECONVERGENT B1 ;  /* 0x0000000000017941 */ /* 0x000fea0003800200 */
.L_x_2698:
[----:B------:R-:W-:Y:S05]  /*3bb0*/  BSYNC.RECONVERGENT B0 ;  /* 0x0000000000007941 */ /* 0x000fea0003800200 */
.L_x_2697:
        /* <DEDUP_REMOVED lines=21> */
[----:B------:R-:W5:Y:S04]  /*3d10*/  LDG.E.ENL2.256 R28, R24, desc[UR36][R24.64] ;  /* 0xfe0000241818797e */ /* 0x000f68000812191c */
[----:B------:R0:W5:Y:S02]  /*3d20*/  @!P0 LDG.E.ENL2.256 R36, R32, desc[UR36][R104.64] ;  /* 0xfe0000246820897e */ /* 0x0001640008121924 */
.L_x_2701:
[----:B------:R-:W-:Y:S05]  /*3d30*/  BSYNC.RECONVERGENT B0 ;  /* 0x0000000000007941 */ /* 0x000fea0003800200 */
.L_x_2700:
[----:B------:R-:W-:Y:S04]  /*3d40*/  BSSY.RECONVERGENT B0, `(.L_x_2702) ;  /* 0x00000eb000007945 */ /* 0x000fe80003800200 */
[----:B------:R-:W-:Y:S05]  /*3d50*/  @P1 BRA `(.L_x_2703) ;  /* 0x0000000c00a41947 */ /* 0x000fea0003800000 */
[----:B-----5:R-:W-:Y:S02]  /*3d60*/  ISETP.GE.U32.AND P2, PT, R97, R40, PT ;  /* 0x000000286100720c */ /* 0x020fe40003f46070 */
[----:B------:R-:W-:Y:S02]  /*3d70*/  ISETP.GE.U32.AND P5, PT, R93, R42, PT ;  /* 0x0000002a5d00720c */ /* 0x000fe40003fa6070 */
[----:B------:R-:W-:Y:S02]  /*3d80*/  ISETP.GE.AND.EX P2, PT, R100, R41, PT, P2 ;  /* 0x000000296400720c */ /* 0x000fe40003f46320 */
[----:B------:R-:W-:Y:S02]  /*3d90*/  ISETP.NE.U32.AND P1, PT, R97, R40, PT ;  /* 0x000000286100720c */ /* 0x000fe40003f25070 */
[----:B------:R-:W-:Y:S02]  /*3da0*/  SEL R101, RZ, 0xffffffff, !P2 ;  /* 0xffffffffff657807 */ /* 0x000fe40005000000 */
[----:B------:R-:W-:-:S02]  /*3db0*/  ISETP.NE.U32.AND P2, PT, R89, R44, PT ;  /* 0x0000002c5900720c */ /* 0x000fc40003f45070 */
[----:B------:R-:W-:Y:S02]  /*3dc0*/  ISETP.GE.AND.EX P5, PT, R96, R43, PT, P5 ;  /* 0x0000002b6000720c */ /* 0x000fe40003fa6350 */
[----:B------:R-:W-:Y:S02]  /*3dd0*/  ISETP.NE.AND.EX P2, PT, R92, R45, PT, P2 ;  /* 0x0000002d5c00720c */ /* 0x000fe40003f45320 */
[----:B------:R-:W-:Y:S02]  /*3de0*/  ISETP.NE.AND.EX P1, PT, R100, R41, PT, P1 ;  /* 0x000000296400720c */ /* 0x000fe40003f25310 */
[----:B------:R-:W-:Y:S02]  /*3df0*/  ISETP.GE.U32.AND P3, PT, R89, R44, PT ;  /* 0x0000002c5900720c */ /* 0x000fe40003f66070 */
[----:B------:R-:W-:Y:S02]  /*3e00*/  SEL R102, RZ, 0xffffffff, !P5 ;  /* 0xffffffffff667807 */ /* 0x000fe40006800000 */
[----:B------:R-:W-:-:S02]  /*3e10*/  ISETP.GE.U32.AND P5, PT, R90, R99, PT ;  /* 0x000000635a00720c */ /* 0x000fc40003fa6070 */
[----:B------:R-:W-:Y:S02]  /*3e20*/  ISETP.GE.U32.AND P6, PT, R98, R99, PT ;  /* 0x000000636200720c */ /* 0x000fe40003fc6070 */
[----:B------:R-:W-:Y:S02]  /*3e30*/  ISETP.GE.AND.EX P3, PT, R92, R45, PT, P3 ;  /* 0x0000002d5c00720c */ /* 0x000fe40003f66330 */
[----:B------:R-:W-:Y:S02]  /*3e40*/  ISETP.GE.AND.EX P5, PT, R87, RZ, PT, P5 ;  /* 0x000000ff5700720c */ /* 0x000fe40003fa6350 */
[----:B------:R-:W-:Y:S02]  /*3e50*/  ISETP.GE.AND.EX P6, PT, R95, RZ, PT, P6 ;  /* 0x000000ff5f00720c */ /* 0x000fe40003fc6360 */
[----:B------:R-:W-:Y:S02]  /*3e60*/  SEL R103, RZ, 0xffffffff, !P3 ;  /* 0xffffffffff677807 */ /* 0x000fe40005800000 */
[----:B------:R-:W-:-:S02]  /*3e70*/  ISETP.NE.U32.AND P4, PT, R93, R42, PT ;  /* 0x0000002a5d00720c */ /* 0x000fc40003f85070 */
[----:B------:R-:W-:Y:S02]  /*3e80*/  @!P2 SEL R103, RZ, 0xffffffff, !P5 ;  /* 0xffffffffff67a807 */ /* 0x000fe40006800000 */
[----:B------:R-:W-:Y:S02]  /*3e90*/  @!P1 SEL R101, RZ, 0xffffffff, !P6 ;  /* 0xffffffffff659807 */ /* 0x000fe40007000000 */
[----:B------:R-:W-:Y:S02]  /*3ea0*/  ISETP.NE.U32.AND P6, PT, R15, R46, PT ;  /* 0x0000002e0f00720c */ /* 0x000fe40003fc5070 */
[----:B------:R-:W-:Y:S02]  /*3eb0*/  ISETP.NE.AND.EX P4, PT, R96, R43, PT, P4 ;  /* 0x0000002b6000720c */ /* 0x000fe40003f85340 */
[----:B------:R-:W-:Y:S02]  /*3ec0*/  LOP3.LUT R103, R103, 0x1, RZ, 0xc0, !PT ;  /* 0x0000000167677812 */ /* 0x000fe400078ec0ff */
[----:B------:R-:W-:-:S02]  /*3ed0*/  ISETP.NE.AND.EX P6, PT, R16, R47, PT, P6 ;  /* 0x0000002f1000720c */ /* 0x000fc40003fc5360 */
[----:B------:R-:W-:Y:S02]  /*3ee0*/  ISETP.NE.U32.AND P2, PT, R103, 0x1, PT ;  /* 0x000000016700780c */ /* 0x000fe40003f45070 */
[----:B------:R-:W-:Y:S02]  /*3ef0*/  ISETP.GE.U32.AND P0, PT, R91, R99, PT ;  /* 0x000000635b00720c */ /* 0x000fe40003f06070 */
[----:B------:R-:W-:Y:S02]  /*3f00*/  ISETP.GE.U32.AND P1, PT, R15, R46, PT ;  /* 0x0000002e0f00720c */ /* 0x000fe40003f26070 */
[----:B------:R-:W-:Y:S01]  /*3f10*/  SEL R89, R44, R89, !P2 ;  /* 0x000000592c597207 */ /* 0x000fe20005000000 */
[----:B------:R-:W-:Y:S01]  /*3f20*/  IMAD.IADD R44, R99, 0x1, R74 ;  /* 0x00000001632c7824 */ /* 0x000fe200078e024a */
[----:B------:R-:W-:Y:S02]  /*3f30*/  ISETP.GE.U32.AND P3, PT, R0, R99, PT ;  /* 0x000000630000720c */ /* 0x000fe40003f66070 */
[----:B------:R-:W-:-:S02]  /*3f40*/  ISETP.GE.AND.EX P0, PT, R94, RZ, PT, P0 ;  /* 0x000000ff5e00720c */ /* 0x000fc40003f06300 */
[----:B------:R-:W-:Y:S02]  /*3f50*/  ISETP.GE.AND.EX P1, PT, R16, R47, PT, P1 ;  /* 0x0000002f1000720c */ /* 0x000fe40003f26310 */
[----:B------:R-:W-:Y:S02]  /*3f60*/  ISETP.GE.AND.EX P3, PT, R88, RZ, PT, P3 ;  /* 0x000000ff5800720c */ /* 0x000fe40003f66330 */
[----:B------:R-:W-:Y:S02]  /*3f70*/  @!P4 SEL R102, RZ, 0xffffffff, !P0 ;  /* 0xffffffffff66c807 */ /* 0x000fe40004000000 */
[----:B------:R-:W-:Y:S02]  /*3f80*/  ISETP.GE.U32.AND P4, PT, R44, R106, PT ;  /* 0x0000006a2c00720c */ /* 0x000fe40003f86070 */
[----:B0-----:R-:W-:Y:S02]  /*3f90*/  SEL R104, RZ, 0xffffffff, !P1 ;  /* 0xffffffffff687807 */ /* 0x001fe40004800000 */
        /* <DEDUP_REMOVED lines=14> */
[C---:B------:R-:W-:Y:S02]  /*4080*/  SEL R98, R99.reuse, R98, !P0 ;  /* 0x0000006263627207 */ /* 0x040fe40004000000 */
[C---:B------:R-:W-:Y:S02]  /*4090*/  SEL R91, R99.reuse, R91, !P1 ;  /* 0x0000005b635b7207 */ /* 0x040fe40004800000 */
[C---:B------:R-:W-:Y:S02]  /*40a0*/  SEL R90, R99.reuse, R90, !P2 ;  /* 0x0000005a635a7207 */ /* 0x040fe40005000000 */
[----:B------:R-:W-:Y:S02]  /*40b0*/  SEL R0, R99, R0, !P3 ;  /* 0x0000000063007207 */ /* 0x000fe40005800000 */
[----:B------:R-:W-:-:S02]  /*40c0*/  SEL R95, R95, RZ, P0 ;  /* 0x000000ff5f5f7207 */ /* 0x000fc40000000000 */
[----:B------:R-:W-:Y:S02]  /*40d0*/  SEL R94, R94, RZ, P1 ;  /* 0x000000ff5e5e7207 */ /* 0x000fe40000800000 */
[----:B------:R-:W-:Y:S02]  /*40e0*/  SEL R87, R87, RZ, P2 ;  /* 0x000000ff57577207 */ /* 0x000fe40001000000 */
[----:B------:R-:W-:Y:S01]  /*40f0*/  SEL R88, R88, RZ, P3 ;  /* 0x000000ff58587207 */ /* 0x000fe20001800000 */
[----:B------:R-:W-:Y:S06]  /*4100*/  @P4 BRA `(.L_x_2703) ;  /* 0x0000000800b84947 */ /* 0x000fec0003800000 */
[CC--:B------:R-:W-:Y:S01]  /*4110*/  ISETP.NE.U32.AND P1, PT, R19.reuse, R48.reuse, PT ;  /* 0x000000301300720c */ /* 0x0c0fe20003f25070 */
[----:B------:R-:W-:Y:S01]  /*4120*/  IMAD.IADD R45, R44, 0x1, R74 ;  /* 0x000000012c2d7824 */ /* 0x000fe200078e024a */
[----:B------:R-:W-:Y:S02]  /*4130*/  ISETP.GE.U32.AND P2, PT, R19, R48, PT ;  /* 0x000000301300720c */ /* 0x000fe40003f46070 */
[CC--:B------:R-:W-:Y:S02]  /*4140*/  ISETP.NE.AND.EX P1, PT, R18.reuse, R49.reuse, PT, P1 ;  /* 0x000000311200720c */ /* 0x0c0fe40003f25310 */
[----:B------:R-:W-:Y:S02]  /*4150*/  ISETP.GE.U32.AND P6, PT, R3, R44, PT ;  /* 0x0000002c0300720c */ /* 0x000fe40003fc6070 */
[----:B------:R-:W-:Y:S02]  /*4160*/  ISETP.GE.AND.EX P2, PT, R18, R49, PT, P2 ;  /* 0x000000311200720c */ /* 0x000fe40003f46320 */
[----:B------:R-:W-:-:S02]  /*4170*/  ISETP.GE.AND.EX P6, PT, R86, RZ, PT, P6 ;  /* 0x000000ff5600720c */ /* 0x000fc40003fc6360 */
[CC--:B------:R-:W-:Y:S02]  /*4180*/  ISETP.NE.U32.AND P4, PT, R21.reuse, R50.reuse, PT ;  /* 0x000000321500720c */ /* 0x0c0fe40003f85070 */
[----:B------:R-:W-:Y:S02]  /*4190*/  SEL R40, RZ, 0xffffffff, !P2 ;  /* 0xffffffffff287807 */ /* 0x000fe40005000000 */
[----:B------:R-:W-:Y:S02]  /*41a0*/  ISETP.GE.U32.AND P5, PT, R21, R50, PT ;  /* 0x000000321500720c */ /* 0x000fe40003fa6070 */
[----:B------:R-:W-:Y:S02]  /*41b0*/  @!P1 SEL R40, RZ, 0xffffffff, !P6 ;  /* 0xffffffffff289807 */ /* 0x000fe40007000000 */
[CC--:B------:R-:W-:Y:S02]  /*41c0*/  ISETP.NE.U32.AND P2, PT, R23.reuse, R52.reuse, PT ;  /* 0x000000341700720c */ /* 0x0c0fe40003f45070 */
[----:B------:R-:W-:-:S02]  /*41d0*/  ISETP.GE.U32.AND P3, PT, R23, R52, PT ;  /* 0x000000341700720c */ /* 0x000fc40003f66070 */
[----:B------:R-:W-:Y:S02]  /*41e0*/  ISETP.NE.U32.AND P6, PT, R57, R54, PT ;  /* 0x000000363900720c */ /* 0x000fe40003fc5070 */
[CC--:B------:R-:W-:Y:S02]  /*41f0*/  ISETP.NE.AND.EX P4, PT, R20.reuse, R51.reuse, PT, P4 ;  /* 0x000000331400720c */ /* 0x0c0fe40003f85340 */
[----:B------:R-:W-:Y:S02]  /*4200*/  ISETP.GE.AND.EX P5, PT, R20, R51, PT, P5 ;  /* 0x000000331400720c */ /* 0x000fe40003fa6350 */
[CC--:B------:R-:W-:Y:S02]  /*4210*/  ISETP.NE.AND.EX P2, PT, R22.reuse, R53.reuse, PT, P2 ;  /* 0x000000351600720c */ /* 0x0c0fe40003f45320 */
[----:B------:R-:W-:Y:S02]  /*4220*/  ISETP.GE.AND.EX P3, PT, R22, R53, PT, P3 ;  /* 0x000000351600720c */ /* 0x000fe40003f66330 */
[----:B------:R-:W-:-:S02]  /*4230*/  ISETP.NE.AND.EX P6, PT, R56, R55, PT, P6 ;  /* 0x000000373800720c */ /* 0x000fc40003fc5360 */
[----:B------:R-:W-:Y:S02]  /*4240*/  ISETP.GE.U32.AND P0, PT, R4, R44, PT ;  /* 0x0000002c0400720c */ /* 0x000fe40003f06070 */
[----:B------:R-:W-:Y:S02]  /*4250*/  ISETP.GE.U32.AND P1, PT, R57, R54, PT ;  /* 0x000000363900720c */ /* 0x000fe40003f26070 */
[----:B------:R-:W-:Y:S02]  /*4260*/  SEL R41, RZ, 0xffffffff, !P5 ;  /* 0xffffffffff297807 */ /* 0x000fe40006800000 */
[----:B------:R-:W-:Y:S02]  /*4270*/  SEL R42, RZ, 0xffffffff, !P3 ;  /* 0xffffffffff2a7807 */ /* 0x000fe40005800000 */
[-C--:B------:R-:W-:Y:S02]  /*4280*/  ISETP.GE.U32.AND P5, PT, R5, R44.reuse, PT ;  /* 0x0000002c0500720c */ /* 0x080fe40003fa6070 */
[----:B------:R-:W-:-:S02]  /*4290*/  ISETP.GE.U32.AND P3, PT, R7, R44, PT ;  /* 0x0000002c0700720c */ /* 0x000fc40003f66070 */
[----:B------:R-:W-:Y:S02]  /*42a0*/  ISETP.GE.AND.EX P0, PT, R85, RZ, PT, P0 ;  /* 0x000000ff5500720c */ /* 0x000fe40003f06300 */
[----:B------:R-:W-:Y:S02]  /*42b0*/  ISETP.GE.AND.EX P1, PT, R56, R55, PT, P1 ;  /* 0x000000373800720c */ /* 0x000fe40003f26310 */
        /* <DEDUP_REMOVED lines=32> */
[-C--:B------:R-:W-:Y:S01]  /*44c0*/  ISETP.NE.U32.AND P5, PT, R59, R24.reuse, PT ;  /* 0x000000183b00720c */ /* 0x080fe20003fa5070 */
[----:B------:R-:W-:Y:S01]  /*44d0*/  IMAD.IADD R47, R45, 0x1, R74 ;  /* 0x000000012d2f7824 */ /* 0x000fe200078e024a */
[----:B------:R-:W-:Y:S02]  /*44e0*/  ISETP.GE.U32.AND P1, PT, R59, R24, PT ;  /* 0x000000183b00720c */ /* 0x000fe40003f26070 */
[----:B------:R-:W-:Y:S02]  /*44f0*/  ISETP.NE.AND.EX P5, PT, R58, R25, PT, P5 ;  /* 0x000000193a00720c */ /* 0x000fe40003fa5350 */
[----:B------:R-:W-:Y:S02]  /*4500*/  ISETP.GE.U32.AND P6, PT, R6, R45, PT ;  /* 0x0000002d0600720c */ /* 0x000fe40003fc6070 */
[----:B------:R-:W-:Y:S02]  /*4510*/  ISETP.GE.AND.EX P1, PT, R58, R25, PT, P1 ;  /* 0x000000193a00720c */ /* 0x000fe40003f26310 */
[----:B------:R-:W-:-:S02]  /*4520*/  ISETP.GE.AND.EX P6, PT, R82, RZ, PT, P6 ;  /* 0x000000ff5200720c */ /* 0x000fc40003fc6360 */
[CC--:B------:R-:W-:Y:S02]  /*4530*/  ISETP.GE.U32.AND P3, PT, R61.reuse, R26.reuse, PT ;  /* 0x0000001a3d00720c */ /* 0x0c0fe40003f66070 */
[----:B------:R-:W-:Y:S02]  /*4540*/  SEL R40, RZ, 0xffffffff, !P1 ;  /* 0xffffffffff287807 */ /* 0x000fe40004800000 */
[----:B------:R-:W-:Y:S02]  /*4550*/  ISETP.NE.U32.AND P2, PT, R61, R26, PT ;  /* 0x0000001a3d00720c */ /* 0x000fe40003f45070 */
[----:B------:R-:W-:Y:S02]  /*4560*/  @!P5 SEL R40, RZ, 0xffffffff, !P6 ;  /* 0xffffffffff28d807 */ /* 0x000fe40007000000 */
[CC--:B------:R-:W-:Y:S02]  /*4570*/  ISETP.NE.U32.AND P4, PT, R63.reuse, R28.reuse, PT ;  /* 0x0000001c3f00720c */ /* 0x0c0fe40003f85070 */
[----:B------:R-:W-:-:S02]  /*4580*/  ISETP.GE.U32.AND P5, PT, R63, R28, PT ;  /* 0x0000001c3f00720c */ /* 0x000fc40003fa6070 */
[----:B------:R-:W-:Y:S02]  /*4590*/  ISETP.NE.U32.AND P6, PT, R65, R30, PT ;  /* 0x0000001e4100720c */ /* 0x000fe40003fc5070 */
[CC--:B------:R-:W-:Y:S02]  /*45a0*/  ISETP.GE.AND.EX P3, PT, R60.reuse, R27.reuse, PT, P3 ;  /* 0x0000001b3c00720c */ /* 0x0c0fe40003f66330 */
[----:B------:R-:W-:Y:S02]  /*45b0*/  ISETP.NE.AND.EX P2, PT, R60, R27, PT, P2 ;  /* 0x0000001b3c00720c */ /* 0x000fe40003f45320 */
[CC--:B------:R-:W-:Y:S02]  /*45c0*/  ISETP.NE.AND.EX P4, PT, R62.reuse, R29.reuse, PT, P4 ;  /* 0x0000001d3e00720c */ /* 0x0c0fe40003f85340 */
[----:B------:R-:W-:Y:S02]  /*45d0*/  ISETP.GE.AND.EX P5, PT, R62, R29, PT, P5 ;  /* 0x0000001d3e00720c */ /* 0x000fe40003fa6350 */
[----:B------:R-:W-:-:S02]  /*45e0*/  ISETP.NE.AND.EX P6, PT, R64, R31, PT, P6 ;  /* 0x0000001f4000720c */ /* 0x000fc40003fc5360 */
[----:B------:R-:W-:Y:S02]  /*45f0*/  SEL R41, RZ, 0xffffffff, !P3 ;  /* 0xffffffffff297807 */ /* 0x000fe40005800000 */
[----:B------:R-:W-:Y:S02]  /*4600*/  ISETP.GE.U32.AND P3, PT, R65, R30, PT ;  /* 0x0000001e4100720c */ /* 0x000fe40003f66070 */
[----:B------:R-:W-:Y:S02]  /*4610*/  SEL R42, RZ, 0xffffffff, !P5 ;  /* 0xffffffffff2a7807 */ /* 0x000fe40006800000 */
[-C--:B------:R-:W-:Y:S02]  /*4620*/  ISETP.GE.U32.AND P0, PT, R8, R45.reuse, PT ;  /* 0x0000002d0800720c */ /* 0x080fe40003f06070 */
[-C--:B------:R-:W-:Y:S02]  /*4630*/  ISETP.GE.U32.AND P1, PT, R9, R45.reuse, PT ;  /* 0x0000002d0900720c */ /* 0x080fe40003f26070 */
[----:B------:R-:W-:-:S02]  /*4640*/  ISETP.GE.U32.AND P5, PT, R10, R45, PT ;  /* 0x0000002d0a00720c */ /* 0x000fc40003fa6070 */
[----:B------:R-:W-:Y:S02]  /*4650*/  ISETP.GE.AND.EX P3, PT, R64, R31, PT, P3 ;  /* 0x0000001f4000720c */ /* 0x000fe40003f66330 */
        /* <DEDUP_REMOVED lines=33> */
[CC--:B------:R-:W-:Y:S02]  /*4870*/  ISETP.NE.U32.AND P1, PT, R67.reuse, R32.reuse, PT ;  /* 0x000000204300720c */ /* 0x0c0fe40003f25070 */
[----:B------:R-:W-:Y:S02]  /*4880*/  ISETP.GE.U32.AND P2, PT, R67, R32, PT ;  /* 0x000000204300720c */ /* 0x000fe40003f46070 */
[C---:B------:R-:W-:Y:S02]  /*4890*/  ISETP.NE.AND.EX P1, PT, R66.reuse, R33, PT, P1 ;  /* 0x000000214200720c */ /* 0x040fe40003f25310 */
[----:B------:R-:W-:Y:S02]  /*48a0*/  ISETP.GE.U32.AND P6, PT, R11, R47, PT ;  /* 0x0000002f0b00720c */ /* 0x000fe40003fc6070 */
[----:B------:R-:W-:Y:S02]  /*48b0*/  ISETP.GE.AND.EX P2, PT, R66, R33, PT, P2 ;  /* 0x000000214200720c */ /* 0x000fe40003f46320 */
[----:B------:R-:W-:-:S02]  /*48c0*/  ISETP.GE.AND.EX P6, PT, R78, RZ, PT, P6 ;  /* 0x000000ff4e00720c */ /* 0x000fc40003fc6360 */
[----:B------:R-:W-:Y:S02]  /*48d0*/  SEL R24, RZ, 0xffffffff, !P2 ;  /* 0xffffffffff187807 */ /* 0x000fe40005000000 */
[CC--:B------:R-:W-:Y:S02]  /*48e0*/  ISETP.NE.U32.AND P4, PT, R69.reuse, R34.reuse, PT ;  /* 0x000000224500720c */ /* 0x0c0fe40003f85070 */
        /* <DEDUP_REMOVED lines=11> */
[----:B------:R-:W-:Y:S02]  /*49a0*/  SEL R25, RZ, 0xffffffff, !P5 ;  /* 0xffffffffff197807 */ /* 0x000fe40006800000 */
        /* <DEDUP_REMOVED lines=28> */
[C---:B------:R-:W-:Y:S02]  /*4b70*/  SEL R11, R47.reuse, R11, !P0 ;  /* 0x0000000b2f0b7207 */ /* 0x040fe40004000000 */
[C---:B------:R-:W-:Y:S02]  /*4b80*/  SEL R12, R47.reuse, R12, !P1 ;  /* 0x0000000c2f0c7207 */ /* 0x040fe40004800000 */
[C---:B------:R-:W-:Y:S02]  /*4b90*/  SEL R13, R47.reuse, R13, !P2 ;  /* 0x0000000d2f0d7207 */ /* 0x040fe40005000000 */
[----:B------:R-:W-:Y:S02]  /*4ba0*/  SEL R14, R47, R14, !P3 ;  /* 0x0000000e2f0e7207 */ /* 0x000fe40005800000 */
[----:B------:R-:W-:Y:S02]  /*4bb0*/  SEL R78, R78, RZ, P0 ;  /* 0x000000ff4e4e7207 */ /* 0x000fe40000000000 */
[----:B------:R-:W-:-:S02]  /*4bc0*/  SEL R77, R77, RZ, P1 ;  /* 0x000000ff4d4d7207 */ /* 0x000fc40000800000 */
[----:B------:R-:W-:Y:S02]  /*4bd0*/  SEL R76, R76, RZ, P2 ;  /* 0x000000ff4c4c7207 */ /* 0x000fe40001000000 */
[----:B------:R-:W-:-:S07]  /*4be0*/  SEL R75, R75, RZ, P3 ;  /* 0x000000ff4b4b7207 */ /* 0x000fce0001800000 */
.L_x_2703:
[----:B------:R-:W-:Y:S05]  /*4bf0*/  BSYNC.RECONVERGENT B0 ;  /* 0x0000000000007941 */ /* 0x000fea0003800200 */
.L_x_2702:
[CC--:B------:R-:W-:Y:S02]  /*4c00*/  ISETP.NE.U32.AND P1, PT, R97.reuse, R19.reuse, PT ;  /* 0x000000136100720c */ /* 0x0c0fe40003f25070 */
[----:B------:R-:W-:Y:S02]  /*4c10*/  ISETP.GE.U32.AND P2, PT, R97, R19, PT ;  /* 0x000000136100720c */ /* 0x000fe40003f46070 */
[-C--:B------:R-:W-:Y:S02]  /*4c20*/  ISETP.NE.AND.EX P1, PT, R100, R18.reuse, PT, P1 ;  /* 0x000000126400720c */ /* 0x080fe40003f25310 */
[----:B------:R-:W-:Y:S02]  /*4c30*/  ISETP.GE.U32.AND P6, PT, R98, R3, PT ;  /* 0x000000036200720c */ /* 0x000fe40003fc6070 */
[----:B------:R-:W-:Y:S02]  /*4c40*/  ISETP.GE.AND.EX P2, PT, R100, R18, PT, P2 ;  /* 0x000000126400720c */ /* 0x000fe40003f46320 */
[----:B------:R-:W-:-:S02]  /*4c50*/  ISETP.GE.AND.EX P6, PT, R95, R86, PT, P6 ;  /* 0x000000565f00720c */ /* 0x000fc40003fc6360 */
[----:B-----5:R-:W-:Y:S02]  /*4c60*/  SEL R24, RZ, 0xffffffff, !P2 ;  /* 0xffffffffff187807 */ /* 0x020fe40005000000 */
[CC--:B------:R-:W-:Y:S02]  /*4c70*/  ISETP.NE.U32.AND P4, PT, R93.reuse, R21.reuse, PT ;  /* 0x000000155d00720c */ /* 0x0c0fe40003f85070 */
[----:B------:R-:W-:Y:S02]  /*4c80*/  ISETP.GE.U32.AND P5, PT, R93, R21, PT ;  /* 0x000000155d00720c */ /* 0x000fe40003fa6070 */
[CC--:B------:R-:W-:Y:S02]  /*4c90*/  ISETP.NE.U32.AND P2, PT, R89.reuse, R23.reuse, PT ;  /* 0x000000175900720c */ /* 0x0c0fe40003f45070 */
[----:B------:R-:W-:Y:S02]  /*4ca0*/  @!P1 SEL R24, RZ, 0xffffffff, !P6 ;  /* 0xffffffffff189807 */ /* 0x000fe40007000000 */
[----:B------:R-:W-:-:S02]  /*4cb0*/  ISETP.GE.U32.AND P3, PT, R89, R23, PT ;  /* 0x000000175900720c */ /* 0x000fc40003f66070 */
[----:B------:R-:W-:Y:S02]  /*4cc0*/  ISETP.NE.U32.AND P6, PT, R15, R57, PT ;  /* 0x000000390f00720c */ /* 0x000fe40003fc5070 */
[CC--:B------:R-:W-:Y:S02]  /*4cd0*/  ISETP.NE.AND.EX P4, PT, R96.reuse, R20.reuse, PT, P4 ;  /* 0x000000146000720c */ /* 0x0c0fe40003f85340 */
[----:B------:R-:W-:Y:S02]  /*4ce0*/  ISETP.GE.AND.EX P5, PT, R96, R20, PT, P5 ;  /* 0x000000146000720c */ /* 0x000fe40003fa6350 */
[CC--:B------:R-:W-:Y:S02]  /*4cf0*/  ISETP.NE.AND.EX P2, PT, R92.reuse, R22.reuse, PT, P2 ;  /* 0x000000165c00720c */ /* 0x0c0fe40003f45320 */
[----:B------:R-:W-:Y:S02]  /*4d00*/  ISETP.GE.AND.EX P3, PT, R92, R22, PT, P3 ;  /* 0x000000165c00720c */ /* 0x000fe40003f66330 */
[----:B------:R-:W-:-:S02]  /*4d10*/  ISETP.NE.AND.EX P6, PT, R16, R56, PT, P6 ;  /* 0x000000381000720c */ /* 0x000fc40003fc5360 */
[----:B------:R-:W-:Y:S02]  /*4d20*/  SEL R25, RZ, 0xffffffff, !P5 ;  /* 0xffffffffff197807 */ /* 0x000fe40006800000 */
[----:B------:R-:W-:Y:S02]  /*4d30*/  ISETP.GE.U32.AND P0, PT, R91, R4, PT ;  /* 0x000000045b00720c */ /* 0x000fe40003f06070 */
[----:B------:R-:W-:Y:S02]  /*4d40*/  ISETP.GE.U32.AND P5, PT, R90, R5, PT ;  /* 0x000000055a00720c */ /* 0x000fe40003fa6070 */
[----:B------:R-:W-:Y:S02]  /*4d50*/  ISETP.GE.U32.AND P1, PT, R15, R57, PT ;  /* 0x000000390f00720c */ /* 0x000fe40003f26070 */
[----:B------:R-:W-:Y:S02]  /*4d60*/  SEL R26, RZ, 0xffffffff, !P3 ;  /* 0xffffffffff1a7807 */ /* 0x000fe40005800000 */
[----:B------:R-:W-:-:S02]  /*4d70*/  ISETP.GE.U32.AND P3, PT, R0, R7, PT ;  /* 0x000000070000720c */ /* 0x000fc40003f66070 */
[----:B------:R-:W-:Y:S02]  /*4d80*/  ISETP.GE.AND.EX P0, PT, R94, R85, PT, P0 ;  /* 0x000000555e00720c */ /* 0x000fe40003f06300 */
[----:B------:R-:W-:Y:S02]  /*4d90*/  ISETP.GE.AND.EX P5, PT, R87, R84, PT, P5 ;  /* 0x000000545700720c */ /* 0x000fe40003fa6350 */
[----:B------:R-:W-:Y:S02]  /*4da0*/  ISETP.GE.AND.EX P1, PT, R16, R56, PT, P1 ;  /* 0x000000381000720c */ /* 0x000fe40003f26310 */
[----:B------:R-:W-:Y:S02]  /*4db0*/  ISETP.GE.AND.EX P3, PT, R88, R83, PT, P3 ;  /* 0x000000535800720c */ /* 0x000fe40003f66330 */
[----:B------:R-:W-:Y:S02]  /*4dc0*/  @!P4 SEL R25, RZ, 0xffffffff, !P0 ;  /* 0xffffffffff19c807 */ /* 0x000fe40004000000 */
[----:B------:R-:W-:-:S02]  /*4dd0*/  @!P2 SEL R26, RZ, 0xffffffff, !P5 ;  /* 0xffffffffff1aa807 */ /* 0x000fc40006800000 */
[----:B------:R-:W-:Y:S02]  /*4de0*/  LOP3.LUT R24, R24, 0x1, RZ, 0xc0, !PT ;  /* 0x0000000118187812 */ /* 0x000fe400078ec0ff */
[----:B------:R-:W-:Y:S02]  /*4df0*/  SEL R27, RZ, 0xffffffff, !P1 ;  /* 0xffffffffff1b7807 */ /* 0x000fe40004800000 */
[----:B------:R-:W-:Y:S02]  /*4e00*/  @!P6 SEL R27, RZ, 0xffffffff, !P3 ;  /* 0xffffffffff1be807 */ /* 0x000fe40005800000 */
[----:B------:R-:W-:Y:S02]  /*4e10*/  LOP3.LUT R25, R25, 0x1, RZ, 0xc0, !PT ;  /* 0x0000000119197812 */ /* 0x000fe400078ec0ff */
[----:B------:R-:W-:Y:S02]  /*4e20*/  LOP3.LUT R26, R26, 0x1, RZ, 0xc0, !PT ;  /* 0x000000011a1a7812 */ /* 0x000fe400078ec0ff */
[----:B------:R-:W-:-:S02]  /*4e30*/  ISETP.NE.U32.AND P0, PT, R24, 0x1, PT ;  /* 0x000000011800780c */ /* 0x000fc40003f05070 */
[----:B------:R-:W-:Y:S02]  /*4e40*/  LOP3.LUT R27, R27, 0x1, RZ, 0xc0, !PT ;  /* 0x000000011b1b7812 */ /* 0x000fe400078ec0ff */
[----:B------:R-:W-:Y:S02]  /*4e50*/  ISETP.NE.U32.AND P1, PT, R25, 0x1, PT ;  /* 0x000000011900780c */ /* 0x000fe40003f25070 */
[----:B------:R-:W-:Y:S02]  /*4e60*/  ISETP.NE.U32.AND P2, PT, R26, 0x1, PT ;  /* 0x000000011a00780c */ /* 0x000fe40003f45070 */
[----:B------:R-:W-:Y:S02]  /*4e70*/  SEL R26, R19, R97, !P0 ;  /* 0x00000061131a7207 */ /* 0x000fe40004000000 */
[----:B------:R-:W-:Y:S02]  /*4e80*/  ISETP.NE.U32.AND P3, PT, R27, 0x1, PT ;  /* 0x000000011b00780c */ /* 0x000fe40003f65070 */
[----:B------:R-:W-:-:S02]  /*4e90*/  SEL R24, R21, R93, !P1 ;  /* 0x0000005d15187207 */ /* 0x000fc40004800000 */
[----:B------:R-:W-:Y:S02]  /*4ea0*/  SEL R29, R20, R96, !P1 ;  /* 0x00000060141d7207 */ /* 0x000fe40004800000 */
[----:B------:R-:W-:Y:S02]  /*4eb0*/  SEL R27, R4, R91, !P1 ;  /* 0x0000005b041b7207 */ /* 0x000fe40004800000 */
[----:B------:R-:W-:Y:S02]  /*4ec0*/  SEL R94, R85, R94, !P1 ;  /* 0x0000005e555e7207 */ /* 0x000fe40004800000 */
[----:B------:R-:W-:Y:S02]  /*4ed0*/  SEL R33, R18, R100, !P0 ;  /* 0x0000006412217207 */ /* 0x000fe40004000000 */
[----:B------:R-:W-:Y:S02]  /*4ee0*/  ISETP.NE.U32.AND P1, PT, R26, R59, PT ;  /* 0x0000003b1a00720c */ /* 0x000fe40003f25070 */
[----:B------:R-:W-:-:S02]  /*4ef0*/  SEL R20, R23, R89, !P2 ;  /* 0x0000005917147207 */ /* 0x000fc40005000000 */
[----:B------:R-:W-:Y:S02]  /*4f00*/  SEL R31, R22, R92, !P2 ;  /* 0x0000005c161f7207 */ /* 0x000fe40005000000 */
[----:B------:R-:W-:Y:S02]  /*4f10*/  SEL R90, R5, R90, !P2 ;  /* 0x0000005a055a7207 */ /* 0x000fe40005000000 */
[----:B------:R-:W-:Y:S02]  /*4f20*/  SEL R25, R84, R87, !P2 ;  /* 0x0000005754197207 */ /* 0x000fe40005000000 */
[----:B------:R-:W-:Y:S02]  /*4f30*/  ISETP.GE.U32.AND P2, PT, R26, R59, PT ;  /* 0x0000003b1a00720c */ /* 0x000fe40003f46070 */
[----:B------:R-:W-:Y:S02]  /*4f40*/  ISETP.NE.U32.AND P4, PT, R24, R61, PT ;  /* 0x0000003d1800720c */ /* 0x000fe40003f85070 */
[----:B------:R-:W-:-:S02]  /*4f50*/  ISETP.NE.AND.EX P1, PT, R33, R58, PT, P1 ;  /* 0x0000003a2100720c */ /* 0x000fc40003f25310 */
[----:B------:R-:W-:Y:S02]  /*4f60*/  SEL R19, R3, R98, !P0 ;  /* 0x0000006203137207 */ /* 0x000fe40004000000 */
[----:B------:R-:W-:Y:S02]  /*4f70*/  ISETP.GE.AND.EX P2, PT, R33, R58, PT, P2 ;  /* 0x0000003a2100720c */ /* 0x000fe40003f46320 */
[----:B------:R-:W-:Y:S02]  /*4f80*/  ISETP.NE.AND.EX P4, PT, R29, R60, PT, P4 ;  /* 0x0000003c1d00720c */ /* 0x000fe40003f85340 */
[----:B------:R-:W-:Y:S02]  /*4f90*/  SEL R95, R86, R95, !P0 ;  /* 0x0000005f565f7207 */ /* 0x000fe40004000000 */
[----:B------:R-:W-:Y:S02]  /*4fa0*/  SEL R21, R7, R0, !P3 ;  /* 0x0000000007157207 */ /* 0x000fe40005800000 */
[----:B------:R-:W-:-:S02]  /*4fb0*/  ISETP.GE.U32.AND P6, PT, R19, R6, PT ;  /* 0x000000061300720c */ /* 0x000fc40003fc6070 */
[----:B------:R-:W-:Y:S02]  /*4fc0*/  SEL R0, RZ, 0xffffffff, !P2 ;  /* 0xffffffffff007807 */ /* 0x000fe40005000000 */
[----:B------:R-:W-:Y:S02]  /*4fd0*/  ISETP.GE.U32.AND P5, PT, R24, R61, PT ;  /* 0x0000003d1800720c */ /* 0x000fe40003fa6070 */
[----:B------:R-:W-:Y:S02]  /*4fe0*/  ISETP.NE.U32.AND P2, PT, R20, R63, PT ;  /* 0x0000003f1400720c */ /* 0x000fe40003f45070 */
[----:B------:R-:W-:Y:S02]  /*4ff0*/  ISETP.GE.U32.AND P0, PT, R27, R8, PT ;  /* 0x000000081b00720c */ /* 0x000fe40003f06070 */
[----:B------:R-:W-:Y:S02]  /*5000*/  ISETP.GE.AND.EX P6, PT, R95, R82, PT, P6 ;  /* 0x000000525f00720c */ /* 0x000fe40003fc6360 */
[----:B------:R-:W-:-:S02]  /*5010*/  SEL R28, R57, R15, !P3 ;  /* 0x0000000f391c7207 */ /* 0x000fc40005800000 */
[----:B------:R-:W-:Y:S02]  /*5020*/  ISETP.GE.AND.EX P5, PT, R29, R60, PT, P5 ;  /* 0x0000003c1d00720c */ /* 0x000fe40003fa6350 */
[----:B------:R-:W-:Y:S02]  /*5030*/  ISETP.NE.AND.EX P2, PT, R31, R62, PT, P2 ;  /* 0x0000003e1f00720c */ /* 0x000fe40003f45320 */
[----:B------:R-:W-:Y:S02]  /*5040*/  ISETP.GE.AND.EX P0, PT, R94, R81, PT, P0 ;  /* 0x000000515e00720c */ /* 0x000fe40003f06300 */
[----:B------:R-:W-:Y:S02]  /*5050*/  SEL R23, R56, R16, !P3 ;  /* 0x0000001038177207 */ /* 0x000fe40005800000 */
[----:B------:R-:W-:Y:S02]  /*5060*/  SEL R88, R83, R88, !P3 ;  /* 0x0000005853587207 */ /* 0x000fe40005800000 */
[----:B------:R-:W-:-:S02]  /*5070*/  @!P1 SEL R0, RZ, 0xffffffff, !P6 ;  /* 0xffffffffff009807 */ /* 0x000fc40007000000 */
[----:B------:R-:W-:Y:S02]  /*5080*/  ISETP.GE.U32.AND P3, PT, R20, R63, PT ;  /* 0x0000003f1400720c */ /* 0x000fe40003f66070 */
[CC--:B------:R-:W-:Y:S02]  /*5090*/  ISETP.NE.U32.AND P6, PT, R28.reuse, R65.reuse, PT ;  /* 0x000000411c00720c */ /* 0x0c0fe40003fc5070 */
[----:B------:R-:W-:Y:S02]  /*50a0*/  ISETP.GE.U32.AND P1, PT, R28, R65, PT ;  /* 0x000000411c00720c */ /* 0x000fe40003f26070 */
[----:B------:R-:W-:Y:S02]  /*50b0*/  SEL R3, RZ, 0xffffffff, !P5 ;  /* 0xffffffffff037807 */ /* 0x000fe40006800000 */
[----:B------:R-:W-:Y:S02]  /*50c0*/  ISETP.GE.U32.AND P5, PT, R90, R9, PT ;  /* 0x000000095a00720c */ /* 0x000fe40003fa6070 */
[----:B------:R-:W-:-:S02]  /*50d0*/  @!P4 SEL R3, RZ, 0xffffffff, !P0 ;  /* 0xffffffffff03c807 */ /* 0x000fc40004000000 */
[----:B------:R-:W-:Y:S02]  /*50e0*/  LOP3.LUT R0, R0, 0x1, RZ, 0xc0, !PT ;  /* 0x0000000100007812 */ /* 0x000fe400078ec0ff */
[----:B------:R-:W-:Y:S02]  /*50f0*/  ISETP.GE.AND.EX P3, PT, R31, R62, PT, P3 ;  /* 0x0000003e1f00720c */ /* 0x000fe40003f66330 */
[CC--:B------:R-:W-:Y:S02]  /*5100*/  ISETP.NE.AND.EX P6, PT, R23.reuse, R64.reuse, PT, P6 ;  /* 0x000000401700720c */ /* 0x0c0fe40003fc5360 */
[----:B------:R-:W-:Y:S02]  /*5110*/  ISETP.GE.AND.EX P1, PT, R23, R64, PT, P1 ;  /* 0x000000401700720c */ /* 0x000fe40003f26310 */
[----:B------:R-:W-:Y:S02]  /*5120*/  ISETP.GE.AND.EX P5, PT, R25, R80, PT, P5 ;  /* 0x000000501900720c */ /* 0x000fe40003fa6350 */
[----:B------:R-:W-:-:S02]  /*5130*/  LOP3.LUT R3, R3, 0x1, RZ, 0xc0, !PT ;  /* 0x0000000103037812 */ /* 0x000fc400078ec0ff */
[----:B------:R-:W-:Y:S02]  /*5140*/  ISETP.NE.U32.AND P0, PT, R0, 0x1, PT ;  /* 0x000000010000780c */ /* 0x000fe40003f05070 */
[----:B------:R-:W-:Y:S02]  /*5150*/  SEL R4, RZ, 0xffffffff, !P3 ;  /* 0xffffffffff047807 */ /* 0x000fe40005800000 */
[----:B------:R-:W-:Y:S02]  /*5160*/  ISETP.GE.U32.AND P3, PT, R21, R10, PT ;  /* 0x0000000a1500720c */ /* 0x000fe40003f66070 */
[----:B------:R-:W-:Y:S02]  /*5170*/  SEL R5, RZ, 0xffffffff, !P1 ;  /* 0xffffffffff057807 */ /* 0x000fe40004800000 */
[----:B------:R-:W-:Y:S02]  /*5180*/  @!P2 SEL R4, RZ, 0xffffffff, !P5 ;  /* 0xffffffffff04a807 */ /* 0x000fe40006800000 */
[----:B------:R-:W-:-:S02]  /*5190*/  ISETP.NE.U32.AND P1, PT, R3, 0x1, PT ;  /* 0x000000010300780c */ /* 0x000fc40003f25070 */
[----:B------:R-:W-:Y:S02]  /*51a0*/  SEL R26, R59, R26, !P0 ;  /* 0x0000001a3b1a7207 */ /* 0x000fe40004000000 */
[----:B------:R-:W-:Y:S02]  /*51b0*/  ISETP.GE.AND.EX P3, PT, R88, R79, PT, P3 ;  /* 0x0000004f5800720c */ /* 0x000fe40003f66330 */
[----:B------:R-:W-:Y:S02]  /*51c0*/  LOP3.LUT R4, R4, 0x1, RZ, 0xc0, !PT ;  /* 0x0000000104047812 */ /* 0x000fe400078ec0ff */
[----:B------:R-:W-:Y:S02]  /*51d0*/  SEL R24, R61, R24, !P1 ;  /* 0x000000183d187207 */ /* 0x000fe40004800000 */
[----:B------:R-:W-:Y:S02]  /*51e0*/  SEL R29, R60, R29, !P1 ;  /* 0x0000001d3c1d7207 */ /* 0x000fe40004800000 */
[----:B------:R-:W-:-:S02]  /*51f0*/  SEL R27, R8, R27, !P1 ;  /* 0x0000001b081b7207 */ /* 0x000fc40004800000 */
[----:B------:R-:W-:Y:S02]  /*5200*/  SEL R22, R81, R94, !P1 ;  /* 0x0000005e51167207 */ /* 0x000fe40004800000 */
[----:B------:R-:W-:Y:S02]  /*5210*/  SEL R15, R58, R33, !P0 ;  /* 0x000000213a0f7207 */ /* 0x000fe40004000000 */
[----:B------:R-:W-:Y:S02]  /*5220*/  ISETP.NE.U32.AND P1, PT, R26, R67, PT ;  /* 0x000000431a00720c */ /* 0x000fe40003f25070 */
[----:B------:R-:W-:Y:S02]  /*5230*/  @!P6 SEL R5, RZ, 0xffffffff, !P3 ;  /* 0xffffffffff05e807 */ /* 0x000fe40005800000 */
[----:B------:R-:W-:Y:S02]  /*5240*/  ISETP.NE.U32.AND P2, PT, R4, 0x1, PT ;  /* 0x000000010400780c */ /* 0x000fe40003f45070 */
[----:B------:R-:W-:-:S02]  /*5250*/  ISETP.NE.AND.EX P1, PT, R15, R66, PT, P1 ;  /* 0x000000420f00720c */ /* 0x000fc40003f25310 */
[----:B------:R-:W-:Y:S02]  /*5260*/  SEL R18, R6, R19, !P0 ;  /* 0x0000001306127207 */ /* 0x000fe40004000000 */
[----:B------:R-:W-:Y:S02]  /*5270*/  LOP3.LUT R5, R5, 0x1, RZ, 0xc0, !PT ;  /* 0x0000000105057812 */ /* 0x000fe400078ec0ff */
[----:B------:R-:W-:Y:S02]  /*5280*/  SEL R20, R63, R20, !P2 ;  /* 0x000000143f147207 */ /* 0x000fe40005000000 */
[----:B------:R-:W-:Y:S02]  /*5290*/  SEL R7, R62, R31, !P2 ;  /* 0x0000001f3e077207 */ /* 0x000fe40005000000 */
[----:B------:R-:W-:Y:S02]  /*52a0*/  SEL R16, R9, R90, !P2 ;  /* 0x0000005a09107207 */ /* 0x000fe40005000000 */
[----:B------:R-:W-:-:S02]  /*52b0*/  SEL R25, R80, R25, !P2 ;  /* 0x0000001950197207 */ /* 0x000fc40005000000 */
[----:B------:R-:W-:Y:S02]  /*52c0*/  ISETP.GE.U32.AND P2, PT, R26, R67, PT ;  /* 0x000000431a00720c */ /* 0x000fe40003f46070 */
[----:B------:R-:W-:Y:S02]  /*52d0*/  SEL R19, R82, R95, !P0 ;  /* 0x0000005f52137207 */ /* 0x000fe40004000000 */
[----:B------:R-:W-:Y:S02]  /*52e0*/  ISETP.GE.U32.AND P6, PT, R18, R11, PT ;  /* 0x0000000b1200720c */ /* 0x000fe40003fc6070 */
[----:B------:R-:W-:Y:S02]  /*52f0*/  ISETP.NE.U32.AND P3, PT, R5, 0x1, PT ;  /* 0x000000010500780c */ /* 0x000fe40003f65070 */
[----:B------:R-:W-:Y:S02]  /*5300*/  ISETP.GE.AND.EX P2, PT, R15, R66, PT, P2 ;  /* 0x000000420f00720c */ /* 0x000fe40003f46320 */
[----:B------:R-:W-:-:S02]  /*5310*/  ISETP.GE.AND.EX P6, PT, R19, R78, PT, P6 ;  /* 0x0000004e1300720c */ /* 0x000fc40003fc6360 */
[----:B------:R-:W-:Y:S02]  /*5320*/  SEL R8, R65, R28, !P3 ;  /* 0x0000001c41087207 */ /* 0x000fe40005800000 */
[----:B------:R-:W-:Y:S02]  /*5330*/  ISETP.NE.U32.AND P4, PT, R24, R69, PT ;  /* 0x000000451800720c */ /* 0x000fe40003f85070 */
[----:B------:R-:W-:Y:S02]  /*5340*/  SEL R0, RZ, 0xffffffff, !P2 ;  /* 0xffffffffff007807 */ /* 0x000fe40005000000 */
[----:B------:R-:W-:Y:S02]  /*5350*/  SEL R23, R64, R23, !P3 ;  /* 0x0000001740177207 */ /* 0x000fe40005800000 */
[----:B------:R-:W-:Y:S02]  /*5360*/  SEL R21, R10, R21, !P3 ;  /* 0x000000150a157207 */ /* 0x000fe40005800000 */
[----:B------:R-:W-:-:S02]  /*5370*/  SEL R6, R79, R88, !P3 ;  /* 0x000000584f067207 */ /* 0x000fc40005800000 */
[----:B------:R-:W-:Y:S02]  /*5380*/  ISETP.GE.U32.AND P5, PT, R24, R69, PT ;  /* 0x000000451800720c */ /* 0x000fe40003fa6070 */
[CC--:B------:R-:W-:Y:S02]  /*5390*/  ISETP.NE.U32.AND P2, PT, R20.reuse, R71.reuse, PT ;  /* 0x000000471400720c */ /* 0x0c0fe40003f45070 */
[----:B------:R-:W-:Y:S02]  /*53a0*/  @!P1 SEL R0, RZ, 0xffffffff, !P6 ;  /* 0xffffffffff009807 */ /* 0x000fe40007000000 */
[----:B------:R-:W-:Y:S02]  /*53b0*/  ISETP.GE.U32.AND P3, PT, R20, R71, PT ;  /* 0x000000471400720c */ /* 0x000fe40003f66070 */
[----:B------:R-:W-:Y:S02]  /*53c0*/  ISETP.NE.U32.AND P6, PT, R8, R73, PT ;  /* 0x000000490800720c */ /* 0x000fe40003fc5070 */
[----:B------:R-:W-:-:S02]  /*53d0*/  ISETP.NE.AND.EX P4, PT, R29, R68, PT, P4 ;  /* 0x000000441d00720c */ /* 0x000fc40003f85340 */
[----:B------:R-:W-:Y:S02]  /*53e0*/  ISETP.GE.AND.EX P5, PT, R29, R68, PT, P5 ;  /* 0x000000441d00720c */ /* 0x000fe40003fa6350 */
[CC--:B------:R-:W-:Y:S02]  /*53f0*/  ISETP.NE.AND.EX P2, PT, R7.reuse, R70.reuse, PT, P2 ;  /* 0x000000460700720c */ /* 0x0c0fe40003f45320 */
[----:B------:R-:W-:Y:S02]  /*5400*/  ISETP.GE.AND.EX P3, PT, R7, R70, PT, P3 ;  /* 0x000000460700720c */ /* 0x000fe40003f66330 */
[----:B------:R-:W-:Y:S02]  /*5410*/  ISETP.NE.AND.EX P6, PT, R23, R72, PT, P6 ;  /* 0x000000481700720c */ /* 0x000fe40003fc5360 */
[----:B------:R-:W-:Y:S02]  /*5420*/  ISETP.GE.U32.AND P0, PT, R27, R12, PT ;  /* 0x0000000c1b00720c */ /* 0x000fe40003f06070 */
[----:B------:R-:W-:-:S02]  /*5430*/  SEL R3, RZ, 0xffffffff, !P5 ;  /* 0xffffffffff037807 */ /* 0x000fc40006800000 */
[----:B------:R-:W-:Y:S02]  /*5440*/  ISETP.GE.U32.AND P1, PT, R8, R73, PT ;  /* 0x000000490800720c */ /* 0x000fe40003f26070 */
[----:B------:R-:W-:Y:S02]  /*5450*/  ISETP.GE.U32.AND P5, PT, R16, R13, PT ;  /* 0x0000000d1000720c */ /* 0x000fe40003fa6070 */
[----:B------:R-:W-:Y:S02]  /*5460*/  SEL R4, RZ, 0xffffffff, !P3 ;  /* 0xffffffffff047807 */ /* 0x000fe40005800000 */
[----:B------:R-:W-:Y:S02]  /*5470*/  ISETP.GE.U32.AND P3, PT, R21, R14, PT ;  /* 0x0000000e1500720c */ /* 0x000fe40003f66070 */
[----:B------:R-:W-:Y:S02]  /*5480*/  ISETP.GE.AND.EX P0, PT, R22, R77, PT, P0 ;  /* 0x0000004d1600720c */ /* 0x000fe40003f06300 */
[----:B------:R-:W-:-:S02]  /*5490*/  ISETP.GE.AND.EX P1, PT, R23, R72, PT, P1 ;  /* 0x000000481700720c */ /* 0x000fc40003f26310 */
[----:B------:R-:W-:Y:S02]  /*54a0*/  ISETP.GE.AND.EX P5, PT, R25, R76, PT, P5 ;  /* 0x0000004c1900720c */ /* 0x000fe40003fa6350 */
[----:B------:R-:W-:Y:S02]  /*54b0*/  ISETP.GE.AND.EX P3, PT, R6, R75, PT, P3 ;  /* 0x0000004b0600720c */ /* 0x000fe40003f66330 */
[----:B------:R-:W-:Y:S02]  /*54c0*/  @!P4 SEL R3, RZ, 0xffffffff, !P0 ;  /* 0xffffffffff03c807 */ /* 0x000fe40004000000 */
[----:B------:R-:W-:Y:S02]  /*54d0*/  SEL R5, RZ, 0xffffffff, !P1 ;  /* 0xffffffffff057807 */ /* 0x000fe40004800000 */
[----:B------:R-:W-:Y:S02]  /*54e0*/  @!P2 SEL R4, RZ, 0xffffffff, !P5 ;  /* 0xffffffffff04a807 */ /* 0x000fe40006800000 */
[----:B------:R-:W-:-:S02]  /*54f0*/  @!P6 SEL R5, RZ, 0xffffffff, !P3 ;  /* 0xffffffffff05e807 */ /* 0x000fc40005800000 */
[----:B------:R-:W-:Y:S02]  /*5500*/  LOP3.LUT R3, R3, 0x1, RZ, 0xc0, !PT ;  /* 0x0000000103037812 */ /* 0x000fe400078ec0ff */
[----:B------:R-:W-:Y:S02]  /*5510*/  LOP3.LUT R0, R0, 0x1, RZ, 0xc0, !PT ;  /* 0x0000000100007812 */ /* 0x000fe400078ec0ff */
[----:B------:R-:W-:Y:S02]  /*5520*/  LOP3.LUT R4, R4, 0x1, RZ, 0xc0, !PT ;  /* 0x0000000104047812 */ /* 0x000fe400078ec0ff */
[----:B------:R-:W-:Y:S02]  /*5530*/  LOP3.LUT R5, R5, 0x1, RZ, 0xc0, !PT ;  /* 0x0000000105057812 */ /* 0x000fe400078ec0ff */
[----:B------:R-:W-:Y:S02]  /*5540*/  ISETP.NE.U32.AND P1, PT, R3, 0x1, PT ;  /* 0x000000010300780c */ /* 0x000fe40003f25070 */
[----:B------:R-:W-:-:S02]  /*5550*/  ISETP.NE.U32.AND P0, PT, R0, 0x1, PT ;  /* 0x000000010000780c */ /* 0x000fc40003f05070 */
        /* <DEDUP_REMOVED lines=19> */
.L_x_2696:
[----:B------:R-:W-:-:S13]  /*5690*/  ISETP.NE.AND P0, PT, R32, 0x1, PT ;  /* 0x000000012000780c */ /* 0x000fda0003f05270 */
[----:B------:R-:W-:Y:S05]  /*56a0*/  @P0 BRA `(.L_x_2704) ;  /* 0x0000003000a40947 */ /* 0x000fea0003800000 */
[----:B------:R-:W0:Y:S01]  /*56b0*/  LDC R30, c[0x0][0x3a4] ;  /* 0x0000e900ff1e7b82 */ /* 0x000e220000000800 */
[----:B------:R-:W-:Y:S01]  /*56c0*/  BSSY.RECONVERGENT B0, `(.L_x_2705) ;  /* 0x0000176000007945 */ /* 0x000fe20003800200 */
[----:B------:R-:W-:-:S06]  /*56d0*/  IMAD.MOV.U32 R101, RZ, RZ, R99 ;  /* 0x000000ffff657224 */ /* 0x000fcc00078e0063 */
        /* <DEDUP_REMOVED lines=124> */
.L_x_2707:
[----:B------:R-:W-:-:S05]  /*5ea0*/  IMAD R32, R0, R101, RZ ;  /* 0x0000006500207224 */ /* 0x000fca00078e02ff */
[----:B------:R-:W-:-:S05]  /*5eb0*/  SHF.R.U32.HI R49, RZ, 0x2, R32 ;  /* 0x00000002ff317819 */ /* 0x000fca0000011620 */
[----:B------:R-:W-:-:S06]  /*5ec0*/  IMAD.WIDE.U32 R48, R49, 0x20, R104 ;  /* 0x0000002031307825 */ /* 0x000fcc00078e0068 */
[----:B------:R-:W2:Y:S01]  /*5ed0*/  LDG.E.ENL2.256 R52, R48, desc[UR36][R48.64] ;  /* 0xfe0000243030797e */ /* 0x000ea20008121934 */
[----:B------:R-:W-:-:S04]  /*5ee0*/  IMAD.IADD R103, R101, 0x1, R30 ;  /* 0x0000000165677824 */ /* 0x000fc800078e021e */
[----:B------:R-:W-:-:S05]  /*5ef0*/  IMAD R32, R0, R103, RZ ;  /* 0x0000006700207224 */ /* 0x000fca00078e02ff */
[----:B------:R-:W-:-:S05]  /*5f00*/  SHF.R.U32.HI R57, RZ, 0x2, R32 ;  /* 0x00000002ff397819 */ /* 0x000fca0000011620 */
[----:B------:R-:W-:-:S06]  /*5f10*/  IMAD.WIDE.U32 R56, R57, 0x20, R104 ;  /* 0x0000002039387825 */ /* 0x000fcc00078e0068 */
[----:B------:R-:W3:Y:S01]  /*5f20*/  LDG.E.ENL2.256 R60, R56, desc[UR36][R56.64] ;  /* 0xfe0000243838797e */ /* 0x000ee2000812193c */
[----:B------:R-:W-:-:S04]  /*5f30*/  IMAD.IADD R107, R103, 0x1, R30 ;  /* 0x00000001676b7824 */ /* 0x000fc800078e021e */
[----:B------:R-:W-:-:S05]  /*5f40*/  IMAD R32, R0, R107, RZ ;  /* 0x0000006b00207224 */ /* 0x000fca00078e02ff */
[----:B------:R-:W-:-:S05]  /*5f50*/  SHF.R.U32.HI R33, RZ, 0x2, R32 ;  /* 0x00000002ff217819 */ /* 0x000fca0000011620 */
[----:B------:R-:W-:-:S06]  /*5f60*/  IMAD.WIDE.U32 R32, R33, 0x20, R104 ;  /* 0x0000002021207825 */ /* 0x000fcc00078e0068 */
[----:B------:R-:W4:Y:S01]  /*5f70*/  LDG.E.ENL2.256 R36, R32, desc[UR36][R32.64] ;  /* 0xfe0000242020797e */ /* 0x000f220008121924 */
[----:B------:R-:W-:-:S04]  /*5f80*/  IMAD.IADD R109, R107, 0x1, R30 ;  /* 0x000000016b6d7824 */ /* 0x000fc800078e021e */
[----:B------:R-:W-:-:S05]  /*5f90*/  IMAD R40, R0, R109, RZ ;  /* 0x0000006d00287224 */ /* 0x000fca00078e02ff */
[----:B------:R-:W-:-:S05]  /*5fa0*/  SHF.R.U32.HI R41, RZ, 0x2, R40 ;  /* 0x00000002ff297819 */ /* 0x000fca0000011628 */
[----:B------:R-:W-:-:S06]  /*5fb0*/  IMAD.WIDE.U32 R40, R41, 0x20, R104 ;  /* 0x0000002029287825 */ /* 0x000fcc00078e0068 */
[----:B------:R-:W5:Y:S01]  /*5fc0*/  LDG.E.ENL2.256 R44, R40, desc[UR36][R40.64] ;  /* 0xfe0000242828797e */ /* 0x000f62000812192c */
[----:B------:R-:W-:Y:S02]  /*5fd0*/  ISETP.GE.U32.AND P0, PT, R97, R101, PT ;  /* 0x000000656100720c */ /* 0x000fe40003f06070 */
[-C--:B------:R-:W-:Y:S02]  /*5fe0*/  ISETP.GE.U32.AND P4, PT, R73, R103.reuse, PT ;  /* 0x000000674900720c */ /* 0x080fe40003f86070 */
[----:B------:R-:W-:Y:S02]  /*5ff0*/  ISETP.GE.AND.EX P0, PT, R95, RZ, PT, P0 ;  /* 0x000000ff5f00720c */ /* 0x000fe40003f06300 */
[----:B------:R-:W-:Y:S02]  /*6000*/  ISETP.GE.U32.AND P3, PT, R74, R103, PT ;  /* 0x000000674a00720c */ /* 0x000fe40003f66070 */
[----:B------:R-:W-:Y:S02]  /*6010*/  SEL R102, RZ, 0xffffffff, !P0 ;  /* 0xffffffffff667807 */ /* 0x000fe40004000000 */
[----:B------:R-:W-:-:S02]  /*6020*/  ISETP.GE.AND.EX P4, PT, R87, RZ, PT, P4 ;  /* 0x000000ff5700720c */ /* 0x000fc40003f86340 */
[----:B------:R-:W-:-:S04]  /*6030*/  ISETP.GE.AND.EX P3, PT, R88, RZ, PT, P3 ;  /* 0x000000ff5800720c */ /* 0x000fc80003f66330 */
        /* <DEDUP_REMOVED lines=8> */
[----:B------:R-:W-:-:S02]  /*60c0*/  ISETP.GE.U32.AND P2, PT, R96, R101, PT ;  /* 0x000000656000720c */ /* 0x000fc40003f46070 */
[----:B------:R-:W-:Y:S02]  /*60d0*/  ISETP.NE.U32.AND P5, PT, R93, R50, PT ;  /* 0x000000325d00720c */ /* 0x000fe40003fa5070 */
[----:B------:R-:W-:-:S04]  /*60e0*/  ISETP.GE.AND.EX P2, PT, R94, RZ, PT, P2 ;  /* 0x000000ff5e00720c */ /* 0x000fc80003f46320 */
[----:B------:R-:W-:Y:S02]  /*60f0*/  SEL R111, RZ, 0xffffffff, !P2 ;  /* 0xffffffffff6f7807 */ /* 0x000fe40005000000 */
[----:B------:R-:W-:Y:S02]  /*6100*/  @P1 SEL R102, RZ, 0xffffffff, !P0 ;  /* 0xffffffffff661807 */ /* 0x000fe40004000000 */
[-C--:B------:R-:W-:Y:S02]  /*6110*/  ISETP.GE.U32.AND P0, PT, R75, R101.reuse, PT ;  /* 0x000000654b00720c */ /* 0x080fe40003f06070 */
[----:B------:R-:W-:Y:S02]  /*6120*/  ISETP.GE.U32.AND P1, PT, R76, R101, PT ;  /* 0x000000654c00720c */ /* 0x000fe40003f26070 */
[----:B------:R-:W-:Y:S02]  /*6130*/  ISETP.GE.AND.EX P0, PT, R89, RZ, PT, P0 ;  /* 0x000000ff5900720c */ /* 0x000fe40003f06300 */
[----:B------:R-:W-:-:S02]  /*6140*/  ISETP.GE.AND.EX P1, PT, R90, RZ, PT, P1 ;  /* 0x000000ff5a00720c */ /* 0x000fc40003f26310 */
[----:B------:R-:W-:Y:S02]  /*6150*/  ISETP.NE.AND.EX P2, PT, R98, R51, PT, P5 ;  /* 0x000000336200720c */ /* 0x000fe40003f45350 */
[----:B------:R-:W-:Y:S02]  /*6160*/  SEL R112, RZ, 0xffffffff, !P0 ;  /* 0xffffffffff707807 */ /* 0x000fe40004000000 */
[----:B------:R-:W-:Y:S02]  /*6170*/  SEL R116, RZ, 0xffffffff, !P1 ;  /* 0xffffffffff747807 */ /* 0x000fe40004800000 */
[----:B------:R-:W-:Y:S02]  /*6180*/  ISETP.NE.U32.AND P0, PT, R91, R52, PT ;  /* 0x000000345b00720c */ /* 0x000fe40003f05070 */
[----:B------:R-:W-:Y:S02]  /*6190*/  ISETP.GE.U32.AND P5, PT, R93, R50, PT ;  /* 0x000000325d00720c */ /* 0x000fe40003fa6070 */
[----:B------:R-:W-:-:S02]  /*61a0*/  ISETP.NE.U32.AND P1, PT, R3, R54, PT ;  /* 0x000000360300720c */ /* 0x000fc40003f25070 */
[----:B------:R-:W-:Y:S02]  /*61b0*/  LOP3.LUT R102, R102, 0x1, RZ, 0xc0, !PT ;  /* 0x0000000166667812 */ /* 0x000fe400078ec0ff */
[----:B------:R-:W-:Y:S02]  /*61c0*/  ISETP.NE.AND.EX P0, PT, R92, R53, PT, P0 ;  /* 0x000000355c00720c */ /* 0x000fe40003f05300 */
[----:B------:R-:W-:Y:S02]  /*61d0*/  ISETP.GE.AND.EX P5, PT, R98, R51, PT, P5 ;  /* 0x000000336200720c */ /* 0x000fe40003fa6350 */
[----:B------:R-:W-:Y:S02]  /*61e0*/  ISETP.NE.AND.EX P1, PT, R4, R55, PT, P1 ;  /* 0x000000370400720c */ /* 0x000fe40003f25310 */
[----:B------:R-:W-:Y:S02]  /*61f0*/  ISETP.NE.U32.AND P6, PT, R102, 0x1, PT ;  /* 0x000000016600780c */ /* 0x000fe40003fc5070 */
[----:B------:R-:W-:-:S02]  /*6200*/  SEL R102, RZ, 0xffffffff, !P4 ;  /* 0xffffffffff667807 */ /* 0x000fc40006000000 */
[----:B------:R-:W-:Y:S02]  /*6210*/  @P2 SEL R111, RZ, 0xffffffff, !P5 ;  /* 0xffffffffff6f2807 */ /* 0x000fe40006800000 */
[----:B------:R-:W-:Y:S02]  /*6220*/  ISETP.GE.U32.AND P4, PT, R91, R52, PT ;  /* 0x000000345b00720c */ /* 0x000fe40003f86070 */
[----:B---3--:R-:W-:Y:S02]  /*6230*/  ISETP.NE.U32.AND P2, PT, R5, R56, PT ;  /* 0x000000380500720c */ /* 0x008fe40003f45070 */
[----:B------:R-:W-:Y:S02]  /*6240*/  ISETP.GE.U32.AND P5, PT, R3, R54, PT ;  /* 0x000000360300720c */ /* 0x000fe40003fa6070 */
[----:B------:R-:W-:Y:S02]  /*6250*/  ISETP.GE.AND.EX P4, PT, R92, R53, PT, P4 ;  /* 0x000000355c00720c */ /* 0x000fe40003f86340 */
[----:B------:R-:W-:-:S02]  /*6260*/  ISETP.NE.AND.EX P2, PT, R6, R57, PT, P2 ;  /* 0x000000390600720c */ /* 0x000fc40003f45320 */
[----:B------:R-:W-:Y:S02]  /*6270*/  ISETP.GE.AND.EX P5, PT, R4, R55, PT, P5 ;  /* 0x000000370400720c */ /* 0x000fe40003fa6350 */
[----:B------:R-:W-:Y:S02]  /*6280*/  @P0 SEL R112, RZ, 0xffffffff, !P4 ;  /* 0xffffffffff700807 */ /* 0x000fe40006000000 */
[----:B------:R-:W-:Y:S02]  /*6290*/  @P1 SEL R116, RZ, 0xffffffff, !P5 ;  /* 0xffffffffff741807 */ /* 0x000fe40006800000 */
[----:B------:R-:W-:Y:S02]  /*62a0*/  ISETP.NE.U32.AND P0, PT, R7, R58, PT ;  /* 0x0000003a0700720c */ /* 0x000fe40003f05070 */
[----:B------:R-:W-:Y:S02]  /*62b0*/  ISETP.GE.U32.AND P4, PT, R5, R56, PT ;  /* 0x000000380500720c */ /* 0x000fe40003f86070 */
[----:B------:R-:W-:-:S02]  /*62c0*/  ISETP.NE.U32.AND P5, PT, R9, R60, PT ;  /* 0x0000003c0900720c */ /* 0x000fc40003fa5070 */
[----:B------:R-:W-:Y:S02]  /*62d0*/  ISETP.NE.AND.EX P0, PT, R8, R59, PT, P0 ;  /* 0x0000003b0800720c */ /* 0x000fe40003f05300 */
[----:B------:R-:W-:Y:S02]  /*62e0*/  ISETP.GE.AND.EX P4, PT, R6, R57, PT, P4 ;  /* 0x000000390600720c */ /* 0x000fe40003f86340 */
[----:B------:R-:W-:Y:S02]  /*62f0*/  ISETP.NE.AND.EX P3, PT, R10, R61, PT, P5 ;  /* 0x0000003d0a00720c */ /* 0x000fe40003f65350 */
[----:B------:R-:W-:Y:S02]  /*6300*/  @P2 SEL R110, RZ, 0xffffffff, !P4 ;  /* 0xffffffffff6e2807 */ /* 0x000fe40006000000 */
[----:B------:R-:W-:Y:S02]  /*6310*/  ISETP.GE.U32.AND P5, PT, R7, R58, PT ;  /* 0x0000003a0700720c */ /* 0x000fe40003fa6070 */
[----:B------:R-:W-:-:S02]  /*6320*/  ISETP.GE.U32.AND P4, PT, R9, R60, PT ;  /* 0x0000003c0900720c */ /* 0x000fc40003f86070 */
[----:B------:R-:W-:Y:S02]  /*6330*/  ISETP.NE.U32.AND P2, PT, R11, R62, PT ;  /* 0x0000003e0b00720c */ /* 0x000fe40003f45070 */
[----:B------:R-:W-:Y:S02]  /*6340*/  ISETP.GE.AND.EX P5, PT, R8, R59, PT, P5 ;  /* 0x0000003b0800720c */ /* 0x000fe40003fa6350 */
[----:B------:R-:W-:Y:S02]  /*6350*/  ISETP.GE.AND.EX P4, PT, R10, R61, PT, P4 ;  /* 0x0000003d0a00720c */ /* 0x000fe40003f86340 */
[----:B------:R-:W-:Y:S02]  /*6360*/  ISETP.NE.AND.EX P2, PT, R12, R63, PT, P2 ;  /* 0x0000003f0c00720c */ /* 0x000fe40003f45320 */
[----:B------:R-:W-:Y:S02]  /*6370*/  ISETP.GE.U32.AND P1, PT, R71, R103, PT ;  /* 0x000000674700720c */ /* 0x000fe40003f26070 */
[----:B------:R-:W-:-:S02]  /*6380*/  @P0 SEL R102, RZ, 0xffffffff, !P5 ;  /* 0xffffffffff660807 */ /* 0x000fc40006800000 */
[----:B------:R-:W-:Y:S02]  /*6390*/  @P3 SEL R108, RZ, 0xffffffff, !P4 ;  /* 0xffffffffff6c3807 */ /* 0x000fe40006000000 */
[----:B----4-:R-:W-:Y:S02]  /*63a0*/  ISETP.NE.U32.AND P0, PT, R13, R32, PT ;  /* 0x000000200d00720c */ /* 0x010fe40003f05070 */
[----:B------:R-:W-:Y:S02]  /*63b0*/  ISETP.GE.U32.AND P4, PT, R11, R62, PT ;  /* 0x0000003e0b00720c */ /* 0x000fe40003f86070 */
[----:B------:R-:W-:Y:S02]  /*63c0*/  LOP3.LUT R111, R111, 0x1, RZ, 0xc0, !PT ;  /* 0x000000016f6f7812 */ /* 0x000fe400078ec0ff */
[----:B------:R-:W-:Y:S02]  /*63d0*/  ISETP.GE.AND.EX P1, PT, R85, RZ, PT, P1 ;  /* 0x000000ff5500720c */ /* 0x000fe40003f26310 */
[----:B------:R-:W-:-:S02]  /*63e0*/  ISETP.NE.AND.EX P0, PT, R14, R33, PT, P0 ;  /* 0x000000210e00720c */ /* 0x000fc40003f05300 */
[----:B------:R-:W-:Y:S02]  /*63f0*/  ISETP.GE.AND.EX P4, PT, R12, R63, PT, P4 ;  /* 0x0000003f0c00720c */ /* 0x000fe40003f86340 */
[----:B------:R-:W-:Y:S02]  /*6400*/  ISETP.GE.U32.AND P3, PT, R70, R107, PT ;  /* 0x0000006b4600720c */ /* 0x000fe40003f66070 */
[----:B------:R-:W-:Y:S02]  /*6410*/  ISETP.NE.U32.AND P5, PT, R111, 0x1, PT ;  /* 0x000000016f00780c */ /* 0x000fe40003fa5070 */
[----:B------:R-:W-:Y:S02]  /*6420*/  SEL R111, RZ, 0xffffffff, !P1 ;  /* 0xffffffffff6f7807 */ /* 0x000fe40004800000 */
[----:B------:R-:W-:Y:S02]  /*6430*/  LOP3.LUT R112, R112, 0x1, RZ, 0xc0, !PT ;  /* 0x0000000170707812 */ /* 0x000fe400078ec0ff */
[----:B------:R-:W-:-:S02]  /*6440*/  @P2 SEL R111, RZ, 0xffffffff, !P4 ;  /* 0xffffffffff6f2807 */ /* 0x000fc40006000000 */
[----:B------:R-:W-:Y:S02]  /*6450*/  ISETP.GE.AND.EX P3, PT, R84, RZ, PT, P3 ;  /* 0x000000ff5400720c */ /* 0x000fe40003f66330 */
[----:B------:R-:W-:Y:S02]  /*6460*/  ISETP.GE.U32.AND P1, PT, R13, R32, PT ;  /* 0x000000200d00720c */ /* 0x000fe40003f26070 */
[----:B------:R-:W-:Y:S02]  /*6470*/  ISETP.NE.U32.AND P2, PT, R15, R34, PT ;  /* 0x000000220f00720c */ /* 0x000fe40003f45070 */
[----:B------:R-:W-:Y:S02]  /*6480*/  ISETP.NE.U32.AND P4, PT, R112, 0x1, PT ;  /* 0x000000017000780c */ /* 0x000fe40003f85070 */
[----:B------:R-:W-:Y:S02]  /*6490*/  SEL R112, RZ, 0xffffffff, !P3 ;  /* 0xffffffffff707807 */ /* 0x000fe40005800000 */
[----:B------:R-:W-:-:S02]  /*64a0*/  ISETP.GE.AND.EX P1, PT, R14, R33, PT, P1 ;  /* 0x000000210e00720c */ /* 0x000fc40003f26310 */
[----:B------:R-:W-:Y:S02]  /*64b0*/  ISETP.NE.AND.EX P2, PT, R16, R35, PT, P2 ;  /* 0x000000231000720c */ /* 0x000fe40003f45320 */
[----:B------:R-:W-:Y:S02]  /*64c0*/  ISETP.GE.U32.AND P3, PT, R69, R107, PT ;  /* 0x0000006b4500720c */ /* 0x000fe40003f66070 */
[----:B------:R-:W-:Y:S02]  /*64d0*/  @P0 SEL R112, RZ, 0xffffffff, !P1 ;  /* 0xffffffffff700807 */ /* 0x000fe40004800000 */
[----:B------:R-:W-:Y:S02]  /*64e0*/  ISETP.GE.U32.AND P0, PT, R15, R34, PT ;  /* 0x000000220f00720c */ /* 0x000fe40003f06070 */
[----:B------:R-:W-:Y:S02]  /*64f0*/  ISETP.GE.AND.EX P3, PT, R83, RZ, PT, P3 ;  /* 0x000000ff5300720c */ /* 0x000fe40003f66330 */
[----:B------:R-:W-:-:S02]  /*6500*/  ISETP.NE.U32.AND P1, PT, R19, R36, PT ;  /* 0x000000241300720c */ /* 0x000fc40003f25070 */
[----:B------:R-:W-:Y:S02]  /*6510*/  ISETP.GE.AND.EX P0, PT, R16, R35, PT, P0 ;  /* 0x000000231000720c */ /* 0x000fe40003f06300 */
[----:B------:R-:W-:Y:S02]  /*6520*/  SEL R113, RZ, 0xffffffff, !P3 ;  /* 0xffffffffff717807 */ /* 0x000fe40005800000 */
[----:B------:R-:W-:Y:S02]  /*6530*/  ISETP.NE.AND.EX P1, PT, R18, R37, PT, P1 ;  /* 0x000000251200720c */ /* 0x000fe40003f25310 */
[----:B------:R-:W-:Y:S02]  /*6540*/  ISETP.GE.U32.AND P3, PT, R68, R107, PT ;  /* 0x0000006b4400720c */ /* 0x000fe40003f66070 */
[----:B------:R-:W-:Y:S02]  /*6550*/  @P2 SEL R113, RZ, 0xffffffff, !P0 ;  /* 0xffffffffff712807 */ /* 0x000fe40004000000 */
[----:B------:R-:W-:-:S02]  /*6560*/  ISETP.GE.U32.AND P0, PT, R19, R36, PT ;  /* 0x000000241300720c */ /* 0x000fc40003f06070 */
[----:B------:R-:W-:Y:S02]  /*6570*/  ISETP.GE.AND.EX P3, PT, R82, RZ, PT, P3 ;  /* 0x000000ff5200720c */ /* 0x000fe40003f66330 */
[----:B------:R-:W-:Y:S02]  /*6580*/  ISETP.GE.AND.EX P0, PT, R18, R37, PT, P0 ;  /* 0x000000251200720c */ /* 0x000fe40003f06300 */
[----:B------:R-:W-:Y:S02]  /*6590*/  SEL R120, RZ, 0xffffffff, !P3 ;  /* 0xffffffffff787807 */ /* 0x000fe40005800000 */
[----:B------:R-:W-:Y:S02]  /*65a0*/  ISETP.NE.U32.AND P3, PT, R21, R38, PT ;  /* 0x000000261500720c */ /* 0x000fe40003f65070 */
[----:B------:R-:W-:Y:S02]  /*65b0*/  @P1 SEL R120, RZ, 0xffffffff, !P0 ;  /* 0xffffffffff781807 */ /* 0x000fe40004000000 */
[----:B------:R-:W-:-:S02]  /*65c0*/  ISETP.GE.U32.AND P0, PT, R67, R107, PT ;  /* 0x0000006b4300720c */ /* 0x000fc40003f06070 */
[CC--:B------:R-:W-:Y:S02]  /*65d0*/  ISETP.NE.AND.EX P3, PT, R20.reuse, R39.reuse, PT, P3 ;  /* 0x000000271400720c */ /* 0x0c0fe40003f65330 */
[----:B------:R-:W-:Y:S02]  /*65e0*/  ISETP.GE.AND.EX P0, PT, R81, RZ, PT, P0 ;  /* 0x000000ff5100720c */ /* 0x000fe40003f06300 */
[----:B------:R-:W-:Y:S02]  /*65f0*/  ISETP.GE.U32.AND P1, PT, R21, R38, PT ;  /* 0x000000261500720c */ /* 0x000fe40003f26070 */
[----:B------:R-:W-:Y:S02]  /*6600*/  SEL R119, RZ, 0xffffffff, !P0 ;  /* 0xffffffffff777807 */ /* 0x000fe40004000000 */
[----:B------:R-:W-:Y:S02]  /*6610*/  ISETP.GE.AND.EX P1, PT, R20, R39, PT, P1 ;  /* 0x000000271400720c */ /* 0x000fe40003f26310 */
[----:B-----5:R-:W-:-:S02]  /*6620*/  ISETP.NE.U32.AND P0, PT, R23, R40, PT ;  /* 0x000000281700720c */ /* 0x020fc40003f05070 */
[----:B------:R-:W-:Y:S02]  /*6630*/  LOP3.LUT R116, R116, 0x1, RZ, 0xc0, !PT ;  /* 0x0000000174747812 */ /* 0x000fe400078ec0ff */
[----:B------:R-:W-:Y:S02]  /*6640*/  @P3 SEL R119, RZ, 0xffffffff, !P1 ;  /* 0xffffffffff773807 */ /* 0x000fe40004800000 */
[----:B------:R-:W-:Y:S02]  /*6650*/  ISETP.NE.AND.EX P0, PT, R22, R41, PT, P0 ;  /* 0x000000291600720c */ /* 0x000fe40003f05300 */
[----:B------:R-:W-:Y:S02]  /*6660*/  ISETP.GE.U32.AND P1, PT, R66, R109, PT ;  /* 0x0000006d4200720c */ /* 0x000fe40003f26070 */
[----:B------:R-:W-:Y:S02]  /*6670*/  ISETP.GE.U32.AND P3, PT, R23, R40, PT ;  /* 0x000000281700720c */ /* 0x000fe40003f66070 */
[----:B------:R-:W-:-:S02]  /*6680*/  ISETP.GE.AND.EX P1, PT, R80, RZ, PT, P1 ;  /* 0x000000ff5000720c */ /* 0x000fc40003f26310 */
[----:B------:R-:W-:Y:S02]  /*6690*/  ISETP.NE.U32.AND P2, PT, R116, 0x1, PT ;  /* 0x000000017400780c */ /* 0x000fe40003f45070 */
[----:B------:R-:W-:Y:S02]  /*66a0*/  ISETP.GE.AND.EX P3, PT, R22, R41, PT, P3 ;  /* 0x000000291600720c */ /* 0x000fe40003f66330 */
[----:B------:R-:W-:Y:S02]  /*66b0*/  SEL R116, RZ, 0xffffffff, !P1 ;  /* 0xffffffffff747807 */ /* 0x000fe40004800000 */
[----:B------:R-:W-:Y:S02]  /*66c0*/  ISETP.NE.U32.AND P1, PT, R25, R42, PT ;  /* 0x0000002a1900720c */ /* 0x000fe40003f25070 */
[----:B------:R-:W-:Y:S02]  /*66d0*/  @P0 SEL R116, RZ, 0xffffffff, !P3 ;  /* 0xffffffffff740807 */ /* 0x000fe40005800000 */
[----:B------:R-:W-:-:S02]  /*66e0*/  ISETP.NE.AND.EX P0, PT, R24, R43, PT, P1 ;  /* 0x0000002b1800720c */ /* 0x000fc40003f05310 */
[----:B------:R-:W-:Y:S02]  /*66f0*/  ISETP.GE.U32.AND P3, PT, R65, R109, PT ;  /* 0x0000006d4100720c */ /* 0x000fe40003f66070 */
[----:B------:R-:W-:Y:S02]  /*6700*/  ISETP.GE.U32.AND P1, PT, R25, R42, PT ;  /* 0x0000002a1900720c */ /* 0x000fe40003f26070 */
[----:B------:R-:W-:Y:S02]  /*6710*/  ISETP.GE.AND.EX P3, PT, R79, RZ, PT, P3 ;  /* 0x000000ff4f00720c */ /* 0x000fe40003f66330 */
[----:B------:R-:W-:Y:S02]  /*6720*/  ISETP.GE.AND.EX P1, PT, R24, R43, PT, P1 ;  /* 0x0000002b1800720c */ /* 0x000fe40003f26310 */
[----:B------:R-:W-:Y:S02]  /*6730*/  SEL R118, RZ, 0xffffffff, !P3 ;  /* 0xffffffffff767807 */ /* 0x000fe40005800000 */
[----:B------:R-:W-:-:S02]  /*6740*/  ISETP.NE.U32.AND P3, PT, R27, R44, PT ;  /* 0x0000002c1b00720c */ /* 0x000fc40003f65070 */
[----:B------:R-:W-:Y:S02]  /*6750*/  @P0 SEL R118, RZ, 0xffffffff, !P1 ;  /* 0xffffffffff760807 */ /* 0x000fe40004800000 */
[----:B------:R-:W-:Y:S02]  /*6760*/  ISETP.GE.U32.AND P0, PT, R64, R109, PT ;  /* 0x0000006d4000720c */ /* 0x000fe40003f06070 */
[----:B------:R-:W-:Y:S02]  /*6770*/  ISETP.NE.AND.EX P3, PT, R26, R45, PT, P3 ;  /* 0x0000002d1a00720c */ /* 0x000fe40003f65330 */
[----:B------:R-:W-:Y:S02]  /*6780*/  ISETP.GE.AND.EX P0, PT, R78, RZ, PT, P0 ;  /* 0x000000ff4e00720c */ /* 0x000fe40003f06300 */
[----:B------:R-:W-:Y:S02]  /*6790*/  ISETP.GE.U32.AND P1, PT, R27, R44, PT ;  /* 0x0000002c1b00720c */ /* 0x000fe40003f26070 */
[----:B------:R-:W-:-:S02]  /*67a0*/  SEL R117, RZ, 0xffffffff, !P0 ;  /* 0xffffffffff757807 */ /* 0x000fc40004000000 */
[-C--:B------:R-:W-:Y:S02]  /*67b0*/  ISETP.NE.U32.AND P0, PT, R29, R46.reuse, PT ;  /* 0x0000002e1d00720c */ /* 0x080fe40003f05070 */
[----:B------:R-:W-:Y:S02]  /*67c0*/  ISETP.GE.AND.EX P1, PT, R26, R45, PT, P1 ;  /* 0x0000002d1a00720c */ /* 0x000fe40003f26310 */
[----:B------:R-:W-:Y:S02]  /*67d0*/  ISETP.NE.AND.EX P0, PT, R28, R47, PT, P0 ;  /* 0x0000002f1c00720c */ /* 0x000fe40003f05300 */
[----:B------:R-:W-:Y:S02]  /*67e0*/  @P3 SEL R117, RZ, 0xffffffff, !P1 ;  /* 0xffffffffff753807 */ /* 0x000fe40004800000 */
[----:B------:R-:W-:Y:S02]  /*67f0*/  ISETP.GE.U32.AND P3, PT, R31, R109, PT ;  /* 0x0000006d1f00720c */ /* 0x000fe40003f66070 */
[----:B------:R-:W-:-:S02]  /*6800*/  ISETP.GE.U32.AND P1, PT, R29, R46, PT ;  /* 0x0000002e1d00720c */ /* 0x000fc40003f26070 */
[----:B------:R-:W-:Y:S02]  /*6810*/  ISETP.GE.AND.EX P3, PT, R77, RZ, PT, P3 ;  /* 0x000000ff4d00720c */ /* 0x000fe40003f66330 */
[C---:B------:R-:W-:Y:S02]  /*6820*/  SEL R97, R101.reuse, R97, !P6 ;  /* 0x0000006165617207 */ /* 0x040fe40007000000 */
[C---:B------:R-:W-:Y:S02]  /*6830*/  SEL R96, R101.reuse, R96, !P5 ;  /* 0x0000006065607207 */ /* 0x040fe40006800000 */
[C---:B------:R-:W-:Y:S02]  /*6840*/  SEL R75, R101.reuse, R75, !P4 ;  /* 0x0000004b654b7207 */ /* 0x040fe40006000000 */
[----:B------:R-:W-:Y:S02]  /*6850*/  SEL R76, R101, R76, !P2 ;  /* 0x0000004c654c7207 */ /* 0x000fe40005000000 */
[----:B------:R-:W-:-:S02]  /*6860*/  ISETP.GE.AND.EX P1, PT, R28, R47, PT, P1 ;  /* 0x0000002f1c00720c */ /* 0x000fc40003f26310 */
[----:B------:R-:W-:Y:S02]  /*6870*/  LOP3.LUT R101, R110, 0x1, RZ, 0xc0, !PT ;  /* 0x000000016e657812 */ /* 0x000fe400078ec0ff */
[----:B------:R-:W-:Y:S02]  /*6880*/  LOP3.LUT R102, R102, 0x1, RZ, 0xc0, !PT ;  /* 0x0000000166667812 */ /* 0x000fe400078ec0ff */
[----:B------:R-:W-:Y:S02]  /*6890*/  LOP3.LUT R108, R108, 0x1, RZ, 0xc0, !PT ;  /* 0x000000016c6c7812 */ /* 0x000fe400078ec0ff */
[----:B------:R-:W-:Y:S02]  /*68a0*/  LOP3.LUT R111, R111, 0x1, RZ, 0xc0, !PT ;  /* 0x000000016f6f7812 */ /* 0x000fe400078ec0ff */
[----:B------:R-:W-:Y:S02]  /*68b0*/  SEL R110, RZ, 0xffffffff, !P3 ;  /* 0xffffffffff6e7807 */ /* 0x000fe40005800000 */
[----:B------:R-:W-:-:S02]  /*68c0*/  @P0 SEL R110, RZ, 0xffffffff, !P1 ;  /* 0xffffffffff6e0807 */ /* 0x000fc40004800000 */
[----:B------:R-:W-:Y:S02]  /*68d0*/  SEL R99, R48, R99, !P6 ;  /* 0x0000006330637207 */ /* 0x000fe40007000000 */
[----:B------:R-:W-:Y:S02]  /*68e0*/  SEL R100, R49, R100, !P6 ;  /* 0x0000006431647207 */ /* 0x000fe40007000000 */
[----:B------:R-:W-:Y:S02]  /*68f0*/  SEL R95, R95, RZ, P6 ;  /* 0x000000ff5f5f7207 */ /* 0x000fe40003000000 */
[----:B------:R-:W-:Y:S01]  /*6900*/  ISETP.NE.U32.AND P3, PT, R101, 0x1, PT ;  /* 0x000000016500780c */ /* 0x000fe20003f65070 */
[----:B------:R-:W-:Y:S01]  /*6910*/  IMAD.IADD R101, R109, 0x1, R30 ;  /* 0x000000016d657824 */ /* 0x000fe200078e021e */
[----:B------:R-:W-:Y:S02]  /*6920*/  ISETP.NE.U32.AND P0, PT, R102, 0x1, PT ;  /* 0x000000016600780c */ /* 0x000fe40003f05070 */
[----:B------:R-:W-:-:S02]  /*6930*/  ISETP.NE.U32.AND P1, PT, R108, 0x1, PT ;  /* 0x000000016c00780c */ /* 0x000fc40003f25070 */
[----:B------:R-:W-:Y:S02]  /*6940*/  ISETP.NE.U32.AND P6, PT, R111, 0x1, PT ;  /* 0x000000016f00780c */ /* 0x000fe40003fc5070 */
[C---:B------:R-:W-:Y:S02]  /*6950*/  SEL R74, R103.reuse, R74, !P3 ;  /* 0x0000004a674a7207 */ /* 0x040fe40005800000 */
[C---:B------:R-:W-:Y:S02]  /*6960*/  SEL R73, R103.reuse, R73, !P0 ;  /* 0x0000004967497207 */ /* 0x040fe40004000000 */
[C---:B------:R-:W-:Y:S02]  /*6970*/  SEL R72, R103.reuse, R72, !P1 ;  /* 0x0000004867487207 */ /* 0x040fe40004800000 */
[----:B------:R-:W-:Y:S01]  /*6980*/  SEL R71, R103, R71, !P6 ;  /* 0x0000004767477207 */ /* 0x000fe20007000000 */
[----:B------:R-:W-:Y:S01]  /*6990*/  IMAD R103, R30, 0x3, R101 ;  /* 0x000000031e677824 */ /* 0x000fe200078e0265 */
[----:B------:R-:W-:-:S02]  /*69a0*/  SEL R91, R52, R91, !P4 ;  /* 0x0000005b345b7207 */ /* 0x000fc40006000000 */
[----:B------:R-:W-:Y:S02]  /*69b0*/  SEL R92, R53, R92, !P4 ;  /* 0x0000005c355c7207 */ /* 0x000fe40006000000 */
[----:B------:R-:W-:Y:S02]  /*69c0*/  SEL R89, R89, RZ, P4 ;  /* 0x000000ff59597207 */ /* 0x000fe40002000000 */
[----:B------:R-:W-:Y:S02]  /*69d0*/  ISETP.GE.U32.AND P4, PT, R103, R106, PT ;  /* 0x0000006a6700720c */ /* 0x000fe40003f86070 */
[----:B------:R-:W-:Y:S02]  /*69e0*/  LOP3.LUT R112, R112, 0x1, RZ, 0xc0, !PT ;  /* 0x0000000170707812 */ /* 0x000fe400078ec0ff */
[----:B------:R-:W-:Y:S02]  /*69f0*/  LOP3.LUT R113, R113, 0x1, RZ, 0xc0, !PT ;  /* 0x0000000171717812 */ /* 0x000fe400078ec0ff */
[----:B------:R-:W-:-:S02]  /*6a00*/  SEL R93, R50, R93, !P5 ;  /* 0x0000005d325d7207 */ /* 0x000fc40006800000 */
[----:B------:R-:W-:Y:S02]  /*6a10*/  SEL R98, R51, R98, !P5 ;  /* 0x0000006233627207 */ /* 0x000fe40006800000 */
[----:B------:R-:W-:Y:S02]  /*6a20*/  SEL R94, R94, RZ, P5 ;  /* 0x000000ff5e5e7207 */ /* 0x000fe40002800000 */
[----:B------:R-:W-:Y:S02]  /*6a30*/  SEL R3, R54, R3, !P2 ;  /* 0x0000000336037207 */ /* 0x000fe40005000000 */
[----:B------:R-:W-:Y:S02]  /*6a40*/  SEL R4, R55, R4, !P2 ;  /* 0x0000000437047207 */ /* 0x000fe40005000000 */
[----:B------:R-:W-:Y:S02]  /*6a50*/  SEL R90, R90, RZ, P2 ;  /* 0x000000ff5a5a7207 */ /* 0x000fe40001000000 */
[----:B------:R-:W-:-:S02]  /*6a60*/  ISETP.NE.U32.AND P5, PT, R112, 0x1, PT ;  /* 0x000000017000780c */ /* 0x000fc40003fa5070 */
[----:B------:R-:W-:Y:S02]  /*6a70*/  ISETP.NE.U32.AND P2, PT, R113, 0x1, PT ;  /* 0x000000017100780c */ /* 0x000fe40003f45070 */
[----:B------:R-:W-:Y:S02]  /*6a80*/  LOP3.LUT R120, R120, 0x1, RZ, 0xc0, !PT ;  /* 0x0000000178787812 */ /* 0x000fe400078ec0ff */
[----:B------:R-:W-:Y:S02]  /*6a90*/  LOP3.LUT R119, R119, 0x1, RZ, 0xc0, !PT ;  /* 0x0000000177777812 */ /* 0x000fe400078ec0ff */
[----:B------:R-:W-:Y:S02]  /*6aa0*/  LOP3.LUT R116, R116, 0x1, RZ, 0xc0, !PT ;  /* 0x0000000174747812 */ /* 0x000fe400078ec0ff */
[----:B------:R-:W-:Y:S02]  /*6ab0*/  LOP3.LUT R118, R118, 0x1, RZ, 0xc0, !PT ;  /* 0x0000000176767812 */ /* 0x000fe400078ec0ff */
[----:B------:R-:W-:-:S02]  /*6ac0*/  LOP3.LUT R117, R117, 0x1, RZ, 0xc0, !PT ;  /* 0x0000000175757812 */ /* 0x000fc400078ec0ff */
[----:B------:R-:W-:Y:S02]  /*6ad0*/  LOP3.LUT R110, R110, 0x1, RZ, 0xc0, !PT ;  /* 0x000000016e6e7812 */ /* 0x000fe400078ec0ff */
[----:B------:R-:W-:Y:S02]  /*6ae0*/  SEL R5, R56, R5, !P3 ;  /* 0x0000000538057207 */ /* 0x000fe40005800000 */
[----:B------:R-:W-:Y:S02]  /*6af0*/  SEL R6, R57, R6, !P3 ;  /* 0x0000000639067207 */ /* 0x000fe40005800000 */
[----:B------:R-:W-:Y:S02]  /*6b00*/  SEL R88, R88, RZ, P3 ;  /* 0x000000ff58587207 */ /* 0x000fe40001800000 */
[----:B------:R-:W-:Y:S02]  /*6b10*/  SEL R7, R58, R7, !P0 ;  /* 0x000000073a077207 */ /* 0x000fe40004000000 */
[----:B------:R-:W-:-:S02]  /*6b20*/  SEL R8, R59, R8, !P0 ;  /* 0x000000083b087207 */ /* 0x000fc40004000000 */
[----:B------:R-:W-:Y:S02]  /*6b30*/  SEL R87, R87, RZ, P0 ;  /* 0x000000ff57577207 */ /* 0x000fe40000000000 */
        /* <DEDUP_REMOVED lines=11> */
[----:B------:R-:W-:Y:S02]  /*6bf0*/  SEL R15, R34, R15, !P2 ;  /* 0x0000000f220f7207 */ /* 0x000fe40005000000 */
[----:B------:R-:W-:Y:S02]  /*6c00*/  SEL R16, R35, R16, !P2 ;  /* 0x0000001023107207 */ /* 0x000fe40005000000 */
[----:B------:R-:W-:Y:S02]  /*6c10*/  SEL R83, R83, RZ, P2 ;  /* 0x000000ff53537207 */ /* 0x000fe40001000000 */
[----:B------:R-:W-:Y:S02]  /*6c20*/  ISETP.NE.U32.AND P3, PT, R120, 0x1, PT ;  /* 0x000000017800780c */ /* 0x000fe40003f65070 */
[----:B------:R-:W-:Y:S02]  /*6c30*/  ISETP.NE.U32.AND P0, PT, R119, 0x1, PT ;  /* 0x000000017700780c */ /* 0x000fe40003f05070 */
[----:B------:R-:W-:-:S02]  /*6c40*/  ISETP.NE.U32.AND P1, PT, R116, 0x1, PT ;  /* 0x000000017400780c */ /* 0x000fc40003f25070 */
[----:B------:R-:W-:Y:S02]  /*6c50*/  ISETP.NE.U32.AND P6, PT, R118, 0x1, PT ;  /* 0x000000017600780c */ /* 0x000fe40003fc5070 */
[----:B------:R-:W-:Y:S02]  /*6c60*/  ISETP.NE.U32.AND P5, PT, R117, 0x1, PT ;  /* 0x000000017500780c */ /* 0x000fe40003fa5070 */
[----:B------:R-:W-:Y:S02]  /*6c70*/  ISETP.NE.U32.AND P2, PT, R110, 0x1, PT ;  /* 0x000000016e00780c */ /* 0x000fe40003f45070 */
[C---:B------:R-:W-:Y:S02]  /*6c80*/  SEL R68, R107.reuse, R68, !P3 ;  /* 0x000000446b447207 */ /* 0x040fe40005800000 */
[----:B------:R-:W-:Y:S02]  /*6c90*/  SEL R67, R107, R67, !P0 ;  /* 0x000000436b437207 */ /* 0x000fe40004000000 */
[----:B------:R-:W-:-:S02]  /*6ca0*/  SEL R66, R109, R66, !P1 ;  /* 0x000000426d427207 */ /* 0x000fc40004800000 */
[C---:B------:R-:W-:Y:S02]  /*6cb0*/  SEL R65, R109.reuse, R65, !P6 ;  /* 0x000000416d417207 */ /* 0x040fe40007000000 */
        /* <DEDUP_REMOVED lines=19> */
[----:B------:R-:W-:Y:S01]  /*6df0*/  SEL R77, R77, RZ, P2 ;  /* 0x000000ff4d4d7207 */ /* 0x000fe20001000000 */
[----:B------:R-:W-:Y:S06]  /*6e00*/  @!P4 BRA `(.L_x_2707) ;  /* 0xfffffff00024c947 */ /* 0x000fec000383ffff */
[----:B------:R-:W-:Y:S05]  /*6e10*/  BSYNC.RECONVERGENT B1 ;  /* 0x0000000000017941 */ /* 0x000fea0003800200 */
.L_x_2706:
[----:B------:R-:W-:Y:S05]  /*6e20*/  BSYNC.RECONVERGENT B0 ;  /* 0x0000000000007941 */ /* 0x000fea0003800200 */
.L_x_2705:
        /* <DEDUP_REMOVED lines=25> */
[----:B------:R-:W5:Y:S04]  /*6fc0*/  LDG.E.ENL2.256 R36, R32, desc[UR36][R32.64] ;  /* 0xfe0000242020797e */ /* 0x000f680008121924 */
[----:B------:R0:W5:Y:S02]  /*6fd0*/  @!P0 LDG.E.ENL2.256 R44, R40, desc[UR36][R104.64] ;  /* 0xfe0000246828897e */ /* 0x000164000812192c */
.L_x_2709:
[----:B------:R-:W-:Y:S05]  /*6fe0*/  BSYNC.RECONVERGENT B0 ;  /* 0x0000000000007941 */ /* 0x000fea0003800200 */
.L_x_2708:
[----:B------:R-:W-:Y:S04]  /*6ff0*/  BSSY.RECONVERGENT B0, `(.L_x_2710) ;  /* 0x00000eb000007945 */ /* 0x000fe80003800200 */
[----:B------:R-:W-:Y:S05]  /*7000*/  @P1 BRA `(.L_x_2711) ;  /* 0x0000000c00a41947 */ /* 0x000fea0003800000 */
[CC--:B-----5:R-:W-:Y:S02]  /*7010*/  ISETP.GE.U32.AND P2, PT, R99.reuse, R48.reuse, PT ;  /* 0x000000306300720c */ /* 0x0e0fe40003f46070 */
[----:B------:R-:W-:Y:S02]  /*7020*/  ISETP.NE.U32.AND P1, PT, R99, R48, PT ;  /* 0x000000306300720c */ /* 0x000fe40003f25070 */
[----:B------:R-:W-:Y:S02]  /*7030*/  ISETP.GE.AND.EX P2, PT, R100, R49, PT, P2 ;  /* 0x000000316400720c */ /* 0x000fe40003f46320 */
[----:B------:R-:W-:Y:S02]  /*7040*/  ISETP.GE.U32.AND P5, PT, R93, R50, PT ;  /* 0x000000325d00720c */ /* 0x000fe40003fa6070 */
[----:B------:R-:W-:Y:S02]  /*7050*/  SEL R0, RZ, 0xffffffff, !P2 ;  /* 0xffffffffff007807 */ /* 0x000fe40005000000 */
[----:B------:R-:W-:-:S02]  /*7060*/  ISETP.NE.U32.AND P2, PT, R91, R52, PT ;  /* 0x000000345b00720c */ /* 0x000fc40003f45070 */
[----:B------:R-:W-:Y:S02]  /*7070*/  ISETP.NE.AND.EX P1, PT, R100, R49, PT, P1 ;  /* 0x000000316400720c */ /* 0x000fe40003f25310 */
[----:B------:R-:W-:Y:S02]  /*7080*/  ISETP.GE.AND.EX P5, PT, R98, R51, PT, P5 ;  /* 0x000000336200720c */ /* 0x000fe40003fa6350 */
[----:B------:R-:W-:Y:S02]  /*7090*/  ISETP.NE.AND.EX P2, PT, R92, R53, PT, P2 ;  /* 0x000000355c00720c */ /* 0x000fe40003f45320 */
[----:B------:R-:W-:Y:S02]  /*70a0*/  ISETP.GE.U32.AND P6, PT, R97, R101, PT ;  /* 0x000000656100720c */ /* 0x000fe40003fc6070 */
[----:B------:R-:W-:Y:S02]  /*70b0*/  ISETP.GE.U32.AND P3, PT, R91, R52, PT ;  /* 0x000000345b00720c */ /* 0x000fe40003f66070 */
[----:B------:R-:W-:-:S02]  /*70c0*/  SEL R102, RZ, 0xffffffff, !P5 ;  /* 0xffffffffff667807 */ /* 0x000fc40006800000 */
[----:B------:R-:W-:Y:S02]  /*70d0*/  ISETP.GE.U32.AND P5, PT, R75, R101, PT ;  /* 0x000000654b00720c */ /* 0x000fe40003fa6070 */
[----:B------:R-:W-:Y:S02]  /*70e0*/  ISETP.GE.AND.EX P6, PT, R95, RZ, PT, P6 ;  /* 0x000000ff5f00720c */ /* 0x000fe40003fc6360 */
[----:B------:R-:W-:Y:S02]  /*70f0*/  ISETP.GE.AND.EX P3, PT, R92, R53, PT, P3 ;  /* 0x000000355c00720c */ /* 0x000fe40003f66330 */
[----:B------:R-:W-:Y:S02]  /*7100*/  ISETP.NE.U32.AND P4, PT, R93, R50, PT ;  /* 0x000000325d00720c */ /* 0x000fe40003f85070 */
[----:B------:R-:W-:Y:S02]  /*7110*/  ISETP.GE.AND.EX P5, PT, R89, RZ, PT, P5 ;  /* 0x000000ff5900720c */ /* 0x000fe40003fa6350 */
[----:B------:R-:W-:-:S02]  /*7120*/  @!P1 SEL R0, RZ, 0xffffffff, !P6 ;  /* 0xffffffffff009807 */ /* 0x000fc40007000000 */
[----:B------:R-:W-:Y:S02]  /*7130*/  SEL R103, RZ, 0xffffffff, !P3 ;  /* 0xffffffffff677807 */ /* 0x000fe40005800000 */
[----:B------:R-:W-:Y:S02]  /*7140*/  ISETP.NE.U32.AND P6, PT, R3, R54, PT ;  /* 0x000000360300720c */ /* 0x000fe40003fc5070 */
[----:B------:R-:W-:Y:S02]  /*7150*/  ISETP.NE.AND.EX P4, PT, R98, R51, PT, P4 ;  /* 0x000000336200720c */ /* 0x000fe40003f85340 */
[----:B------:R-:W-:Y:S02]  /*7160*/  @!P2 SEL R103, RZ, 0xffffffff, !P5 ;  /* 0xffffffffff67a807 */ /* 0x000fe40006800000 */
[----:B------:R-:W-:Y:S02]  /*7170*/  ISETP.NE.AND.EX P6, PT, R4, R55, PT, P6 ;  /* 0x000000370400720c */ /* 0x000fe40003fc5360 */
[----:B------:R-:W-:-:S02]  /*7180*/  LOP3.LUT R103, R103, 0x1, RZ, 0xc0, !PT ;  /* 0x0000000167677812 */ /* 0x000fc400078ec0ff */
[-C--:B------:R-:W-:Y:S02]  /*7190*/  ISETP.GE.U32.AND P0, PT, R96, R101.reuse, PT ;  /* 0x000000656000720c */ /* 0x080fe40003f06070 */
[----:B------:R-:W-:Y:S02]  /*71a0*/  ISETP.GE.U32.AND P1, PT, R3, R54, PT ;  /* 0x000000360300720c */ /* 0x000fe40003f26070 */
[----:B------:R-:W-:Y:S01]  /*71b0*/  ISETP.NE.U32.AND P2, PT, R103, 0x1, PT ;  /* 0x000000016700780c */ /* 0x000fe20003f45070 */
[----:B------:R-:W-:Y:S01]  /*71c0*/  IMAD.IADD R103, R101, 0x1, R30 ;  /* 0x0000000165677824 */ /* 0x000fe200078e021e */
[----:B------:R-:W-:Y:S02]  /*71d0*/  ISETP.GE.U32.AND P3, PT, R76, R101, PT ;  /* 0x000000654c00720c */ /* 0x000fe40003f66070 */
[----:B------:R-:W-:Y:S02]  /*71e0*/  ISETP.GE.AND.EX P0, PT, R94, RZ, PT, P0 ;  /* 0x000000ff5e00720c */ /* 0x000fe40003f06300 */
[----:B------:R-:W-:-:S02]  /*71f0*/  ISETP.GE.AND.EX P1, PT, R4, R55, PT, P1 ;  /* 0x000000370400720c */ /* 0x000fc40003f26310 */
[----:B------:R-:W-:Y:S02]  /*7200*/  ISETP.GE.AND.EX P3, PT, R90, RZ, PT, P3 ;  /* 0x000000ff5a00720c */ /* 0x000fe40003f66330 */
[----:B------:R-:W-:Y:S02]  /*7210*/  @!P4 SEL R102, RZ, 0xffffffff, !P0 ;  /* 0xffffffffff66c807 */ /* 0x000fe40004000000 */
[----:B------:R-:W-:Y:S02]  /*7220*/  ISETP.GE.U32.AND P4, PT, R103, R106, PT ;  /* 0x0000006a6700720c */ /* 0x000fe40003f86070 */
[----:B0-----:R-:W-:Y:S02]  /*7230*/  SEL R104, RZ, 0xffffffff, !P1 ;  /* 0xffffffffff687807 */ /* 0x001fe40004800000 */
[----:B------:R-:W-:Y:S02]  /*7240*/  @!P6 SEL R104, RZ, 0xffffffff, !P3 ;  /* 0xffffffffff68e807 */ /* 0x000fe40005800000 */
[----:B------:R-:W-:-:S02]  /*7250*/  LOP3.LUT R0, R0, 0x1, RZ, 0xc0, !PT ;  /* 0x0000000100007812 */ /* 0x000fc400078ec0ff */
[----:B------:R-:W-:Y:S02]  /*7260*/  LOP3.LUT R102, R102, 0x1, RZ, 0xc0, !PT ;  /* 0x0000000166667812 */ /* 0x000fe400078ec0ff */
[----:B------:R-:W-:Y:S02]  /*7270*/  LOP3.LUT R104, R104, 0x1, RZ, 0xc0, !PT ;  /* 0x0000000168687812 */ /* 0x000fe400078ec0ff */
        /* <DEDUP_REMOVED lines=39> */
[-C--:B------:R-:W-:Y:S02]  /*74f0*/  ISETP.GE.U32.AND P0, PT, R73, R103.reuse, PT ;  /* 0x000000674900720c */ /* 0x080fe40003f06070 */
        /* <DEDUP_REMOVED lines=154> */
.L_x_2711:
[----:B------:R-:W-:Y:S05]  /*7ea0*/  BSYNC.RECONVERGENT B0 ;  /* 0x0000000000007941 */ /* 0x000fea0003800200 */
.L_x_2710:
[CC--:B------:R-:W-:Y:S02]  /*7eb0*/  ISETP.NE.U32.AND P1, PT, R99.reuse, R5.reuse, PT ;  /* 0x000000056300720c */ /* 0x0c0fe40003f25070 */
[----:B------:R-:W-:Y:S02]  /*7ec0*/  ISETP.GE.U32.AND P2, PT, R99, R5, PT ;  /* 0x000000056300720c */ /* 0x000fe40003f46070 */
[CC--:B------:R-:W-:Y:S02]  /*7ed0*/  ISETP.NE.AND.EX P1, PT, R100.reuse, R6.reuse, PT, P1 ;  /* 0x000000066400720c */ /* 0x0c0fe40003f25310 */
[----:B------:R-:W-:Y:S02]  /*7ee0*/  ISETP.GE.AND.EX P2, PT, R100, R6, PT, P2 ;  /* 0x000000066400720c */ /* 0x000fe40003f46320 */
[----:B------:R-:W-:Y:S02]  /*7ef0*/  ISETP.GE.U32.AND P6, PT, R97, R74, PT ;  /* 0x0000004a6100720c */ /* 0x000fe40003fc6070 */
[----:B------:R-:W-:-:S02]  /*7f00*/  ISETP.NE.U32.AND P4, PT, R93, R7, PT ;  /* 0x000000075d00720c */ /* 0x000fc40003f85070 */
[----:B------:R-:W-:Y:S02]  /*7f10*/  SEL R0, RZ, 0xffffffff, !P2 ;  /* 0xffffffffff007807 */ /* 0x000fe40005000000 */
[----:B------:R-:W-:Y:S02]  /*7f20*/  ISETP.GE.AND.EX P6, PT, R95, R88, PT, P6 ;  /* 0x000000585f00720c */ /* 0x000fe40003fc6360 */
[----:B------:R-:W-:Y:S02]  /*7f30*/  ISETP.GE.U32.AND P5, PT, R93, R7, PT ;  /* 0x000000075d00720c */ /* 0x000fe40003fa6070 */
[----:B------:R-:W-:Y:S02]  /*7f40*/  ISETP.NE.U32.AND P2, PT, R91, R9, PT ;  /* 0x000000095b00720c */ /* 0x000fe40003f45070 */
[----:B------:R-:W-:Y:S02]  /*7f50*/  ISETP.NE.AND.EX P4, PT, R98, R8, PT, P4 ;  /* 0x000000086200720c */ /* 0x000fe40003f85340 */
[----:B------:R-:W-:-:S02]  /*7f60*/  @!P1 SEL R0, RZ, 0xffffffff, !P6 ;  /* 0xffffffffff009807 */ /* 0x000fc40007000000 */
[----:B------:R-:W-:Y:S02]  /*7f70*/  ISETP.GE.AND.EX P5, PT, R98, R8, PT, P5 ;  /* 0x000000086200720c */ /* 0x000fe40003fa6350 */
[----:B------:R-:W-:Y:S02]  /*7f80*/  ISETP.NE.AND.EX P2, PT, R92, R10, PT, P2 ;  /* 0x0000000a5c00720c */ /* 0x000fe40003f45320 */
[----:B------:R-:W-:Y:S02]  /*7f90*/  ISETP.GE.U32.AND P3, PT, R91, R9, PT ;  /* 0x000000095b00720c */ /* 0x000fe40003f66070 */
[----:B------:R-:W-:Y:S02]  /*7fa0*/  ISETP.NE.U32.AND P6, PT, R3, R11, PT ;  /* 0x0000000b0300720c */ /* 0x000fe40003fc5070 */
[----:B------:R-:W-:Y:S02]  /*7fb0*/  ISETP.GE.U32.AND P0, PT, R96, R73, PT ;  /* 0x000000496000720c */ /* 0x000fe40003f06070 */
[----:B------:R-:W-:-:S02]  /*7fc0*/  SEL R30, RZ, 0xffffffff, !P5 ;  /* 0xffffffffff1e7807 */ /* 0x000fc40006800000 */
[----:B------:R-:W-:Y:S02]  /*7fd0*/  ISETP.GE.AND.EX P3, PT, R92, R10, PT, P3 ;  /* 0x0000000a5c00720c */ /* 0x000fe40003f66330 */
[----:B------:R-:W-:Y:S02]  /*7fe0*/  ISETP.NE.AND.EX P6, PT, R4, R12, PT, P6 ;  /* 0x0000000c0400720c */ /* 0x000fe40003fc5360 */
[----:B------:R-:W-:Y:S02]  /*7ff0*/  ISETP.GE.U32.AND P5, PT, R75, R72, PT ;  /* 0x000000484b00720c */ /* 0x000fe40003fa6070 */
[----:B------:R-:W-:Y:S02]  /*8000*/  ISETP.GE.AND.EX P0, PT, R94, R87, PT, P0 ;  /* 0x000000575e00720c */ /* 0x000fe40003f06300 */
[----:B------:R-:W-:Y:S02]  /*8010*/  ISETP.GE.U32.AND P1, PT, R3, R11, PT ;  /* 0x0000000b0300720c */ /* 0x000fe40003f26070 */
[----:B-----5:R-:W-:-:S02]  /*8020*/  SEL R32, RZ, 0xffffffff, !P3 ;  /* 0xffffffffff207807 */ /* 0x020fc40005800000 */
[----:B------:R-:W-:Y:S02]  /*8030*/  ISETP.GE.AND.EX P5, PT, R89, R86, PT, P5 ;  /* 0x000000565900720c */ /* 0x000fe40003fa6350 */
[----:B------:R-:W-:Y:S02]  /*8040*/  ISETP.GE.U32.AND P3, PT, R76, R71, PT ;  /* 0x000000474c00720c */ /* 0x000fe40003f66070 */
[----:B------:R-:W-:Y:S02]  /*8050*/  @!P4 SEL R30, RZ, 0xffffffff, !P0 ;  /* 0xffffffffff1ec807 */ /* 0x000fe40004000000 */
[----:B------:R-:W-:Y:S02]  /*8060*/  ISETP.GE.AND.EX P1, PT, R4, R12, PT, P1 ;  /* 0x0000000c0400720c */ /* 0x000fe40003f26310 */
[----:B------:R-:W-:Y:S02]  /*8070*/  @!P2 SEL R32, RZ, 0xffffffff, !P5 ;  /* 0xffffffffff20a807 */ /* 0x000fe40006800000 */
[----:B------:R-:W-:-:S02]  /*8080*/  ISETP.GE.AND.EX P3, PT, R90, R85, PT, P3 ;  /* 0x000000555a00720c */ /* 0x000fc40003f66330 */
[----:B------:R-:W-:Y:S02]  /*8090*/  LOP3.LUT R0, R0, 0x1, RZ, 0xc0, !PT ;  /* 0x0000000100007812 */ /* 0x000fe400078ec0ff */
[----:B------:R-:W-:Y:S02]  /*80a0*/  LOP3.LUT R30, R30, 0x1, RZ, 0xc0, !PT ;  /* 0x000000011e1e7812 */ /* 0x000fe400078ec0ff */
[----:B------:R-:W-:Y:S02]  /*80b0*/  SEL R33, RZ, 0xffffffff, !P1 ;  /* 0xffffffffff217807 */ /* 0x000fe40004800000 */
        /* <DEDUP_REMOVED lines=9> */
[----:B------:R-:W-:Y:S02]  /*8150*/  SEL R96, R73, R96, !P1 ;  /* 0x0000006049607207 */ /* 0x000fe40004800000 */
[----:B------:R-:W-:Y:S02]  /*8160*/  SEL R30, R87, R94, !P1 ;  /* 0x0000005e571e7207 */ /* 0x000fe40004800000 */
[----:B------:R-:W-:Y:S02]  /*8170*/  ISETP.NE.U32.AND P3, PT, R33, 0x1, PT ;  /* 0x000000012100780c */ /* 0x000fe40003f65070 */
        /* <DEDUP_REMOVED lines=13> */
[----:B------:R-:W-:Y:S02]  /*8250*/  ISETP.GE.U32.AND P6, PT, R37, R70, PT ;  /* 0x000000462500720c */ /* 0x000fe40003fc6070 */
[----:B------:R-:W-:-:S02]  /*8260*/  SEL R0, RZ, 0xffffffff, !P2 ;  /* 0xffffffffff007807 */ /* 0x000fc40005000000 */
[----:B------:R-:W-:Y:S02]  /*8270*/  ISETP.GE.U32.AND P5, PT, R38, R15, PT ;  /* 0x0000000f2600720c */ /* 0x000fe40003fa6070 */
[----:B------:R-:W-:Y:S02]  /*8280*/  ISETP.GE.U32.AND P0, PT, R96, R69, PT ;  /* 0x000000456000720c */ /* 0x000fe40003f06070 */
[----:B------:R-:W-:Y:S02]  /*8290*/  ISETP.NE.U32.AND P2, PT, R36, R19, PT ;  /* 0x000000132400720c */ /* 0x000fe40003f45070 */
[----:B------:R-:W-:Y:S02]  /*82a0*/  ISETP.GE.AND.EX P6, PT, R39, R84, PT, P6 ;  /* 0x000000542700720c */ /* 0x000fe40003fc6360 */
[----:B------:R-:W-:Y:S02]  /*82b0*/  SEL R34, R11, R3, !P3 ;  /* 0x000000030b227207 */ /* 0x000fe40005800000 */
[----:B------:R-:W-:-:S02]  /*82c0*/  ISETP.GE.AND.EX P5, PT, R43, R16, PT, P5 ;  /* 0x000000102b00720c */ /* 0x000fc40003fa6350 */
[----:B------:R-:W-:Y:S02]  /*82d0*/  ISETP.NE.AND.EX P2, PT, R7, R18, PT, P2 ;  /* 0x000000120700720c */ /* 0x000fe40003f45320 */
[----:B------:R-:W-:Y:S02]  /*82e0*/  ISETP.GE.AND.EX P0, PT, R30, R83, PT, P0 ;  /* 0x000000531e00720c */ /* 0x000fe40003f06300 */
[----:B------:R-:W-:Y:S02]  /*82f0*/  SEL R9, R12, R4, !P3 ;  /* 0x000000040c097207 */ /* 0x000fe40005800000 */
[----:B------:R-:W-:Y:S02]  /*8300*/  SEL R6, R71, R76, !P3 ;  /* 0x0000004c47067207 */ /* 0x000fe40005800000 */
[----:B------:R-:W-:Y:S02]  /*8310*/  SEL R8, R85, R90, !P3 ;  /* 0x0000005a55087207 */ /* 0x000fe40005800000 */
[----:B------:R-:W-:-:S02]  /*8320*/  @!P1 SEL R0, RZ, 0xffffffff, !P6 ;  /* 0xffffffffff009807 */ /* 0x000fc40007000000 */
[----:B------:R-:W-:Y:S02]  /*8330*/  ISETP.GE.U32.AND P3, PT, R36, R19, PT ;  /* 0x000000132400720c */ /* 0x000fe40003f66070 */
[CC--:B------:R-:W-:Y:S02]  /*8340*/  ISETP.NE.U32.AND P6, PT, R34.reuse, R21.reuse, PT ;  /* 0x000000152200720c */ /* 0x0c0fe40003fc5070 */
[----:B------:R-:W-:Y:S02]  /*8350*/  ISETP.GE.U32.AND P1, PT, R34, R21, PT ;  /* 0x000000152200720c */ /* 0x000fe40003f26070 */
[----:B------:R-:W-:Y:S02]  /*8360*/  SEL R3, RZ, 0xffffffff, !P5 ;  /* 0xffffffffff037807 */ /* 0x000fe40006800000 */
[----:B------:R-:W-:Y:S02]  /*8370*/  @!P4 SEL R3, RZ, 0xffffffff, !P0 ;  /* 0xffffffffff03c807 */ /* 0x000fe40004000000 */
[----:B------:R-:W-:-:S02]  /*8380*/  ISETP.GE.U32.AND P5, PT, R33, R68, PT ;  /* 0x000000442100720c */ /* 0x000fc40003fa6070 */
[----:B------:R-:W-:Y:S02]  /*8390*/  LOP3.LUT R0, R0, 0x1, RZ, 0xc0, !PT ;  /* 0x0000000100007812 */ /* 0x000fe400078ec0ff */
[----:B------:R-:W-:Y:S02]  /*83a0*/  ISETP.GE.AND.EX P3, PT, R7, R18, PT, P3 ;  /* 0x000000120700720c */ /* 0x000fe40003f66330 */
[CC--:B------:R-:W-:Y:S02]  /*83b0*/  ISETP.NE.AND.EX P6, PT, R9.reuse, R20.reuse, PT, P6 ;  /* 0x000000140900720c */ /* 0x0c0fe40003fc5360 */
[----:B------:R-:W-:Y:S02]  /*83c0*/  ISETP.GE.AND.EX P1, PT, R9, R20, PT, P1 ;  /* 0x000000140900720c */ /* 0x000fe40003f26310 */
[----:B------:R-:W-:Y:S02]  /*83d0*/  LOP3.LUT R3, R3, 0x1, RZ, 0xc0, !PT ;  /* 0x0000000103037812 */ /* 0x000fe400078ec0ff */
[----:B------:R-:W-:-:S02]  /*83e0*/  ISETP.GE.AND.EX P5, PT, R35, R82, PT, P5 ;  /* 0x000000522300720c */ /* 0x000fc40003fa6350 */
[----:B------:R-:W-:Y:S02]  /*83f0*/  ISETP.NE.U32.AND P0, PT, R0, 0x1, PT ;  /* 0x000000010000780c */ /* 0x000fe40003f05070 */
[----:B------:R-:W-:Y:S02]  /*8400*/  SEL R4, RZ, 0xffffffff, !P3 ;  /* 0xffffffffff047807 */ /* 0x000fe40005800000 */
[----:B------:R-:W-:Y:S02]  /*8410*/  SEL R5, RZ, 0xffffffff, !P1 ;  /* 0xffffffffff057807 */ /* 0x000fe40004800000 */
[----:B------:R-:W-:Y:S02]  /*8420*/  ISETP.GE.U32.AND P3, PT, R6, R67, PT ;  /* 0x000000430600720c */ /* 0x000fe40003f66070 */
[----:B------:R-:W-:Y:S02]  /*8430*/  ISETP.NE.U32.AND P1, PT, R3, 0x1, PT ;  /* 0x000000010300780c */ /* 0x000fe40003f25070 */
[----:B------:R-:W-:-:S02]  /*8440*/  @!P2 SEL R4, RZ, 0xffffffff, !P5 ;  /* 0xffffffffff04a807 */ /* 0x000fc40006800000 */
[----:B------:R-:W-:Y:S02]  /*8450*/  SEL R32, R13, R32, !P0 ;  /* 0x000000200d207207 */ /* 0x000fe40004000000 */
[----:B------:R-:W-:Y:S02]  /*8460*/  ISETP.GE.AND.EX P3, PT, R8, R81, PT, P3 ;  /* 0x000000510800720c */ /* 0x000fe40003f66330 */
[----:B------:R-:W-:Y:S02]  /*8470*/  SEL R11, R16, R43, !P1 ;  /* 0x0000002b100b7207 */ /* 0x000fe40004800000 */
[----:B------:R-:W-:Y:S02]  /*8480*/  LOP3.LUT R4, R4, 0x1, RZ, 0xc0, !PT ;  /* 0x0000000104047812 */ /* 0x000fe400078ec0ff */
        /* <DEDUP_REMOVED lines=21> */
[----:B------:R-:W-:Y:S02]  /*85e0*/  SEL R0, RZ, 0xffffffff, !P2 ;  /* 0xffffffffff007807 */ /* 0x000fe40005000000 */
[----:B------:R-:W-:Y:S02]  /*85f0*/  SEL R13, R20, R9, !P3 ;  /* 0x00000009140d7207 */ /* 0x000fe40005800000 */
[----:B------:R-:W-:Y:S02]  /*8600*/  SEL R6, R67, R6, !P3 ;  /* 0x0000000643067207 */ /* 0x000fe40005800000 */
[----:B------:R-:W-:Y:S02]  /*8610*/  SEL R8, R81, R8, !P3 ;  /* 0x0000000851087207 */ /* 0x000fe40005800000 */
[----:B------:R-:W-:-:S02]  /*8620*/  ISETP.NE.U32.AND P4, PT, R10, R25, PT ;  /* 0x000000190a00720c */ /* 0x000fc40003f85070 */
[----:B------:R-:W-:Y:S02]  /*8630*/  @!P1 SEL R0, RZ, 0xffffffff, !P6 ;  /* 0xffffffffff009807 */ /* 0x000fe40007000000 */
[----:B------:R-:W-:Y:S02]  /*8640*/  ISETP.GE.U32.AND P5, PT, R10, R25, PT ;  /* 0x000000190a00720c */ /* 0x000fe40003fa6070 */
[CC--:B------:R-:W-:Y:S02]  /*8650*/  ISETP.NE.U32.AND P2, PT, R14.reuse, R27.reuse, PT ;  /* 0x0000001b0e00720c */ /* 0x0c0fe40003f45070 */
        /* <DEDUP_REMOVED lines=8> */
[----:B------:R-:W-:-:S02]  /*86e0*/  ISETP.GE.U32.AND P1, PT, R12, R29, PT ;  /* 0x0000001d0c00720c */ /* 0x000fc40003f26070 */
[----:B------:R-:W-:Y:S02]  /*86f0*/  SEL R3, RZ, 0xffffffff, !P5 ;  /* 0xffffffffff037807 */ /* 0x000fe40006800000 */
[----:B------:R-:W-:Y:S02]  /*8700*/  SEL R4, RZ, 0xffffffff, !P3 ;  /* 0xffffffffff047807 */ /* 0x000fe40005800000 */
[----:B------:R-:W-:Y:S02]  /*8710*/  ISETP.GE.U32.AND P5, PT, R33, R64, PT ;  /* 0x000000402100720c */ /* 0x000fe40003fa6070 */
[----:B------:R-:W-:Y:S02]  /*8720*/  ISETP.GE.U32.AND P3, PT, R6, R31, PT ;  /* 0x0000001f0600720c */ /* 0x000fe40003f66070 */
[----:B------:R-:W-:Y:S02]  /*8730*/  ISETP.GE.AND.EX P1, PT, R13, R28, PT, P1 ;  /* 0x0000001c0d00720c */ /* 0x000fe40003f26310 */
[----:B------:R-:W-:-:S02]  /*8740*/  ISETP.GE.AND.EX P0, PT, R30, R79, PT, P0 ;  /* 0x0000004f1e00720c */ /* 0x000fc40003f06300 */
[----:B------:R-:W-:Y:S02]  /*8750*/  ISETP.GE.AND.EX P5, PT, R35, R78, PT, P5 ;  /* 0x0000004e2300720c */ /* 0x000fe40003fa6350 */
[----:B------:R-:W-:Y:S02]  /*8760*/  ISETP.GE.AND.EX P3, PT, R8, R77, PT, P3 ;  /* 0x0000004d0800720c */ /* 0x000fe40003f66330 */
[----:B------:R-:W-:Y:S02]  /*8770*/  SEL R5, RZ, 0xffffffff, !P1 ;  /* 0xffffffffff057807 */ /* 0x000fe40004800000 */
[----:B------:R-:W-:Y:S02]  /*8780*/  @!P4 SEL R3, RZ, 0xffffffff, !P0 ;  /* 0xffffffffff03c807 */ /* 0x000fe40004000000 */
        /* <DEDUP_REMOVED lines=27> */
.L_x_2704:
[----:B------:R-:W0:Y:S01]  /*8940*/  LDCU UR4, c[0x0][0x3a4] ;  /* 0x00007480ff0477ac */ /* 0x000e220008000800 */
[----:B------:R-:W1:Y:S01]  /*8950*/  LDC R0, c[0x0][0x388] ;  /* 0x0000e200ff007b82 */ /* 0x000e620000000800 */
[----:B------:R-:W-:Y:S01]  /*8960*/  BSSY.RECONVERGENT B0, `(.L_x_2712) ;  /* 0x00005a0000007945 */ /* 0x000fe20003800200 */
[----:B------:R-:W-:-:S06]  /*8970*/  IMAD.MOV.U32 R113, RZ, RZ, R99 ;  /* 0x000000ffff717224 */ /* 0x000fcc00078e0063 */
[----:B------:R-:W2:Y:S08]  /*8980*/  LDC R13, c[0x0][0x38c] ;  /* 0x0000e300ff0d7b82 */ /* 0x000eb00000000800 */
[----:B------:R-:W3:Y:S01]  /*8990*/  LDC R66, c[0x0][0x390] ;  /* 0x0000e400ff427b82 */ /* 0x000ee20000000800 */
[----:B0-----:R-:W-:-:S04]  /*89a0*/  IMAD.U32 R104, RZ, RZ, UR4 ;  /* 0x00000004ff687e24 */ /* 0x001fc8000f8e00ff */
[----:B------:R-:W-:-:S03]  /*89b0*/  IMAD R3, R104, 0x3, R99 ;  /* 0x0000000368037824 */ /* 0x000fc600078e0263 */
[----:B------:R-:W0:Y:S01]  /*89c0*/  LDC R78, c[0x0][0x394] ;  /* 0x0000e500ff4e7b82 */ /* 0x000e220000000800 */
[--C-:B-1----:R-:W-:Y:S01]  /*89d0*/  IMAD.MOV.U32 R12, RZ, RZ, R0.reuse ;  /* 0x000000ffff0c7224 */ /* 0x102fe200078e0000 */
[----:B------:R-:W-:Y:S01]  /*89e0*/  ISETP.GE.U32.AND P0, PT, R3, R106, PT ;  /* 0x0000006a0300720c */ /* 0x000fe20003f06070 */
        /* <DEDUP_REMOVED lines=44> */
[--C-:B0-----:R-:W-:Y:S02]  /*8cb0*/  IMAD.MOV.U32 R79, RZ, RZ, R78.reuse ;  /* 0x000000ffff4f7224 */ /* 0x101fe400078e004e */
        /* <DEDUP_REMOVED lines=15> */
[----:B------:R-:W-:-:S13]  /*8db0*/  ISETP.NE.AND P0, PT, R32, RZ, PT ;  /* 0x000000ff2000720c */ /* 0x000fda0003f05270 */
[----:B------:R0:W5:Y:S01]  /*8dc0*/  @!P0 LDG.E.ENL2.256 R28, R24, desc[UR36][R116.64] ;  /* 0xfe0000247418897e */ /* 0x000162000812191c */
        /* <DEDUP_REMOVED lines=62> */
[----:B0-----:R-:W-:-:S07]  /*91b0*/  VIADD R108, R32, 0x1 ;  /* 0x00000001206c7836 */ /* 0x001fce0000000000 */
.L_x_2719:
[----:B0-----:R-:W0:Y:S01]  /*91c0*/  LDCU UR4, c[0x0][0x3a4] ;  /* 0x00007480ff0477ac */ /* 0x001e220008000800 */
[----:B-----5:R-:W-:Y:S02]  /*91d0*/  @!P0 IMAD.MOV.U32 R32, RZ, RZ, R24 ;  /* 0x000000ffff208224 */ /* 0x020fe400078e0018 */
[----:B------:R-:W-:Y:S02]  /*91e0*/  @!P0 IMAD.MOV.U32 R33, RZ, RZ, R25 ;  /* 0x000000ffff218224 */ /* 0x000fe400078e0019 */
[----:B------:R-:W-:Y:S02]  /*91f0*/  @!P0 IMAD.MOV.U32 R34, RZ, RZ, R26 ;  /* 0x000000ffff228224 */ /* 0x000fe400078e001a */
[----:B------:R-:W-:Y:S02]  /*9200*/  @!P0 IMAD.MOV.U32 R35, RZ, RZ, R27 ;  /* 0x000000ffff238224 */ /* 0x000fe400078e001b */
[----:B------:R-:W-:Y:S02]  /*9210*/  @!P0 IMAD.MOV.U32 R36, RZ, RZ, R28 ;  /* 0x000000ffff248224 */ /* 0x000fe400078e001c */
[----:B------:R-:W-:-:S02]  /*9220*/  @!P0 IMAD.MOV.U32 R37, RZ, RZ, R29 ;  /* 0x000000ffff258224 */ /* 0x000fc400078e001d */
[--C-:B------:R-:W-:Y:S02]  /*9230*/  @!P0 IMAD.MOV.U32 R38, RZ, RZ, R30.reuse ;  /* 0x000000ffff268224 */ /* 0x100fe400078e001e */
[--C-:B------:R-:W-:Y:S02]  /*9240*/  @!P0 IMAD.MOV.U32 R39, RZ, RZ, R31.reuse ;  /* 0x000000ffff278224 */ /* 0x100fe400078e001f */
        /* <DEDUP_REMOVED lines=23> */
[----:B------:R-:W-:Y:S01]  /*93c0*/  @!P0 IMAD.MOV.U32 R61, RZ, RZ, R25 ;  /* 0x000000ffff3d8224 */ /* 0x000fe200078e0019 */
[----:B0-----:R-:W-:Y:S06]  /*93d0*/  @!P0 BRA `(.L_x_2714) ;  /* 0x0000003c00f88947 */ /* 0x001fec0003800000 */
[----:B------:R-:W0:Y:S01]  /*93e0*/  LDCU.64 UR30, c[0x0][0x3e0] ;  /* 0x00007c00ff1e77ac */ /* 0x000e220008000a00 */
        /* <DEDUP_REMOVED lines=294> */
.L_x_2715:
        /* <DEDUP_REMOVED lines=241> */
.L_x_2716:
        /* <DEDUP_REMOVED lines=241> */
.L_x_2717:
        /* <DEDUP_REMOVED lines=241> */
.L_x_2718:
[----:B------:R-:W-:-:S04]  /*d380*/  LOP3.LUT R33, R36, 0xffffffe0, RZ, 0xc0, !PT ;  /* 0xffffffe024217812 */ /* 0x000fc800078ec0ff */
[----:B------:R-:W-:-:S05]  /*d390*/  IADD3 R32, P1, PT, R33, R116, RZ ;  /* 0x0000007421207210 */ /* 0x000fca0007f3e0ff */
[----:B------:R-:W-:-:S06]  /*d3a0*/  IMAD.X R33, RZ, RZ, R117, P1 ;  /* 0x000000ffff217224 */ /* 0x000fcc00008e0675 */
[----:B------:R-:W5:Y:S02]  /*d3b0*/  LDG.E.ENL2.256 R36, R32, desc[UR36][R32.64] ;  /* 0xfe0000242020797e */ /* 0x000f640008121924 */
.L_x_2714:
[CC--:B-----5:R-:W-:Y:S02]  /*d3c0*/  ISETP.NE.U32.AND P3, PT, R111.reuse, R60.reuse, PT ;  /* 0x0000003c6f00720c */ /* 0x0e0fe40003f65070 */
        /* <DEDUP_REMOVED lines=9> */
[----:B------:R-:W-:Y:S02]  /*d460*/  ISETP.NE.U32.AND P1, PT, R101, R56, PT ;  /* 0x000000386500720c */ /* 0x000fe40003f25070 */
[----:B------:R-:W-:-:S02]  /*d470*/  ISETP.NE.AND.EX P2, PT, R107, R63, PT, P2 ;  /* 0x0000003f6b00720c */ /* 0x000fc40003f45320 */
[----:B------:R-:W-:Y:S02]  /*d480*/  ISETP.GE.U32.AND P5, PT, R101, R56, PT ;  /* 0x000000386500720c */ /* 0x000fe40003fa6070 */
[----:B------:R-:W-:Y:S02]  /*d490*/  LOP3.LUT R124, R124, 0xffffffef, RZ, 0xc0, !PT ;  /* 0xffffffef7c7c7812 */ /* 0x000fe400078ec0ff */
[----:B------:R-:W-:Y:S02]  /*d4a0*/  LOP3.LUT R104, R104, 0x1, RZ, 0xc0, !PT ;  /* 0x0000000168687812 */ /* 0x000fe400078ec0ff */
[----:B------:R-:W-:Y:S02]  /*d4b0*/  ISETP.GE.AND.EX P4, PT, R107, R63, PT, P4 ;  /* 0x0000003f6b00720c */ /* 0x000fe40003f86340 */
[CC--:B------:R-:W-:Y:S02]  /*d4c0*/  ISETP.NE.AND.EX P1, PT, R94.reuse, R57.reuse, PT, P1 ;  /* 0x000000395e00720c */ /* 0x0c0fe40003f25310 */
[----:B------:R-:W-:-:S02]  /*d4d0*/  ISETP.GE.AND.EX P5, PT, R94, R57, PT, P5 ;  /* 0x000000395e00720c */ /* 0x000fc40003fa6350 */
[-C--:B------:R-:W-:Y:S02]  /*d4e0*/  ISETP.GE.U32.AND P3, PT, R105, R113.reuse, PT ;  /* 0x000000716900720c */ /* 0x080fe40003f66070 */
[----:B------:R-:W-:Y:S02]  /*d4f0*/  @P0 LOP3.LUT R124, R124, 0x10, RZ, 0xfc, !PT ;  /* 0x000000107c7c0812 */ /* 0x000fe400078efcff */
[----:B------:R-:W-:Y:S02]  /*d500*/  ISETP.NE.U32.AND P0, PT, R104, 0x1, PT ;  /* 0x000000016800780c */ /* 0x000fe40003f05070 */
[----:B------:R-:W-:Y:S02]  /*d510*/  SEL R104, RZ, 0xffffffff, !P4 ;  /* 0xffffffffff687807 */ /* 0x000fe40006000000 */
[----:B------:R-:W-:Y:S02]  /*d520*/  SEL R106, RZ, 0xffffffff, !P5 ;  /* 0xffffffffff6a7807 */ /* 0x000fe40006800000 */
[----:B------:R-:W-:-:S02]  /*d530*/  ISETP.GE.U32.AND P4, PT, R92, R113, PT ;  /* 0x000000715c00720c */ /* 0x000fc40003f86070 */
[----:B------:R-:W-:Y:S02]  /*d540*/  ISETP.GE.AND.EX P3, PT, R103, RZ, PT, P3 ;  /* 0x000000ff6700720c */ /* 0x000fe40003f66330 */
[-C--:B------:R-:W-:Y:S02]  /*d550*/  ISETP.NE.U32.AND P5, PT, R99, R58.reuse, PT ;  /* 0x0000003a6300720c */ /* 0x080fe40003fa5070 */
[----:B------:R-:W-:Y:S02]  /*d560*/  ISETP.GE.AND.EX P4, PT, R90, RZ, PT, P4 ;  /* 0x000000ff5a00720c */ /* 0x000fe40003f86340 */
[----:B------:R-:W-:Y:S02]  /*d570*/  @!P2 SEL R104, RZ, 0xffffffff, !P3 ;  /* 0xffffffffff68a807 */ /* 0x000fe40005800000 */
[----:B------:R-:W-:Y:S02]  /*d580*/  ISETP.NE.AND.EX P5, PT, R97, R59, PT, P5 ;  /* 0x0000003b6100720c */ /* 0x000fe40003fa5350 */
[----:B------:R-:W-:-:S02]  /*d590*/  ISETP.GE.U32.AND P2, PT, R99, R58, PT ;  /* 0x0000003a6300720c */ /* 0x000fc40003f46070 */
[----:B------:R-:W-:Y:S02]  /*d5a0*/  @!P1 SEL R106, RZ, 0xffffffff, !P4 ;  /* 0xffffffffff6a9807 */ /* 0x000fe40006000000 */
[----:B------:R-:W-:Y:S02]  /*d5b0*/  LOP3.LUT R104, R104, 0x1, RZ, 0xc0, !PT ;  /* 0x0000000168687812 */ /* 0x000fe400078ec0ff */
[----:B------:R-:W-:Y:S02]  /*d5c0*/  ISETP.GE.U32.AND P1, PT, R95, R113, PT ;  /* 0x000000715f00720c */ /* 0x000fe40003f26070 */
[----:B------:R-:W-:Y:S02]  /*d5d0*/  ISETP.GE.AND.EX P2, PT, R97, R59, PT, P2 ;  /* 0x0000003b6100720c */ /* 0x000fe40003f46320 */
[----:B------:R-:W-:Y:S01]  /*d5e0*/  ISETP.NE.U32.AND P6, PT, R104, 0x1, PT ;  /* 0x000000016800780c */ /* 0x000fe20003fc5070 */
[----:B------:R-:W-:Y:S01]  /*d5f0*/  IMAD.U32 R104, RZ, RZ, UR4 ;  /* 0x00000004ff687e24 */ /* 0x000fe2000f8e00ff */
[----:B------:R-:W-:Y:S01]  /*d600*/  ISETP.GE.AND.EX P1, PT, R93, RZ, PT, P1 ;  /* 0x000000ff5d00720c */ /* 0x000fe20003f26310 */
[----:B------:R-:W1:Y:S01]  /*d610*/  LDCU UR4, c[0x0][0x39c] ;  /* 0x00007380ff0477ac */ /* 0x000e620008000800 */
[----:B------:R-:W-:Y:S01]  /*d620*/  SEL R120, RZ, 0xffffffff, !P2 ;  /* 0xffffffffff787807 */ /* 0x000fe20005000000 */
[----:B------:R-:W-:Y:S01]  /*d630*/  IMAD.IADD R119, R113, 0x1, R104 ;  /* 0x0000000171777824 */ /* 0x000fe200078e0268 */
[----:B------:R-:W-:-:S02]  /*d640*/  ISETP.NE.U32.AND P2, PT, R91, R52, PT ;  /* 0x000000345b00720c */ /* 0x000fc40003f45070 */
[----:B------:R-:W-:Y:S01]  /*d650*/  ISETP.GE.U32.AND P3, PT, R91, R52, PT ;  /* 0x000000345b00720c */ /* 0x000fe20003f66070 */
[----:B------:R-:W-:Y:S01]  /*d660*/  IMAD.IADD R121, R104, 0x1, R119 ;  /* 0x0000000168797824 */ /* 0x000fe200078e0277 */
[----:B------:R-:W-:Y:S02]  /*d670*/  @!P5 SEL R120, RZ, 0xffffffff, !P1 ;  /* 0xffffffffff78d807 */ /* 0x000fe40004800000 */
[CC--:B------:R-:W-:Y:S02]  /*d680*/  ISETP.NE.AND.EX P1, PT, R65.reuse, R53.reuse, PT, P2 ;  /* 0x000000354100720c */ /* 0x0c0fe40003f25320 */
[----:B------:R-:W-:Y:S02]  /*d690*/  ISETP.GE.AND.EX P3, PT, R65, R53, PT, P3 ;  /* 0x000000354100720c */ /* 0x000fe40003f66330 */
        /* <DEDUP_REMOVED lines=8> */
[----:B------:R-:W-:Y:S02]  /*d720*/  ISETP.GE.AND.EX P1, PT, R64, R55, PT, P1 ;  /* 0x000000374000720c */ /* 0x000fe40003f26310 */
[----:B------:R-:W-:Y:S02]  /*d730*/  ISETP.GE.AND.EX P2, PT, R88, RZ, PT, P2 ;  /* 0x000000ff5800720c */ /* 0x000fe40003f46320 */
[----:B------:R-:W-:Y:S02]  /*d740*/  SEL R123, RZ, 0xffffffff, !P1 ;  /* 0xffffffffff7b7807 */ /* 0x000fe40004800000 */
[CC--:B------:R-:W-:Y:S02]  /*d750*/  ISETP.NE.U32.AND P1, PT, R3.reuse, R48.reuse, PT ;  /* 0x000000300300720c */ /* 0x0c0fe40003f25070 */
[----:B------:R-:W-:Y:S02]  /*d760*/  @!P3 SEL R123, RZ, 0xffffffff, !P2 ;  /* 0xffffffffff7bb807 */ /* 0x000fe40005000000 */
[----:B------:R-:W-:-:S02]  /*d770*/  ISETP.GE.U32.AND P3, PT, R3, R48, PT ;  /* 0x000000300300720c */ /* 0x000fc40003f66070 */
[----:B------:R-:W-:Y:S02]  /*d780*/  LOP3.LUT R124, R124, 0xfffffff7, RZ, 0xc0, !PT ;  /* 0xfffffff77c7c7812 */ /* 0x000fe400078ec0ff */
[----:B------:R-:W-:Y:S02]  /*d790*/  LOP3.LUT R106, R106, 0x1, RZ, 0xc0, !PT ;  /* 0x000000016a6a7812 */ /* 0x000fe400078ec0ff */
[CC--:B------:R-:W-:Y:S02]  /*d7a0*/  ISETP.NE.AND.EX P1, PT, R23.reuse, R49.reuse, PT, P1 ;  /* 0x000000311700720c */ /* 0x0c0fe40003f25310 */
[----:B------:R-:W-:Y:S02]  /*d7b0*/  ISETP.GE.AND.EX P3, PT, R23, R49, PT, P3 ;  /* 0x000000311700720c */ /* 0x000fe40003f66330 */
[----:B------:R-:W-:Y:S02]  /*d7c0*/  @P0 LOP3.LUT R124, R124, 0x8, RZ, 0xfc, !PT ;  /* 0x000000087c7c0812 */ /* 0x000fe400078efcff */
[----:B------:R-:W-:-:S02]  /*d7d0*/  ISETP.NE.U32.AND P0, PT, R106, 0x1, PT ;  /* 0x000000016a00780c */ /* 0x000fc40003f05070 */
[----:B------:R-:W-:Y:S02]  /*d7e0*/  ISETP.GE.U32.AND P2, PT, R75, R119, PT ;  /* 0x000000774b00720c */ /* 0x000fe40003f46070 */
[----:B------:R-:W-:Y:S02]  /*d7f0*/  SEL R106, RZ, 0xffffffff, !P3 ;  /* 0xffffffffff6a7807 */ /* 0x000fe40005800000 */
[----:B------:R-:W-:Y:S02]  /*d800*/  ISETP.NE.U32.AND P3, PT, R4, R50, PT ;  /* 0x000000320400720c */ /* 0x000fe40003f65070 */
[----:B------:R-:W-:Y:S02]  /*d810*/  ISETP.GE.AND.EX P2, PT, R87, RZ, PT, P2 ;  /* 0x000000ff5700720c */ /* 0x000fe40003f46320 */
[----:B------:R-:W-:Y:S02]  /*d820*/  ISETP.NE.AND.EX P3, PT, R22, R51, PT, P3 ;  /* 0x000000331600720c */ /* 0x000fe40003f65330 */
[----:B------:R-:W-:-:S02]  /*d830*/  @!P1 SEL R106, RZ, 0xffffffff, !P2 ;  /* 0xffffffffff6a9807 */ /* 0x000fc40005000000 */
[----:B------:R-:W-:Y:S02]  /*d840*/  ISETP.GE.U32.AND P1, PT, R4, R50, PT ;  /* 0x000000320400720c */ /* 0x000fe40003f26070 */
[----:B------:R-:W-:Y:S02]  /*d850*/  ISETP.GE.U32.AND P2, PT, R74, R119, PT ;  /* 0x000000774a00720c */ /* 0x000fe40003f46070 */
[----:B------:R-:W-:Y:S02]  /*d860*/  ISETP.GE.AND.EX P1, PT, R22, R51, PT, P1 ;  /* 0x000000331600720c */ /* 0x000fe40003f26310 */
[----:B------:R-:W-:Y:S02]  /*d870*/  ISETP.GE.AND.EX P2, PT, R86, RZ, PT, P2 ;  /* 0x000000ff5600720c */ /* 0x000fe40003f46320 */
[----:B------:R-:W-:Y:S02]  /*d880*/  SEL R110, RZ, 0xffffffff, !P1 ;  /* 0xffffffffff6e7807 */ /* 0x000fe40004800000 */
[----:B------:R-:W-:-:S02]  /*d890*/  ISETP.NE.U32.AND P1, PT, R5, R44, PT ;  /* 0x0000002c0500720c */ /* 0x000fc40003f25070 */
[----:B------:R-:W-:Y:S02]  /*d8a0*/  @!P3 SEL R110, RZ, 0xffffffff, !P2 ;  /* 0xffffffffff6eb807 */ /* 0x000fe40005000000 */
[----:B------:R-:W-:Y:S02]  /*d8b0*/  ISETP.GE.U32.AND P3, PT, R5, R44, PT ;  /* 0x0000002c0500720c */ /* 0x000fe40003f66070 */
        /* <DEDUP_REMOVED lines=13> */
[----:B------:R-:W-:Y:S02]  /*d990*/  @!P3 SEL R118, RZ, 0xffffffff, !P2 ;  /* 0xffffffffff76b807 */ /* 0x000fe40005000000 */
[CC--:B------:R-:W-:Y:S02]  /*d9a0*/  ISETP.NE.U32.AND P1, PT, R7.reuse, R40.reuse, PT ;  /* 0x000000280700720c */ /* 0x0c0fe40003f25070 */
[----:B------:R-:W-:-:S02]  /*d9b0*/  ISETP.GE.U32.AND P2, PT, R7, R40, PT ;  /* 0x000000280700720c */ /* 0x000fc40003f46070 */
[----:B------:R-:W-:Y:S02]  /*d9c0*/  LOP3.LUT R120, R120, 0x1, RZ, 0xc0, !PT ;  /* 0x0000000178787812 */ /* 0x000fe400078ec0ff */
[CC--:B------:R-:W-:Y:S02]  /*d9d0*/  ISETP.NE.AND.EX P1, PT, R19.reuse, R41.reuse, PT, P1 ;  /* 0x000000291300720c */ /* 0x0c0fe40003f25310 */
[----:B------:R-:W-:Y:S02]  /*d9e0*/  ISETP.GE.AND.EX P2, PT, R19, R41, PT, P2 ;  /* 0x000000291300720c */ /* 0x000fe40003f46320 */
[----:B------:R-:W-:Y:S02]  /*d9f0*/  ISETP.NE.U32.AND P4, PT, R120, 0x1, PT ;  /* 0x000000017800780c */ /* 0x000fe40003f85070 */
[----:B------:R-:W-:Y:S02]  /*da00*/  SEL R120, RZ, 0xffffffff, !P2 ;  /* 0xffffffffff787807 */ /* 0x000fe40005000000 */
[----:B------:R-:W-:-:S02]  /*da10*/  ISETP.GE.U32.AND P2, PT, R71, R121, PT ;  /* 0x000000794700720c */ /* 0x000fc40003f46070 */
[----:B------:R-:W-:Y:S02]  /*da20*/  LOP3.LUT R124, R124, 0xfffffffb, RZ, 0xc0, !PT ;  /* 0xfffffffb7c7c7812 */ /* 0x000fe400078ec0ff */
[----:B------:R-:W-:Y:S02]  /*da30*/  ISETP.GE.AND.EX P2, PT, R83, RZ, PT, P2 ;  /* 0x000000ff5300720c */ /* 0x000fe40003f46320 */
[----:B------:R-:W-:Y:S02]  /*da40*/  @P6 LOP3.LUT R124, R124, 0x4, RZ, 0xfc, !PT ;  /* 0x000000047c7c6812 */ /* 0x000fe400078efcff */
[----:B------:R-:W-:Y:S02]  /*da50*/  @!P1 SEL R120, RZ, 0xffffffff, !P2 ;  /* 0xffffffffff789807 */ /* 0x000fe40005000000 */
[CC--:B------:R-:W-:Y:S02]  /*da60*/  ISETP.NE.U32.AND P1, PT, R8.reuse, R42.reuse, PT ;  /* 0x0000002a0800720c */ /* 0x0c0fe40003f25070 */
[----:B------:R-:W-:-:S02]  /*da70*/  ISETP.GE.U32.AND P2, PT, R8, R42, PT ;  /* 0x0000002a0800720c */ /* 0x000fc40003f46070 */
[CC--:B------:R-:W-:Y:S02]  /*da80*/  ISETP.NE.AND.EX P1, PT, R18.reuse, R43.reuse, PT, P1 ;  /* 0x0000002b1200720c */ /* 0x0c0fe40003f25310 */
[----:B------:R-:W-:Y:S02]  /*da90*/  ISETP.GE.AND.EX P2, PT, R18, R43, PT, P2 ;  /* 0x0000002b1200720c */ /* 0x000fe40003f46320 */
[----:B------:R-:W-:Y:S02]  /*daa0*/  LOP3.LUT P5, RZ, R124, 0x8, RZ, 0xc0, !PT ;  /* 0x000000087cff7812 */ /* 0x000fe400078ac0ff */
[----:B------:R-:W-:Y:S02]  /*dab0*/  SEL R122, RZ, 0xffffffff, !P2 ;  /* 0xffffffffff7a7807 */ /* 0x000fe40005000000 */
[----:B------:R-:W-:Y:S02]  /*dac0*/  ISETP.GE.U32.AND P2, PT, R70, R121, PT ;  /* 0x000000794600720c */ /* 0x000fe40003f46070 */
[----:B------:R-:W-:-:S02]  /*dad0*/  SEL R98, R113, R98, !P5 ;  /* 0x0000006271627207 */ /* 0x000fc40006800000 */
[----:B------:R-:W-:Y:S02]  /*dae0*/  ISETP.GE.AND.EX P2, PT, R82, RZ, PT, P2 ;  /* 0x000000ff5200720c */ /* 0x000fe40003f46320 */
[----:B------:R-:W-:Y:S02]  /*daf0*/  SEL R105, R113, R105, !P6 ;  /* 0x0000006971697207 */ /* 0x000fe40007000000 */
[----:B------:R-:W-:Y:S02]  /*db00*/  @!P1 SEL R122, RZ, 0xffffffff, !P2 ;  /* 0xffffffffff7a9807 */ /* 0x000fe40005000000 */
[----:B------:R-:W-:Y:S02]  /*db10*/  ISETP.GE.U32.AND P1, PT, R9, R32, PT ;  /* 0x000000200900720c */ /* 0x000fe40003f26070 */
[----:B------:R-:W-:Y:S02]  /*db20*/  SEL R92, R113, R92, !P0 ;  /* 0x0000005c715c7207 */ /* 0x000fe40004000000 */
[----:B------:R-:W-:-:S02]  /*db30*/  ISETP.GE.AND.EX P1, PT, R15, R33, PT, P1 ;  /* 0x000000210f00720c */ /* 0x000fc40003f26310 */
[----:B------:R-:W-:Y:S02]  /*db40*/  SEL R95, R113, R95, !P4 ;  /* 0x0000005f715f7207 */ /* 0x000fe40006000000 */
[----:B------:R-:W-:Y:S02]  /*db50*/  SEL R113, RZ, 0xffffffff, !P1 ;  /* 0xffffffffff717807 */ /* 0x000fe40004800000 */
[----:B------:R-:W-:Y:S02]  /*db60*/  LOP3.LUT R123, R123, 0x1, RZ, 0xc0, !PT ;  /* 0x000000017b7b7812 */ /* 0x000fe400078ec0ff */
[----:B------:R-:W-:Y:S02]  /*db70*/  ISETP.NE.U32.AND P1, PT, R9, R32, PT ;  /* 0x000000200900720c */ /* 0x000fe40003f25070 */
[----:B------:R-:W-:Y:S01]  /*db80*/  ISETP.NE.U32.AND P2, PT, R123, 0x1, PT ;  /* 0x000000017b00780c */ /* 0x000fe20003f45070 */
[----:B------:R-:W-:Y:S01]  /*db90*/  IMAD.IADD R123, R121, 0x1, R104 ;  /* 0x00000001797b7824 */ /* 0x000fe200078e0268 */
[----:B------:R-:W-:-:S02]  /*dba0*/  ISETP.NE.AND.EX P1, PT, R15, R33, PT, P1 ;  /* 0x000000210f00720c */ /* 0x000fc40003f25310 */
[----:B------:R-:W-:Y:S02]  /*dbb0*/  LOP3.LUT R106, R106, 0x1, RZ, 0xc0, !PT ;  /* 0x000000016a6a7812 */ /* 0x000fe400078ec0ff */
[-C--:B------:R-:W-:Y:S02]  /*dbc0*/  ISETP.GE.U32.AND P5, PT, R69, R123.reuse, PT ;  /* 0x0000007b4500720c */ /* 0x080fe40003fa6070 */
[----:B------:R-:W-:Y:S02]  /*dbd0*/  LOP3.LUT R124, R124, 0xffffffdf, RZ, 0xc0, !PT ;  /* 0xffffffdf7c7c7812 */ /* 0x000fe400078ec0ff */
[----:B------:R-:W-:Y:S02]  /*dbe0*/  ISETP.GE.AND.EX P5, PT, R81, RZ, PT, P5 ;  /* 0x000000ff5100720c */ /* 0x000fe40003fa6350 */
[----:B------:R-:W-:Y:S02]  /*dbf0*/  ISETP.GE.U32.AND P6, PT, R68, R123, PT ;  /* 0x0000007b4400720c */ /* 0x000fe40003fc6070 */
[----:B------:R-:W-:-:S02]  /*dc00*/  @P0 LOP3.LUT R124, R124, 0x20, RZ, 0xfc, !PT ;  /* 0x000000207c7c0812 */ /* 0x000fc400078efcff */
[----:B------:R-:W-:Y:S02]  /*dc10*/  @!P1 SEL R113, RZ, 0xffffffff, !P5 ;  /* 0xffffffffff719807 */ /* 0x000fe40006800000 */
[----:B------:R-:W-:Y:S02]  /*dc20*/  ISETP.GE.U32.AND P5, PT, R10, R34, PT ;  /* 0x000000220a00720c */ /* 0x000fe40003fa6070 */
[----:B------:R-:W-:Y:S02]  /*dc30*/  ISETP.NE.U32.AND P1, PT, R106, 0x1, PT ;  /* 0x000000016a00780c */ /* 0x000fe40003f25070 */
[----:B------:R-:W-:Y:S02]  /*dc40*/  ISETP.GE.AND.EX P5, PT, R16, R35, PT, P5 ;  /* 0x000000231000720c */ /* 0x000fe40003fa6350 */
[----:B------:R-:W-:Y:S02]  /*dc50*/  ISETP.GE.AND.EX P6, PT, R80, RZ, PT, P6 ;  /* 0x000000ff5000720c */ /* 0x000fe40003fc6360 */
[----:B------:R-:W-:-:S02]  /*dc60*/  SEL R106, RZ, 0xffffffff, !P5 ;  /* 0xffffffffff6a7807 */ /* 0x000fc40006800000 */
[----:B------:R-:W-:Y:S02]  /*dc70*/  ISETP.NE.U32.AND P5, PT, R10, R34, PT ;  /* 0x000000220a00720c */ /* 0x000fe40003fa5070 */
[----:B------:R-:W-:Y:S02]  /*dc80*/  LOP3.LUT P0, RZ, R124, 0x8, RZ, 0xc0, !PT ;  /* 0x000000087cff7812 */ /* 0x000fe4000780c0ff */
[----:B------:R-:W-:Y:S02]  /*dc90*/  ISETP.NE.AND.EX P5, PT, R16, R35, PT, P5 ;  /* 0x000000231000720c */ /* 0x000fe40003fa5350 */
[----:B------:R-:W-:Y:S02]  /*dca0*/  LOP3.LUT R110, R110, 0x1, RZ, 0xc0, !PT ;  /* 0x000000016e6e7812 */ /* 0x000fe400078ec0ff */
[----:B------:R-:W-:Y:S02]  /*dcb0*/  LOP3.LUT R124, R124, 0xffffffbf, RZ, 0xc0, !PT ;  /* 0xffffffbf7c7c7812 */ /* 0x000fe400078ec0ff */
[----:B------:R-:W-:-:S02]  /*dcc0*/  LOP3.LUT R125, R125, 0x1, RZ, 0xc0, !PT ;  /* 0x000000017d7d7812 */ /* 0x000fc400078ec0ff */
[----:B------:R-:W-:Y:S02]  /*dcd0*/  SEL R76, R119, R76, !P2 ;  /* 0x0000004c774c7207 */ /* 0x000fe40005000000 */
[----:B------:R-:W-:Y:S02]  /*dce0*/  ISETP.NE.U32.AND P3, PT, R125, 0x1, PT ;  /* 0x000000017d00780c */ /* 0x000fe40003f65070 */
[----:B------:R-:W-:Y:S02]  /*dcf0*/  @P0 LOP3.LUT R124, R124, 0x40, RZ, 0xfc, !PT ;  /* 0x000000407c7c0812 */ /* 0x000fe400078efcff */
[----:B------:R-:W-:Y:S02]  /*dd00*/  @!P5 SEL R106, RZ, 0xffffffff, !P6 ;  /* 0xffffffffff6ad807 */ /* 0x000fe40007000000 */
[----:B------:R-:W-:Y:S02]  /*dd10*/  ISETP.GE.U32.AND P6, PT, R11, R36, PT ;  /* 0x000000240b00720c */ /* 0x000fe40003fc6070 */
[----:B------:R-:W-:-:S02]  /*dd20*/  ISETP.NE.U32.AND P5, PT, R110, 0x1, PT ;  /* 0x000000016e00780c */ /* 0x000fc40003fa5070 */
[----:B------:R-:W-:Y:S02]  /*dd30*/  ISETP.GE.AND.EX P6, PT, R13, R37, PT, P6 ;  /* 0x000000250d00720c */ /* 0x000fe40003fc6360 */
        /* <DEDUP_REMOVED lines=8> */
[----:B------:R-:W-:Y:S02]  /*ddc0*/  LOP3.LUT R118, R118, 0x1, RZ, 0xc0, !PT ;  /* 0x0000000176767812 */ /* 0x000fe400078ec0ff */
[----:B------:R-:W-:Y:S02]  /*ddd0*/  LOP3.LUT R113, R113, 0x1, RZ, 0xc0, !PT ;  /* 0x0000000171717812 */ /* 0x000fe400078ec0ff */
[----:B------:R-:W-:-:S02]  /*dde0*/  SEL R99, R58, R99, !P4 ;  /* 0x000000633a637207 */ /* 0x000fc40006000000 */
[----:B------:R-:W-:Y:S02]  /*ddf0*/  @!P0 SEL R110, RZ, 0xffffffff, !P6 ;  /* 0xffffffffff6e8807 */ /* 0x000fe40007000000 */
[----:B------:R-:W-:Y:S02]  /*de00*/  ISETP.GE.U32.AND P6, PT, R12, R38, PT ;  /* 0x000000260c00720c */ /* 0x000fe40003fc6070 */
[----:B------:R-:W-:Y:S02]  /*de10*/  SEL R97, R59, R97, !P4 ;  /* 0x000000613b617207 */ /* 0x000fe40006000000 */
[----:B------:R-:W-:Y:S02]  /*de20*/  ISETP.GE.AND.EX P6, PT, R14, R39, PT, P6 ;  /* 0x000000270e00720c */ /* 0x000fe40003fc6360 */
[----:B------:R-:W-:Y:S02]  /*de30*/  SEL R93, R93, RZ, P4 ;  /* 0x000000ff5d5d7207 */ /* 0x000fe40002000000 */
[----:B------:R-:W-:-:S02]  /*de40*/  SEL R119, RZ, 0xffffffff, !P6 ;  /* 0xffffffffff777807 */ /* 0x000fc40007000000 */
[----:B------:R-:W-:Y:S02]  /*de50*/  ISETP.NE.U32.AND P6, PT, R12, R38, PT ;  /* 0x000000260c00720c */ /* 0x000fe40003fc5070 */
[----:B------:R-:W-:Y:S02]  /*de60*/  ISETP.NE.U32.AND P4, PT, R118, 0x1, PT ;  /* 0x000000017600780c */ /* 0x000fe40003f85070 */
[----:B------:R-:W-:Y:S02]  /*de70*/  ISETP.NE.AND.EX P0, PT, R14, R39, PT, P6 ;  /* 0x000000270e00720c */ /* 0x000fe40003f05360 */
[----:B------:R-:W-:Y:S02]  /*de80*/  ISETP.GE.U32.AND P6, PT, R66, R123, PT ;  /* 0x0000007b4200720c */ /* 0x000fe40003fc6070 */
[----:B------:R-:W-:Y:S02]  /*de90*/  SEL R3, R48, R3, !P1 ;  /* 0x0000000330037207 */ /* 0x000fe40004800000 */
[----:B------:R-:W-:-:S02]  /*dea0*/  ISETP.GE.AND.EX P6, PT, R78, RZ, PT, P6 ;  /* 0x000000ff4e00720c */ /* 0x000fc40003fc6360 */
[----:B------:R-:W-:Y:S02]  /*deb0*/  SEL R23, R49, R23, !P1 ;  /* 0x0000001731177207 */ /* 0x000fe40004800000 */
[----:B------:R-:W-:Y:S02]  /*dec0*/  SEL R87, R87, RZ, P1 ;  /* 0x000000ff57577207 */ /* 0x000fe40000800000 */
[----:B------:R-:W-:Y:S01]  /*ded0*/  ISETP.NE.U32.AND P1, PT, R113, 0x1, PT ;  /* 0x000000017100780c */ /* 0x000fe20003f25070 */
[----:B------:R-:W-:Y:S01]  /*dee0*/  IMAD.IADD R113, R123, 0x1, R104 ;  /* 0x000000017b717824 */ /* 0x000fe200078e0268 */
[----:B------:R-:W-:Y:S02]  /*def0*/  @!P0 SEL R119, RZ, 0xffffffff, !P6 ;  /* 0xffffffffff778807 */ /* 0x000fe40007000000 */
[----:B------:R-:W-:Y:S02]  /*df00*/  LOP3.LUT R106, R106, 0x1, RZ, 0xc0, !PT ;  /* 0x000000016a6a7812 */ /* 0x000fe400078ec0ff */
[----:B------:R-:W-:-:S02]  /*df10*/  LOP3.LUT R119, R119, 0x1, RZ, 0xc0, !PT ;  /* 0x0000000177777812 */ /* 0x000fc400078ec0ff */
[----:B------:R-:W-:Y:S02]  /*df20*/  LOP3.LUT R120, R120, 0x1, RZ, 0xc0, !PT ;  /* 0x0000000178787812 */ /* 0x000fe400078ec0ff */
        /* <DEDUP_REMOVED lines=10> */
[----:B------:R-:W-:Y:S01]  /*dfd0*/  ISETP.NE.U32.AND P5, PT, R106, 0x1, PT ;  /* 0x000000016a00780c */ /* 0x000fe20003fa5070 */
[----:B-1----:R-:W-:Y:S01]  /*dfe0*/  IMAD.U32 R106, RZ, RZ, UR4 ;  /* 0x00000004ff6a7e24 */ /* 0x002fe2000f8e00ff */
[----:B------:R-:W-:Y:S01]  /*dff0*/  ISETP.NE.U32.AND P4, PT, R119, 0x1, PT ;  /* 0x000000017700780c */ /* 0x000fe20003f85070 */
[----:B------:R-:W-:Y:S01]  /*e000*/  IMAD R119, R104, 0x3, R113 ;  /* 0x0000000368777824 */ /* 0x000fe200078e0271 */
[----:B------:R-:W-:-:S02]  /*e010*/  ISETP.NE.U32.AND P3, PT, R120, 0x1, PT ;  /* 0x000000017800780c */ /* 0x000fc40003f65070 */
[----:B------:R-:W-:Y:S02]  /*e020*/  LOP3.LUT P6, RZ, R124, 0x4, RZ, 0xc0, !PT ;  /* 0x000000047cff7812 */ /* 0x000fe400078cc0ff */
[----:B------:R-:W-:Y:S02]  /*e030*/  SEL R71, R121, R71, !P3 ;  /* 0x0000004779477207 */ /* 0x000fe40005800000 */
[----:B------:R-:W-:Y:S02]  /*e040*/  SEL R7, R40, R7, !P3 ;  /* 0x0000000728077207 */ /* 0x000fe40005800000 */
[----:B------:R-:W-:Y:S02]  /*e050*/  SEL R19, R41, R19, !P3 ;  /* 0x0000001329137207 */ /* 0x000fe40005800000 */
[----:B------:R-:W-:Y:S02]  /*e060*/  SEL R83, R83, RZ, P3 ;  /* 0x000000ff53537207 */ /* 0x000fe40001800000 */
[----:B------:R-:W-:-:S02]  /*e070*/  ISETP.GE.U32.AND P3, PT, R119, R106, PT ;  /* 0x0000006a7700720c */ /* 0x000fc40003f66070 */
[----:B------:R-:W-:Y:S02]  /*e080*/  LOP3.LUT R112, R112, 0x1, RZ, 0xc0, !PT ;  /* 0x0000000170707812 */ /* 0x000fe400078ec0ff */
[----:B------:R-:W-:Y:S02]  /*e090*/  LOP3.LUT P0, RZ, R124, 0x40, RZ, 0xc0, !PT ;  /* 0x000000407cff7812 */ /* 0x000fe4000780c0ff */
[----:B------:R-:W-:Y:S02]  /*e0a0*/  SEL R109, R62, R109, !P6 ;  /* 0x0000006d3e6d7207 */ /* 0x000fe40007000000 */
[----:B------:R-:W-:Y:S02]  /*e0b0*/  SEL R107, R63, R107, !P6 ;  /* 0x0000006b3f6b7207 */ /* 0x000fe40007000000 */
[----:B------:R-:W-:Y:S02]  /*e0c0*/  SEL R103, R103, RZ, P6 ;  /* 0x000000ff67677207 */ /* 0x000fe40003000000 */
[----:B------:R-:W-:-:S02]  /*e0d0*/  ISETP.NE.U32.AND P6, PT, R112, 0x1, PT ;  /* 0x000000017000780c */ /* 0x000fc40003fc5070 */
[----:B------:R-:W-:Y:S02]  /*e0e0*/  LOP3.LUT R122, R122, 0x1, RZ, 0xc0, !PT ;  /* 0x000000017a7a7812 */ /* 0x000fe400078ec0ff */
[----:B------:R-:W-:Y:S02]  /*e0f0*/  LOP3.LUT R110, R110, 0x1, RZ, 0xc0, !PT ;  /* 0x000000016e6e7812 */ /* 0x000fe400078ec0ff */
[----:B------:R-:W-:Y:S02]  /*e100*/  SEL R111, R60, R111, !P0 ;  /* 0x0000006f3c6f7207 */ /* 0x000fe40004000000 */
[----:B------:R-:W-:Y:S02]  /*e110*/  SEL R100, R61, R100, !P0 ;  /* 0x000000643d647207 */ /* 0x000fe40004000000 */
[----:B------:R-:W-:Y:S02]  /*e120*/  SEL R96, R96, RZ, P0 ;  /* 0x000000ff60607207 */ /* 0x000fe40000000000 */
[----:B------:R-:W-:-:S02]  /*e130*/  LOP3.LUT P0, RZ, R124, 0x20, RZ, 0xc0, !PT ;  /* 0x000000207cff7812 */ /* 0x000fc4000780c0ff */
[----:B------:R-:W-:Y:S02]  /*e140*/  SEL R0, R54, R0, !P2 ;  /* 0x0000000036007207 */ /* 0x000fe40005000000 */
[----:B------:R-:W-:Y:S02]  /*e150*/  SEL R64, R55, R64, !P2 ;  /* 0x0000004037407207 */ /* 0x000fe40005000000 */
[----:B------:R-:W-:Y:S02]  /*e160*/  SEL R88, R88, RZ, P2 ;  /* 0x000000ff58587207 */ /* 0x000fe40001000000 */
[----:B------:R-:W-:Y:S02]  /*e170*/  SEL R73, R121, R73, !P6 ;  /* 0x0000004979497207 */ /* 0x000fe40007000000 */
[----:B------:R-:W-:Y:S02]  /*e180*/  SEL R5, R44, R5, !P6 ;  /* 0x000000052c057207 */ /* 0x000fe40007000000 */
[----:B------:R-:W-:-:S02]  /*e190*/  SEL R21, R45, R21, !P6 ;  /* 0x000000152d157207 */ /* 0x000fc40007000000 */
[----:B------:R-:W-:Y:S02]  /*e1a0*/  SEL R85, R85, RZ, P6 ;  /* 0x000000ff55557207 */ /* 0x000fe40003000000 */
[----:B------:R-:W-:Y:S02]  /*e1b0*/  ISETP.NE.U32.AND P2, PT, R122, 0x1, PT ;  /* 0x000000017a00780c */ /* 0x000fe40003f45070 */
[----:B------:R-:W-:Y:S02]  /*e1c0*/  ISETP.NE.U32.AND P6, PT, R110, 0x1, PT ;  /* 0x000000016e00780c */ /* 0x000fe40003fc5070 */
[----:B------:R-:W-:Y:S02]  /*e1d0*/  SEL R101, R56, R101, !P0 ;  /* 0x0000006538657207 */ /* 0x000fe40004000000 */
[----:B------:R-:W-:Y:S02]  /*e1e0*/  SEL R94, R57, R94, !P0 ;  /* 0x0000005e395e7207 */ /* 0x000fe40004000000 */
[----:B------:R-:W-:-:S02]  /*e1f0*/  SEL R90, R90, RZ, P0 ;  /* 0x000000ff5a5a7207 */ /* 0x000fc40000000000 */
[----:B------:R-:W-:Y:S02]  /*e200*/  LOP3.LUT P0, RZ, R124, 0x10, RZ, 0xc0, !PT ;  /* 0x000000107cff7812 */ /* 0x000fe4000780c0ff */
[----:B------:R-:W-:Y:S02]  /*e210*/  SEL R70, R121, R70, !P2 ;  /* 0x0000004679467207 */ /* 0x000fe40005000000 */
[C---:B------:R-:W-:Y:S02]  /*e220*/  SEL R69, R123.reuse, R69, !P1 ;  /* 0x000000457b457207 */ /* 0x040fe40004800000 */
[C---:B------:R-:W-:Y:S02]  /*e230*/  SEL R68, R123.reuse, R68, !P5 ;  /* 0x000000447b447207 */ /* 0x040fe40006800000 */
[C---:B------:R-:W-:Y:S02]  /*e240*/  SEL R67, R123.reuse, R67, !P6 ;  /* 0x000000437b437207 */ /* 0x040fe40007000000 */
[----:B------:R-:W-:-:S02]  /*e250*/  SEL R66, R123, R66, !P4 ;  /* 0x000000427b427207 */ /* 0x000fc40006000000 */
        /* <DEDUP_REMOVED lines=16> */
.L_x_2713:
[----:B0-----:R-:W-:Y:S05]  /*e360*/  BSYNC.RECONVERGENT B0 ;  /* 0x0000000000007941 */ /* 0x001fea0003800200 */
.L_x_2712:
        /* <DEDUP_REMOVED lines=283> */
.L_x_2723:
[----:B------:R-:W-:Y:S01]  /*f520*/  SHF.R.U32.HI R28, RZ, 0x5, R28 ;  /* 0x00000005ff1c7819 */ /* 0x000fe2000001161c */
[----:B------:R-:W-:-:S07]  /*f530*/  IMAD.MOV.U32 R29, RZ, RZ, RZ ;  /* 0x000000ffff1d7224 */ /* 0x000fce00078e00ff */
.L_x_2722:
[----:B------:R-:W0:Y:S02]  /*f540*/  LDCU.64 UR4, c[0x0][0x768] ;  /* 0x0000ed00ff0477ac */ /* 0x000e240008000a00 */
[----:B0-----:R-:W-:-:S05]  /*f550*/  IADD3 R108, P1, PT, R102, UR4, RZ ;  /* 0x00000004666c7c10 */ /* 0x001fca000ff3e0ff */
        /* <DEDUP_REMOVED lines=282> */
.L_x_2725:
[----:B------:R-:W-:Y:S01]  /*10700*/  SHF.R.U32.HI R26, RZ, 0x5, R48 ;  /* 0x00000005ff1a7819 */ /* 0x000fe20000011630 */
[----:B------:R-:W-:-:S07]  /*10710*/  IMAD.MOV.U32 R27, RZ, RZ, RZ ;  /* 0x000000ffff1b7224 */ /* 0x000fce00078e00ff */
.L_x_2724:
        /* <DEDUP_REMOVED lines=281> */
.L_x_2727:
[----:B------:R-:W-:Y:S01]  /*118b0*/  SHF.R.U32.HI R26, RZ, 0x5, R40 ;  /* 0x00000005ff1a7819 */ /* 0x000fe20000011628 */
[----:B------:R-:W-:-:S07]  /*118c0*/  IMAD.MOV.U32 R27, RZ, RZ, RZ ;  /* 0x000000ffff1b7224 */ /* 0x000fce00078e00ff */
.L_x_2726:
        /* <DEDUP_REMOVED lines=281> */
.L_x_2729:
[----:B------:R-:W-:Y:S01]  /*12a60*/  SHF.R.U32.HI R28, RZ, 0x5, R28 ;  /* 0x00000005ff1c7819 */ /* 0x000fe2000001161c */
[----:B------:R-:W-:-:S07]  /*12a70*/  IMAD.MOV.U32 R29, RZ, RZ, RZ ;  /* 0x000000ffff1d7224 */ /* 0x000fce00078e00ff */
.L_x_2728:
[----:B------:R-:W-:-:S04]  /*12a80*/  LEA R32, P0, R28, R108, 0x5 ;  /* 0x0000006c1c207211 */ /* 0x000fc800078028ff */
[----:B------:R-:W-:-:S06]  /*12a90*/  LEA.HI.X R33, R28, R102, R29, 0x5, P0 ;  /* 0x000000661c217211 */ /* 0x000fcc00000f2c1d */
[----:B------:R-:W5:Y:S03]  /*12aa0*/  LDG.E.ENL2.256 R36, R32, desc[UR36][R32.64] ;  /* 0xfe0000242020797e */ /* 0x000f660008121924 */
.L_x_2721:
[----:B------:R-:W-:Y:S05]  /*12ab0*/  BSYNC.RECONVERGENT B0 ;  /* 0x0000000000007941 */ /* 0x000fea0003800200 */
.L_x_2720:
[----:B------:R-:W-:Y:S01]  /*12ac0*/  ISETP.GE.U32.AND P0, PT, R113, R106, PT ;  /* 0x0000006a7100720c */ /* 0x000fe20003f06070 */
[----:B------:R-:W-:-:S12]  /*12ad0*/  BSSY.RECONVERGENT B0, `(.L_x_2730) ;  /* 0x00000eb000007945 */ /* 0x000fd80003800200 */
[----:B------:R-:W-:Y:S05]  /*12ae0*/  @P0 BRA `(.L_x_2731) ;  /* 0x0000000c00a40947 */ /* 0x000fea0003800000 */
[-C--:B-----5:R-:W-:Y:S01]  /*12af0*/  ISETP.NE.U32.AND P1, PT, R111, R60.reuse, PT ;  /* 0x0000003c6f00720c */ /* 0x0a0fe20003f25070 */
        /* <DEDUP_REMOVED lines=232> */
.L_x_2731:
[----:B------:R-:W-:Y:S05]  /*13980*/  BSYNC.RECONVERGENT B0 ;  /* 0x0000000000007941 */ /* 0x000fea0003800200 */
.L_x_2730:
[CC--:B------:R-:W-:Y:S02]  /*13990*/  ISETP.NE.U32.AND P1, PT, R111.reuse, R91.reuse, PT ;  /* 0x0000005b6f00720c */ /* 0x0c0fe40003f25070 */
[----:B------:R-:W-:Y:S02]  /*139a0*/  ISETP.GE.U32.AND P2, PT, R111, R91, PT ;  /* 0x0000005b6f00720c */ /* 0x000fe40003f46070 */
[----:B------:R-:W-:Y:S02]  /*139b0*/  ISETP.NE.U32.AND P4, PT, R109, R0, PT ;  /* 0x000000006d00720c */ /* 0x000fe40003f85070 */
[CC--:B------:R-:W-:Y:S02]  /*139c0*/  ISETP.NE.AND.EX P1, PT, R100.reuse, R65.reuse, PT, P1 ;  /* 0x000000416400720c */ /* 0x0c0fe40003f25310 */
[----:B------:R-:W-:Y:S02]  /*139d0*/  ISETP.GE.AND.EX P2, PT, R100, R65, PT, P2 ;  /* 0x000000416400720c */ /* 0x000fe40003f46320 */
[----:B------:R-:W-:-:S02]  /*139e0*/  ISETP.NE.AND.EX P4, PT, R107, R64, PT, P4 ;  /* 0x000000406b00720c */ /* 0x000fc40003f85340 */
[----:B------:R-:W-:Y:S02]  /*139f0*/  SEL R24, RZ, 0xffffffff, !P2 ;  /* 0xffffffffff187807 */ /* 0x000fe40005000000 */
[----:B------:R-:W-:Y:S02]  /*13a00*/  ISETP.GE.U32.AND P6, PT, R98, R77, PT ;  /* 0x0000004d6200720c */ /* 0x000fe40003fc6070 */
[----:B------:R-:W-:Y:S02]  /*13a10*/  ISETP.GE.U32.AND P5, PT, R109, R0, PT ;  /* 0x000000006d00720c */ /* 0x000fe40003fa6070 */
[----:B------:R-:W-:Y:S02]  /*13a20*/  ISETP.NE.U32.AND P2, PT, R101, R3, PT ;  /* 0x000000036500720c */ /* 0x000fe40003f45070 */
[----:B------:R-:W-:Y:S02]  /*13a30*/  ISETP.GE.U32.AND P0, PT, R105, R76, PT ;  /* 0x0000004c6900720c */ /* 0x000fe40003f06070 */
[----:B------:R-:W-:-:S02]  /*13a40*/  ISETP.GE.AND.EX P6, PT, R96, R89, PT, P6 ;  /* 0x000000596000720c */ /* 0x000fc40003fc6360 */
[----:B------:R-:W-:Y:S02]  /*13a50*/  ISETP.GE.AND.EX P5, PT, R107, R64, PT, P5 ;  /* 0x000000406b00720c */ /* 0x000fe40003fa6350 */
[----:B------:R-:W-:Y:S02]  /*13a60*/  ISETP.NE.AND.EX P2, PT, R94, R23, PT, P2 ;  /* 0x000000175e00720c */ /* 0x000fe40003f45320 */
[----:B------:R-:W-:Y:S02]  /*13a70*/  ISETP.GE.AND.EX P0, PT, R103, R88, PT, P0 ;  /* 0x000000586700720c */ /* 0x000fe40003f06300 */
[----:B------:R-:W-:Y:S02]  /*13a80*/  ISETP.GE.U32.AND P3, PT, R101, R3, PT ;  /* 0x000000036500720c */ /* 0x000fe40003f66070 */
[----:B------:R-:W-:Y:S02]  /*13a90*/  @!P1 SEL R24, RZ, 0xffffffff, !P6 ;  /* 0xffffffffff189807 */ /* 0x000fe40007000000 */
[----:B------:R-:W-:-:S02]  /*13aa0*/  SEL R25, RZ, 0xffffffff, !P5 ;  /* 0xffffffffff197807 */ /* 0x000fc40006800000 */
[CC--:B------:R-:W-:Y:S02]  /*13ab0*/  ISETP.NE.U32.AND P6, PT, R99.reuse, R4.reuse, PT ;  /* 0x000000046300720c */ /* 0x0c0fe40003fc5070 */
[----:B------:R-:W-:Y:S02]  /*13ac0*/  ISETP.GE.U32.AND P5, PT, R92, R75, PT ;  /* 0x0000004b5c00720c */ /* 0x000fe40003fa6070 */
[----:B------:R-:W-:Y:S02]  /*13ad0*/  ISETP.GE.U32.AND P1, PT, R99, R4, PT ;  /* 0x000000046300720c */ /* 0x000fe40003f26070 */
[----:B------:R-:W-:Y:S02]  /*13ae0*/  @!P4 SEL R25, RZ, 0xffffffff, !P0 ;  /* 0xffffffffff19c807 */ /* 0x000fe40004000000 */
[----:B------:R-:W-:Y:S02]  /*13af0*/  ISETP.GE.AND.EX P3, PT, R94, R23, PT, P3 ;  /* 0x000000175e00720c */ /* 0x000fe40003f66330 */
[----:B------:R-:W-:-:S02]  /*13b00*/  LOP3.LUT R24, R24, 0x1, RZ, 0xc0, !PT ;  /* 0x0000000118187812 */ /* 0x000fc400078ec0ff */
[CC--:B------:R-:W-:Y:S02]  /*13b10*/  ISETP.NE.AND.EX P6, PT, R97.reuse, R22.reuse, PT, P6 ;  /* 0x000000166100720c */ /* 0x0c0fe40003fc5360 */
[----:B------:R-:W-:Y:S02]  /*13b20*/  ISETP.GE.AND.EX P5, PT, R90, R87, PT, P5 ;  /* 0x000000575a00720c */ /* 0x000fe40003fa6350 */
[----:B------:R-:W-:Y:S02]  /*13b30*/  ISETP.GE.AND.EX P1, PT, R97, R22, PT, P1 ;  /* 0x000000166100720c */ /* 0x000fe40003f26310 */
[----:B------:R-:W-:Y:S02]  /*13b40*/  LOP3.LUT R25, R25, 0x1, RZ, 0xc0, !PT ;  /* 0x0000000119197812 */ /* 0x000fe400078ec0ff */
[----:B------:R-:W-:Y:S02]  /*13b50*/  SEL R26, RZ, 0xffffffff, !P3 ;  /* 0xffffffffff1a7807 */ /* 0x000fe40005800000 */
[----:B------:R-:W-:-:S02]  /*13b60*/  ISETP.NE.U32.AND P0, PT, R24, 0x1, PT ;  /* 0x000000011800780c */ /* 0x000fc40003f05070 */
[----:B------:R-:W-:Y:S02]  /*13b70*/  @!P2 SEL R26, RZ, 0xffffffff, !P5 ;  /* 0xffffffffff1aa807 */ /* 0x000fe40006800000 */
[----:B------:R-:W-:Y:S02]  /*13b80*/  ISETP.GE.U32.AND P3, PT, R95, R74, PT ;  /* 0x0000004a5f00720c */ /* 0x000fe40003f66070 */
[----:B------:R-:W-:Y:S02]  /*13b90*/  SEL R27, RZ, 0xffffffff, !P1 ;  /* 0xffffffffff1b7807 */ /* 0x000fe40004800000 */
[----:B------:R-:W-:Y:S02]  /*13ba0*/  ISETP.NE.U32.AND P1, PT, R25, 0x1, PT ;  /* 0x000000011900780c */ /* 0x000fe40003f25070 */
[----:B------:R-:W-:Y:S02]  /*13bb0*/  SEL R30, R91, R111, !P0 ;  /* 0x0000006f5b1e7207 */ /* 0x000fe40004000000 */
[----:B------:R-:W-:-:S02]  /*13bc0*/  LOP3.LUT R26, R26, 0x1, RZ, 0xc0, !PT ;  /* 0x000000011a1a7812 */ /* 0x000fc400078ec0ff */
[----:B------:R-:W-:Y:S02]  /*13bd0*/  ISETP.GE.AND.EX P3, PT, R93, R86, PT, P3 ;  /* 0x000000565d00720c */ /* 0x000fe40003f66330 */
[----:B-----5:R-:W-:Y:S02]  /*13be0*/  SEL R33, R0, R109, !P1 ;  /* 0x0000006d00217207 */ /* 0x020fe40004800000 */
[----:B------:R-:W-:Y:S02]  /*13bf0*/  SEL R35, R64, R107, !P1 ;  /* 0x0000006b40237207 */ /* 0x000fe40004800000 */
[----:B------:R-:W-:Y:S02]  /*13c00*/  SEL R29, R76, R105, !P1 ;  /* 0x000000694c1d7207 */ /* 0x000fe40004800000 */
[----:B------:R-:W-:Y:S02]  /*13c10*/  SEL R31, R88, R103, !P1 ;  /* 0x00000067581f7207 */ /* 0x000fe40004800000 */
[----:B------:R-:W-:-:S02]  /*13c20*/  SEL R32, R65, R100, !P0 ;  /* 0x0000006441207207 */ /* 0x000fc40004000000 */
[----:B------:R-:W-:Y:S02]  /*13c30*/  ISETP.NE.U32.AND P1, PT, R30, R5, PT ;  /* 0x000000051e00720c */ /* 0x000fe40003f25070 */
[----:B------:R-:W-:Y:S02]  /*13c40*/  ISETP.NE.U32.AND P2, PT, R26, 0x1, PT ;  /* 0x000000011a00780c */ /* 0x000fe40003f45070 */
[----:B------:R-:W-:Y:S02]  /*13c50*/  @!P6 SEL R27, RZ, 0xffffffff, !P3 ;  /* 0xffffffffff1be807 */ /* 0x000fe40005800000 */
[----:B------:R-:W-:Y:S02]  /*13c60*/  ISETP.NE.AND.EX P1, PT, R32, R21, PT, P1 ;  /* 0x000000152000720c */ /* 0x000fe40003f25310 */
[----:B------:R-:W-:Y:S02]  /*13c70*/  SEL R26, R77, R98, !P0 ;  /* 0x000000624d1a7207 */ /* 0x000fe40004000000 */
[----:B------:R-:W-:-:S02]  /*13c80*/  SEL R24, R3, R101, !P2 ;  /* 0x0000006503187207 */ /* 0x000fc40005000000 */
[----:B------:R-:W-:Y:S02]  /*13c90*/  SEL R94, R23, R94, !P2 ;  /* 0x0000005e175e7207 */ /* 0x000fe40005000000 */
[----:B------:R-:W-:Y:S02]  /*13ca0*/  SEL R92, R75, R92, !P2 ;  /* 0x0000005c4b5c7207 */ /* 0x000fe40005000000 */
[----:B------:R-:W-:Y:S02]  /*13cb0*/  SEL R90, R87, R90, !P2 ;  /* 0x0000005a575a7207 */ /* 0x000fe40005000000 */
[----:B------:R-:W-:Y:S02]  /*13cc0*/  LOP3.LUT R27, R27, 0x1, RZ, 0xc0, !PT ;  /* 0x000000011b1b7812 */ /* 0x000fe400078ec0ff */
[----:B------:R-:W-:Y:S02]  /*13cd0*/  ISETP.GE.U32.AND P2, PT, R30, R5, PT ;  /* 0x000000051e00720c */ /* 0x000fe40003f46070 */
[----:B------:R-:W-:-:S02]  /*13ce0*/  ISETP.NE.U32.AND P4, PT, R33, R6, PT ;  /* 0x000000062100720c */ /* 0x000fc40003f85070 */
[----:B------:R-:W-:Y:S02]  /*13cf0*/  SEL R28, R89, R96, !P0 ;  /* 0x00000060591c7207 */ /* 0x000fe40004000000 */
[----:B------:R-:W-:Y:S02]  /*13d00*/  ISETP.GE.U32.AND P6, PT, R26, R73, PT ;  /* 0x000000491a00720c */ /* 0x000fe40003fc6070 */
[----:B------:R-:W-:Y:S02]  /*13d10*/  ISETP.NE.U32.AND P3, PT, R27, 0x1, PT ;  /* 0x000000011b00780c */ /* 0x000fe40003f65070 */
[----:B------:R-:W-:Y:S02]  /*13d20*/  ISETP.GE.AND.EX P2, PT, R32, R21, PT, P2 ;  /* 0x000000152000720c */ /* 0x000fe40003f46320 */
[----:B------:R-:W-:Y:S02]  /*13d30*/  ISETP.NE.AND.EX P4, PT, R35, R20, PT, P4 ;  /* 0x000000142300720c */ /* 0x000fe40003f85340 */
[----:B------:R-:W-:-:S02]  /*13d40*/  ISETP.GE.AND.EX P6, PT, R28, R85, PT, P6 ;  /* 0x000000551c00720c */ /* 0x000fc40003fc6360 */
[----:B------:R-:W-:Y:S02]  /*13d50*/  SEL R25, R4, R99, !P3 ;  /* 0x0000006304197207 */ /* 0x000fe40005800000 */
[----:B------:R-:W-:Y:S02]  /*13d60*/  SEL R0, RZ, 0xffffffff, !P2 ;  /* 0xffffffffff007807 */ /* 0x000fe40005000000 */
[----:B------:R-:W-:Y:S02]  /*13d70*/  ISETP.GE.U32.AND P5, PT, R33, R6, PT ;  /* 0x000000062100720c */ /* 0x000fe40003fa6070 */
[----:B------:R-:W-:Y:S02]  /*13d80*/  ISETP.NE.U32.AND P2, PT, R24, R7, PT ;  /* 0x000000071800720c */ /* 0x000fe40003f45070 */
[----:B------:R-:W-:Y:S02]  /*13d90*/  SEL R27, R22, R97, !P3 ;  /* 0x00000061161b7207 */ /* 0x000fe40005800000 */
[----:B------:R-:W-:-:S02]  /*13da0*/  SEL R95, R74, R95, !P3 ;  /* 0x0000005f4a5f7207 */ /* 0x000fc40005800000 */
[----:B------:R-:W-:Y:S02]  /*13db0*/  SEL R23, R86, R93, !P3 ;  /* 0x0000005d56177207 */ /* 0x000fe40005800000 */
[----:B------:R-:W-:Y:S02]  /*13dc0*/  ISETP.GE.U32.AND P0, PT, R29, R72, PT ;  /* 0x000000481d00720c */ /* 0x000fe40003f06070 */
[----:B------:R-:W-:Y:S02]  /*13dd0*/  @!P1 SEL R0, RZ, 0xffffffff, !P6 ;  /* 0xffffffffff009807 */ /* 0x000fe40007000000 */
[----:B------:R-:W-:Y:S02]  /*13de0*/  ISETP.GE.U32.AND P3, PT, R24, R7, PT ;  /* 0x000000071800720c */ /* 0x000fe40003f66070 */
[----:B------:R-:W-:Y:S02]  /*13df0*/  ISETP.NE.U32.AND P6, PT, R25, R8, PT ;  /* 0x000000081900720c */ /* 0x000fe40003fc5070 */
[----:B------:R-:W-:-:S02]  /*13e00*/  ISETP.GE.AND.EX P5, PT, R35, R20, PT, P5 ;  /* 0x000000142300720c */ /* 0x000fc40003fa6350 */
[CC--:B------:R-:W-:Y:S02]  /*13e10*/  ISETP.NE.AND.EX P2, PT, R94.reuse, R19.reuse, PT, P2 ;  /* 0x000000135e00720c */ /* 0x0c0fe40003f45320 */
[----:B------:R-:W-:Y:S02]  /*13e20*/  ISETP.GE.AND.EX P0, PT, R31, R84, PT, P0 ;  /* 0x000000541f00720c */ /* 0x000fe40003f06300 */
[----:B------:R-:W-:Y:S02]  /*13e30*/  ISETP.GE.AND.EX P3, PT, R94, R19, PT, P3 ;  /* 0x000000135e00720c */ /* 0x000fe40003f66330 */
[----:B------:R-:W-:Y:S02]  /*13e40*/  ISETP.NE.AND.EX P6, PT, R27, R18, PT, P6 ;  /* 0x000000121b00720c */ /* 0x000fe40003fc5360 */
[----:B------:R-:W-:Y:S02]  /*13e50*/  SEL R3, RZ, 0xffffffff, !P5 ;  /* 0xffffffffff037807 */ /* 0x000fe40006800000 */
[----:B------:R-:W-:-:S02]  /*13e60*/  ISETP.GE.U32.AND P1, PT, R25, R8, PT ;  /* 0x000000081900720c */ /* 0x000fc40003f26070 */
[----:B------:R-:W-:Y:S02]  /*13e70*/  ISETP.GE.U32.AND P5, PT, R92, R71, PT ;  /* 0x000000475c00720c */ /* 0x000fe40003fa6070 */
[----:B------:R-:W-:Y:S02]  /*13e80*/  @!P4 SEL R3, RZ, 0xffffffff, !P0 ;  /* 0xffffffffff03c807 */ /* 0x000fe40004000000 */
[----:B------:R-:W-:Y:S02]  /*13e90*/  SEL R4, RZ, 0xffffffff, !P3 ;  /* 0xffffffffff047807 */ /* 0x000fe40005800000 */
[----:B------:R-:W-:Y:S02]  /*13ea0*/  LOP3.LUT R0, R0, 0x1, RZ, 0xc0, !PT ;  /* 0x0000000100007812 */ /* 0x000fe400078ec0ff */
[----:B------:R-:W-:Y:S02]  /*13eb0*/  ISETP.GE.U32.AND P3, PT, R95, R70, PT ;  /* 0x000000465f00720c */ /* 0x000fe40003f66070 */
[----:B------:R-:W-:-:S02]  /*13ec0*/  ISETP.GE.AND.EX P1, PT, R27, R18, PT, P1 ;  /* 0x000000121b00720c */ /* 0x000fc40003f26310 */
[----:B------:R-:W-:Y:S02]  /*13ed0*/  ISETP.GE.AND.EX P5, PT, R90, R83, PT, P5 ;  /* 0x000000535a00720c */ /* 0x000fe40003fa6350 */
[----:B------:R-:W-:Y:S02]  /*13ee0*/  LOP3.LUT R3, R3, 0x1, RZ, 0xc0, !PT ;  /* 0x0000000103037812 */ /* 0x000fe400078ec0ff */
[----:B------:R-:W-:Y:S02]  /*13ef0*/  ISETP.NE.U32.AND P0, PT, R0, 0x1, PT ;  /* 0x000000010000780c */ /* 0x000fe40003f05070 */
[----:B------:R-:W-:Y:S02]  /*13f00*/  ISETP.GE.AND.EX P3, PT, R23, R82, PT, P3 ;  /* 0x000000521700720c */ /* 0x000fe40003f66330 */
[----:B------:R-:W-:Y:S02]  /*13f10*/  SEL R22, RZ, 0xffffffff, !P1 ;  /* 0xffffffffff167807 */ /* 0x000fe40004800000 */
[----:B------:R-:W-:-:S02]  /*13f20*/  @!P2 SEL R4, RZ, 0xffffffff, !P5 ;  /* 0xffffffffff04a807 */ /* 0x000fc40006800000 */
[----:B------:R-:W-:Y:S02]  /*13f30*/  ISETP.NE.U32.AND P1, PT, R3, 0x1, PT ;  /* 0x000000010300780c */ /* 0x000fe40003f25070 */
[----:B------:R-:W-:Y:S02]  /*13f40*/  SEL R30, R5, R30, !P0 ;  /* 0x0000001e051e7207 */ /* 0x000fe40004000000 */
[----:B------:R-:W-:Y:S02]  /*13f50*/  @!P6 SEL R22, RZ, 0xffffffff, !P3 ;  /* 0xffffffffff16e807 */ /* 0x000fe40005800000 */
[----:B------:R-:W-:Y:S02]  /*13f60*/  LOP3.LUT R4, R4, 0x1, RZ, 0xc0, !PT ;  /* 0x0000000104047812 */ /* 0x000fe400078ec0ff */
[----:B------:R-:W-:Y:S02]  /*13f70*/  SEL R33, R6, R33, !P1 ;  /* 0x0000002106217207 */ /* 0x000fe40004800000 */
[----:B------:R-:W-:-:S02]  /*13f80*/  SEL R35, R20, R35, !P1 ;  /* 0x0000002314237207 */ /* 0x000fc40004800000 */
[----:B------:R-:W-:Y:S02]  /*13f90*/  SEL R29, R72, R29, !P1 ;  /* 0x0000001d481d7207 */ /* 0x000fe40004800000 */
[----:B------:R-:W-:Y:S02]  /*13fa0*/  SEL R31, R84, R31, !P1 ;  /* 0x0000001f541f7207 */ /* 0x000fe40004800000 */
[----:B------:R-:W-:Y:S02]  /*13fb0*/  SEL R32, R21, R32, !P0 ;  /* 0x0000002015207207 */ /* 0x000fe40004000000 */
[----:B------:R-:W-:Y:S02]  /*13fc0*/  ISETP.NE.U32.AND P1, PT, R30, R9, PT ;  /* 0x000000091e00720c */ /* 0x000fe40003f25070 */
[----:B------:R-:W-:Y:S02]  /*13fd0*/  LOP3.LUT R22, R22, 0x1, RZ, 0xc0, !PT ;  /* 0x0000000116167812 */ /* 0x000fe400078ec0ff */
[----:B------:R-:W-:-:S02]  /*13fe0*/  ISETP.NE.U32.AND P2, PT, R4, 0x1, PT ;  /* 0x000000010400780c */ /* 0x000fc40003f45070 */
[----:B------:R-:W-:Y:S02]  /*13ff0*/  ISETP.NE.AND.EX P1, PT, R32, R15, PT, P1 ;  /* 0x0000000f2000720c */ /* 0x000fe40003f25310 */
[----:B------:R-:W-:Y:S02]  /*14000*/  ISETP.NE.U32.AND P3, PT, R22, 0x1, PT ;  /* 0x000000011600780c */ /* 0x000fe40003f65070 */
[----:B------:R-:W-:Y:S02]  /*14010*/  SEL R26, R73, R26, !P0 ;  /* 0x0000001a491a7207 */ /* 0x000fe40004000000 */
[----:B------:R-:W-:Y:S02]  /*14020*/  SEL R22, R7, R24, !P2 ;  /* 0x0000001807167207 */ /* 0x000fe40005000000 */
[----:B------:R-:W-:Y:S02]  /*14030*/  SEL R24, R19, R94, !P2 ;  /* 0x0000005e13187207 */ /* 0x000fe40005000000 */
[----:B------:R-:W-:-:S02]  /*14040*/  SEL R6, R71, R92, !P2 ;  /* 0x0000005c47067207 */ /* 0x000fc40005000000 */
[----:B------:R-:W-:Y:S02]  /*14050*/  SEL R20, R83, R90, !P2 ;  /* 0x0000005a53147207 */ /* 0x000fe40005000000 */
[----:B------:R-:W-:Y:S02]  /*14060*/  ISETP.GE.U32.AND P2, PT, R30, R9, PT ;  /* 0x000000091e00720c */ /* 0x000fe40003f46070 */
[----:B------:R-:W-:Y:S02]  /*14070*/  SEL R28, R85, R28, !P0 ;  /* 0x0000001c551c7207 */ /* 0x000fe40004000000 */
[----:B------:R-:W-:Y:S02]  /*14080*/  ISETP.GE.U32.AND P6, PT, R26, R69, PT ;  /* 0x000000451a00720c */ /* 0x000fe40003fc6070 */
        /* <DEDUP_REMOVED lines=55> */
[----:B------:R-:W-:-:S07]  /*14400*/  SEL R67, R78, R23, !P3 ;  /* 0x000000174e437207 */ /* 0x000fce0005800000 */
.L_x_2684:
[----:B------:R-:W-:Y:S05]  /*14410*/  BSYNC.RECONVERGENT B6 ;  /* 0x0000000000067941 */ /* 0x000fea0003800200 */
.L_x_2683:
[----:B------:R-:W1:Y:S02]  /*14420*/  LDCU UR4, c[0x0][0x3b4] ;  /* 0x00007680ff0477ac */ /* 0x000e640008000800 */
[----:B-1----:R-:W-:-:S09]  /*14430*/  UISETP.NE.AND UP0, UPT, UR4, URZ, UPT ;  /* 0x000000ff0400728c */ /* 0x002fd2000bf05270 */
[----:B------:R-:W-:Y:S05]  /*14440*/  BRA.U !UP0, `(.L_x_2732) ;  /* 0x0000000508dc7547 */ /* 0x000fea000b800000 */
[----:B------:R-:W1:Y:S01]  /*14450*/  S2R R5, SR_CgaCtaId ;  /* 0x0000000000057919 */ /* 0x000e620000008800 */
[----:B------:R-:W2:Y:S01]  /*14460*/  LDC R8, c[0x0][0x360] ;  /* 0x0000d800ff087b82 */ /* 0x000ea20000000800 */
[----:B------:R-:W-:Y:S01]  /*14470*/  MOV R0, 0x400 ;  /* 0x0000040000007802 */ /* 0x000fe20000000f00 */
[----:B------:R-:W-:Y:S02]  /*14480*/  IMAD.MOV.U32 R20, RZ, RZ, R9 ;  /* 0x000000ffff147224 */ /* 0x000fe400078e0009 */
[----:B------:R-:W-:Y:S02]  /*14490*/  IMAD.MOV.U32 R21, RZ, RZ, R15 ;  /* 0x000000ffff157224 */ /* 0x000fe400078e000f */
[----:B------:R-:W-:Y:S02]  /*144a0*/  VIADD R4, R0, 0x10 ;  /* 0x0000001000047836 */ /* 0x000fe40000000000 */
[----:B------:R-:W3:Y:S01]  /*144b0*/  LDC R14, c[0x0][0x364] ;  /* 0x0000d900ff0e7b82 */ /* 0x000ee20000000800 */
[----:B------:R-:W-:-:S02]  /*144c0*/  IMAD.MOV.U32 R22, RZ, RZ, R18 ;  /* 0x000000ffff167224 */ /* 0x000fc400078e0012 */
[----:B------:R-:W-:Y:S02]  /*144d0*/  IMAD.MOV.U32 R23, RZ, RZ, R19 ;  /* 0x000000ffff177224 */ /* 0x000fe400078e0013 */
[----:B------:R-:W-:Y:S02]  /*144e0*/  IMAD.MOV.U32 R24, RZ, RZ, R10 ;  /* 0x000000ffff187224 */ /* 0x000fe400078e000a */
[----:B------:R-:W-:Y:S02]  /*144f0*/  IMAD.MOV.U32 R25, RZ, RZ, R3 ;  /* 0x000000ffff197224 */ /* 0x000fe400078e0003 */
[----:B------:R-:W-:Y:S02]  /*14500*/  IMAD.MOV.U32 R26, RZ, RZ, R68 ;  /* 0x000000ffff1a7224 */ /* 0x000fe400078e0044 */
[----:B------:R-:W-:Y:S02]  /*14510*/  IMAD.MOV.U32 R27, RZ, RZ, R69 ;  /* 0x000000ffff1b7224 */ /* 0x000fe400078e0045 */
[----:B------:R-:W-:-:S02]  /*14520*/  IMAD.MOV.U32 R76, RZ, RZ, R11 ;  /* 0x000000ffff4c7224 */ /* 0x000fc400078e000b */
[----:B------:R-:W-:Y:S02]  /*14530*/  IMAD.MOV.U32 R77, RZ, RZ, R7 ;  /* 0x000000ffff4d7224 */ /* 0x000fe400078e0007 */
[----:B--2---:R-:W-:Y:S02]  /*14540*/  IMAD R0, R2, R8, R17 ;  /* 0x0000000802007224 */ /* 0x004fe400078e0211 */
[----:B------:R-:W-:Y:S02]  /*14550*/  IMAD.MOV.U32 R78, RZ, RZ, R16 ;  /* 0x000000ffff4e7224 */ /* 0x000fe400078e0010 */
[----:B------:R-:W-:Y:S01]  /*14560*/  IMAD.MOV.U32 R64, RZ, RZ, R12 ;  /* 0x000000ffff407224 */ /* 0x000fe200078e000c */
[----:B-1----:R-:W-:Y:S01]  /*14570*/  LEA R5, R5, R4, 0x18 ;  /* 0x0000000405057211 */ /* 0x002fe200078ec0ff */
[----:B------:R-:W-:Y:S01]  /*14580*/  IMAD.MOV.U32 R65, RZ, RZ, R13 ;  /* 0x000000ffff417224 */ /* 0x000fe200078e000d */
        /* <DEDUP_REMOVED lines=8> */
.L_x_2735:
[----:B------:R-:W-:Y:S01]  /*14610*/  SHF.R.U32.HI R39, RZ, 0x1, R0 ;  /* 0x00000001ff277819 */ /* 0x000fe20000011600 */
[----:B------:R-:W-:Y:S05]  /*14620*/  WARPSYNC.ALL ;  /* 0x0000000000007948 */ /* 0x000fea0003800000 */
[----:B-12---:R-:W-:Y:S01]  /*14630*/  IMAD.IADD R21, R39, 0x1, R2 ;  /* 0x0000000127157824 */ /* 0x006fe200078e0202 */
[----:B------:R-:W-:Y:S01]  /*14640*/  BAR.SYNC.DEFER_BLOCKING 0x0 ;  /* 0x0000000000007b1d */ /* 0x000fe20000010000 */
[----:B------:R-:W-:-:S03]  /*14650*/  ISETP.GT.U32.AND P5, PT, R0, 0x3, PT ;  /* 0x000000030000780c */ /* 0x000fc60003fa4070 */
[----:B------:R-:W-:Y:S02]  /*14660*/  ISETP.GE.U32.AND P0, PT, R21, R14, PT ;  /* 0x0000000e1500720c */ /* 0x000fe40003f06070 */
[----:B------:R-:W-:Y:S02]  /*14670*/  BSSY.RECONVERGENT B0, `(.L_x_2733) ;  /* 0x0000052000007945 */ /* 0x000fe40003800200 */
[----:B------:R-:W-:-:S13]  /*14680*/  ISETP.GE.U32.OR P0, PT, R2, R39, P0 ;  /* 0x000000270200720c */ /* 0x000fda0000706470 */
[----:B------:R-:W-:Y:S05]  /*14690*/  @P0 BRA `(.L_x_2734) ;  /* 0x00000004003c0947 */ /* 0x000fea0003800000 */
[----:B------:R-:W-:-:S04]  /*146a0*/  IMAD R0, R21, R8, R17 ;  /* 0x0000000815007224 */ /* 0x000fc800078e0211 */
[----:B------:R-:W-:-:S05]  /*146b0*/  IMAD R0, R0, 0x40, R5 ;  /* 0x0000004000007824 */ /* 0x000fca00078e0205 */
[----:B------:R-:W1:Y:S04]  /*146c0*/  LDS.128 R28, [R0] ;  /* 0x00000000001c7984 */ /* 0x000e680000000c00 */
[----:B------:R-:W2:Y:S04]  /*146d0*/  LDS.128 R24, [R0+0x10] ;  /* 0x0000100000187984 */ /* 0x000ea80000000c00 */
[----:B------:R-:W3:Y:S04]  /*146e0*/  LDS.128 R20, [R0+0x20] ;  /* 0x0000200000147984 */ /* 0x000ee80000000c00 */
[----:B------:R4:W5:Y:S01]  /*146f0*/  LDS.128 R32, [R0+0x30] ;  /* 0x0000300000207984 */ /* 0x0009620000000c00 */
[----:B-1----:R-:W-:-:S02]  /*14700*/  ISETP.NE.U32.AND P2, PT, R9, R28, PT ;  /* 0x0000001c0900720c */ /* 0x002fc40003f45070 */
[----:B------:R-:W-:Y:S02]  /*14710*/  ISETP.GE.U32.AND P1, PT, R9, R28, PT ;  /* 0x0000001c0900720c */ /* 0x000fe40003f26070 */
[CC--:B------:R-:W-:Y:S02]  /*14720*/  ISETP.NE.AND.EX P2, PT, R15.reuse, R29.reuse, PT, P2 ;  /* 0x0000001d0f00720c */ /* 0x0c0fe40003f45320 */
[----:B------:R-:W-:Y:S02]  /*14730*/  ISETP.GE.U32.AND P0, PT, R18, R30, PT ;  /* 0x0000001e1200720c */ /* 0x000fe40003f06070 */
[----:B------:R-:W-:Y:S02]  /*14740*/  ISETP.GE.AND.EX P1, PT, R15, R29, PT, P1 ;  /* 0x0000001d0f00720c */ /* 0x000fe40003f26310 */
[----:B------:R-:W-:Y:S02]  /*14750*/  ISETP.GE.AND.EX P0, PT, R19, R31, PT, P0 ;  /* 0x0000001f1300720c */ /* 0x000fe40003f06300 */
[----:B------:R-:W-:-:S02]  /*14760*/  SEL R4, RZ, 0xffffffff, !P1 ;  /* 0xffffffffff047807 */ /* 0x000fc40004800000 */
[----:B--2---:R-:W-:Y:S02]  /*14770*/  ISETP.NE.U32.AND P1, PT, R10, R24, PT ;  /* 0x000000180a00720c */ /* 0x004fe40003f25070 */
[----:B------:R-:W-:Y:S02]  /*14780*/  ISETP.GE.U32.AND P3, PT, R68, R26, PT ;  /* 0x0000001a4400720c */ /* 0x000fe40003f66070 */
[----:B------:R-:W-:Y:S02]  /*14790*/  @!P2 SEL R4, RZ, 0xffffffff, !P0 ;  /* 0xffffffffff04a807 */ /* 0x000fe40004000000 */
[----:B------:R-:W-:Y:S02]  /*147a0*/  ISETP.GE.U32.AND P2, PT, R10, R24, PT ;  /* 0x000000180a00720c */ /* 0x000fe40003f46070 */
[CC--:B------:R-:W-:Y:S02]  /*147b0*/  ISETP.NE.AND.EX P1, PT, R3.reuse, R25.reuse, PT, P1 ;  /* 0x000000190300720c */ /* 0x0c0fe40003f25310 */
[----:B------:R-:W-:-:S02]  /*147c0*/  ISETP.GE.AND.EX P2, PT, R3, R25, PT, P2 ;  /* 0x000000190300720c */ /* 0x000fc40003f46320 */
[CC--:B---3--:R-:W-:Y:S02]  /*147d0*/  ISETP.NE.U32.AND P0, PT, R11.reuse, R20.reuse, PT ;  /* 0x000000140b00720c */ /* 0x0c8fe40003f05070 */
[----:B----4-:R-:W-:Y:S02]  /*147e0*/  SEL R0, RZ, 0xffffffff, !P2 ;  /* 0xffffffffff007807 */ /* 0x010fe40005000000 */
[----:B------:R-:W-:Y:S02]  /*147f0*/  ISETP.GE.U32.AND P2, PT, R11, R20, PT ;  /* 0x000000140b00720c */ /* 0x000fe40003f46070 */
[----:B-----5:R-:W-:Y:S02]  /*14800*/  ISETP.NE.U32.AND P4, PT, R12, R32, PT ;  /* 0x000000200c00720c */ /* 0x020fe40003f85070 */
[----:B------:R-:W-:Y:S02]  /*14810*/  ISETP.GE.AND.EX P3, PT, R69, R27, PT, P3 ;  /* 0x0000001b4500720c */ /* 0x000fe40003f66330 */
[----:B------:R-:W-:-:S02]  /*14820*/  ISETP.NE.AND.EX P0, PT, R7, R21, PT, P0 ;  /* 0x000000150700720c */ /* 0x000fc40003f05300 */
[----:B------:R-:W-:Y:S02]  /*14830*/  LOP3.LUT R4, R4, 0x1, RZ, 0xc0, !PT ;  /* 0x0000000104047812 */ /* 0x000fe400078ec0ff */
[----:B------:R-:W-:Y:S02]  /*14840*/  ISETP.GE.AND.EX P2, PT, R7, R21, PT, P2 ;  /* 0x000000150700720c */ /* 0x000fe40003f46320 */
[----:B------:R-:W-:Y:S02]  /*14850*/  ISETP.NE.AND.EX P4, PT, R13, R33, PT, P4 ;  /* 0x000000210d00720c */ /* 0x000fe40003f85340 */
[----:B------:R-:W-:Y:S02]  /*14860*/  @!P1 SEL R0, RZ, 0xffffffff, !P3 ;  /* 0xffffffffff009807 */ /* 0x000fe40005800000 */
[----:B------:R-:W-:Y:S02]  /*14870*/  ISETP.NE.U32.AND P6, PT, R4, 0x1, PT ;  /* 0x000000010400780c */ /* 0x000fe40003fc5070 */
[----:B------:R-:W-:-:S02]  /*14880*/  ISETP.GE.U32.AND P3, PT, R16, R22, PT ;  /* 0x000000161000720c */ /* 0x000fc40003f66070 */
[----:B------:R-:W-:Y:S02]  /*14890*/  ISETP.GE.U32.AND P1, PT, R12, R32, PT ;  /* 0x000000200c00720c */ /* 0x000fe40003f26070 */
[----:B------:R-:W-:Y:S02]  /*148a0*/  SEL R4, RZ, 0xffffffff, !P2 ;  /* 0xffffffffff047807 */ /* 0x000fe40005000000 */
[----:B------:R-:W-:Y:S02]  /*148b0*/  ISETP.GE.U32.AND P2, PT, R66, R34, PT ;  /* 0x000000224200720c */ /* 0x000fe40003f46070 */
[----:B------:R-:W-:Y:S02]  /*148c0*/  ISETP.GE.AND.EX P3, PT, R79, R23, PT, P3 ;  /* 0x000000174f00720c */ /* 0x000fe40003f66330 */
[----:B------:R-:W-:Y:S02]  /*148d0*/  ISETP.GE.AND.EX P1, PT, R13, R33, PT, P1 ;  /* 0x000000210d00720c */ /* 0x000fe40003f26310 */
[----:B------:R-:W-:-:S02]  /*148e0*/  ISETP.GE.AND.EX P2, PT, R67, R35, PT, P2 ;  /* 0x000000234300720c */ /* 0x000fc40003f46320 */
[----:B------:R-:W-:Y:S02]  /*148f0*/  @!P0 SEL R4, RZ, 0xffffffff, !P3 ;  /* 0xffffffffff048807 */ /* 0x000fe40005800000 */
[----:B------:R-:W-:Y:S02]  /*14900*/  LOP3.LUT R0, R0, 0x1, RZ, 0xc0, !PT ;  /* 0x0000000100007812 */ /* 0x000fe400078ec0ff */
[----:B------:R-:W-:Y:S02]  /*14910*/  SEL R6, RZ, 0xffffffff, !P1 ;  /* 0xffffffffff067807 */ /* 0x000fe40004800000 */
[----:B------:R-:W-:Y:S02]  /*14920*/  @!P4 SEL R6, RZ, 0xffffffff, !P2 ;  /* 0xffffffffff06c807 */ /* 0x000fe40005000000 */
[----:B------:R-:W-:Y:S02]  /*14930*/  LOP3.LUT R4, R4, 0x1, RZ, 0xc0, !PT ;  /* 0x0000000104047812 */ /* 0x000fe400078ec0ff */
[----:B------:R-:W-:-:S02]  /*14940*/  ISETP.NE.U32.AND P1, PT, R0, 0x1, PT ;  /* 0x000000010000780c */ /* 0x000fc40003f25070 */
[----:B------:R-:W-:Y:S02]  /*14950*/  LOP3.LUT R6, R6, 0x1, RZ, 0xc0, !PT ;  /* 0x0000000106067812 */ /* 0x000fe400078ec0ff */
[----:B------:R-:W-:Y:S02]  /*14960*/  SEL R9, R28, R9, !P6 ;  /* 0x000000091c097207 */ /* 0x000fe40007000000 */
[----:B------:R-:W-:Y:S02]  /*14970*/  SEL R15, R29, R15, !P6 ;  /* 0x0000000f1d0f7207 */ /* 0x000fe40007000000 */
[----:B------:R-:W-:Y:S02]  /*14980*/  SEL R18, R30, R18, !P6 ;  /* 0x000000121e127207 */ /* 0x000fe40007000000 */
[----:B------:R-:W-:Y:S02]  /*14990*/  SEL R19, R31, R19, !P6 ;  /* 0x000000131f137207 */ /* 0x000fe40007000000 */
[----:B------:R-:W-:-:S02]  /*149a0*/  ISETP.NE.U32.AND P0, PT, R4, 0x1, PT ;  /* 0x000000010400780c */ /* 0x000fc40003f05070 */
[----:B------:R-:W-:Y:S02]  /*149b0*/  SEL R10, R24, R10, !P1 ;  /* 0x0000000a180a7207 */ /* 0x000fe40004800000 */
[----:B------:R-:W-:Y:S02]  /*149c0*/  SEL R3, R25, R3, !P1 ;  /* 0x0000000319037207 */ /* 0x000fe40004800000 */
[----:B------:R-:W-:Y:S02]  /*149d0*/  SEL R68, R26, R68, !P1 ;  /* 0x000000441a447207 */ /* 0x000fe40004800000 */
[----:B------:R-:W-:Y:S02]  /*149e0*/  SEL R69, R27, R69, !P1 ;  /* 0x000000451b457207 */ /* 0x000fe40004800000 */
[----:B------:R-:W-:Y:S02]  /*149f0*/  ISETP.NE.U32.AND P1, PT, R6, 0x1, PT ;  /* 0x000000010600780c */ /* 0x000fe40003f25070 */
        /* <DEDUP_REMOVED lines=13> */
[----:B------:R-:W-:Y:S01]  /*14ad0*/  SEL R66, R34, R66, !P1 ;  /* 0x0000004222427207 */ /* 0x000fe20004800000 */
[----:B------:R-:W-:Y:S01]  /*14ae0*/  IMAD.MOV.U32 R78, RZ, RZ, R16 ;  /* 0x000000ffff4e7224 */ /* 0x000fe200078e0010 */
[----:B------:R-:W-:Y:S01]  /*14af0*/  SEL R67, R35, R67, !P1 ;  /* 0x0000004323437207 */ /* 0x000fe20004800000 */
[----:B------:R-:W-:-:S02]  /*14b00*/  IMAD.MOV.U32 R64, RZ, RZ, R12 ;  /* 0x000000ffff407224 */ /* 0x000fc400078e000c */
[----:B------:R-:W-:Y:S01]  /*14b10*/  IMAD.MOV.U32 R65, RZ, RZ, R13 ;  /* 0x000000ffff417224 */ /* 0x000fe200078e000d */
[----:B------:R2:W-:Y:S04]  /*14b20*/  STS.128 [R37+0x20], R76 ;  /* 0x0000204c25007388 */ /* 0x0005e80000000c00 */
[----:B------:R2:W-:Y:S01]  /*14b30*/  STS.128 [R37+0x30], R64 ;  /* 0x0000304025007388 */ /* 0x0005e20000000c00 */
[----:B-1----:R-:W-:Y:S02]  /*14b40*/  IMAD.MOV.U32 R20, RZ, RZ, R10 ;  /* 0x000000ffff147224 */ /* 0x002fe400078e000a */
[----:B------:R-:W-:Y:S02]  /*14b50*/  IMAD.MOV.U32 R21, RZ, RZ, R3 ;  /* 0x000000ffff157224 */ /* 0x000fe400078e0003 */
[----:B------:R-:W-:-:S02]  /*14b60*/  IMAD.MOV.U32 R22, RZ, RZ, R68 ;  /* 0x000000ffff167224 */ /* 0x000fc400078e0044 */
[----:B------:R-:W-:-:S05]  /*14b70*/  IMAD.MOV.U32 R23, RZ, RZ, R69 ;  /* 0x000000ffff177224 */ /* 0x000fca00078e0045 */
[----:B------:R2:W-:Y:S02]  /*14b80*/  STS.128 [R37+0x10], R20 ;  /* 0x0000101425007388 */ /* 0x0005e40000000c00 */
.L_x_2734:
[----:B------:R-:W-:Y:S05]  /*14b90*/  BSYNC.RECONVERGENT B0 ;  /* 0x0000000000007941 */ /* 0x000fea0003800200 */
.L_x_2733:
[----:B------:R-:W-:Y:S01]  /*14ba0*/  IMAD.MOV.U32 R0, RZ, RZ, R39 ;  /* 0x000000ffff007224 */ /* 0x000fe200078e0027 */
[----:B------:R-:W-:Y:S06]  /*14bb0*/  @P5 BRA `(.L_x_2735) ;  /* 0xfffffff800945947 */ /* 0x000fec000383ffff */
.L_x_2732:
[----:B------:R-:W3:Y:S02]  /*14bc0*/  LDCU UR4, c[0x0][0x3b0] ;  /* 0x00007600ff0477ac */ /* 0x000ee40008000800 */
[----:B---3--:R-:W-:-:S09]  /*14bd0*/  UISETP.NE.AND UP0, UPT, UR4, URZ, UPT ;  /* 0x000000ff0400728c */ /* 0x008fd2000bf05270 */
[----:B------:R-:W-:Y:S05]  /*14be0*/  BRA.U !UP0, `(.L_x_2736) ;  /* 0x0000000d08247547 */ /* 0x000fea000b800000 */
[----:B-12---:R-:W1:Y:S02]  /*14bf0*/  LDC R37, c[0x0][0x360] ;  /* 0x0000d800ff257b82 */ /* 0x006e640000000800 */
[----:B-1----:R-:W-:Y:S01]  /*14c00*/  ISETP.GE.U32.AND P0, PT, R37, 0x21, PT ;  /* 0x000000212500780c */ /* 0x002fe20003f06070 */
[----:B------:R-:W-:-:S12]  /*14c10*/  IMAD.MOV.U32 R0, RZ, RZ, R37 ;  /* 0x000000ffff007224 */ /* 0x000fd800078e0025 */
[----:B------:R-:W-:Y:S05]  /*14c20*/  @!P0 BRA `(.L_x_2737) ;  /* 0x0000000400d48947 */ /* 0x000fea0003800000 */
[----:B------:R-:W1:Y:S01]  /*14c30*/  S2UR UR5, SR_CgaCtaId ;  /* 0x00000000000579c3 */ /* 0x000e620000008800 */
[----:B------:R-:W-:Y:S01]  /*14c40*/  UMOV UR4, 0x400 ;  /* 0x0000040000047882 */ /* 0x000fe20000000000 */
[----:B------:R-:W-:Y:S01]  /*14c50*/  IMAD R0, R2, R37, R17 ;  /* 0x0000002502007224 */ /* 0x000fe200078e0211 */
[----:B------:R-:W-:Y:S01]  /*14c60*/  UIADD3 UR4, UPT, UPT, UR4, 0x10, URZ ;  /* 0x0000001004047890 */ /* 0x000fe2000fffe0ff */
[----:B------:R-:W-:Y:S01]  /*14c70*/  IMAD.MOV.U32 R20, RZ, RZ, R9 ;  /* 0x000000ffff147224 */ /* 0x000fe200078e0009 */
[----:B------:R-:W-:Y:S01]  /*14c80*/  ISETP.GE.U32.AND P0, PT, R37, 0x40, PT ;  /* 0x000000402500780c */ /* 0x000fe20003f06070 */
[----:B------:R-:W-:Y:S02]  /*14c90*/  IMAD.MOV.U32 R21, RZ, RZ, R15 ;  /* 0x000000ffff157224 */ /* 0x000fe400078e000f */
[----:B------:R-:W-:Y:S02]  /*14ca0*/  IMAD.MOV.U32 R22, RZ, RZ, R18 ;  /* 0x000000ffff167224 */ /* 0x000fe400078e0012 */
[----:B------:R-:W-:-:S02]  /*14cb0*/  IMAD.MOV.U32 R23, RZ, RZ, R19 ;  /* 0x000000ffff177224 */ /* 0x000fc400078e0013 */
[----:B------:R-:W-:Y:S02]  /*14cc0*/  IMAD.MOV.U32 R24, RZ, RZ, R10 ;  /* 0x000000ffff187224 */ /* 0x000fe400078e000a */
[----:B------:R-:W-:Y:S02]  /*14cd0*/  IMAD.MOV.U32 R25, RZ, RZ, R3 ;  /* 0x000000ffff197224 */ /* 0x000fe400078e0003 */
[----:B------:R-:W-:Y:S02]  /*14ce0*/  IMAD.MOV.U32 R26, RZ, RZ, R68 ;  /* 0x000000ffff1a7224 */ /* 0x000fe400078e0044 */
[----:B------:R-:W-:Y:S02]  /*14cf0*/  IMAD.MOV.U32 R27, RZ, RZ, R69 ;  /* 0x000000ffff1b7224 */ /* 0x000fe400078e0045 */
[----:B------:R-:W-:Y:S02]  /*14d00*/  IMAD.MOV.U32 R76, RZ, RZ, R11 ;  /* 0x000000ffff4c7224 */ /* 0x000fe400078e000b */
[----:B------:R-:W-:Y:S01]  /*14d10*/  IMAD.MOV.U32 R77, RZ, RZ, R7 ;  /* 0x000000ffff4d7224 */ /* 0x000fe200078e0007 */
[----:B-1----:R-:W-:Y:S01]  /*14d20*/  ULEA UR4, UR5, UR4, 0x18 ;  /* 0x0000000405047291 */ /* 0x002fe2000f8ec0ff */
[----:B------:R-:W-:-:S02]  /*14d30*/  IMAD.MOV.U32 R78, RZ, RZ, R16 ;  /* 0x000000ffff4e7224 */ /* 0x000fc400078e0010 */
[----:B------:R-:W-:Y:S02]  /*14d40*/  IMAD.MOV.U32 R64, RZ, RZ, R12 ;  /* 0x000000ffff407224 */ /* 0x000fe400078e000c */
[----:B------:R-:W-:Y:S01]  /*14d50*/  IMAD.MOV.U32 R65, RZ, RZ, R13 ;  /* 0x000000ffff417224 */ /* 0x000fe200078e000d */
        /* <DEDUP_REMOVED lines=8> */
.L_x_2740:
        /* <DEDUP_REMOVED lines=8> */
[----:B--2---:R-:W-:Y:S05]  /*14e60*/  @P0 BRA `(.L_x_2739) ;  /* 0x0000000400380947 */ /* 0x004fea0003800000 */
[----:B------:R-:W-:-:S05]  /*14e70*/  IMAD R4, R14, 0x40, R5 ;  /* 0x000000400e047824 */ /* 0x000fca00078e0205 */
[----:B------:R-:W2:Y:S04]  /*14e80*/  LDS.128 R28, [R4] ;  /* 0x00000000041c7984 */ /* 0x000ea80000000c00 */
[----:B-1----:R-:W1:Y:S04]  /*14e90*/  LDS.128 R24, [R4+0x10] ;  /* 0x0000100004187984 */ /* 0x002e680000000c00 */
[----:B------:R-:W3:Y:S04]  /*14ea0*/  LDS.128 R20, [R4+0x20] ;  /* 0x0000200004147984 */ /* 0x000ee80000000c00 */
[----:B------:R4:W5:Y:S01]  /*14eb0*/  LDS.128 R32, [R4+0x30] ;  /* 0x0000300004207984 */ /* 0x0009620000000c00 */
[----:B--2---:R-:W-:-:S02]  /*14ec0*/  ISETP.NE.U32.AND P2, PT, R9, R28, PT ;  /* 0x0000001c0900720c */ /* 0x004fc40003f45070 */
[----:B------:R-:W-:Y:S02]  /*14ed0*/  ISETP.GE.U32.AND P1, PT, R9, R28, PT ;  /* 0x0000001c0900720c */ /* 0x000fe40003f26070 */
[CC--:B------:R-:W-:Y:S02]  /*14ee0*/  ISETP.NE.AND.EX P2, PT, R15.reuse, R29.reuse, PT, P2 ;  /* 0x0000001d0f00720c */ /* 0x0c0fe40003f45320 */
[----:B------:R-:W-:Y:S02]  /*14ef0*/  ISETP.GE.U32.AND P0, PT, R18, R30, PT ;  /* 0x0000001e1200720c */ /* 0x000fe40003f06070 */
[----:B------:R-:W-:Y:S02]  /*14f00*/  ISETP.GE.AND.EX P1, PT, R15, R29, PT, P1 ;  /* 0x0000001d0f00720c */ /* 0x000fe40003f26310 */
[----:B------:R-:W-:Y:S02]  /*14f10*/  ISETP.GE.AND.EX P0, PT, R19, R31, PT, P0 ;  /* 0x0000001f1300720c */ /* 0x000fe40003f06300 */
[----:B------:R-:W-:-:S02]  /*14f20*/  SEL R6, RZ, 0xffffffff, !P1 ;  /* 0xffffffffff067807 */ /* 0x000fc40004800000 */
[----:B-1----:R-:W-:Y:S02]  /*14f30*/  ISETP.NE.U32.AND P1, PT, R10, R24, PT ;  /* 0x000000180a00720c */ /* 0x002fe40003f25070 */
        /* <DEDUP_REMOVED lines=65> */
.L_x_2739:
[----:B------:R-:W-:Y:S05]  /*15350*/  BSYNC.RECONVERGENT B0 ;  /* 0x0000000000007941 */ /* 0x000fea0003800200 */
.L_x_2738:
[----:B------:R-:W-:Y:S01]  /*15360*/  IMAD.MOV.U32 R4, RZ, RZ, R14 ;  /* 0x000000ffff047224 */ /* 0x000fe200078e000e */
[----:B------:R-:W-:Y:S06]  /*15370*/  @P5 BRA `(.L_x_2740) ;  /* 0xfffffff800985947 */ /* 0x000fec000383ffff */
.L_x_2737:
[----:B------:R-:W-:Y:S01]  /*15380*/  ISETP.GE.U32.AND P0, PT, R0, 0x2, PT ;  /* 0x000000020000780c */ /* 0x000fe20003f06070 */
[----:B------:R-:W-:Y:S05]  /*15390*/  WARPSYNC.ALL ;  /* 0x0000000000007948 */ /* 0x000fea0003800000 */
[----:B------:R-:W-:Y:S07]  /*153a0*/  BAR.SYNC.DEFER_BLOCKING 0x0 ;  /* 0x0000000000007b1d */ /* 0x000fee0000010000 */
[----:B------:R-:W-:Y:S05]  /*153b0*/  @!P0 BRA `(.L_x_2736) ;  /* 0x0000000400308947 */ /* 0x000fea0003800000 */
[----:B------:R-:W-:-:S07]  /*153c0*/  IMAD.MOV.U32 R4, RZ, RZ, 0x1 ;  /* 0x00000001ff047424 */ /* 0x000fce00078e00ff */
.L_x_2741:
[----:B------:R-:W3:Y:S04]  /*153d0*/  SHFL.DOWN PT, R8, R9, R4, 0x1f ;  /* 0x08001f0409087589 */ /* 0x000ee800000e0000 */
[----:B------:R-:W4:Y:S04]  /*153e0*/  SHFL.DOWN PT, R6, R15, R4, 0x1f ;  /* 0x08001f040f067589 */ /* 0x000f2800000e0000 */
[----:B-12---:R-:W1:Y:S04]  /*153f0*/  SHFL.DOWN PT, R5, R18, R4, 0x1f ;  /* 0x08001f0412057589 */ /* 0x006e6800000e0000 */
[----:B------:R-:W2:Y:S04]  /*15400*/  SHFL.DOWN PT, R21, R10, R4, 0x1f ;  /* 0x08001f040a157589 */ /* 0x000ea800000e0000 */
[----:B------:R-:W5:Y:S04]  /*15410*/  SHFL.DOWN PT, R14, R19, R4, 0x1f ;  /* 0x08001f04130e7589 */ /* 0x000f6800000e0000 */
[----:B------:R-:W0:Y:S04]  /*15420*/  SHFL.DOWN PT, R22, R3, R4, 0x1f ;  /* 0x08001f0403167589 */ /* 0x000e2800000e0000 */
[----:B------:R-:W0:Y:S01]  /*15430*/  SHFL.DOWN PT, R23, R68, R4, 0x1f ;  /* 0x08001f0444177589 */ /* 0x000e2200000e0000 */
[----:B---3--:R-:W-:-:S02]  /*15440*/  ISETP.NE.U32.AND P1, PT, R9, R8, PT ;  /* 0x000000080900720c */ /* 0x008fc40003f25070 */
[----:B------:R-:W-:Y:S01]  /*15450*/  ISETP.GE.U32.AND P0, PT, R9, R8, PT ;  /* 0x000000080900720c */ /* 0x000fe20003f06070 */
[----:B------:R-:W3:Y:S01]  /*15460*/  SHFL.DOWN PT, R28, R11, R4, 0x1f ;  /* 0x08001f040b1c7589 */ /* 0x000ee200000e0000 */
[CC--:B----4-:R-:W-:Y:S02]  /*15470*/  ISETP.NE.AND.EX P1, PT, R15.reuse, R6.reuse, PT, P1 ;  /* 0x000000060f00720c */ /* 0x0d0fe40003f25310 */
[----:B------:R-:W-:Y:S01]  /*15480*/  ISETP.GE.AND.EX P0, PT, R15, R6, PT, P0 ;  /* 0x000000060f00720c */ /* 0x000fe20003f06300 */
[----:B------:R-:W4:Y:S01]  /*15490*/  SHFL.DOWN PT, R31, R12, R4, 0x1f ;  /* 0x08001f040c1f7589 */ /* 0x000f2200000e0000 */
[----:B-1----:R-:W-:Y:S02]  /*154a0*/  ISETP.GE.U32.AND P6, PT, R18, R5, PT ;  /* 0x000000051200720c */ /* 0x002fe40003fc6070 */
[----:B------:R-:W-:Y:S01]  /*154b0*/  SEL R20, RZ, 0xffffffff, !P0 ;  /* 0xffffffffff147807 */ /* 0x000fe20004000000 */
[----:B------:R-:W1:Y:S01]  /*154c0*/  SHFL.DOWN PT, R26, R7, R4, 0x1f ;  /* 0x08001f04071a7589 */ /* 0x000e6200000e0000 */
[----:B--2---:R-:W-:-:S02]  /*154d0*/  ISETP.NE.U32.AND P4, PT, R10, R21, PT ;  /* 0x000000150a00720c */ /* 0x004fc40003f85070 */
[----:B------:R-:W-:Y:S01]  /*154e0*/  ISETP.GE.U32.AND P5, PT, R10, R21, PT ;  /* 0x000000150a00720c */ /* 0x000fe20003fa6070 */
[----:B------:R-:W2:Y:S01]  /*154f0*/  SHFL.DOWN PT, R32, R13, R4, 0x1f ;  /* 0x08001f040d207589 */ /* 0x000ea200000e0000 */
[----:B-----5:R-:W-:-:S03]  /*15500*/  ISETP.GE.AND.EX P6, PT, R19, R14, PT, P6 ;  /* 0x0000000e1300720c */ /* 0x020fc60003fc6360 */
[----:B------:R-:W5:Y:S01]  /*15510*/  SHFL.DOWN PT, R24, R69, R4, 0x1f ;  /* 0x08001f0445187589 */ /* 0x000f6200000e0000 */
[CC--:B0-----:R-:W-:Y:S02]  /*15520*/  ISETP.NE.AND.EX P4, PT, R3.reuse, R22.reuse, PT, P4 ;  /* 0x000000160300720c */ /* 0x0c1fe40003f85340 */
[----:B------:R-:W-:Y:S01]  /*15530*/  @!P1 SEL R20, RZ, 0xffffffff, !P6 ;  /* 0xffffffffff149807 */ /* 0x000fe20007000000 */
[----:B------:R-:W0:Y:S01]  /*15540*/  SHFL.DOWN PT, R27, R16, R4, 0x1f ;  /* 0x08001f04101b7589 */ /* 0x000e2200000e0000 */
[----:B------:R-:W-:Y:S02]  /*15550*/  ISETP.GE.U32.AND P0, PT, R68, R23, PT ;  /* 0x000000174400720c */ /* 0x000fe40003f06070 */
[----:B------:R-:W-:Y:S01]  /*15560*/  ISETP.GE.AND.EX P5, PT, R3, R22, PT, P5 ;  /* 0x000000160300720c */ /* 0x000fe20003fa6350 */
[----:B------:R-:W0:Y:S01]  /*15570*/  SHFL.DOWN PT, R33, R66, R4, 0x1f ;  /* 0x08001f0442217589 */ /* 0x000e2200000e0000 */
[CC--:B---3--:R-:W-:Y:S02]  /*15580*/  ISETP.NE.U32.AND P2, PT, R11.reuse, R28.reuse, PT ;  /* 0x0000001c0b00720c */ /* 0x0c8fe40003f45070 */
[----:B------:R-:W-:Y:S01]  /*15590*/  ISETP.GE.U32.AND P3, PT, R11, R28, PT ;  /* 0x0000001c0b00720c */ /* 0x000fe20003f66070 */
[----:B------:R-:W3:Y:S01]  /*155a0*/  SHFL.DOWN PT, R30, R79, R4, 0x1f ;  /* 0x08001f044f1e7589 */ /* 0x000ee200000e0000 */
[----:B----4-:R-:W-:-:S02]  /*155b0*/  ISETP.NE.U32.AND P6, PT, R12, R31, PT ;  /* 0x0000001f0c00720c */ /* 0x010fc40003fc5070 */
[----:B------:R-:W-:Y:S01]  /*155c0*/  LOP3.LUT R20, R20, 0x1, RZ, 0xc0, !PT ;  /* 0x0000000114147812 */ /* 0x000fe200078ec0ff */
[----:B------:R4:W3:Y:S01]  /*155d0*/  SHFL.DOWN PT, R34, R67, R4, 0x1f ;  /* 0x08001f0443227589 */ /* 0x0008e200000e0000 */
[CC--:B-1----:R-:W-:Y:S02]  /*155e0*/  ISETP.NE.AND.EX P2, PT, R7.reuse, R26.reuse, PT, P2 ;  /* 0x0000001a0700720c */ /* 0x0c2fe40003f45320 */
[----:B------:R-:W-:Y:S02]  /*155f0*/  ISETP.GE.AND.EX P3, PT, R7, R26, PT, P3 ;  /* 0x0000001a0700720c */ /* 0x000fe40003f66330 */
[----:B--2---:R-:W-:Y:S02]  /*15600*/  ISETP.NE.AND.EX P6, PT, R13, R32, PT, P6 ;  /* 0x000000200d00720c */ /* 0x004fe40003fc5360 */
[----:B------:R-:W-:Y:S02]  /*15610*/  SEL R25, RZ, 0xffffffff, !P5 ;  /* 0xffffffffff197807 */ /* 0x000fe40006800000 */
[----:B-----5:R-:W-:Y:S01]  /*15620*/  ISETP.GE.AND.EX P0, PT, R69, R24, PT, P0 ;  /* 0x000000184500720c */ /* 0x020fe20003f06300 */
[----:B----4-:R-:W-:Y:S01]  /*15630*/  IMAD.SHL.U32 R4, R4, 0x2, RZ ;  /* 0x0000000204047824 */ /* 0x010fe200078e00ff */
[----:B------:R-:W-:-:S02]  /*15640*/  ISETP.GE.U32.AND P1, PT, R12, R31, PT ;  /* 0x0000001f0c00720c */ /* 0x000fc40003f26070 */
[----:B------:R-:W-:Y:S02]  /*15650*/  SEL R29, RZ, 0xffffffff, !P3 ;  /* 0xffffffffff1d7807 */ /* 0x000fe40005800000 */
[----:B------:R-:W-:Y:S02]  /*15660*/  @!P4 SEL R25, RZ, 0xffffffff, !P0 ;  /* 0xffffffffff19c807 */ /* 0x000fe40004000000 */
[----:B0-----:R-:W-:Y:S02]  /*15670*/  ISETP.GE.U32.AND P5, PT, R16, R27, PT ;  /* 0x0000001b1000720c */ /* 0x001fe40003fa6070 */
[----:B------:R-:W-:Y:S02]  /*15680*/  ISETP.GE.U32.AND P3, PT, R66, R33, PT ;  /* 0x000000214200720c */ /* 0x000fe40003f66070 */
[----:B------:R-:W-:Y:S02]  /*15690*/  ISETP.NE.U32.AND P0, PT, R20, 0x1, PT ;  /* 0x000000011400780c */ /* 0x000fe40003f05070 */
[----:B------:R-:W-:-:S02]  /*156a0*/  ISETP.GE.AND.EX P1, PT, R13, R32, PT, P1 ;  /* 0x000000200d00720c */ /* 0x000fc40003f26310 */
[----:B---3--:R-:W-:Y:S02]  /*156b0*/  ISETP.GE.AND.EX P5, PT, R79, R30, PT, P5 ;  /* 0x0000001e4f00720c */ /* 0x008fe40003fa6350 */
[----:B------:R-:W-:Y:S02]  /*156c0*/  ISETP.GE.AND.EX P3, PT, R67, R34, PT, P3 ;  /* 0x000000224300720c */ /* 0x000fe40003f66330 */
[----:B------:R-:W-:Y:S02]  /*156d0*/  SEL R9, R8, R9, !P0 ;  /* 0x0000000908097207 */ /* 0x000fe40004000000 */
[----:B------:R-:W-:Y:S02]  /*156e0*/  SEL R15, R6, R15, !P0 ;  /* 0x0000000f060f7207 */ /* 0x000fe40004000000 */
[----:B------:R-:W-:Y:S02]  /*156f0*/  SEL R18, R5, R18, !P0 ;  /* 0x0000001205127207 */ /* 0x000fe40004000000 */
[----:B------:R-:W-:-:S02]  /*15700*/  SEL R19, R14, R19, !P0 ;  /* 0x000000130e137207 */ /* 0x000fc40004000000 */
[----:B------:R-:W-:Y:S02]  /*15710*/  ISETP.GE.AND P0, PT, R4, R0, PT ;  /* 0x000000000400720c */ /* 0x000fe40003f06270 */
[----:B------:R-:W-:Y:S02]  /*15720*/  SEL R35, RZ, 0xffffffff, !P1 ;  /* 0xffffffffff237807 */ /* 0x000fe40004800000 */
[----:B------:R-:W-:Y:S02]  /*15730*/  @!P2 SEL R29, RZ, 0xffffffff, !P5 ;  /* 0xffffffffff1da807 */ /* 0x000fe40006800000 */
[----:B------:R-:W-:Y:S02]  /*15740*/  @!P6 SEL R35, RZ, 0xffffffff, !P3 ;  /* 0xffffffffff23e807 */ /* 0x000fe40005800000 */
[----:B------:R-:W-:Y:S02]  /*15750*/  LOP3.LUT R25, R25, 0x1, RZ, 0xc0, !PT ;  /* 0x0000000119197812 */ /* 0x000fe400078ec0ff */
[----:B------:R-:W-:-:S02]  /*15760*/  LOP3.LUT R29, R29, 0x1, RZ, 0xc0, !PT ;  /* 0x000000011d1d7812 */ /* 0x000fc400078ec0ff */
[----:B------:R-:W-:Y:S02]  /*15770*/  LOP3.LUT R35, R35, 0x1, RZ, 0xc0, !PT ;  /* 0x0000000123237812 */ /* 0x000fe400078ec0ff */
        /* <DEDUP_REMOVED lines=16> */
.L_x_2736:
[----:B------:R-:W3:Y:S01]  /*15880*/  LDC R0, c[0x0][0x56c] ;  /* 0x00015b00ff007b82 */ /* 0x000ee20000000800 */
[----:B-12---:R-:W-:Y:S01]  /*15890*/  IMAD.MOV.U32 R23, RZ, RZ, RZ ;  /* 0x000000ffff177224 */ /* 0x006fe200078e00ff */
[C---:B---3--:R-:W-:Y:S01]  /*158a0*/  ISETP.NE.AND P0, PT, R0.reuse, RZ, PT ;  /* 0x000000ff0000720c */ /* 0x048fe20003f05270 */
        /* <DEDUP_REMOVED lines=278> */
.L_x_2742:
        /* <DEDUP_REMOVED lines=276> */
.L_x_2743:
        /* <DEDUP_REMOVED lines=276> */
.L_x_2744:
        /* <DEDUP_REMOVED lines=276> */
.L_x_2745:
        /* <DEDUP_REMOVED lines=9> */
.L_x_2748:
[----:B------:R-:W1:Y:S08]  /*19e60*/  I2F.U32.RP R14, R8 ;  /* 0x00000008000e7306 */ /* 0x000e700000209000 */
[----:B-1----:R-:W1:Y:S02]  /*19e70*/  MUFU.RCP R14, R14 ;  /* 0x0000000e000e7308 */ /* 0x002e640000001000 */
[----:B-1----:R-:W-:Y:S01]  /*19e80*/  VIADD R4, R14, 0xffffffe ;  /* 0x0ffffffe0e047836 */ /* 0x002fe20000000000 */
[----:B------:R-:W-:-:S05]  /*19e90*/  LOP3.LUT R14, RZ, R8, RZ, 0x33, !PT ;  /* 0x00000008ff0e7212 */ /* 0x000fca00078e33ff */
[----:B------:R1:W2:Y:S02]  /*19ea0*/  F2I.FTZ.U32.TRUNC.NTZ R5, R4 ;  /* 0x0000000400057305 */ /* 0x0002a4000021f000 */
[----:B-1----:R-:W-:Y:S02]  /*19eb0*/  IMAD.MOV.U32 R4, RZ, RZ, RZ ;  /* 0x000000ffff047224 */ /* 0x002fe400078e00ff */
[----:B--2---:R-:W-:-:S04]  /*19ec0*/  IMAD.MOV R27, RZ, RZ, -R5 ;  /* 0x000000ffff1b7224 */ /* 0x004fc800078e0a05 */
        /* <DEDUP_REMOVED lines=16> */
.L_x_2747:
        /* <DEDUP_REMOVED lines=43> */
.L_x_2750:
[----:B------:R-:W-:-:S07]  /*1a280*/  MOV R22, 0x1a2a0 ;  /* 0x0001a2a000167802 */ /* 0x000fce0000000f00 */
[----:B0-----:R-:W-:Y:S05]  /*1a290*/  CALL.REL.NOINC `($__internal_11_$__cuda_sm20_div_u64) ;  /* 0x0000009c00607944 */ /* 0x001fea0003c00000 */
[----:B------:R-:W-:Y:S02]  /*1a2a0*/  IMAD.MOV.U32 R4, RZ, RZ, R8 ;  /* 0x000000ffff047224 */ /* 0x000fe400078e0008 */
[----:B------:R-:W-:-:S07]  /*1a2b0*/  IMAD.MOV.U32 R5, RZ, RZ, R21 ;  /* 0x000000ffff057224 */ /* 0x000fce00078e0015 */
.L_x_2751:
[----:B------:R-:W-:Y:S05]  /*1a2c0*/  BSYNC.RECONVERGENT B0 ;  /* 0x0000000000007941 */ /* 0x000fea0003800200 */
.L_x_2749:
[----:B------:R-:W1:Y:S02]  /*1a2d0*/  LDCU.64 UR4, c[0x0][0x780] ;  /* 0x0000f000ff0477ac */ /* 0x000e640008000a00 */
[----:B-1----:R-:W-:Y:S02]  /*1a2e0*/  UISETP.NE.U32.AND UP0, UPT, UR4, URZ, UPT ;  /* 0x000000ff0400728c */ /* 0x002fe4000bf05070 */
[----:B------:R-:W-:Y:S02]  /*1a2f0*/  IADD3 R4, P1, PT, R4, UR4, RZ ;  /* 0x0000000404047c10 */ /* 0x000fe4000ff3e0ff */
[----:B------:R-:W-:Y:S02]  /*1a300*/  UISETP.NE.AND.EX UP0, UPT, UR5, URZ, UPT, UP0 ;  /* 0x000000ff0500728c */ /* 0x000fe4000bf05300 */
[----:B------:R-:W-:-:S04]  /*1a310*/  IADD3.X R5, PT, PT, R5, UR5, RZ, P1, !PT ;  /* 0x0000000505057c10 */ /* 0x000fc80008ffe4ff */
[----:B------:R-:W-:-:S04]  /*1a320*/  PLOP3.LUT P0, PT, PT, PT, UP0, 0x80, 0x8 ;  /* 0x000000000008781c */ /* 0x000fc80003f0f008 */
[----:B------:R-:W-:-:S13]  /*1a330*/  PLOP3.LUT P0, PT, P0, PT, PT, 0x8, 0x80 ;  /* 0x000000000080781c */ /* 0x000fda000070e170 */
.L_x_2746:
[----:B------:R-:W1:Y:S02]  /*1a340*/  LDCU UR4, c[0x0][0x3b8] ;  /* 0x00007700ff0477ac */ /* 0x000e640008000800 */
[----:B-1----:R-:W-:-:S09]  /*1a350*/  UISETP.NE.AND UP0, UPT, UR4, URZ, UPT ;  /* 0x000000ff0400728c */ /* 0x002fd2000bf05270 */
[----:B------:R-:W-:Y:S05]  /*1a360*/  BRA.U !UP0, `(.L_x_2752) ;  /* 0x0000008508387547 */ /* 0x000fea000b800000 */
[----:B------:R-:W1:Y:S01]  /*1a370*/  S2R R8, SR_CTAID.X ;  /* 0x0000000000087919 */ /* 0x000e620000002500 */
[----:B------:R-:W2:Y:S01]  /*1a380*/  LDCU UR4, c[0x0][0x3bc] ;  /* 0x00007780ff0477ac */ /* 0x000ea20008000800 */
[----:B------:R-:W-:Y:S01]  /*1a390*/  IMAD.MOV.U32 R23, RZ, RZ, RZ ;  /* 0x000000ffff177224 */ /* 0x000fe200078e00ff */
[----:B------:R-:W3:Y:S01]  /*1a3a0*/  LDCU UR7, c[0x0][0x56c] ;  /* 0x0000ad80ff0777ac */ /* 0x000ee20008000800 */
[----:B------:R-:W4:Y:S01]  /*1a3b0*/  LDCU UR5, c[0x0][0x3c0] ;  /* 0x00007800ff0577ac */ /* 0x000f220008000800 */
[----:B------:R-:W1:Y:S01]  /*1a3c0*/  LDCU UR6, c[0x0][0x3a8] ;  /* 0x00007500ff0677ac */ /* 0x000e620008000800 */
[----:B--2---:R-:W-:Y:S01]  /*1a3d0*/  IMAD R21, R17, UR4, RZ ;  /* 0x0000000411157c24 */ /* 0x004fe2000f8e02ff */
[----:B---3--:R-:W-:-:S03]  /*1a3e0*/  UISETP.NE.AND UP0, UPT, UR7, URZ, UPT ;  /* 0x000000ff0700728c */ /* 0x008fc6000bf05270 */
[----:B----4-:R-:W-:-:S04]  /*1a3f0*/  IMAD R21, R2, UR5, R21 ;  /* 0x0000000502157c24 */ /* 0x010fc8000f8e0215 */
        /* <DEDUP_REMOVED lines=276> */
.L_x_2753:
        /* <DEDUP_REMOVED lines=276> */
.L_x_2754:
        /* <DEDUP_REMOVED lines=276> */
.L_x_2755:
        /* <DEDUP_REMOVED lines=276> */
.L_x_2756:
        /* <DEDUP_REMOVED lines=17> */
[----:B------:R-:W-:Y:S01]  /*1ea10*/  IMAD.MOV.U32 R14, RZ, RZ, R9 ;  /* 0x000000ffff0e7224 */ /* 0x000fe200078e0009 */
[----:B------:R-:W3:Y:S01]  /*1ea20*/  LDCU UR5, c[0x0][0x360] ;  /* 0x00006c00ff0577ac */ /* 0x000ee20008000800 */
[----:B------:R-:W-:Y:S02]  /*1ea30*/  IMAD.MOV.U32 R28, RZ, RZ, R10 ;  /* 0x000000ffff1c7224 */ /* 0x000fe400078e000a */
[----:B------:R-:W-:Y:S02]  /*1ea40*/  IMAD.MOV.U32 R29, RZ, RZ, R3 ;  /* 0x000000ffff1d7224 */ /* 0x000fe400078e0003 */
[----:B------:R-:W-:-:S02]  /*1ea50*/  IMAD.MOV.U32 R6, RZ, RZ, R11 ;  /* 0x000000ffff067224 */ /* 0x000fc400078e000b */
[----:B------:R-:W-:Y:S02]  /*1ea60*/  IMAD.MOV.U32 R78, RZ, RZ, R16 ;  /* 0x000000ffff4e7224 */ /* 0x000fe400078e0010 */
[----:B-1----:R-:W-:-:S04]  /*1ea70*/  IMAD R0, R8, UR4, R27 ;  /* 0x0000000408007c24 */ /* 0x002fc8000f8e021b */
[----:B---3--:R-:W-:Y:S01]  /*1ea80*/  @!P1 IMAD R0, R0, UR5, R17 ;  /* 0x0000000500009c24 */ /* 0x008fe2000f8e0211 */
[----:B------:R-:W-:-:S03]  /*1ea90*/  PLOP3.LUT P1, PT, PT, PT, PT, 0x80, 0x8 ;  /* 0x000000000008781c */ /* 0x000fc60003f2f070 */
[----:B--2---:R-:W-:-:S05]  /*1eaa0*/  IMAD.WIDE.U32 R20, R0, 0x40, R20 ;  /* 0x0000004000147825 */ /* 0x004fca00078e0014 */
        /* <DEDUP_REMOVED lines=8> */
.L_x_2758:
[----:B------:R-:W-:Y:S05]  /*1eb30*/  BSYNC.RECONVERGENT B0 ;  /* 0x0000000000007941 */ /* 0x000fea0003800200 */
.L_x_2757:
        /* <DEDUP_REMOVED lines=35> */
.L_x_2760:
[----:B------:R-:W-:Y:S05]  /*1ed70*/  BSYNC.RECONVERGENT B0 ;  /* 0x0000000000007941 */ /* 0x000fea0003800200 */
.L_x_2759:
        /* <DEDUP_REMOVED lines=18> */
[----:B------:R-:W3:Y:S01]  /*1eea0*/  LDCU.64 UR10, c[0x0][0x390] ;  /* 0x00007200ff0a77ac */ /* 0x000ee20008000a00 */
[----:B------:R-:W1:Y:S01]  /*1eeb0*/  LDCU.64 UR12, c[0x0][0x388] ;  /* 0x00007100ff0c77ac */ /* 0x000e620008000a00 */
[----:B--2---:R-:W-:Y:S01]  /*1eec0*/  UISETP.NE.AND UP0, UPT, UR5, URZ, UPT ;  /* 0x000000ff0500728c */ /* 0x004fe2000bf05270 */
[----:B---3--:R-:W-:-:S02]  /*1eed0*/  IMAD.U32 R16, RZ, RZ, UR10 ;  /* 0x0000000aff107e24 */ /* 0x008fc4000f8e00ff */
[----:B------:R-:W-:Y:S02]  /*1eee0*/  IMAD.U32 R33, RZ, RZ, UR11 ;  /* 0x0000000bff217e24 */ /* 0x000fe4000f8e00ff */
[----:B-1----:R-:W-:Y:S02]  /*1eef0*/  IMAD.U32 R13, RZ, RZ, UR12 ;  /* 0x0000000cff0d7e24 */ /* 0x002fe4000f8e00ff */
[----:B------:R-:W-:Y:S02]  /*1ef00*/  IMAD.U32 R15, RZ, RZ, UR13 ;  /* 0x0000000dff0f7e24 */ /* 0x000fe4000f8e00ff */
[----:B------:R-:W-:Y:S05]  /*1ef10*/  BRA.U !UP0, `(.L_x_2762) ;  /* 0x0000000508a87547 */ /* 0x000fea000b800000 */
        /* <DEDUP_REMOVED lines=10> */
[----:B------:R-:W-:Y:S02]  /*1efc0*/  IMAD.U32 R9, RZ, RZ, UR12 ;  /* 0x0000000cff097e24 */ /* 0x000fe4000f8e00ff */
[----:B-1----:R-:W-:Y:S02]  /*1efd0*/  IMAD R10, R2, UR5, R17 ;  /* 0x00000005020a7c24 */ /* 0x002fe4000f8e0211 */
[----:B------:R-:W-:Y:S02]  /*1efe0*/  IMAD.U32 R11, RZ, RZ, UR13 ;  /* 0x0000000dff0b7e24 */ /* 0x000fe4000f8e00ff */
[----:B------:R-:W-:Y:S01]  /*1eff0*/  IMAD.U32 R0, RZ, RZ, UR10 ;  /* 0x0000000aff007e24 */ /* 0x000fe2000f8e00ff */
[----:B--2---:R-:W-:Y:S01]  /*1f000*/  ISETP.GE.U32.AND P2, PT, R10, UR8, PT ;  /* 0x000000080a007c0c */ /* 0x004fe2000bf46070 */
[----:B------:R-:W-:-:S12]  /*1f010*/  IMAD.U32 R3, RZ, RZ, UR11 ;  /* 0x0000000bff037e24 */ /* 0x000fd8000f8e00ff */
[----:B------:R-:W-:Y:S05]  /*1f020*/  @P2 BRA `(.L_x_2763) ;  /* 0x0000000c00002947 */ /* 0x000fea0003800000 */
        /* <DEDUP_REMOVED lines=16> */
[----:B-1----:R-:W-:Y:S02]  /*1f130*/  IMAD R55, R8, UR7, RZ ;  /* 0x0000000708377c24 */ /* 0x002fe4000f8e02ff */
[----:B--2---:R-:W-:-:S07]  /*1f140*/  IMAD R57, R57, UR5, RZ ;  /* 0x0000000539397c24 */ /* 0x004fce000f8e02ff */
.L_x_2765:
[----:B------:R-:W-:-:S04]  /*1f150*/  IMAD.IADD R35, R55, 0x1, R10 ;  /* 0x0000000137237824 */ /* 0x000fc800078e020a */
[----:B---3--:R-:W-:-:S05]  /*1f160*/  IMAD.WIDE.U32 R34, R35, 0x40, R52 ;  /* 0x0000004023227825 */ /* 0x008fca00078e0034 */
[----:B------:R-:W2:Y:S04]  /*1f170*/  LDG.E.64 R36, desc[UR36][R34.64] ;  /* 0x0000002422247981 */ /* 0x000ea8000c1e1b00 */
[----:B------:R-:W3:Y:S04]  /*1f180*/  LDG.E.64 R38, desc[UR36][R34.64+0x8] ;  /* 0x0000082422267981 */ /* 0x000ee8000c1e1b00 */
[----:B------:R-:W4:Y:S04]  /*1f190*/  LDG.E.64 R40, desc[UR36][R34.64+0x10] ;  /* 0x0000102422287981 */ /* 0x000f28000c1e1b00 */
[----:B------:R-:W5:Y:S04]  /*1f1a0*/  LDG.E.64 R42, desc[UR36][R34.64+0x18] ;  /* 0x00001824222a7981 */ /* 0x000f68000c1e1b00 */
[----:B------:R-:W4:Y:S04]  /*1f1b0*/  LDG.E.64 R44, desc[UR36][R34.64+0x20] ;  /* 0x00002024222c7981 */ /* 0x000f28000c1e1b00 */
[----:B------:R-:W4:Y:S04]  /*1f1c0*/  LDG.E.64 R48, desc[UR36][R34.64+0x30] ;  /* 0x0000302422307981 */ /* 0x000f28000c1e1b00 */
[----:B------:R-:W4:Y:S04]  /*1f1d0*/  LDG.E.64 R46, desc[UR36][R34.64+0x28] ;  /* 0x00002824222e7981 */ /* 0x000f28000c1e1b00 */
[----:B------:R-:W4:Y:S01]  /*1f1e0*/  LDG.E.64 R50, desc[UR36][R34.64+0x38] ;  /* 0x0000382422327981 */ /* 0x000f22000c1e1b00 */
[----:B------:R-:W-:Y:S01]  /*1f1f0*/  IMAD.IADD R10, R57, 0x1, R10 ;  /* 0x00000001390a7824 */ /* 0x000fe200078e020a */
[----:B--2---:R-:W-:-:S02]  /*1f200*/  ISETP.NE.U32.AND P4, PT, R13, R36, PT ;  /* 0x000000240d00720c */ /* 0x004fc40003f85070 */
[----:B------:R-:W-:Y:S02]  /*1f210*/  ISETP.GE.U32.AND P3, PT, R13, R36, PT ;  /* 0x000000240d00720c */ /* 0x000fe40003f66070 */
[CC--:B------:R-:W-:Y:S02]  /*1f220*/  ISETP.NE.AND.EX P4, PT, R15.reuse, R37.reuse, PT, P4 ;  /* 0x000000250f00720c */ /* 0x0c0fe40003f85340 */
[----:B---3--:R-:W-:Y:S02]  /*1f230*/  ISETP.GE.U32.AND P2, PT, R16, R38, PT ;  /* 0x000000261000720c */ /* 0x008fe40003f46070 */
[----:B------:R-:W-:Y:S02]  /*1f240*/  ISETP.GE.AND.EX P3, PT, R15, R37, PT, P3 ;  /* 0x000000250f00720c */ /* 0x000fe40003f66330 */
[----:B------:R-:W-:Y:S02]  /*1f250*/  ISETP.GE.AND.EX P2, PT, R33, R39, PT, P2 ;  /* 0x000000272100720c */ /* 0x000fe40003f46320 */
[----:B------:R-:W-:-:S02]  /*1f260*/  SEL R8, RZ, 0xffffffff, !P3 ;  /* 0xffffffffff087807 */ /* 0x000fc40005800000 */
[----:B-----5:R-:W-:Y:S02]  /*1f270*/  ISETP.GE.U32.AND P5, PT, R6, R42, PT ;  /* 0x0000002a0600720c */ /* 0x020fe40003fa6070 */
[----:B----4-:R-:W-:Y:S02]  /*1f280*/  ISETP.NE.U32.AND P3, PT, R29, R44, PT ;  /* 0x0000002c1d00720c */ /* 0x010fe40003f65070 */
[----:B------:R-:W-:Y:S02]  /*1f290*/  @!P4 SEL R8, RZ, 0xffffffff, !P2 ;  /* 0xffffffffff08c807 */ /* 0x000fe40005000000 */
[CC--:B------:R-:W-:Y:S02]  /*1f2a0*/  ISETP.NE.U32.AND P2, PT, R21.reuse, R40.reuse, PT ;  /* 0x000000281500720c */ /* 0x0c0fe40003f45070 */
[----:B------:R-:W-:Y:S02]  /*1f2b0*/  LOP3.LUT R8, R8, 0x1, RZ, 0xc0, !PT ;  /* 0x0000000108087812 */ /* 0x000fe400078ec0ff */
[----:B------:R-:W-:-:S02]  /*1f2c0*/  ISETP.GE.U32.AND P4, PT, R21, R40, PT ;  /* 0x000000281500720c */ /* 0x000fc40003f86070 */
[CC--:B------:R-:W-:Y:S02]  /*1f2d0*/  ISETP.NE.AND.EX P2, PT, R27.reuse, R41.reuse, PT, P2 ;  /* 0x000000291b00720c */ /* 0x0c0fe40003f45320 */
[----:B------:R-:W-:Y:S02]  /*1f2e0*/  ISETP.NE.U32.AND P6, PT, R8, 0x1, PT ;  /* 0x000000010800780c */ /* 0x000fe40003fc5070 */
[----:B------:R-:W-:Y:S02]  /*1f2f0*/  ISETP.GE.AND.EX P4, PT, R27, R41, PT, P4 ;  /* 0x000000291b00720c */ /* 0x000fe40003f86340 */
[----:B------:R-:W-:Y:S02]  /*1f300*/  SEL R13, R36, R13, !P6 ;  /* 0x0000000d240d7207 */ /* 0x000fe40007000000 */
[----:B------:R-:W-:Y:S02]  /*1f310*/  SEL R15, R37, R15, !P6 ;  /* 0x0000000f250f7207 */ /* 0x000fe40007000000 */
[----:B------:R-:W-:-:S02]  /*1f320*/  SEL R16, R38, R16, !P6 ;  /* 0x0000001026107207 */ /* 0x000fc40007000000 */
[----:B------:R-:W-:Y:S02]  /*1f330*/  SEL R33, R39, R33, !P6 ;  /* 0x0000002127217207 */ /* 0x000fe40007000000 */
[----:B------:R-:W-:Y:S02]  /*1f340*/  SEL R8, RZ, 0xffffffff, !P4 ;  /* 0xffffffffff087807 */ /* 0x000fe40006000000 */
[----:B------:R-:W-:Y:S02]  /*1f350*/  ISETP.GE.U32.AND P4, PT, R29, R44, PT ;  /* 0x0000002c1d00720c */ /* 0x000fe40003f86070 */
[----:B------:R-:W-:Y:S02]  /*1f360*/  ISETP.NE.U32.AND P6, PT, R9, R48, PT ;  /* 0x000000300900720c */ /* 0x000fe40003fc5070 */
[----:B------:R-:W-:Y:S02]  /*1f370*/  ISETP.GE.AND.EX P5, PT, R7, R43, PT, P5 ;  /* 0x0000002b0700720c */ /* 0x000fe40003fa6350 */
[----:B------:R-:W-:-:S02]  /*1f380*/  ISETP.NE.AND.EX P3, PT, R31, R45, PT, P3 ;  /* 0x0000002d1f00720c */ /* 0x000fc40003f65330 */
[----:B------:R-:W-:Y:S02]  /*1f390*/  ISETP.GE.AND.EX P4, PT, R31, R45, PT, P4 ;  /* 0x0000002d1f00720c */ /* 0x000fe40003f86340 */
[----:B------:R-:W-:Y:S02]  /*1f3a0*/  ISETP.NE.AND.EX P6, PT, R11, R49, PT, P6 ;  /* 0x000000310b00720c */ /* 0x000fe40003fc5360 */
[----:B------:R-:W-:Y:S02]  /*1f3b0*/  @!P2 SEL R8, RZ, 0xffffffff, !P5 ;  /* 0xffffffffff08a807 */ /* 0x000fe40006800000 */
[----:B------:R-:W-:Y:S02]  /*1f3c0*/  ISETP.GE.U32.AND P5, PT, R18, R46, PT ;  /* 0x0000002e1200720c */ /* 0x000fe40003fa6070 */
[----:B------:R-:W-:Y:S02]  /*1f3d0*/  ISETP.GE.U32.AND P2, PT, R9, R48, PT ;  /* 0x000000300900720c */ /* 0x000fe40003f46070 */
[----:B------:R-:W-:-:S02]  /*1f3e0*/  SEL R12, RZ, 0xffffffff, !P4 ;  /* 0xffffffffff0c7807 */ /* 0x000fc40006000000 */
[----:B------:R-:W-:Y:S02]  /*1f3f0*/  ISETP.GE.U32.AND P4, PT, R0, R50, PT ;  /* 0x000000320000720c */ /* 0x000fe40003f86070 */
[----:B------:R-:W-:Y:S02]  /*1f400*/  ISETP.GE.AND.EX P5, PT, R19, R47, PT, P5 ;  /* 0x0000002f1300720c */ /* 0x000fe40003fa6350 */
[----:B------:R-:W-:Y:S02]  /*1f410*/  LOP3.LUT R8, R8, 0x1, RZ, 0xc0, !PT ;  /* 0x0000000108087812 */ /* 0x000fe400078ec0ff */
[----:B------:R-:W-:Y:S02]  /*1f420*/  ISETP.GE.AND.EX P2, PT, R11, R49, PT, P2 ;  /* 0x000000310b00720c */ /* 0x000fe40003f46320 */
[----:B------:R-:W-:Y:S02]  /*1f430*/  ISETP.GE.AND.EX P4, PT, R3, R51, PT, P4 ;  /* 0x000000330300720c */ /* 0x000fe40003f86340 */
[----:B------:R-:W-:-:S02]  /*1f440*/  @!P3 SEL R12, RZ, 0xffffffff, !P5 ;  /* 0xffffffffff0cb807 */ /* 0x000fc40006800000 */
[----:B------:R-:W-:Y:S02]  /*1f450*/  ISETP.NE.U32.AND P3, PT, R8, 0x1, PT ;  /* 0x000000010800780c */ /* 0x000fe40003f65070 */
[----:B------:R-:W-:Y:S02]  /*1f460*/  SEL R8, RZ, 0xffffffff, !P2 ;  /* 0xffffffffff087807 */ /* 0x000fe40005000000 */
[----:B------:R-:W-:Y:S02]  /*1f470*/  @!P6 SEL R8, RZ, 0xffffffff, !P4 ;  /* 0xffffffffff08e807 */ /* 0x000fe40006000000 */
[----:B------:R-:W-:Y:S02]  /*1f480*/  ISETP.GE.U32.AND P4, PT, R10, UR8, PT ;  /* 0x000000080a007c0c */ /* 0x000fe4000bf86070 */
[----:B------:R-:W-:Y:S02]  /*1f490*/  LOP3.LUT R12, R12, 0x1, RZ, 0xc0, !PT ;  /* 0x000000010c0c7812 */ /* 0x000fe400078ec0ff */
[----:B------:R-:W-:-:S02]  /*1f4a0*/  LOP3.LUT R8, R8, 0x1, RZ, 0xc0, !PT ;  /* 0x0000000108087812 */ /* 0x000fc400078ec0ff */
        /* <DEDUP_REMOVED lines=16> */
.L_x_2764:
[----:B------:R-:W-:Y:S05]  /*1f5b0*/  BRA `(.L_x_2763) ;  /* 0x00000004009c7947 */ /* 0x000fea0003800000 */
.L_x_2762:
[----:B------:R-:W1:Y:S01]  /*1f5c0*/  LDCU UR7, c[0x0][0x3ac] ;  /* 0x00007580ff0777ac */ /* 0x000e620008000800 */
        /* <DEDUP_REMOVED lines=9> */
[----:B-1----:R-:W-:Y:S01]  /*1f660*/  ISETP.GE.U32.AND P2, PT, R2, UR7, PT ;  /* 0x0000000702007c0c */ /* 0x002fe2000bf46070 */
[----:B------:R-:W-:Y:S02]  /*1f670*/  IMAD.U32 R11, RZ, RZ, UR13 ;  /* 0x0000000dff0b7e24 */ /* 0x000fe4000f8e00ff */
[----:B------:R-:W-:Y:S02]  /*1f680*/  IMAD.U32 R0, RZ, RZ, UR10 ;  /* 0x0000000aff007e24 */ /* 0x000fe4000f8e00ff */
[----:B------:R-:W-:-:S08]  /*1f690*/  IMAD.U32 R3, RZ, RZ, UR11 ;  /* 0x0000000bff037e24 */ /* 0x000fd0000f8e00ff */
[----:B------:R-:W-:Y:S05]  /*1f6a0*/  @P2 BRA `(.L_x_2763) ;  /* 0x0000000400602947 */ /* 0x000fea0003800000 */
        /* <DEDUP_REMOVED lines=13> */
[----:B------:R-:W-:Y:S02]  /*1f780*/  IMAD.U32 R11, RZ, RZ, UR13 ;  /* 0x0000000dff0b7e24 */ /* 0x000fe4000f8e00ff */
[----:B------:R-:W-:-:S02]  /*1f790*/  IMAD.U32 R0, RZ, RZ, UR10 ;  /* 0x0000000aff007e24 */ /* 0x000fc4000f8e00ff */
[----:B------:R-:W-:Y:S02]  /*1f7a0*/  IMAD.U32 R3, RZ, RZ, UR11 ;  /* 0x0000000bff037e24 */ /* 0x000fe4000f8e00ff */
[----:B------:R-:W-:Y:S02]  /*1f7b0*/  IMAD.MOV.U32 R55, RZ, RZ, R2 ;  /* 0x000000ffff377224 */ /* 0x000fe400078e0002 */
[----:B-1----:R-:W-:-:S07]  /*1f7c0*/  IMAD R8, R8, UR5, RZ ;  /* 0x0000000508087c24 */ /* 0x002fce000f8e02ff */
.L_x_2766:
[----:B------:R-:W-:-:S04]  /*1f7d0*/  IMAD.IADD R10, R8, 0x1, R55 ;  /* 0x00000001080a7824 */ /* 0x000fc800078e0237 */
[----:B--2---:R-:W-:-:S04]  /*1f7e0*/  IMAD R35, R10, R20, R17 ;  /* 0x000000140a237224 */ /* 0x004fc800078e0211 */
[----:B---3--:R-:W-:-:S05]  /*1f7f0*/  IMAD.WIDE.U32 R34, R35, 0x40, R52 ;  /* 0x0000004023227825 */ /* 0x008fca00078e0034 */
[----:B------:R-:W2:Y:S04]  /*1f800*/  LDG.E.64 R36, desc[UR36][R34.64] ;  /* 0x0000002422247981 */ /* 0x000ea8000c1e1b00 */
[----:B------:R-:W3:Y:S04]  /*1f810*/  LDG.E.64 R38, desc[UR36][R34.64+0x8] ;  /* 0x0000082422267981 */ /* 0x000ee8000c1e1b00 */
[----:B------:R-:W5:Y:S04]  /*1f820*/  LDG.E.64 R40, desc[UR36][R34.64+0x10] ;  /* 0x0000102422287981 */ /* 0x000f68000c1e1b00 */
[----:B------:R-:W5:Y:S04]  /*1f830*/  LDG.E.64 R44, desc[UR36][R34.64+0x20] ;  /* 0x00002024222c7981 */ /* 0x000f68000c1e1b00 */
[----:B------:R-:W5:Y:S04]  /*1f840*/  LDG.E.64 R42, desc[UR36][R34.64+0x18] ;  /* 0x00001824222a7981 */ /* 0x000f68000c1e1b00 */
[----:B------:R-:W5:Y:S04]  /*1f850*/  LDG.E.64 R46, desc[UR36][R34.64+0x28] ;  /* 0x00002824222e7981 */ /* 0x000f68000c1e1b00 */
[----:B------:R-:W5:Y:S04]  /*1f860*/  LDG.E.64 R48, desc[UR36][R34.64+0x30] ;  /* 0x0000302422307981 */ /* 0x000f68000c1e1b00 */
[----:B------:R-:W5:Y:S01]  /*1f870*/  LDG.E.64 R50, desc[UR36][R34.64+0x38] ;  /* 0x0000382422327981 */ /* 0x000f62000c1e1b00 */
[----:B----4-:R-:W-:Y:S01]  /*1f880*/  IMAD.IADD R55, R22, 0x1, R55 ;  /* 0x0000000116377824 */ /* 0x010fe200078e0237 */
[----:B--2---:R-:W-:-:S02]  /*1f890*/  ISETP.NE.U32.AND P3, PT, R13, R36, PT ;  /* 0x000000240d00720c */ /* 0x004fc40003f65070 */
[----:B------:R-:W-:Y:S02]  /*1f8a0*/  ISETP.GE.U32.AND P4, PT, R13, R36, PT ;  /* 0x000000240d00720c */ /* 0x000fe40003f86070 */
[CC--:B------:R-:W-:Y:S02]  /*1f8b0*/  ISETP.NE.AND.EX P3, PT, R15.reuse, R37.reuse, PT, P3 ;  /* 0x000000250f00720c */ /* 0x0c0fe40003f65330 */
[----:B------:R-:W-:Y:S02]  /*1f8c0*/  ISETP.GE.AND.EX P4, PT, R15, R37, PT, P4 ;  /* 0x000000250f00720c */ /* 0x000fe40003f86340 */
[----:B---3--:R-:W-:Y:S02]  /*1f8d0*/  ISETP.GE.U32.AND P5, PT, R16, R38, PT ;  /* 0x000000261000720c */ /* 0x008fe40003fa6070 */
[----:B-----5:R-:W-:Y:S02]  /*1f8e0*/  ISETP.NE.U32.AND P2, PT, R21, R40, PT ;  /* 0x000000281500720c */ /* 0x020fe40003f45070 */
[----:B------:R-:W-:-:S02]  /*1f8f0*/  SEL R10, RZ, 0xffffffff, !P4 ;  /* 0xffffffffff0a7807 */ /* 0x000fc40006000000 */
[----:B------:R-:W-:Y:S02]  /*1f900*/  ISETP.GE.U32.AND P6, PT, R21, R40, PT ;  /* 0x000000281500720c */ /* 0x000fe40003fc6070 */
[----:B------:R-:W-:Y:S02]  /*1f910*/  ISETP.NE.U32.AND P4, PT, R29, R44, PT ;  /* 0x0000002c1d00720c */ /* 0x000fe40003f85070 */
[----:B------:R-:W-:Y:S02]  /*1f920*/  ISETP.GE.AND.EX P5, PT, R33, R39, PT, P5 ;  /* 0x000000272100720c */ /* 0x000fe40003fa6350 */
[CC--:B------:R-:W-:Y:S02]  /*1f930*/  ISETP.NE.AND.EX P2, PT, R27.reuse, R41.reuse, PT, P2 ;  /* 0x000000291b00720c */ /* 0x0c0fe40003f45320 */
[----:B------:R-:W-:Y:S02]  /*1f940*/  ISETP.GE.AND.EX P6, PT, R27, R41, PT, P6 ;  /* 0x000000291b00720c */ /* 0x000fe40003fc6360 */
[----:B------:R-:W-:-:S02]  /*1f950*/  ISETP.NE.AND.EX P4, PT, R31, R45, PT, P4 ;  /* 0x0000002d1f00720c */ /* 0x000fc40003f85340 */
[----:B------:R-:W-:Y:S02]  /*1f960*/  @!P3 SEL R10, RZ, 0xffffffff, !P5 ;  /* 0xffffffffff0ab807 */ /* 0x000fe40006800000 */
[----:B------:R-:W-:Y:S02]  /*1f970*/  ISETP.GE.U32.AND P5, PT, R29, R44, PT ;  /* 0x0000002c1d00720c */ /* 0x000fe40003fa6070 */
[----:B------:R-:W-:Y:S02]  /*1f980*/  ISETP.GE.U32.AND P3, PT, R6, R42, PT ;  /* 0x0000002a0600720c */ /* 0x000fe40003f66070 */
[----:B------:R-:W-:Y:S02]  /*1f990*/  SEL R12, RZ, 0xffffffff, !P6 ;  /* 0xffffffffff0c7807 */ /* 0x000fe40007000000 */
[----:B------:R-:W-:Y:S02]  /*1f9a0*/  ISETP.GE.U32.AND P6, PT, R18, R46, PT ;  /* 0x0000002e1200720c */ /* 0x000fe40003fc6070 */
[----:B------:R-:W-:-:S02]  /*1f9b0*/  ISETP.GE.AND.EX P5, PT, R31, R45, PT, P5 ;  /* 0x0000002d1f00720c */ /* 0x000fc40003fa6350 */
[----:B------:R-:W-:Y:S02]  /*1f9c0*/  ISETP.GE.AND.EX P3, PT, R7, R43, PT, P3 ;  /* 0x0000002b0700720c */ /* 0x000fe40003f66330 */
[----:B------:R-:W-:Y:S02]  /*1f9d0*/  ISETP.GE.AND.EX P6, PT, R19, R47, PT, P6 ;  /* 0x0000002f1300720c */ /* 0x000fe40003fc6360 */
[----:B------:R-:W-:Y:S02]  /*1f9e0*/  SEL R14, RZ, 0xffffffff, !P5 ;  /* 0xffffffffff0e7807 */ /* 0x000fe40006800000 */
[----:B------:R-:W-:Y:S02]  /*1f9f0*/  @!P2 SEL R12, RZ, 0xffffffff, !P3 ;  /* 0xffffffffff0ca807 */ /* 0x000fe40005800000 */
[CC--:B------:R-:W-:Y:S02]  /*1fa00*/  ISETP.NE.U32.AND P5, PT, R9.reuse, R48.reuse, PT ;  /* 0x000000300900720c */ /* 0x0c0fe40003fa5070 */
[----:B------:R-:W-:-:S02]  /*1fa10*/  ISETP.GE.U32.AND P2, PT, R9, R48, PT ;  /* 0x000000300900720c */ /* 0x000fc40003f46070 */
[----:B------:R-:W-:Y:S02]  /*1fa20*/  @!P4 SEL R14, RZ, 0xffffffff, !P6 ;  /* 0xffffffffff0ec807 */ /* 0x000fe40007000000 */
[----:B------:R-:W-:Y:S02]  /*1fa30*/  LOP3.LUT R10, R10, 0x1, RZ, 0xc0, !PT ;  /* 0x000000010a0a7812 */ /* 0x000fe400078ec0ff */
[CC--:B------:R-:W-:Y:S02]  /*1fa40*/  ISETP.NE.AND.EX P5, PT, R11.reuse, R49.reuse, PT, P5 ;  /* 0x000000310b00720c */ /* 0x0c0fe40003fa5350 */
[----:B------:R-:W-:Y:S02]  /*1fa50*/  ISETP.GE.AND.EX P2, PT, R11, R49, PT, P2 ;  /* 0x000000310b00720c */ /* 0x000fe40003f46320 */
[----:B------:R-:W-:Y:S02]  /*1fa60*/  LOP3.LUT R14, R14, 0x1, RZ, 0xc0, !PT ;  /* 0x000000010e0e7812 */ /* 0x000fe400078ec0ff */
[----:B------:R-:W-:-:S02]  /*1fa70*/  ISETP.NE.U32.AND P3, PT, R10, 0x1, PT ;  /* 0x000000010a00780c */ /* 0x000fc40003f65070 */
[----:B------:R-:W-:Y:S02]  /*1fa80*/  SEL R10, RZ, 0xffffffff, !P2 ;  /* 0xffffffffff0a7807 */ /* 0x000fe40005000000 */
[----:B------:R-:W-:Y:S02]  /*1fa90*/  ISETP.GE.U32.AND P4, PT, R0, R50, PT ;  /* 0x000000320000720c */ /* 0x000fe40003f86070 */
[----:B------:R-:W-:Y:S02]  /*1faa0*/  ISETP.NE.U32.AND P2, PT, R14, 0x1, PT ;  /* 0x000000010e00780c */ /* 0x000fe40003f45070 */
[----:B------:R-:W-:Y:S02]  /*1fab0*/  ISETP.GE.AND.EX P4, PT, R3, R51, PT, P4 ;  /* 0x000000330300720c */ /* 0x000fe40003f86340 */
[----:B------:R-:W-:Y:S02]  /*1fac0*/  SEL R29, R44, R29, !P2 ;  /* 0x0000001d2c1d7207 */ /* 0x000fe40005000000 */
[----:B------:R-:W-:-:S02]  /*1fad0*/  SEL R31, R45, R31, !P2 ;  /* 0x0000001f2d1f7207 */ /* 0x000fc40005000000 */
[----:B------:R-:W-:Y:S02]  /*1fae0*/  SEL R18, R46, R18, !P2 ;  /* 0x000000122e127207 */ /* 0x000fe40005000000 */
[----:B------:R-:W-:Y:S02]  /*1faf0*/  SEL R19, R47, R19, !P2 ;  /* 0x000000132f137207 */ /* 0x000fe40005000000 */
[----:B------:R-:W-:Y:S02]  /*1fb00*/  ISETP.GE.U32.AND P2, PT, R55, UR7, PT ;  /* 0x0000000737007c0c */ /* 0x000fe4000bf46070 */
[----:B------:R-:W-:Y:S02]  /*1fb10*/  @!P5 SEL R10, RZ, 0xffffffff, !P4 ;  /* 0xffffffffff0ad807 */ /* 0x000fe40006000000 */
        /* <DEDUP_REMOVED lines=17> */
.L_x_2763:
[----:B------:R-:W-:Y:S05]  /*1fc30*/  BSYNC.RECONVERGENT B0 ;  /* 0x0000000000007941 */ /* 0x000fea0003800200 */
.L_x_2761:
[----:B------:R-:W1:Y:S01]  /*1fc40*/  LDCU UR5, c[0x0][0x360] ;  /* 0x00006c00ff0577ac */ /* 0x000e620008000800 */
[----:B------:R-:W-:Y:S02]  /*1fc50*/  IMAD.MOV.U32 R36, RZ, RZ, R13 ;  /* 0x000000ffff247224 */ /* 0x000fe400078e000d */
[----:B------:R-:W-:Y:S01]  /*1fc60*/  IMAD.MOV.U32 R37, RZ, RZ, R15 ;  /* 0x000000ffff257224 */ /* 0x000fe200078e000f */
[----:B------:R-:W-:Y:S01]  /*1fc70*/  UIADD3 UR4, UPT, UPT, UR4, 0x10, URZ ;  /* 0x0000001004047890 */ /* 0x000fe2000fffe0ff */
[----:B------:R-:W-:Y:S02]  /*1fc80*/  IMAD.MOV.U32 R38, RZ, RZ, R16 ;  /* 0x000000ffff267224 */ /* 0x000fe400078e0010 */
[----:B------:R-:W-:Y:S01]  /*1fc90*/  IMAD.MOV.U32 R39, RZ, RZ, R33 ;  /* 0x000000ffff277224 */ /* 0x000fe200078e0021 */
[----:B------:R-:W-:Y:S01]  /*1fca0*/  ULEA UR8, UR6, UR4, 0x18 ;  /* 0x0000000406087291 */ /* 0x000fe2000f8ec0ff */
[----:B------:R-:W-:Y:S01]  /*1fcb0*/  IMAD.MOV.U32 R40, RZ, RZ, R21 ;  /* 0x000000ffff287224 */ /* 0x000fe200078e0015 */
[----:B------:R-:W2:Y:S01]  /*1fcc0*/  LDCU UR6, c[0x0][0x364] ;  /* 0x00006c80ff0677ac */ /* 0x000ea20008000800 */
[----:B------:R-:W-:-:S02]  /*1fcd0*/  IMAD.MOV.U32 R41, RZ, RZ, R27 ;  /* 0x000000ffff297224 */ /* 0x000fc400078e001b */
[----:B------:R-:W-:Y:S02]  /*1fce0*/  IMAD.MOV.U32 R42, RZ, RZ, R6 ;  /* 0x000000ffff2a7224 */ /* 0x000fe400078e0006 */
[----:B------:R-:W-:Y:S02]  /*1fcf0*/  IMAD.MOV.U32 R43, RZ, RZ, R7 ;  /* 0x000000ffff2b7224 */ /* 0x000fe400078e0007 */
[----:B-1----:R-:W-:-:S05]  /*1fd00*/  IMAD R8, R2, UR5, R17 ;  /* 0x0000000502087c24 */ /* 0x002fca000f8e0211 */
[----:B------:R-:W-:-:S05]  /*1fd10*/  LEA R8, R8, UR8, 0x6 ;  /* 0x0000000808087c11 */ /* 0x000fca000f8e30ff */
[----:B------:R1:W-:Y:S01]  /*1fd20*/  STS.128 [R8], R36 ;  /* 0x0000002408007388 */ /* 0x0003e20000000c00 */
[----:B--2---:R-:W-:-:S03]  /*1fd30*/  UISETP.GE.U32.AND UP0, UPT, UR6, 0x2, UPT ;  /* 0x000000020600788c */ /* 0x004fc6000bf06070 */
[----:B------:R-:W-:Y:S01]  /*1fd40*/  STS.128 [R8+0x10], R40 ;  /* 0x0000102808007388 */ /* 0x000fe20000000c00 */
[----:B-1----:R-:W-:Y:S02]  /*1fd50*/  IMAD.MOV.U32 R36, RZ, RZ, R29 ;  /* 0x000000ffff247224 */ /* 0x002fe400078e001d */
[----:B------:R-:W-:Y:S02]  /*1fd60*/  IMAD.MOV.U32 R37, RZ, RZ, R31 ;  /* 0x000000ffff257224 */ /* 0x000fe400078e001f */
[----:B------:R-:W-:Y:S02]  /*1fd70*/  IMAD.MOV.U32 R38, RZ, RZ, R18 ;  /* 0x000000ffff267224 */ /* 0x000fe400078e0012 */
[----:B------:R-:W-:-:S05]  /*1fd80*/  IMAD.MOV.U32 R39, RZ, RZ, R19 ;  /* 0x000000ffff277224 */ /* 0x000fca00078e0013 */
[----:B------:R1:W-:Y:S02]  /*1fd90*/  STS.128 [R8+0x20], R36 ;  /* 0x0000202408007388 */ /* 0x0003e40000000c00 */
[----:B-1----:R-:W-:Y:S02]  /*1fda0*/  IMAD.MOV.U32 R36, RZ, RZ, R9 ;  /* 0x000000ffff247224 */ /* 0x002fe400078e0009 */
[----:B------:R-:W-:Y:S02]  /*1fdb0*/  IMAD.MOV.U32 R37, RZ, RZ, R11 ;  /* 0x000000ffff257224 */ /* 0x000fe400078e000b */
[----:B------:R-:W-:Y:S02]  /*1fdc0*/  IMAD.MOV.U32 R38, RZ, RZ, R0 ;  /* 0x000000ffff267224 */ /* 0x000fe400078e0000 */
[----:B------:R-:W-:-:S05]  /*1fdd0*/  IMAD.MOV.U32 R39, RZ, RZ, R3 ;  /* 0x000000ffff277224 */ /* 0x000fca00078e0003 */
[----:B------:R1:W-:Y:S01]  /*1fde0*/  STS.128 [R8+0x30], R36 ;  /* 0x0000302408007388 */ /* 0x0003e20000000c00 */
[----:B------:R-:W-:Y:S05]  /*1fdf0*/  BRA.U !UP0, `(.L_x_2767) ;  /* 0x0000000508787547 */ /* 0x000fea000b800000 */
[----:B------:R-:W-:-:S05]  /*1fe00*/  UMOV UR4, UR6 ;  /* 0x0000000600047c82 */ /* 0x000fca0008000000 */
.L_x_2770:
[----:B------:R-:W-:Y:S01]  /*1fe10*/  USHF.R.U32.HI UR7, URZ, 0x1, UR4 ;  /* 0x00000001ff077899 */ /* 0x000fe20008011604 */
[----:B------:R-:W-:Y:S05]  /*1fe20*/  BAR.SYNC.DEFER_BLOCKING 0x0 ;  /* 0x0000000000007b1d */ /* 0x000fea0000010000 */
[----:B------:R-:W-:Y:S01]  /*1fe30*/  VIADD R10, R2, UR7 ;  /* 0x00000007020a7c36 */ /* 0x000fe20008000000 */
[----:B------:R-:W-:Y:S04]  /*1fe40*/  BSSY.RECONVERGENT B0, `(.L_x_2768) ;  /* 0x0000056000007945 */ /* 0x000fe80003800200 */
[----:B------:R-:W-:-:S04]  /*1fe50*/  ISETP.GE.U32.AND P2, PT, R10, UR6, PT ;  /* 0x000000060a007c0c */ /* 0x000fc8000bf46070 */
[----:B------:R-:W-:-:S13]  /*1fe60*/  ISETP.GE.U32.OR P2, PT, R2, UR7, P2 ;  /* 0x0000000702007c0c */ /* 0x000fda0009746470 */
[----:B--2---:R-:W-:Y:S05]  /*1fe70*/  @P2 BRA `(.L_x_2769) ;  /* 0x0000000400482947 */ /* 0x004fea0003800000 */
[----:B------:R-:W-:-:S05]  /*1fe80*/  IMAD R10, R10, UR5, R17 ;  /* 0x000000050a0a7c24 */ /* 0x000fca000f8e0211 */
[----:B------:R-:W-:-:S05]  /*1fe90*/  LEA R10, R10, UR8, 0x6 ;  /* 0x000000080a0a7c11 */ /* 0x000fca000f8e30ff */
[----:B------:R-:W2:Y:S04]  /*1fea0*/  LDS.128 R44, [R10] ;  /* 0x000000000a2c7984 */ /* 0x000ea80000000c00 */
[----:B------:R-:W3:Y:S04]  /*1feb0*/  LDS.128 R40, [R10+0x10] ;  /* 0x000010000a287984 */ /* 0x000ee80000000c00 */
[----:B-1----:R-:W1:Y:S04]  /*1fec0*/  LDS.128 R36, [R10+0x20] ;  /* 0x000020000a247984 */ /* 0x002e680000000c00 */
[----:B------:R4:W5:Y:S01]  /*1fed0*/  LDS.128 R48, [R10+0x30] ;  /* 0x000030000a307984 */ /* 0x0009620000000c00 */
[----:B--2---:R-:W-:-:S02]  /*1fee0*/  ISETP.NE.U32.AND P2, PT, R13, R44, PT ;  /* 0x0000002c0d00720c */ /* 0x004fc40003f45070 */
[----:B------:R-:W-:Y:S02]  /*1fef0*/  ISETP.GE.U32.AND P6, PT, R13, R44, PT ;  /* 0x0000002c0d00720c */ /* 0x000fe40003fc6070 */
[-C--:B---3--:R-:W-:Y:S02]  /*1ff00*/  ISETP.GE.U32.AND P3, PT, R21, R40.reuse, PT ;  /* 0x000000281500720c */ /* 0x088fe40003f66070 */
[----:B------:R-:W-:Y:S02]  /*1ff10*/  ISETP.NE.AND.EX P2, PT, R15, R45, PT, P2 ;  /* 0x0000002d0f00720c */ /* 0x000fe40003f45320 */
[----:B------:R-:W-:Y:S02]  /*1ff20*/  ISETP.GE.AND.EX P3, PT, R27, R41, PT, P3 ;  /* 0x000000291b00720c */ /* 0x000fe40003f66330 */
[----:B------:R-:W-:Y:S02]  /*1ff30*/  ISETP.NE.U32.AND P5, PT, R21, R40, PT ;  /* 0x000000281500720c */ /* 0x000fe40003fa5070 */
[----:B------:R-:W-:-:S02]  /*1ff40*/  ISETP.GE.U32.AND P4, PT, R16, R46, PT ;  /* 0x0000002e1000720c */ /* 0x000fc40003f86070 */
[----:B----4-:R-:W-:Y:S02]  /*1ff50*/  SEL R10, RZ, 0xffffffff, !P3 ;  /* 0xffffffffff0a7807 */ /* 0x010fe40005800000 */
[----:B------:R-:W-:Y:S02]  /*1ff60*/  ISETP.GE.AND.EX P6, PT, R15, R45, PT, P6 ;  /* 0x0000002d0f00720c */ /* 0x000fe40003fc6360 */
[----:B------:R-:W-:Y:S02]  /*1ff70*/  ISETP.NE.AND.EX P5, PT, R27, R41, PT, P5 ;  /* 0x000000291b00720c */ /* 0x000fe40003fa5350 */
[----:B-1----:R-:W-:Y:S02]  /*1ff80*/  ISETP.NE.U32.AND P3, PT, R29, R36, PT ;  /* 0x000000241d00720c */ /* 0x002fe40003f65070 */
[----:B------:R-:W-:Y:S02]  /*1ff90*/  ISETP.GE.AND.EX P4, PT, R33, R47, PT, P4 ;  /* 0x0000002f2100720c */ /* 0x000fe40003f86340 */
[----:B------:R-:W-:-:S02]  /*1ffa0*/  SEL R12, RZ, 0xffffffff, !P6 ;  /* 0xffffffffff0c7807 */ /* 0x000fc40007000000 */
[----:B------:R-:W-:Y:S02]  /*1ffb0*/  ISETP.NE.AND.EX P3, PT, R31, R37, PT, P3 ;  /* 0x000000251f00720c */ /* 0x000fe40003f65330 */
[----:B------:R-:W-:Y:S02]  /*1ffc0*/  ISETP.GE.U32.AND P6, PT, R6, R42, PT ;  /* 0x0000002a0600720c */ /* 0x000fe40003fc6070 */
[----:B------:R-:W-:Y:S02]  /*1ffd0*/  @!P2 SEL R12, RZ, 0xffffffff, !P4 ;  /* 0xffffffffff0ca807 */ /* 0x000fe40006000000 */
[----:B------:R-:W-:Y:S02]  /*1ffe0*/  ISETP.GE.U32.AND P2, PT, R29, R36, PT ;  /* 0x000000241d00720c */ /* 0x000fe40003f46070 */
[----:B------:R-:W-:Y:S02]  /*1fff0*/  ISETP.GE.AND.EX P6, PT, R7, R43, PT, P6 ;  /* 0x0000002b0700720c */ /* 0x000fe40003fc6360 */
[----:B------:R-:W-:-:S02]  /*20000*/  ISETP.GE.U32.AND P4, PT, R18, R38, PT ;  /* 0x000000261200720c */ /* 0x000fc40003f86070 */
[----:B------:R-:W-:Y:S02]  /*20010*/  ISETP.GE.AND.EX P2, PT, R31, R37, PT, P2 ;  /* 0x000000251f00720c */ /* 0x000fe40003f46320 */
[----:B------:R-:W-:Y:S02]  /*20020*/  @!P5 SEL R10, RZ, 0xffffffff, !P6 ;  /* 0xffffffffff0ad807 */ /* 0x000fe40007000000 */
[----:B------:R-:W-:Y:S02]  /*20030*/  ISETP.GE.AND.EX P4, PT, R19, R39, PT, P4 ;  /* 0x000000271300720c */ /* 0x000fe40003f86340 */
[CC--:B-----5:R-:W-:Y:S02]  /*20040*/  ISETP.NE.U32.AND P5, PT, R9.reuse, R48.reuse, PT ;  /* 0x000000300900720c */ /* 0x0e0fe40003fa5070 */
[----:B------:R-:W-:Y:S02]  /*20050*/  ISETP.GE.U32.AND P6, PT, R9, R48, PT ;  /* 0x000000300900720c */ /* 0x000fe40003fc6070 */
[----:B------:R-:W-:-:S02]  /*20060*/  LOP3.LUT R12, R12, 0x1, RZ, 0xc0, !PT ;  /* 0x000000010c0c7812 */ /* 0x000fc400078ec0ff */
[----:B------:R-:W-:Y:S02]  /*20070*/  SEL R14, RZ, 0xffffffff, !P2 ;  /* 0xffffffffff0e7807 */ /* 0x000fe40005000000 */
[----:B------:R-:W-:Y:S02]  /*20080*/  @!P3 SEL R14, RZ, 0xffffffff, !P4 ;  /* 0xffffffffff0eb807 */ /* 0x000fe40006000000 */
[CC--:B------:R-:W-:Y:S02]  /*20090*/  ISETP.GE.AND.EX P6, PT, R11.reuse, R49.reuse, PT, P6 ;  /* 0x000000310b00720c */ /* 0x0c0fe40003fc6360 */
[----:B------:R-:W-:Y:S02]  /*200a0*/  ISETP.NE.AND.EX P5, PT, R11, R49, PT, P5 ;  /* 0x000000310b00720c */ /* 0x000fe40003fa5350 */
[----:B------:R-:W-:Y:S02]  /*200b0*/  ISETP.NE.U32.AND P2, PT, R12, 0x1, PT ;  /* 0x000000010c00780c */ /* 0x000fe40003f45070 */
[----:B------:R-:W-:-:S02]  /*200c0*/  LOP3.LUT R14, R14, 0x1, RZ, 0xc0, !PT ;  /* 0x000000010e0e7812 */ /* 0x000fc400078ec0ff */
[----:B------:R-:W-:Y:S02]  /*200d0*/  SEL R12, RZ, 0xffffffff, !P6 ;  /* 0xffffffffff0c7807 */ /* 0x000fe40007000000 */
[----:B------:R-:W-:Y:S02]  /*200e0*/  ISETP.GE.U32.AND P6, PT, R0, R50, PT ;  /* 0x000000320000720c */ /* 0x000fe40003fc6070 */
[----:B------:R-:W-:Y:S02]  /*200f0*/  LOP3.LUT R10, R10, 0x1, RZ, 0xc0, !PT ;  /* 0x000000010a0a7812 */ /* 0x000fe400078ec0ff */
[----:B------:R-:W-:Y:S02]  /*20100*/  SEL R13, R44, R13, !P2 ;  /* 0x0000000d2c0d7207 */ /* 0x000fe40005000000 */
[----:B------:R-:W-:Y:S02]  /*20110*/  SEL R15, R45, R15, !P2 ;  /* 0x0000000f2d0f7207 */ /* 0x000fe40005000000 */
[----:B------:R-:W-:-:S02]  /*20120*/  SEL R16, R46, R16, !P2 ;  /* 0x000000102e107207 */ /* 0x000fc40005000000 */
[----:B------:R-:W-:Y:S02]  /*20130*/  SEL R33, R47, R33, !P2 ;  /* 0x000000212f217207 */ /* 0x000fe40005000000 */
[----:B------:R-:W-:Y:S02]  /*20140*/  ISETP.NE.U32.AND P2, PT, R14, 0x1, PT ;  /* 0x000000010e00780c */ /* 0x000fe40003f45070 */
[----:B------:R-:W-:Y:S02]  /*20150*/  ISETP.GE.AND.EX P6, PT, R3, R51, PT, P6 ;  /* 0x000000330300720c */ /* 0x000fe40003fc6360 */
        /* <DEDUP_REMOVED lines=9> */
[----:B------:R-:W-:-:S02]  /*201f0*/  @!P5 SEL R12, RZ, 0xffffffff, !P6 ;  /* 0xffffffffff0cd807 */ /* 0x000fc40007000000 */
[----:B------:R-:W-:Y:S02]  /*20200*/  SEL R21, R40, R21, !P3 ;  /* 0x0000001528157207 */ /* 0x000fe40005800000 */
[----:B------:R-:W-:Y:S01]  /*20210*/  SEL R27, R41, R27, !P3 ;  /* 0x0000001b291b7207 */ /* 0x000fe20005800000 */
[----:B------:R1:W-:Y:S01]  /*20220*/  STS.128 [R8], R36 ;  /* 0x0000002408007388 */ /* 0x0003e20000000c00 */
[----:B------:R-:W-:Y:S02]  /*20230*/  SEL R6, R42, R6, !P3 ;  /* 0x000000062a067207 */ /* 0x000fe40005800000 */
[----:B------:R-:W-:Y:S02]  /*20240*/  SEL R7, R43, R7, !P3 ;  /* 0x000000072b077207 */ /* 0x000fe40005800000 */
[----:B------:R-:W-:-:S04]  /*20250*/  LOP3.LUT R12, R12, 0x1, RZ, 0xc0, !PT ;  /* 0x000000010c0c7812 */ /* 0x000fc800078ec0ff */
[----:B------:R-:W-:-:S04]  /*20260*/  ISETP.NE.U32.AND P3, PT, R12, 0x1, PT ;  /* 0x000000010c00780c */ /* 0x000fc80003f65070 */
[----:B------:R-:W-:Y:S02]  /*20270*/  SEL R9, R48, R9, !P3 ;  /* 0x0000000930097207 */ /* 0x000fe40005800000 */
[----:B------:R-:W-:Y:S01]  /*20280*/  SEL R11, R49, R11, !P3 ;  /* 0x0000000b310b7207 */ /* 0x000fe20005800000 */
[----:B-1----:R-:W-:Y:S01]  /*20290*/  IMAD.MOV.U32 R36, RZ, RZ, R21 ;  /* 0x000000ffff247224 */ /* 0x002fe200078e0015 */
[----:B------:R-:W-:Y:S01]  /*202a0*/  SEL R0, R50, R0, !P3 ;  /* 0x0000000032007207 */ /* 0x000fe20005800000 */
[----:B------:R-:W-:Y:S01]  /*202b0*/  IMAD.MOV.U32 R37, RZ, RZ, R27 ;  /* 0x000000ffff257224 */ /* 0x000fe200078e001b */
[----:B------:R-:W-:Y:S01]  /*202c0*/  SEL R3, R51, R3, !P3 ;  /* 0x0000000333037207 */ /* 0x000fe20005800000 */
[----:B------:R-:W-:Y:S02]  /*202d0*/  IMAD.MOV.U32 R38, RZ, RZ, R6 ;  /* 0x000000ffff267224 */ /* 0x000fe400078e0006 */
[----:B------:R-:W-:-:S05]  /*202e0*/  IMAD.MOV.U32 R39, RZ, RZ, R7 ;  /* 0x000000ffff277224 */ /* 0x000fca00078e0007 */
[----:B------:R1:W-:Y:S02]  /*202f0*/  STS.128 [R8+0x10], R36 ;  /* 0x0000102408007388 */ /* 0x0003e40000000c00 */
        /* <DEDUP_REMOVED lines=10> */
.L_x_2769:
[----:B------:R-:W-:Y:S05]  /*203a0*/  BSYNC.RECONVERGENT B0 ;  /* 0x0000000000007941 */ /* 0x000fea0003800200 */
.L_x_2768:
[----:B------:R-:W-:-:S03]  /*203b0*/  UISETP.GT.U32.AND UP0, UPT, UR4, 0x3, UPT ;  /* 0x000000030400788c */ /* 0x000fc6000bf04070 */
[----:B------:R-:W-:-:S06]  /*203c0*/  UMOV UR4, UR7 ;  /* 0x0000000700047c82 */ /* 0x000fcc0008000000 */
[----:B------:R-:W-:Y:S05]  /*203d0*/  BRA.U UP0, `(.L_x_2770) ;  /* 0xfffffff9008c7547 */ /* 0x000fea000b83ffff */
.L_x_2767:
[----:B------:R-:W3:Y:S02]  /*203e0*/  LDCU UR4, c[0x0][0x3b0] ;  /* 0x00007600ff0477ac */ /* 0x000ee40008000800 */
[----:B---3--:R-:W-:-:S09]  /*203f0*/  UISETP.NE.AND UP0, UPT, UR4, URZ, UPT ;  /* 0x000000ff0400728c */ /* 0x008fd2000bf05270 */
[----:B------:R-:W-:Y:S05]  /*20400*/  BRA.U !UP0, `(.L_x_2771) ;  /* 0x0000000d08187547 */ /* 0x000fea000b800000 */
[----:B------:R-:W-:Y:S02]  /*20410*/  UISETP.GE.U32.AND UP0, UPT, UR5, 0x21, UPT ;  /* 0x000000210500788c */ /* 0x000fe4000bf06070 */
[----:B------:R-:W-:-:S07]  /*20420*/  UMOV UR4, UR5 ;  /* 0x0000000500047c82 */ /* 0x000fce0008000000 */
[----:B------:R-:W-:Y:S05]  /*20430*/  BRA.U !UP0, `(.L_x_2772) ;  /* 0x0000000508d07547 */ /* 0x000fea000b800000 */
[----:B-12---:R-:W-:Y:S01]  /*20440*/  IMAD.MOV.U32 R36, RZ, RZ, R13 ;  /* 0x000000ffff247224 */ /* 0x006fe200078e000d */
[----:B------:R-:W-:Y:S01]  /*20450*/  UISETP.GE.U32.AND UP0, UPT, UR5, 0x40, UPT ;  /* 0x000000400500788c */ /* 0x000fe2000bf06070 */
[----:B------:R-:W-:Y:S01]  /*20460*/  IMAD.MOV.U32 R37, RZ, RZ, R15 ;  /* 0x000000ffff257224 */ /* 0x000fe200078e000f */
[----:B------:R-:W-:Y:S01]  /*20470*/  UMOV UR4, 0x20 ;  /* 0x0000002000047882 */ /* 0x000fe20000000000 */
[----:B------:R-:W-:Y:S02]  /*20480*/  IMAD.MOV.U32 R38, RZ, RZ, R16 ;  /* 0x000000ffff267224 */ /* 0x000fe400078e0010 */
[----:B------:R-:W-:Y:S02]  /*20490*/  IMAD.MOV.U32 R39, RZ, RZ, R33 ;  /* 0x000000ffff277224 */ /* 0x000fe400078e0021 */
[----:B------:R-:W-:Y:S02]  /*204a0*/  IMAD.MOV.U32 R40, RZ, RZ, R21 ;  /* 0x000000ffff287224 */ /* 0x000fe400078e0015 */
[----:B------:R-:W-:Y:S01]  /*204b0*/  IMAD.MOV.U32 R41, RZ, RZ, R27 ;  /* 0x000000ffff297224 */ /* 0x000fe200078e001b */
[----:B------:R1:W-:Y:S01]  /*204c0*/  STS.128 [R8], R36 ;  /* 0x0000002408007388 */ /* 0x0003e20000000c00 */
[----:B------:R-:W-:-:S02]  /*204d0*/  IMAD.MOV.U32 R42, RZ, RZ, R6 ;  /* 0x000000ffff2a7224 */ /* 0x000fc400078e0006 */
[----:B------:R-:W-:-:S05]  /*204e0*/  IMAD.MOV.U32 R43, RZ, RZ, R7 ;  /* 0x000000ffff2b7224 */ /* 0x000fca00078e0007 */
        /* <DEDUP_REMOVED lines=12> */
[----:B------:R-:W-:-:S07]  /*205b0*/  IMAD.U32 R2, RZ, RZ, UR5 ;  /* 0x00000005ff027e24 */ /* 0x000fce000f8e00ff */
.L_x_2775:
[----:B------:R-:W-:Y:S01]  /*205c0*/  SHF.R.U32.HI R14, RZ, 0x1, R2 ;  /* 0x00000001ff0e7819 */ /* 0x000fe20000011602 */
[----:B------:R-:W-:Y:S01]  /*205d0*/  BAR.SYNC.DEFER_BLOCKING 0x0 ;  /* 0x0000000000007b1d */ /* 0x000fe20000010000 */
[----:B------:R-:W-:-:S03]  /*205e0*/  ISETP.GT.U32.AND P6, PT, R2, 0x7f, PT ;  /* 0x0000007f0200780c */ /* 0x000fc60003fc4070 */
[----:B------:R-:W-:Y:S02]  /*205f0*/  IMAD.IADD R10, R14, 0x1, R17 ;  /* 0x000000010e0a7824 */ /* 0x000fe400078e0211 */
[----:B------:R-:W-:Y:S03]  /*20600*/  BSSY.RECONVERGENT B0, `(.L_x_2773) ;  /* 0x0000055000007945 */ /* 0x000fe60003800200 */
[----:B------:R-:W-:-:S04]  /*20610*/  ISETP.GE.U32.AND P2, PT, R10, UR5, PT ;  /* 0x000000050a007c0c */ /* 0x000fc8000bf46070 */
[----:B------:R-:W-:-:S13]  /*20620*/  ISETP.GE.U32.OR P2, PT, R17, R14, P2 ;  /* 0x0000000e1100720c */ /* 0x000fda0001746470 */
[----:B-1----:R-:W-:Y:S05]  /*20630*/  @P2 BRA `(.L_x_2774) ;  /* 0x0000000400442947 */ /* 0x002fea0003800000 */
[----:B------:R-:W-:-:S05]  /*20640*/  IMAD R2, R14, 0x40, R8 ;  /* 0x000000400e027824 */ /* 0x000fca00078e0208 */
[----:B------:R-:W1:Y:S04]  /*20650*/  LDS.128 R44, [R2] ;  /* 0x00000000022c7984 */ /* 0x000e680000000c00 */
[----:B------:R-:W2:Y:S04]  /*20660*/  LDS.128 R40, [R2+0x10] ;  /* 0x0000100002287984 */ /* 0x000ea80000000c00 */
[----:B---3--:R-:W3:Y:S04]  /*20670*/  LDS.128 R36, [R2+0x20] ;  /* 0x0000200002247984 */ /* 0x008ee80000000c00 */
        /* <DEDUP_REMOVED lines=8> */
[----:B--2---:R-:W-:-:S03]  /*20700*/  ISETP.GE.U32.AND P4, PT, R21, R40, PT ;  /* 0x000000281500720c */ /* 0x004fc60003f86070 */
[----:B------:R-:W-:Y:S02]  /*20710*/  @!P2 SEL R10, RZ, 0xffffffff, !P3 ;  /* 0xffffffffff0aa807 */ /* 0x000fe40005800000 */
[----:B------:R-:W-:Y:S02]  /*20720*/  ISETP.NE.U32.AND P2, PT, R21, R40, PT ;  /* 0x000000281500720c */ /* 0x000fe40003f45070 */
[----:B------:R-:W-:Y:S02]  /*20730*/  LOP3.LUT R10, R10, 0x1, RZ, 0xc0, !PT ;  /* 0x000000010a0a7812 */ /* 0x000fe400078ec0ff */
[CC--:B------:R-:W-:Y:S02]  /*20740*/  ISETP.NE.AND.EX P2, PT, R27.reuse, R41.reuse, PT, P2 ;  /* 0x000000291b00720c */ /* 0x0c0fe40003f45320 */
[----:B------:R-:W-:Y:S02]  /*20750*/  ISETP.NE.U32.AND P5, PT, R10, 0x1, PT ;  /* 0x000000010a00780c */ /* 0x000fe40003fa5070 */
[----:B------:R-:W-:-:S02]  /*20760*/  ISETP.GE.AND.EX P4, PT, R27, R41, PT, P4 ;  /* 0x000000291b00720c */ /* 0x000fc40003f86340 */
[----:B------:R-:W-:Y:S02]  /*20770*/  ISETP.GE.U32.AND P3, PT, R6, R42, PT ;  /* 0x0000002a0600720c */ /* 0x000fe40003f66070 */
[----:B------:R-:W-:Y:S02]  /*20780*/  SEL R13, R44, R13, !P5 ;  /* 0x0000000d2c0d7207 */ /* 0x000fe40006800000 */
[----:B------:R-:W-:Y:S02]  /*20790*/  SEL R15, R45, R15, !P5 ;  /* 0x0000000f2d0f7207 */ /* 0x000fe40006800000 */
[----:B----4-:R-:W-:Y:S02]  /*207a0*/  SEL R2, RZ, 0xffffffff, !P4 ;  /* 0xffffffffff027807 */ /* 0x010fe40006000000 */
[----:B------:R-:W-:Y:S02]  /*207b0*/  SEL R16, R46, R16, !P5 ;  /* 0x000000102e107207 */ /* 0x000fe40006800000 */
[----:B------:R-:W-:-:S02]  /*207c0*/  SEL R33, R47, R33, !P5 ;  /* 0x000000212f217207 */ /* 0x000fc40006800000 */
[CC--:B---3--:R-:W-:Y:S02]  /*207d0*/  ISETP.NE.U32.AND P4, PT, R29.reuse, R36.reuse, PT ;  /* 0x000000241d00720c */ /* 0x0c8fe40003f85070 */
[----:B------:R-:W-:Y:S02]  /*207e0*/  ISETP.GE.U32.AND P5, PT, R29, R36, PT ;  /* 0x000000241d00720c */ /* 0x000fe40003fa6070 */
[----:B------:R-:W-:Y:S02]  /*207f0*/  ISETP.GE.AND.EX P3, PT, R7, R43, PT, P3 ;  /* 0x0000002b0700720c */ /* 0x000fe40003f66330 */
[CC--:B------:R-:W-:Y:S02]  /*20800*/  ISETP.NE.AND.EX P4, PT, R31.reuse, R37.reuse, PT, P4 ;  /* 0x000000251f00720c */ /* 0x0c0fe40003f85340 */
[----:B------:R-:W-:Y:S02]  /*20810*/  ISETP.GE.AND.EX P5, PT, R31, R37, PT, P5 ;  /* 0x000000251f00720c */ /* 0x000fe40003fa6350 */
[----:B------:R-:W-:-:S02]  /*20820*/  @!P2 SEL R2, RZ, 0xffffffff, !P3 ;  /* 0xffffffffff02a807 */ /* 0x000fc40005800000 */
[CC--:B-----5:R-:W-:Y:S02]  /*20830*/  ISETP.NE.U32.AND P2, PT, R9.reuse, R48.reuse, PT ;  /* 0x000000300900720c */ /* 0x0e0fe40003f45070 */
[----:B------:R-:W-:Y:S02]  /*20840*/  ISETP.GE.U32.AND P3, PT, R9, R48, PT ;  /* 0x000000300900720c */ /* 0x000fe40003f66070 */
[----:B------:R-:W-:Y:S02]  /*20850*/  SEL R10, RZ, 0xffffffff, !P5 ;  /* 0xffffffffff0a7807 */ /* 0x000fe40006800000 */
[----:B------:R-:W-:Y:S02]  /*20860*/  ISETP.GE.U32.AND P5, PT, R18, R38, PT ;  /* 0x000000261200720c */ /* 0x000fe40003fa6070 */
[CC--:B------:R-:W-:Y:S02]  /*20870*/  ISETP.NE.AND.EX P2, PT, R11.reuse, R49.reuse, PT, P2 ;  /* 0x000000310b00720c */ /* 0x0c0fe40003f45320 */
[----:B------:R-:W-:-:S02]  /*20880*/  ISETP.GE.AND.EX P3, PT, R11, R49, PT, P3 ;  /* 0x000000310b00720c */ /* 0x000fc40003f66330 */
[----:B------:R-:W-:Y:S02]  /*20890*/  ISETP.GE.AND.EX P5, PT, R19, R39, PT, P5 ;  /* 0x000000271300720c */ /* 0x000fe40003fa6350 */
[----:B------:R-:W-:Y:S02]  /*208a0*/  SEL R12, RZ, 0xffffffff, !P3 ;  /* 0xffffffffff0c7807 */ /* 0x000fe40005800000 */
[----:B------:R-:W-:Y:S02]  /*208b0*/  ISETP.GE.U32.AND P3, PT, R0, R50, PT ;  /* 0x000000320000720c */ /* 0x000fe40003f66070 */
[----:B------:R-:W-:Y:S02]  /*208c0*/  @!P4 SEL R10, RZ, 0xffffffff, !P5 ;  /* 0xffffffffff0ac807 */ /* 0x000fe40006800000 */
[----:B------:R-:W-:Y:S02]  /*208d0*/  ISETP.GE.AND.EX P3, PT, R3, R51, PT, P3 ;  /* 0x000000330300720c */ /* 0x000fe40003f66330 */
[----:B------:R-:W-:-:S02]  /*208e0*/  LOP3.LUT R10, R10, 0x1, RZ, 0xc0, !PT ;  /* 0x000000010a0a7812 */ /* 0x000fc400078ec0ff */
[----:B------:R-:W-:Y:S02]  /*208f0*/  LOP3.LUT R2, R2, 0x1, RZ, 0xc0, !PT ;  /* 0x0000000102027812 */ /* 0x000fe400078ec0ff */
[----:B------:R-:W-:Y:S02]  /*20900*/  @!P2 SEL R12, RZ, 0xffffffff, !P3 ;  /* 0xffffffffff0ca807 */ /* 0x000fe40005800000 */
[----:B------:R-:W-:Y:S02]  /*20910*/  ISETP.NE.U32.AND P2, PT, R10, 0x1, PT ;  /* 0x000000010a00780c */ /* 0x000fe40003f45070 */
        /* <DEDUP_REMOVED lines=9> */
[----:B------:R-:W-:-:S02]  /*209b0*/  SEL R21, R40, R21, !P4 ;  /* 0x0000001528157207 */ /* 0x000fc40006000000 */
[----:B------:R-:W-:Y:S02]  /*209c0*/  SEL R27, R41, R27, !P4 ;  /* 0x0000001b291b7207 */ /* 0x000fe40006000000 */
[----:B------:R-:W-:Y:S01]  /*209d0*/  SEL R6, R42, R6, !P4 ;  /* 0x000000062a067207 */ /* 0x000fe20006000000 */
[----:B------:R1:W-:Y:S01]  /*209e0*/  STS.128 [R8], R36 ;  /* 0x0000002408007388 */ /* 0x0003e20000000c00 */
[----:B------:R-:W-:Y:S02]  /*209f0*/  SEL R7, R43, R7, !P4 ;  /* 0x000000072b077207 */ /* 0x000fe40006000000 */
[----:B------:R-:W-:-:S04]  /*20a00*/  LOP3.LUT R12, R12, 0x1, RZ, 0xc0, !PT ;  /* 0x000000010c0c7812 */ /* 0x000fc800078ec0ff */
[----:B------:R-:W-:-:S04]  /*20a10*/  ISETP.NE.U32.AND P3, PT, R12, 0x1, PT ;  /* 0x000000010c00780c */ /* 0x000fc80003f65070 */
[----:B------:R-:W-:Y:S02]  /*20a20*/  SEL R9, R48, R9, !P3 ;  /* 0x0000000930097207 */ /* 0x000fe40005800000 */
[----:B------:R-:W-:Y:S02]  /*20a30*/  SEL R11, R49, R11, !P3 ;  /* 0x0000000b310b7207 */ /* 0x000fe40005800000 */
[----:B------:R-:W-:Y:S01]  /*20a40*/  SEL R0, R50, R0, !P3 ;  /* 0x0000000032007207 */ /* 0x000fe20005800000 */
[----:B-1----:R-:W-:Y:S01]  /*20a50*/  IMAD.MOV.U32 R36, RZ, RZ, R21 ;  /* 0x000000ffff247224 */ /* 0x002fe200078e0015 */
[----:B------:R-:W-:Y:S01]  /*20a60*/  SEL R3, R51, R3, !P3 ;  /* 0x0000000333037207 */ /* 0x000fe20005800000 */
        /* <DEDUP_REMOVED lines=14> */
.L_x_2774:
[----:B------:R-:W-:Y:S05]  /*20b50*/  BSYNC.RECONVERGENT B0 ;  /* 0x0000000000007941 */ /* 0x000fea0003800200 */
.L_x_2773:
[----:B------:R-:W-:Y:S01]  /*20b60*/  IMAD.MOV.U32 R2, RZ, RZ, R14 ;  /* 0x000000ffff027224 */ /* 0x000fe200078e000e */
[----:B------:R-:W-:Y:S06]  /*20b70*/  @P6 BRA `(.L_x_2775) ;  /* 0xfffffff800906947 */ /* 0x000fec000383ffff */
.L_x_2772:
[----:B------:R-:W-:Y:S01]  /*20b80*/  BAR.SYNC.DEFER_BLOCKING 0x0 ;  /* 0x0000000000007b1d */ /* 0x000fe20000010000 */
[----:B------:R-:W-:-:S09]  /*20b90*/  UISETP.GE.U32.AND UP0, UPT, UR4, 0x2, UPT ;  /* 0x000000020400788c */ /* 0x000fd2000bf06070 */
[----:B------:R-:W-:Y:S05]  /*20ba0*/  BRA.U !UP0, `(.L_x_2771) ;  /* 0x0000000508307547 */ /* 0x000fea000b800000 */
[----:B------:R-:W-:-:S07]  /*20bb0*/  IMAD.MOV.U32 R2, RZ, RZ, 0x1 ;  /* 0x00000001ff027424 */ /* 0x000fce00078e00ff */
.L_x_2776:
[----:B------:R-:W4:Y:S04]  /*20bc0*/  SHFL.DOWN PT, R10, R13, R2, 0x1f ;  /* 0x08001f020d0a7589 */ /* 0x000f2800000e0000 */
[----:B-123--:R-:W1:Y:S04]  /*20bd0*/  SHFL.DOWN PT, R8, R15, R2, 0x1f ;  /* 0x08001f020f087589 */ /* 0x00ee6800000e0000 */
[----:B------:R-:W2:Y:S04]  /*20be0*/  SHFL.DOWN PT, R22, R21, R2, 0x1f ;  /* 0x08001f0215167589 */ /* 0x000ea800000e0000 */
[----:B------:R-:W3:Y:S04]  /*20bf0*/  SHFL.DOWN PT, R17, R16, R2, 0x1f ;  /* 0x08001f0210117589 */ /* 0x000ee800000e0000 */
[----:B------:R-:W5:Y:S04]  /*20c00*/  SHFL.DOWN PT, R20, R27, R2, 0x1f ;  /* 0x08001f021b147589 */ /* 0x000f6800000e0000 */
[----:B------:R-:W0:Y:S04]  /*20c10*/  SHFL.DOWN PT, R12, R33, R2, 0x1f ;  /* 0x08001f02210c7589 */ /* 0x000e2800000e0000 */
[----:B------:R-:W0:Y:S01]  /*20c20*/  SHFL.DOWN PT, R35, R6, R2, 0x1f ;  /* 0x08001f0206237589 */ /* 0x000e2200000e0000 */
[----:B----4-:R-:W-:-:S02]  /*20c30*/  ISETP.NE.U32.AND P5, PT, R13, R10, PT ;  /* 0x0000000a0d00720c */ /* 0x010fc40003fa5070 */
[----:B------:R-:W-:Y:S01]  /*20c40*/  ISETP.GE.U32.AND P4, PT, R13, R10, PT ;  /* 0x0000000a0d00720c */ /* 0x000fe20003f86070 */
[----:B------:R-:W4:Y:S01]  /*20c50*/  SHFL.DOWN PT, R34, R29, R2, 0x1f ;  /* 0x08001f021d227589 */ /* 0x000f2200000e0000 */
[CC--:B-1----:R-:W-:Y:S02]  /*20c60*/  ISETP.NE.AND.EX P5, PT, R15.reuse, R8.reuse, PT, P5 ;  /* 0x000000080f00720c */ /* 0x0c2fe40003fa5350 */
[----:B------:R-:W-:Y:S01]  /*20c70*/  ISETP.GE.AND.EX P4, PT, R15, R8, PT, P4 ;  /* 0x000000080f00720c */ /* 0x000fe20003f86340 */
[----:B------:R-:W1:Y:S01]  /*20c80*/  SHFL.DOWN PT, R42, R9, R2, 0x1f ;  /* 0x08001f02092a7589 */ /* 0x000e6200000e0000 */
[CC--:B--2---:R-:W-:Y:S02]  /*20c90*/  ISETP.NE.U32.AND P3, PT, R21.reuse, R22.reuse, PT ;  /* 0x000000161500720c */ /* 0x0c4fe40003f65070 */
[----:B------:R-:W-:Y:S01]  /*20ca0*/  ISETP.GE.U32.AND P2, PT, R21, R22, PT ;  /* 0x000000161500720c */ /* 0x000fe20003f46070 */
[----:B------:R-:W2:Y:S01]  /*20cb0*/  SHFL.DOWN PT, R28, R7, R2, 0x1f ;  /* 0x08001f02071c7589 */ /* 0x000ea200000e0000 */
[----:B---3--:R-:W-:-:S02]  /*20cc0*/  ISETP.GE.U32.AND P6, PT, R16, R17, PT ;  /* 0x000000111000720c */ /* 0x008fc40003fc6070 */
[----:B------:R-:W-:Y:S01]  /*20cd0*/  SEL R14, RZ, 0xffffffff, !P4 ;  /* 0xffffffffff0e7807 */ /* 0x000fe20006000000 */
[----:B------:R-:W3:Y:S01]  /*20ce0*/  SHFL.DOWN PT, R32, R31, R2, 0x1f ;  /* 0x08001f021f207589 */ /* 0x000ee200000e0000 */
[CC--:B-----5:R-:W-:Y:S02]  /*20cf0*/  ISETP.NE.AND.EX P3, PT, R27.reuse, R20.reuse, PT, P3 ;  /* 0x000000141b00720c */ /* 0x0e0fe40003f65330 */
[----:B------:R-:W-:Y:S01]  /*20d00*/  ISETP.GE.AND.EX P2, PT, R27, R20, PT, P2 ;  /* 0x000000141b00720c */ /* 0x000fe20003f46320 */
[----:B------:R-:W5:Y:S01]  /*20d10*/  SHFL.DOWN PT, R40, R11, R2, 0x1f ;  /* 0x08001f020b287589 */ /* 0x000f6200000e0000 */
[----:B0-----:R-:W-:Y:S02]  /*20d20*/  ISETP.GE.AND.EX P6, PT, R33, R12, PT, P6 ;  /* 0x0000000c2100720c */ /* 0x001fe40003fc6360 */
[----:B------:R-:W-:Y:S01]  /*20d30*/  SEL R30, RZ, 0xffffffff, !P2 ;  /* 0xffffffffff1e7807 */ /* 0x000fe20005000000 */
[----:B------:R-:W0:Y:S01]  /*20d40*/  SHFL.DOWN PT, R39, R0, R2, 0x1f ;  /* 0x08001f0200277589 */ /* 0x000e2200000e0000 */
[----:B------:R-:W-:-:S02]  /*20d50*/  ISETP.GE.U32.AND P4, PT, R6, R35, PT ;  /* 0x000000230600720c */ /* 0x000fc40003f86070 */
[----:B------:R-:W-:Y:S01]  /*20d60*/  @!P5 SEL R14, RZ, 0xffffffff, !P6 ;  /* 0xffffffffff0ed807 */ /* 0x000fe20007000000 */
[----:B------:R-:W0:Y:S01]  /*20d70*/  SHFL.DOWN PT, R44, R3, R2, 0x1f ;  /* 0x08001f02032c7589 */ /* 0x000e2200000e0000 */
[CC--:B----4-:R-:W-:Y:S02]  /*20d80*/  ISETP.GE.U32.AND P5, PT, R29.reuse, R34.reuse, PT ;  /* 0x000000221d00720c */ /* 0x0d0fe40003fa6070 */
[----:B------:R-:W-:Y:S01]  /*20d90*/  ISETP.NE.U32.AND P6, PT, R29, R34, PT ;  /* 0x000000221d00720c */ /* 0x000fe20003fc5070 */
[----:B------:R-:W4:Y:S01]  /*20da0*/  SHFL.DOWN PT, R37, R18, R2, 0x1f ;  /* 0x08001f0212257589 */ /* 0x000f2200000e0000 */
[----:B-1----:R-:W-:Y:S02]  /*20db0*/  ISETP.NE.U32.AND P2, PT, R9, R42, PT ;  /* 0x0000002a0900720c */ /* 0x002fe40003f45070 */
[----:B------:R-:W-:Y:S01]  /*20dc0*/  LOP3.LUT R14, R14, 0x1, RZ, 0xc0, !PT ;  /* 0x000000010e0e7812 */ /* 0x000fe200078ec0ff */
[----:B------:R1:W4:Y:S01]  /*20dd0*/  SHFL.DOWN PT, R36, R19, R2, 0x1f ;  /* 0x08001f0213247589 */ /* 0x00032200000e0000 */
[----:B--2---:R-:W-:-:S02]  /*20de0*/  ISETP.GE.AND.EX P4, PT, R7, R28, PT, P4 ;  /* 0x0000001c0700720c */ /* 0x004fc40003f86340 */
[----:B---3--:R-:W-:Y:S02]  /*20df0*/  ISETP.GE.AND.EX P5, PT, R31, R32, PT, P5 ;  /* 0x000000201f00720c */ /* 0x008fe40003fa6350 */
[----:B------:R-:W-:Y:S02]  /*20e00*/  @!P3 SEL R30, RZ, 0xffffffff, !P4 ;  /* 0xffffffffff1eb807 */ /* 0x000fe40006000000 */
[----:B-----5:R-:W-:Y:S02]  /*20e10*/  ISETP.NE.AND.EX P2, PT, R11, R40, PT, P2 ;  /* 0x000000280b00720c */ /* 0x020fe40003f45320 */
[----:B------:R-:W-:Y:S01]  /*20e20*/  ISETP.GE.U32.AND P4, PT, R9, R42, PT ;  /* 0x0000002a0900720c */ /* 0x000fe20003f86070 */
[----:B-1----:R-:W-:Y:S01]  /*20e30*/  IMAD.SHL.U32 R2, R2, 0x2, RZ ;  /* 0x0000000202027824 */ /* 0x002fe200078e00ff */
[----:B------:R-:W-:Y:S02]  /*20e40*/  SEL R38, RZ, 0xffffffff, !P5 ;  /* 0xffffffffff267807 */ /* 0x000fe40006800000 */
[----:B0-----:R-:W-:-:S02]  /*20e50*/  ISETP.GE.U32.AND P5, PT, R0, R39, PT ;  /* 0x000000270000720c */ /* 0x001fc40003fa6070 */
[----:B------:R-:W-:Y:S02]  /*20e60*/  ISETP.GE.AND.EX P4, PT, R11, R40, PT, P4 ;  /* 0x000000280b00720c */ /* 0x000fe40003f86340 */
[----:B------:R-:W-:Y:S02]  /*20e70*/  ISETP.NE.AND.EX P6, PT, R31, R32, PT, P6 ;  /* 0x000000201f00720c */ /* 0x000fe40003fc5360 */
[----:B------:R-:W-:Y:S02]  /*20e80*/  ISETP.GE.AND.EX P5, PT, R3, R44, PT, P5 ;  /* 0x0000002c0300720c */ /* 0x000fe40003fa6350 */
[----:B------:R-:W-:Y:S02]  /*20e90*/  SEL R41, RZ, 0xffffffff, !P4 ;  /* 0xffffffffff297807 */ /* 0x000fe40006000000 */
[----:B------:R-:W-:Y:S02]  /*20ea0*/  @!P2 SEL R41, RZ, 0xffffffff, !P5 ;  /* 0xffffffffff29a807 */ /* 0x000fe40006800000 */
[----:B----4-:R-:W-:-:S02]  /*20eb0*/  ISETP.GE.U32.AND P3, PT, R18, R37, PT ;  /* 0x000000251200720c */ /* 0x010fc40003f66070 */
[----:B------:R-:W-:Y:S02]  /*20ec0*/  ISETP.NE.U32.AND P2, PT, R14, 0x1, PT ;  /* 0x000000010e00780c */ /* 0x000fe40003f45070 */
[----:B------:R-:W-:Y:S02]  /*20ed0*/  ISETP.GE.AND.EX P3, PT, R19, R36, PT, P3 ;  /* 0x000000241300720c */ /* 0x000fe40003f66330 */
[----:B------:R-:W-:Y:S02]  /*20ee0*/  SEL R13, R10, R13, !P2 ;  /* 0x0000000d0a0d7207 */ /* 0x000fe40005000000 */
[----:B------:R-:W-:Y:S02]  /*20ef0*/  SEL R15, R8, R15, !P2 ;  /* 0x0000000f080f7207 */ /* 0x000fe40005000000 */
[----:B------:R-:W-:Y:S02]  /*20f00*/  SEL R16, R17, R16, !P2 ;  /* 0x0000001011107207 */ /* 0x000fe40005000000 */
[----:B------:R-:W-:-:S02]  /*20f10*/  SEL R33, R12, R33, !P2 ;  /* 0x000000210c217207 */ /* 0x000fc40005000000 */
[----:B------:R-:W-:Y:S02]  /*20f20*/  ISETP.GE.AND P2, PT, R2, UR4, PT ;  /* 0x0000000402007c0c */ /* 0x000fe4000bf46270 */
[----:B------:R-:W-:Y:S02]  /*20f30*/  @!P6 SEL R38, RZ, 0xffffffff, !P3 ;  /* 0xffffffffff26e807 */ /* 0x000fe40005800000 */
[----:B------:R-:W-:Y:S02]  /*20f40*/  LOP3.LUT R30, R30, 0x1, RZ, 0xc0, !PT ;  /* 0x000000011e1e7812 */ /* 0x000fe400078ec0ff */
[----:B------:R-:W-:Y:S02]  /*20f50*/  LOP3.LUT R38, R38, 0x1, RZ, 0xc0, !PT ;  /* 0x0000000126267812 */ /* 0x000fe400078ec0ff */
[----:B------:R-:W-:Y:S02]  /*20f60*/  LOP3.LUT R41, R41, 0x1, RZ, 0xc0, !PT ;  /* 0x0000000129297812 */ /* 0x000fe400078ec0ff */
        /* <DEDUP_REMOVED lines=16> */
.L_x_2771:
        /* <DEDUP_REMOVED lines=10> */
[----:B------:R-:W-:Y:S02]  /*21110*/  IADD3.X R7, PT, PT, R7, UR5, RZ, P2, !PT ;  /* 0x0000000507077c10 */ /* 0x000fe400097fe4ff */
[----:B------:R-:W-:Y:S02]  /*21120*/  IADD3.X R19, PT, PT, R19, UR5, RZ, P3, !PT ;  /* 0x0000000513137c10 */ /* 0x000fe40009ffe4ff */
[----:B------:R-:W-:-:S07]  /*21130*/  IADD3.X R3, PT, PT, R3, UR5, RZ, P4, !PT ;  /* 0x0000000503037c10 */ /* 0x000fce000a7fe4ff */
.L_x_2777:
        /* <DEDUP_REMOVED lines=18> */
.L_x_2780:
[----:B------:R-:W-:Y:S01]  /*21260*/  IMAD.MOV.U32 R16, RZ, RZ, RZ ;  /* 0x000000ffff107224 */ /* 0x000fe200078e00ff */
[----:B------:R-:W-:Y:S01]  /*21270*/  CS2R R6, SRZ ;  /* 0x0000000000067805 */ /* 0x000fe2000001ff00 */
[----:B------:R-:W-:Y:S01]  /*21280*/  IMAD.MOV.U32 R33, RZ, RZ, RZ ;  /* 0x000000ffff217224 */ /* 0x000fe200078e00ff */
[----:B------:R-:W-:Y:S01]  /*21290*/  CS2R R18, SRZ ;  /* 0x0000000000127805 */ /* 0x000fe2000001ff00 */
[----:B------:R-:W-:Y:S02]  /*212a0*/  IMAD.MOV.U32 R0, RZ, RZ, RZ ;  /* 0x000000ffff007224 */ /* 0x000fe400078e00ff */
[----:B------:R-:W-:-:S07]  /*212b0*/  IMAD.MOV.U32 R3, RZ, RZ, RZ ;  /* 0x000000ffff037224 */ /* 0x000fce00078e00ff */
.L_x_2779:
[----:B------:R-:W4:Y:S01]  /*212c0*/  LDCU.U8 UR4, c[0x0][0x7a1] ;  /* 0x0000f420ff0477ac */ /* 0x000f220008000000 */
[----:B------:R-:W-:Y:S02]  /*212d0*/  IMAD.MOV.U32 R17, RZ, RZ, R33 ;  /* 0x000000ffff117224 */ /* 0x000fe400078e0021 */
[----:B------:R-:W-:Y:S02]  /*212e0*/  IMAD.MOV.U32 R28, RZ, RZ, R6 ;  /* 0x000000ffff1c7224 */ /* 0x000fe400078e0006 */
[----:B------:R-:W-:Y:S02]  /*212f0*/  IMAD.MOV.U32 R29, RZ, RZ, R7 ;  /* 0x000000ffff1d7224 */ /* 0x000fe400078e0007 */
[----:B------:R-:W-:Y:S02]  /*21300*/  IMAD.MOV.U32 R30, RZ, RZ, R0 ;  /* 0x000000ffff1e7224 */ /* 0x000fe400078e0000 */
[----:B------:R-:W-:Y:S01]  /*21310*/  IMAD.MOV.U32 R31, RZ, RZ, R3 ;  /* 0x000000ffff1f7224 */ /* 0x000fe200078e0003 */
[----:B----4-:R-:W-:-:S09]  /*21320*/  UISETP.NE.AND UP0, UPT, UR4, URZ, UPT ;  /* 0x000000ff0400728c */ /* 0x010fd2000bf05270 */
[----:B------:R-:W-:Y:S05]  /*21330*/  BRA.U !UP0, `(.L_x_2781) ;  /* 0x0000000508787547 */ /* 0x000fea000b800000 */
[----:B------:R-:W4:Y:S02]  /*21340*/  LDCU UR4, c[0x0][0x7a4] ;  /* 0x0000f480ff0477ac */ /* 0x000f240008000800 */
[----:B----4-:R-:W-:-:S09]  /*21350*/  UISETP.NE.AND UP0, UPT, UR4, 0x1, UPT ;  /* 0x000000010400788c */ /* 0x010fd2000bf05270 */
        /* <DEDUP_REMOVED lines=17> */
.L_x_2783:
        /* <DEDUP_REMOVED lines=19> */
.L_x_2784:
[----:B------:R-:W-:Y:S05]  /*215a0*/  BRA `(.L_x_2785) ;  /* 0x0000000000107947 */ /* 0x000fea0003800000 */
.L_x_2782:
[----:B------:R-:W4:Y:S02]  /*215b0*/  LDCU.64 UR4, c[0x0][0x770] ;  /* 0x0000ee00ff0477ac */ /* 0x000f240008000a00 */
[----:B----4-:R-:W-:-:S05]  /*215c0*/  IADD3 R2, P0, PT, R23, UR4, RZ ;  /* 0x0000000417027c10 */ /* 0x010fca000ff1e0ff */
[----:B------:R-:W-:-:S05]  /*215d0*/  IMAD.X R3, RZ, RZ, UR5, P0 ;  /* 0x00000005ff037e24 */ /* 0x000fca00080e06ff */
[----:B------:R4:W-:Y:S03]  /*215e0*/  STG.E.64 desc[UR36][R2.64], R16 ;  /* 0x0000001002007986 */ /* 0x0009e6000c101b24 */
.L_x_2785:
[----:B------:R-:W5:Y:S01]  /*215f0*/  LDCU.64 UR6, c[0x0][0x770] ;  /* 0x0000ee00ff0677ac */ /* 0x000f620008000a00 */
[----:B------:R-:W0:Y:S01]  /*21600*/  LDCU UR4, c[0x0][0x7a4] ;  /* 0x0000f480ff0477ac */ /* 0x000e220008000800 */
[----:B-----5:R-:W-:Y:S01]  /*21610*/  IADD3 R26, P0, PT, R26, UR6, RZ ;  /* 0x000000061a1a7c10 */ /* 0x020fe2000ff1e0ff */
[----:B0-----:R-:W-:-:S04]  /*21620*/  UISETP.NE.AND UP0, UPT, UR4, 0x1, UPT ;  /* 0x000000010400788c */ /* 0x001fc8000bf05270 */
[----:B------:R-:W-:-:S05]  /*21630*/  IMAD.X R27, RZ, RZ, UR7, P0 ;  /* 0x00000007ff1b7e24 */ /* 0x000fca00080e06ff */
[----:B------:R0:W-:Y:S01]  /*21640*/  STG.E.64 desc[UR36][R26.64], R28 ;  /* 0x0000001c1a007986 */ /* 0x0001e2000c101b24 */
[----:B------:R-:W-:Y:S05]  /*21650*/  BRA.U !UP0, `(.L_x_2786) ;  /* 0x0000000108907547 */ /* 0x000fea000b800000 */
[----:B----4-:R-:W-:Y:S01]  /*21660*/  MOV R16, 0x0 ;  /* 0x0000000000107802 */ /* 0x010fe20000000f00 */
        /* <DEDUP_REMOVED lines=15> */
.L_x_2787:
        /* <DEDUP_REMOVED lines=19> */
.L_x_2788:
[----:B------:R-:W-:Y:S05]  /*21890*/  BRA `(.L_x_2789) ;  /* 0x00000000000c7947 */ /* 0x000fea0003800000 */
.L_x_2786:
[----:B----4-:R-:W-:-:S05]  /*218a0*/  IADD3 R2, P0, PT, R25, UR6, RZ ;  /* 0x0000000619027c10 */ /* 0x010fca000ff1e0ff */
[----:B------:R-:W-:-:S05]  /*218b0*/  IMAD.X R3, RZ, RZ, UR7, P0 ;  /* 0x00000007ff037e24 */ /* 0x000fca00080e06ff */
[----:B------:R4:W-:Y:S03]  /*218c0*/  STG.E.64 desc[UR36][R2.64], R18 ;  /* 0x0000001202007986 */ /* 0x0009e6000c101b24 */
.L_x_2789:
[----:B------:R-:W5:Y:S02]  /*218d0*/  LDCU.64 UR4, c[0x0][0x770] ;  /* 0x0000ee00ff0477ac */ /* 0x000f640008000a00 */
[----:B-----5:R-:W-:-:S05]  /*218e0*/  IADD3 R24, P0, PT, R24, UR4, RZ ;  /* 0x0000000418187c10 */ /* 0x020fca000ff1e0ff */
[----:B------:R-:W-:-:S05]  /*218f0*/  IMAD.X R25, RZ, RZ, UR5, P0 ;  /* 0x00000005ff197e24 */ /* 0x000fca00080e06ff */
[----:B------:R-:W-:Y:S01]  /*21900*/  STG.E.64 desc[UR36][R24.64], R30 ;  /* 0x0000001e18007986 */ /* 0x000fe2000c101b24 */
[----:B------:R-:W-:Y:S05]  /*21910*/  EXIT ;  /* 0x000000000000794d */ /* 0x000fea0003800000 */
.L_x_2781:
        /* <DEDUP_REMOVED lines=16> */
.L_x_2790:
        /* <DEDUP_REMOVED lines=15> */
.L_x_2791:
        /* <DEDUP_REMOVED lines=15> */
.L_x_2792:
        /* <DEDUP_REMOVED lines=15> */
.L_x_2793:
[----:B------:R-:W-:Y:S05]  /*21cf0*/  EXIT ;  /* 0x000000000000794d */ /* 0x000fea0003800000 */
.L_x_2778:
[----:B------:R-:W4:Y:S02]  /*21d00*/  LDCU.U8 UR4, c[0x0][0x7a1] ;  /* 0x0000f420ff0477ac */ /* 0x000f240008000000 */
[----:B----4-:R-:W-:Y:S01]  /*21d10*/  UISETP.NE.AND UP1, UPT, UR4, URZ, UPT ;  /* 0x000000ff0400728c */ /* 0x010fe2000bf25270 */
[----:B------:R-:W-:Y:S10]  /*21d20*/  BRA.U !UP0, `(.L_x_2794) ;  /* 0x0000000508007547 */ /* 0x000ff4000b800000 */
[----:B------:R-:W4:Y:S04]  /*21d30*/  LDG.E.64 R34, desc[UR36][R4.64] ;  /* 0x0000002404227981 */ /* 0x000f28000c1e1b00 */
[----:B-123--:R-:W2:Y:S04]  /*21d40*/  LDG.E.64 R36, desc[UR36][R4.64+0x8] ;  /* 0x0000082404247981 */ /* 0x00eea8000c1e1b00 */
[----:B------:R-:W3:Y:S04]  /*21d50*/  LDG.E.64 R38, desc[UR36][R4.64+0x10] ;  /* 0x0000102404267981 */ /* 0x000ee8000c1e1b00 */
[----:B------:R-:W5:Y:S04]  /*21d60*/  LDG.E.64 R40, desc[UR36][R4.64+0x18] ;  /* 0x0000182404287981 */ /* 0x000f68000c1e1b00 */
[----:B------:R-:W5:Y:S04]  /*21d70*/  LDG.E.64 R42, desc[UR36][R4.64+0x20] ;  /* 0x00002024042a7981 */ /* 0x000f68000c1e1b00 */
[----:B------:R-:W5:Y:S04]  /*21d80*/  LDG.E.64 R46, desc[UR36][R4.64+0x30] ;  /* 0x00003024042e7981 */ /* 0x000f68000c1e1b00 */
[----:B------:R-:W5:Y:S04]  /*21d90*/  LDG.E.64 R44, desc[UR36][R4.64+0x28] ;  /* 0x00002824042c7981 */ /* 0x000f68000c1e1b00 */
[----:B------:R-:W5:Y:S01]  /*21da0*/  LDG.E.64 R48, desc[UR36][R4.64+0x38] ;  /* 0x0000382404307981 */ /* 0x000f62000c1e1b00 */
[----:B----4-:R-:W-:-:S04]  /*21db0*/  ISETP.NE.U32.AND P2, PT, R34, R13, PT ;  /* 0x0000000d2200720c */ /* 0x010fc80003f45070 */
[C---:B------:R-:W-:Y:S02]  /*21dc0*/  ISETP.NE.AND.EX P2, PT, R35.reuse, R15, PT, P2 ;  /* 0x0000000f2300720c */ /* 0x040fe40003f45320 */
[----:B------:R-:W-:Y:S02]  /*21dd0*/  ISETP.GE.U32.AND P1, PT, R34, R13, PT ;  /* 0x0000000d2200720c */ /* 0x000fe40003f26070 */
[----:B--2---:R-:W-:Y:S02]  /*21de0*/  ISETP.GE.U32.AND P0, PT, R36, R16, PT ;  /* 0x000000102400720c */ /* 0x004fe40003f06070 */
[----:B---3--:R-:W-:Y:S02]  /*21df0*/  ISETP.NE.U32.AND P3, PT, R38, R21, PT ;  /* 0x000000152600720c */ /* 0x008fe40003f65070 */
[----:B------:R-:W-:Y:S02]  /*21e00*/  ISETP.GE.AND.EX P1, PT, R35, R15, PT, P1 ;  /* 0x0000000f2300720c */ /* 0x000fe40003f26310 */
[----:B------:R-:W-:-:S02]  /*21e10*/  ISETP.GE.AND.EX P0, PT, R37, R33, PT, P0 ;  /* 0x000000212500720c */ /* 0x000fc40003f06300 */
[----:B------:R-:W-:Y:S02]  /*21e20*/  ISETP.NE.AND.EX P3, PT, R39, R27, PT, P3 ;  /* 0x0000001b2700720c */ /* 0x000fe40003f65330 */
[----:B------:R-:W-:Y:S02]  /*21e30*/  SEL R2, RZ, 0xffffffff, !P1 ;  /* 0xffffffffff027807 */ /* 0x000fe40004800000 */
[----:B------:R-:W-:Y:S02]  /*21e40*/  @!P2 SEL R2, RZ, 0xffffffff, !P0 ;  /* 0xffffffffff02a807 */ /* 0x000fe40004000000 */
[----:B------:R-:W-:Y:S02]  /*21e50*/  ISETP.GE.U32.AND P1, PT, R38, R21, PT ;  /* 0x000000152600720c */ /* 0x000fe40003f26070 */
[----:B-----5:R-:W-:Y:S02]  /*21e60*/  ISETP.GE.U32.AND P5, PT, R40, R6, PT ;  /* 0x000000062800720c */ /* 0x020fe40003fa6070 */
[----:B------:R-:W-:-:S02]  /*21e70*/  LOP3.LUT R2, R2, 0x1, RZ, 0xc0, !PT ;  /* 0x0000000102027812 */ /* 0x000fc400078ec0ff */
[----:B------:R-:W-:Y:S02]  /*21e80*/  ISETP.NE.U32.AND P2, PT, R42, R29, PT ;  /* 0x0000001d2a00720c */ /* 0x000fe40003f45070 */
[----:B------:R-:W-:Y:S02]  /*21e90*/  ISETP.NE.U32.AND P4, PT, R46, R9, PT ;  /* 0x000000092e00720c */ /* 0x000fe40003f85070 */
[----:B------:R-:W-:Y:S02]  /*21ea0*/  ISETP.GE.AND.EX P1, PT, R39, R27, PT, P1 ;  /* 0x0000001b2700720c */ /* 0x000fe40003f26310 */
[----:B------:R-:W-:Y:S02]  /*21eb0*/  ISETP.GE.AND.EX P5, PT, R41, R7, PT, P5 ;  /* 0x000000072900720c */ /* 0x000fe40003fa6350 */
[----:B------:R-:W-:Y:S02]  /*21ec0*/  ISETP.NE.U32.AND P6, PT, R2, 0x1, PT ;  /* 0x000000010200780c */ /* 0x000fe40003fc5070 */
[----:B------:R-:W-:-:S02]  /*21ed0*/  ISETP.NE.AND.EX P2, PT, R43, R31, PT, P2 ;  /* 0x0000001f2b00720c */ /* 0x000fc40003f45320 */
[----:B------:R-:W-:Y:S02]  /*21ee0*/  ISETP.NE.AND.EX P4, PT, R47, R11, PT, P4 ;  /* 0x0000000b2f00720c */ /* 0x000fe40003f85340 */
[----:B------:R-:W-:Y:S02]  /*21ef0*/  SEL R2, RZ, 0xffffffff, !P1 ;  /* 0xffffffffff027807 */ /* 0x000fe40004800000 */
[----:B------:R-:W-:Y:S02]  /*21f00*/  ISETP.GE.U32.AND P1, PT, R42, R29, PT ;  /* 0x0000001d2a00720c */ /* 0x000fe40003f26070 */
[----:B------:R-:W-:Y:S02]  /*21f10*/  @!P3 SEL R2, RZ, 0xffffffff, !P5 ;  /* 0xffffffffff02b807 */ /* 0x000fe40006800000 */
[----:B------:R-:W-:Y:S02]  /*21f20*/  ISETP.GE.U32.AND P5, PT, R46, R9, PT ;  /* 0x000000092e00720c */ /* 0x000fe40003fa6070 */
[----:B------:R-:W-:-:S02]  /*21f30*/  ISETP.GE.U32.AND P0, PT, R44, R18, PT ;  /* 0x000000122c00720c */ /* 0x000fc40003f06070 */
[----:B------:R-:W-:Y:S02]  /*21f40*/  ISETP.GE.U32.AND P3, PT, R48, R0, PT ;  /* 0x000000003000720c */ /* 0x000fe40003f66070 */
[----:B------:R-:W-:Y:S02]  /*21f50*/  ISETP.GE.AND.EX P1, PT, R43, R31, PT, P1 ;  /* 0x0000001f2b00720c */ /* 0x000fe40003f26310 */
[----:B------:R-:W-:Y:S02]  /*21f60*/  LOP3.LUT R2, R2, 0x1, RZ, 0xc0, !PT ;  /* 0x0000000102027812 */ /* 0x000fe400078ec0ff */
[----:B------:R-:W-:Y:S02]  /*21f70*/  ISETP.GE.AND.EX P5, PT, R47, R11, PT, P5 ;  /* 0x0000000b2f00720c */ /* 0x000fe40003fa6350 */
[----:B------:R-:W-:Y:S02]  /*21f80*/  ISETP.GE.AND.EX P0, PT, R45, R19, PT, P0 ;  /* 0x000000132d00720c */ /* 0x000fe40003f06300 */
[----:B------:R-:W-:-:S02]  /*21f90*/  ISETP.GE.AND.EX P3, PT, R49, R3, PT, P3 ;  /* 0x000000033100720c */ /* 0x000fc40003f66330 */
[----:B------:R-:W-:Y:S02]  /*21fa0*/  SEL R8, RZ, 0xffffffff, !P1 ;  /* 0xffffffffff087807 */ /* 0x000fe40004800000 */
[----:B------:R-:W-:Y:S02]  /*21fb0*/  ISETP.NE.U32.AND P1, PT, R2, 0x1, PT ;  /* 0x000000010200780c */ /* 0x000fe40003f25070 */
[----:B------:R-:W-:Y:S02]  /*21fc0*/  SEL R2, RZ, 0xffffffff, !P5 ;  /* 0xffffffffff027807 */ /* 0x000fe40006800000 */
[----:B------:R-:W-:Y:S02]  /*21fd0*/  @!P2 SEL R8, RZ, 0xffffffff, !P0 ;  /* 0xffffffffff08a807 */ /* 0x000fe40004000000 */
[----:B------:R-:W-:Y:S02]  /*21fe0*/  @!P4 SEL R2, RZ, 0xffffffff, !P3 ;  /* 0xffffffffff02c807 */ /* 0x000fe40005800000 */
[----:B------:R-:W-:-:S02]  /*21ff0*/  LOP3.LUT R8, R8, 0x1, RZ, 0xc0, !PT ;  /* 0x0000000108087812 */ /* 0x000fc400078ec0ff */
[----:B------:R-:W-:Y:S02]  /*22000*/  LOP3.LUT R2, R2, 0x1, RZ, 0xc0, !PT ;  /* 0x0000000102027812 */ /* 0x000fe400078ec0ff */
        /* <DEDUP_REMOVED lines=17> */
[----:B------:R-:W-:-:S07]  /*22120*/  SEL R3, R3, R49, !P1 ;  /* 0x0000003103037207 */ /* 0x000fce0004800000 */
.L_x_2794:
[----:B------:R-:W-:Y:S02]  /*22130*/  IMAD.MOV.U32 R17, RZ, RZ, R33 ;  /* 0x000000ffff117224 */ /* 0x000fe400078e0021 */
[----:B------:R-:W-:Y:S02]  /*22140*/  IMAD.MOV.U32 R14, RZ, RZ, R13 ;  /* 0x000000ffff0e7224 */ /* 0x000fe400078e000d */
[----:B------:R-:W-:Y:S02]  /*22150*/  IMAD.MOV.U32 R30, RZ, RZ, R29 ;  /* 0x000000ffff1e7224 */ /* 0x000fe400078e001d */
[----:B------:R-:W-:Y:S02]  /*22160*/  IMAD.MOV.U32 R12, RZ, RZ, R21 ;  /* 0x000000ffff0c7224 */ /* 0x000fe400078e0015 */
[----:B------:R-:W-:Y:S02]  /*22170*/  IMAD.MOV.U32 R13, RZ, RZ, R27 ;  /* 0x000000ffff0d7224 */ /* 0x000fe400078e001b */
[----:B------:R-:W-:-:S02]  /*22180*/  IMAD.MOV.U32 R32, RZ, RZ, R6 ;  /* 0x000000ffff207224 */ /* 0x000fc400078e0006 */
[----:B------:R-:W-:Y:S02]  /*22190*/  IMAD.MOV.U32 R33, RZ, RZ, R7 ;  /* 0x000000ffff217224 */ /* 0x000fe400078e0007 */
[----:B------:R-:W-:Y:S02]  /*221a0*/  IMAD.MOV.U32 R10, RZ, RZ, R9 ;  /* 0x000000ffff0a7224 */ /* 0x000fe400078e0009 */
[----:B------:R-:W-:Y:S02]  /*221b0*/  IMAD.MOV.U32 R28, RZ, RZ, R0 ;  /* 0x000000ffff1c7224 */ /* 0x000fe400078e0000 */
[----:B------:R-:W-:Y:S01]  /*221c0*/  IMAD.MOV.U32 R29, RZ, RZ, R3 ;  /* 0x000000ffff1d7224 */ /* 0x000fe200078e0003 */
[----:B------:R-:W-:Y:S06]  /*221d0*/  BRA.U !UP1, `(.L_x_2795) ;  /* 0x0000000509787547 */ /* 0x000fec000b800000 */
        /* <DEDUP_REMOVED lines=19> */
.L_x_2797:
        /* <DEDUP_REMOVED lines=19> */
.L_x_2798:
[----:B------:R-:W-:Y:S05]  /*22440*/  BRA `(.L_x_2799) ;  /* 0x0000000000107947 */ /* 0x000fea0003800000 */
.L_x_2796:
[----:B------:R-:W4:Y:S02]  /*22450*/  LDCU.64 UR4, c[0x0][0x770] ;  /* 0x0000ee00ff0477ac */ /* 0x000f240008000a00 */
[----:B----4-:R-:W-:-:S05]  /*22460*/  IADD3 R2, P0, PT, R23, UR4, RZ ;  /* 0x0000000417027c10 */ /* 0x010fca000ff1e0ff */
[----:B------:R-:W-:-:S05]  /*22470*/  IMAD.X R3, RZ, RZ, UR5, P0 ;  /* 0x00000005ff037e24 */ /* 0x000fca00080e06ff */
[----:B------:R4:W-:Y:S03]  /*22480*/  STG.E.64 desc[UR36][R2.64], R16 ;  /* 0x0000001002007986 */ /* 0x0009e6000c101b24 */
.L_x_2799:
        /* <DEDUP_REMOVED lines=23> */
.L_x_2801:
        /* <DEDUP_REMOVED lines=19> */
.L_x_2802:
[----:B------:R-:W-:Y:S05]  /*22730*/  BRA `(.L_x_2803) ;  /* 0x00000000000c7947 */ /* 0x000fea0003800000 */
.L_x_2800:
[----:B----4-:R-:W-:-:S05]  /*22740*/  IADD3 R2, P0, PT, R25, UR6, RZ ;  /* 0x0000000619027c10 */ /* 0x010fca000ff1e0ff */
[----:B------:R-:W-:-:S05]  /*22750*/  IMAD.X R3, RZ, RZ, UR7, P0 ;  /* 0x00000007ff037e24 */ /* 0x000fca00080e06ff */
[----:B------:R4:W-:Y:S03]  /*22760*/  STG.E.64 desc[UR36][R2.64], R18 ;  /* 0x0000001202007986 */ /* 0x0009e6000c101b24 */
.L_x_2803:
[----:B------:R-:W5:Y:S02]  /*22770*/  LDCU.64 UR4, c[0x0][0x770] ;  /* 0x0000ee00ff0477ac */ /* 0x000f640008000a00 */
[----:B-----5:R-:W-:-:S05]  /*22780*/  IADD3 R24, P0, PT, R24, UR4, RZ ;  /* 0x0000000418187c10 */ /* 0x020fca000ff1e0ff */
[----:B------:R-:W-:-:S05]  /*22790*/  IMAD.X R25, RZ, RZ, UR5, P0 ;  /* 0x00000005ff197e24 */ /* 0x000fca00080e06ff */
[----:B------:R-:W-:Y:S01]  /*227a0*/  STG.E.64 desc[UR36][R24.64], R28 ;  /* 0x0000001c18007986 */ /* 0x000fe2000c101b24 */
[----:B------:R-:W-:Y:S05]  /*227b0*/  EXIT ;  /* 0x000000000000794d */ /* 0x000fea0003800000 */
.L_x_2795:
        /* <DEDUP_REMOVED lines=9> */
.L_x_2752:
        /* <DEDUP_REMOVED lines=23> */
.L_x_2804:
        /* <DEDUP_REMOVED lines=18> */
.L_x_2807:
[----:B------:R-:W-:Y:S01]  /*22ae0*/  CS2R R66, SRZ ;  /* 0x0000000000427805 */ /* 0x000fe2000001ff00 */
[----:B------:R-:W-:Y:S01]  /*22af0*/  IMAD.MOV.U32 R16, RZ, RZ, RZ ;  /* 0x000000ffff107224 */ /* 0x000fe200078e00ff */
[----:B------:R-:W-:Y:S01]  /*22b00*/  CS2R R68, SRZ ;  /* 0x0000000000447805 */ /* 0x000fe2000001ff00 */
[----:B------:R-:W-:Y:S01]  /*22b10*/  IMAD.MOV.U32 R79, RZ, RZ, RZ ;  /* 0x000000ffff4f7224 */ /* 0x000fe200078e00ff */
[----:B------:R-:W-:-:S07]  /*22b20*/  CS2R R18, SRZ ;  /* 0x0000000000127805 */ /* 0x000fce000001ff00 */
.L_x_2806:
[----:B------:R-:W1:Y:S01]  /*22b30*/  LDCU.U8 UR4, c[0x0][0x7a1] ;  /* 0x0000f420ff0477ac */ /* 0x000e620008000000 */
        /* <DEDUP_REMOVED lines=22> */
.L_x_2810:
        /* <DEDUP_REMOVED lines=19> */
.L_x_2811:
[----:B------:R-:W-:Y:S05]  /*22dd0*/  BRA `(.L_x_2812) ;  /* 0x0000000000107947 */ /* 0x000fea0003800000 */
.L_x_2809:
[----:B------:R-:W1:Y:S02]  /*22de0*/  LDCU.64 UR4, c[0x0][0x770] ;  /* 0x0000ee00ff0477ac */ /* 0x000e640008000a00 */
[----:B-1----:R-:W-:-:S05]  /*22df0*/  IADD3 R2, P0, PT, R23, UR4, RZ ;  /* 0x0000000417027c10 */ /* 0x002fca000ff1e0ff */
[----:B------:R-:W-:-:S05]  /*22e00*/  IMAD.X R3, RZ, RZ, UR5, P0 ;  /* 0x00000005ff037e24 */ /* 0x000fca00080e06ff */
[----:B------:R1:W-:Y:S03]  /*22e10*/  STG.E.64 desc[UR36][R2.64], R18 ;  /* 0x0000001202007986 */ /* 0x0003e6000c101b24 */
.L_x_2812:
        /* <DEDUP_REMOVED lines=23> */
.L_x_2814:
        /* <DEDUP_REMOVED lines=19> */
.L_x_2815:
[----:B------:R-:W-:Y:S05]  /*230c0*/  BRA `(.L_x_2816) ;  /* 0x00000000000c7947 */ /* 0x000fea0003800000 */
.L_x_2813:
[----:B-1----:R-:W-:-:S05]  /*230d0*/  IADD3 R2, P0, PT, R25, UR6, RZ ;  /* 0x0000000619027c10 */ /* 0x002fca000ff1e0ff */
[----:B------:R-:W-:-:S05]  /*230e0*/  IMAD.X R3, RZ, RZ, UR7, P0 ;  /* 0x00000007ff037e24 */ /* 0x000fca00080e06ff */
[----:B------:R1:W-:Y:S03]  /*230f0*/  STG.E.64 desc[UR36][R2.64], R16 ;  /* 0x0000001002007986 */ /* 0x0003e6000c101b24 */
.L_x_2816:
[----:B------:R-:W3:Y:S02]  /*23100*/  LDCU.64 UR4, c[0x0][0x770] ;  /* 0x0000ee00ff0477ac */ /* 0x000ee40008000a00 */
[----:B---3--:R-:W-:-:S05]  /*23110*/  IADD3 R24, P0, PT, R24, UR4, RZ ;  /* 0x0000000418187c10 */ /* 0x008fca000ff1e0ff */
[----:B------:R-:W-:-:S05]  /*23120*/  IMAD.X R25, RZ, RZ, UR5, P0 ;  /* 0x00000005ff197e24 */ /* 0x000fca00080e06ff */
[----:B------:R-:W-:Y:S01]  /*23130*/  STG.E.64 desc[UR36][R24.64], R66 ;  /* 0x0000004218007986 */ /* 0x000fe2000c101b24 */
[----:B------:R-:W-:Y:S05]  /*23140*/  EXIT ;  /* 0x000000000000794d */ /* 0x000fea0003800000 */
.L_x_2808:
        /* <DEDUP_REMOVED lines=16> */
.L_x_2817:
        /* <DEDUP_REMOVED lines=15> */
.L_x_2818:
        /* <DEDUP_REMOVED lines=15> */
.L_x_2819:
        /* <DEDUP_REMOVED lines=15> */
.L_x_2820:
[----:B------:R-:W-:Y:S05]  /*23520*/  EXIT ;  /* 0x000000000000794d */ /* 0x000fea0003800000 */
.L_x_2805:
[----:B------:R-:W1:Y:S02]  /*23530*/  LDCU.U8 UR4, c[0x0][0x7a1] ;  /* 0x0000f420ff0477ac */ /* 0x000e640008000000 */
[----:B-1----:R-:W-:Y:S01]  /*23540*/  UISETP.NE.AND UP1, UPT, UR4, URZ, UPT ;  /* 0x000000ff0400728c */ /* 0x002fe2000bf25270 */
[----:B------:R-:W-:Y:S10]  /*23550*/  BRA.U !UP0, `(.L_x_2821) ;  /* 0x0000000508007547 */ /* 0x000ff4000b800000 */
[----:B------:R-:W2:Y:S04]  /*23560*/  LDG.E.64 R20, desc[UR36][R4.64] ;  /* 0x0000002404147981 */ /* 0x000ea8000c1e1b00 */
[----:B------:R-:W3:Y:S04]  /*23570*/  LDG.E.64 R28, desc[UR36][R4.64+0x8] ;  /* 0x00000824041c7981 */ /* 0x000ee8000c1e1b00 */
[----:B------:R-:W4:Y:S04]  /*23580*/  LDG.E.64 R30, desc[UR36][R4.64+0x10] ;  /* 0x00001024041e7981 */ /* 0x000f28000c1e1b00 */
[----:B------:R-:W5:Y:S04]  /*23590*/  LDG.E.64 R32, desc[UR36][R4.64+0x18] ;  /* 0x0000182404207981 */ /* 0x000f68000c1e1b00 */
[----:B------:R-:W5:Y:S04]  /*235a0*/  LDG.E.64 R34, desc[UR36][R4.64+0x20] ;  /* 0x0000202404227981 */ /* 0x000f68000c1e1b00 */
[----:B------:R-:W5:Y:S04]  /*235b0*/  LDG.E.64 R38, desc[UR36][R4.64+0x30] ;  /* 0x0000302404267981 */ /* 0x000f68000c1e1b00 */
[----:B------:R-:W5:Y:S04]  /*235c0*/  LDG.E.64 R36, desc[UR36][R4.64+0x28] ;  /* 0x0000282404247981 */ /* 0x000f68000c1e1b00 */
[----:B------:R-:W5:Y:S01]  /*235d0*/  LDG.E.64 R40, desc[UR36][R4.64+0x38] ;  /* 0x0000382404287981 */ /* 0x000f62000c1e1b00 */
[----:B--2---:R-:W-:-:S04]  /*235e0*/  ISETP.NE.U32.AND P2, PT, R20, R9, PT ;  /* 0x000000091400720c */ /* 0x004fc80003f45070 */
[C---:B------:R-:W-:Y:S02]  /*235f0*/  ISETP.NE.AND.EX P2, PT, R21.reuse, R15, PT, P2 ;  /* 0x0000000f1500720c */ /* 0x040fe40003f45320 */
[----:B------:R-:W-:Y:S02]  /*23600*/  ISETP.GE.U32.AND P1, PT, R20, R9, PT ;  /* 0x000000091400720c */ /* 0x000fe40003f26070 */
[----:B---3--:R-:W-:Y:S02]  /*23610*/  ISETP.GE.U32.AND P0, PT, R28, R18, PT ;  /* 0x000000121c00720c */ /* 0x008fe40003f06070 */
[----:B----4-:R-:W-:Y:S02]  /*23620*/  ISETP.NE.U32.AND P3, PT, R30, R10, PT ;  /* 0x0000000a1e00720c */ /* 0x010fe40003f65070 */
        /* <DEDUP_REMOVED lines=51> */
.L_x_2821:
[----:B------:R-:W-:Y:S02]  /*23960*/  IMAD.MOV.U32 R6, RZ, RZ, R11 ;  /* 0x000000ffff067224 */ /* 0x000fe400078e000b */
[----:B------:R-:W-:Y:S02]  /*23970*/  IMAD.MOV.U32 R17, RZ, RZ, R79 ;  /* 0x000000ffff117224 */ /* 0x000fe400078e004f */
[----:B------:R-:W-:Y:S02]  /*23980*/  IMAD.MOV.U32 R11, RZ, RZ, R3 ;  /* 0x000000ffff0b7224 */ /* 0x000fe400078e0003 */
[----:B------:R-:W-:Y:S01]  /*23990*/  IMAD.MOV.U32 R14, RZ, RZ, R9 ;  /* 0x000000ffff0e7224 */ /* 0x000fe200078e0009 */
[----:B------:R-:W-:Y:S06]  /*239a0*/  BRA.U !UP1, `(.L_x_2822) ;  /* 0x0000000509787547 */ /* 0x000fec000b800000 */
        /* <DEDUP_REMOVED lines=19> */
.L_x_2824:
        /* <DEDUP_REMOVED lines=19> */
.L_x_2825:
[----:B------:R-:W-:Y:S05]  /*23c10*/  BRA `(.L_x_2826) ;  /* 0x0000000000107947 */ /* 0x000fea0003800000 */
.L_x_2823:
[----:B------:R-:W1:Y:S02]  /*23c20*/  LDCU.64 UR4, c[0x0][0x770] ;  /* 0x0000ee00ff0477ac */ /* 0x000e640008000a00 */
[----:B-1----:R-:W-:-:S05]  /*23c30*/  IADD3 R2, P0, PT, R23, UR4, RZ ;  /* 0x0000000417027c10 */ /* 0x002fca000ff1e0ff */
[----:B------:R-:W-:-:S05]  /*23c40*/  IMAD.X R3, RZ, RZ, UR5, P0 ;  /* 0x00000005ff037e24 */ /* 0x000fca00080e06ff */
[----:B------:R1:W-:Y:S03]  /*23c50*/  STG.E.64 desc[UR36][R2.64], R18 ;  /* 0x0000001202007986 */ /* 0x0003e6000c101b24 */
.L_x_2826:
        /* <DEDUP_REMOVED lines=23> */
.L_x_2828:
        /* <DEDUP_REMOVED lines=19> */
.L_x_2829:
[----:B------:R-:W-:Y:S05]  /*23f00*/  BRA `(.L_x_2830) ;  /* 0x00000000000c7947 */ /* 0x000fea0003800000 */
.L_x_2827:
[----:B-1----:R-:W-:-:S05]  /*23f10*/  IADD3 R2, P0, PT, R25, UR6, RZ ;  /* 0x0000000619027c10 */ /* 0x002fca000ff1e0ff */
[----:B------:R-:W-:-:S05]  /*23f20*/  IMAD.X R3, RZ, RZ, UR7, P0 ;  /* 0x00000007ff037e24 */ /* 0x000fca00080e06ff */
[----:B------:R1:W-:Y:S03]  /*23f30*/  STG.E.64 desc[UR36][R2.64], R16 ;  /* 0x0000001002007986 */ /* 0x0003e6000c101b24 */
.L_x_2830:
[----:B------:R-:W3:Y:S02]  /*23f40*/  LDCU.64 UR4, c[0x0][0x770] ;  /* 0x0000ee00ff0477ac */ /* 0x000ee40008000a00 */
[----:B---3--:R-:W-:-:S05]  /*23f50*/  IADD3 R24, P0, PT, R24, UR4, RZ ;  /* 0x0000000418187c10 */ /* 0x008fca000ff1e0ff */
[----:B------:R-:W-:-:S05]  /*23f60*/  IMAD.X R25, RZ, RZ, UR5, P0 ;  /* 0x00000005ff197e24 */ /* 0x000fca00080e06ff */
[----:B------:R-:W-:Y:S01]  /*23f70*/  STG.E.64 desc[UR36][R24.64], R66 ;  /* 0x0000004218007986 */ /* 0x000fe2000c101b24 */
[----:B------:R-:W-:Y:S05]  /*23f80*/  EXIT ;  /* 0x000000000000794d */ /* 0x000fea0003800000 */
.L_x_2822:
        /* <DEDUP_REMOVED lines=9> */
        .weak           $__internal_11_$__cuda_sm20_div_u64
        .type           $__internal_11_$__cuda_sm20_div_u64,@function
        .size           $__internal_11_$__cuda_sm20_div_u64,(.L_x_6063 - $__internal_11_$__cuda_sm20_div_u64)
$__internal_11_$__cuda_sm20_div_u64:
        /* <DEDUP_REMOVED lines=66> */
[----:B------:R-:W-:Y:S06]  /*24440*/  RET.REL.NODEC R4 `(_ZN2at6native13reduce_kernelILi128ELi4ENS0_8ReduceOpIlNS0_9ArgMinOpsIlEEjlLi4ELi4EEEEEvT1_) ;  /* 0xfffffdb804ec7950 */ /* 0x000fec0003c3ffff */
.L_x_2831:
        /* <DEDUP_REMOVED lines=11> */
.L_x_6063:


//--------------------- .text._ZN2at6native13reduce_kernelILi512ELi1ENS0_8ReduceOpIiNS0_9ArgMinOpsIiEEjlLi4ELi4EEEEEvT1_ --------------------------
	.section	.text._ZN2at6native13reduce_kernelILi512ELi1ENS0_8ReduceOpIiNS0_9ArgMinOpsIiEEjlLi4ELi4EEEEEvT1_,"ax",@progbits
	.align	128
        .global         _ZN2at6native13reduce_kernelILi512ELi1ENS0_8ReduceOpIiNS0_9ArgMinOpsIiEEjlLi4ELi4EEEEEvT1_
        .type           _ZN2at6native13reduce_kernelILi512ELi1ENS0_8ReduceOpIiNS0_9ArgMinOpsIiEEjlLi4ELi4EEEEEvT1_,@function
        .size           _ZN2at6native13reduce_kernelILi512ELi1ENS0_8ReduceOpIiNS0_9ArgMinOpsIiEEjlLi4ELi4EEEEEvT1_,(.L_x_6064 - _ZN2at6native13reduce_kernelILi512ELi1ENS0_8ReduceOpIiNS0_9ArgMinOpsIiEEjlLi4ELi4EEEEEvT1_)
        .other          _ZN2at6native13reduce_kernelILi512ELi1ENS0_8ReduceOpIiNS0_9ArgMinOpsIiEEjlLi4ELi4EEEEEvT1_,@"STO_CUDA_ENTRY STV_DEFAULT"
_ZN2at6native13reduce_kernelILi512ELi1ENS0_8ReduceOpIiNS0_9ArgMinOpsIiEEjlLi4ELi4EEEEEvT1_:
.text._ZN2at6native13reduce_kernelILi512ELi1ENS0_8ReduceOpIiNS0_9ArgMinOpsIiEEjlLi4ELi4EEEEEvT1_:
        /* <DEDUP_REMOVED lines=296> */
.L_x_2832:
[----:B------:R-:W0:Y:S01]  /*1280*/  LDCU UR5, c[0x0][0x39c] ;  /* 0x00007380ff0577ac */ /* 0x000e220008000800 */
[----:B------:R-:W-:Y:S01]  /*1290*/  BSSY.RECONVERGENT B0, `(.L_x_2833) ;  /* 0x0000b89000007945 */ /* 0x000fe20003800200 */
[----:B------:R-:W-:Y:S02]  /*12a0*/  HFMA2 R9, -RZ, RZ, 0, 0 ;  /* 0x00000000ff097431 */ /* 0x000fe400000001ff */
[----:B------:R-:W-:Y:S01]  /*12b0*/  IMAD.MOV.U32 R14, RZ, RZ, RZ ;  /* 0x000000ffff0e7224 */ /* 0x000fe200078e00ff */
[----:B------:R-:W1:Y:S01]  /*12c0*/  LDCU UR4, c[0x0][0x3a0] ;  /* 0x00007400ff0477ac */ /* 0x000e620008000800 */
[----:B------:R-:W-:Y:S01]  /*12d0*/  IMAD.MOV.U32 R2, RZ, RZ, RZ ;  /* 0x000000ffff027224 */ /* 0x000fe200078e00ff */
        /* <DEDUP_REMOVED lines=11> */
[----:B------:R-:W0:Y:S01]  /*1390*/  LDC R17, c[0x0][0x388] ;  /* 0x0000e200ff117b82 */ /* 0x000e220000000800 */
[----:B------:R-:W1:Y:S01]  /*13a0*/  LDCU UR4, c[0x0][0x39c] ;  /* 0x00007380ff0477ac */ /* 0x000e620008000800 */
[----:B------:R-:W-:Y:S01]  /*13b0*/  SHF.R.U32.HI R19, RZ, 0x2, R14 ;  /* 0x00000002ff137819 */ /* 0x000fe2000001160e */
[----:B------:R-:W-:Y:S01]  /*13c0*/  BSSY.RECONVERGENT B1, `(.L_x_2836) ;  /* 0x000003a000017945 */ /* 0x000fe20003800200 */
[----:B------:R-:W-:Y:S01]  /*13d0*/  IMAD.MOV.U32 R7, RZ, RZ, R15 ;  /* 0x000000ffff077224 */ /* 0x000fe200078e000f */
[----:B------:R-:W-:Y:S01]  /*13e0*/  MOV R2, R14 ;  /* 0x0000000e00027202 */ /* 0x000fe20000000f00 */
[----:B------:R-:W-:Y:S01]  /*13f0*/  IMAD.MOV.U32 R8, RZ, RZ, RZ ;  /* 0x000000ffff087224 */ /* 0x000fe200078e00ff */
[----:B------:R-:W-:Y:S01]  /*1400*/  LOP3.LUT P0, R19, R19, 0x3, RZ, 0xc0, !PT ;  /* 0x0000000313137812 */ /* 0x000fe2000780c0ff */
[----:B------:R-:W2:Y:S08]  /*1410*/  LDC R20, c[0x0][0x390] ;  /* 0x0000e400ff147b82 */ /* 0x000eb00000000800 */
[----:B------:R-:W3:Y:S01]  /*1420*/  LDC R18, c[0x0][0x394] ;  /* 0x0000e500ff127b82 */ /* 0x000ee20000000800 */
[----:B-1----:R-:W-:Y:S01]  /*1430*/  IMAD.U32 R16, RZ, RZ, UR4 ;  /* 0x00000004ff107e24 */ /* 0x002fe2000f8e00ff */
[----:B0-----:R-:W-:Y:S01]  /*1440*/  MOV R14, R17 ;  /* 0x00000011000e7202 */ /* 0x001fe20000000f00 */
[----:B------:R-:W-:-:S02]  /*1450*/  IMAD.MOV.U32 R15, RZ, RZ, R17 ;  /* 0x000000ffff0f7224 */ /* 0x000fc400078e0011 */
[----:B--2---:R-:W-:Y:S01]  /*1460*/  IMAD.MOV.U32 R13, RZ, RZ, R20 ;  /* 0x000000ffff0d7224 */ /* 0x004fe200078e0014 */
[----:B------:R-:W-:Y:S01]  /*1470*/  MOV R11, R20 ;  /* 0x00000014000b7202 */ /* 0x000fe20000000f00 */
[--C-:B---3--:R-:W-:Y:S02]  /*1480*/  IMAD.MOV.U32 R10, RZ, RZ, R18.reuse ;  /* 0x000000ffff0a7224 */ /* 0x108fe400078e0012 */
[----:B------:R-:W-:Y:S01]  /*1490*/  IMAD.MOV.U32 R9, RZ, RZ, R18 ;  /* 0x000000ffff097224 */ /* 0x000fe200078e0012 */
[----:B------:R-:W-:Y:S06]  /*14a0*/  @!P0 BRA `(.L_x_2837) ;  /* 0x0000000000ac8947 */ /* 0x000fec0003800000 */
[C---:B------:R-:W-:Y:S01]  /*14b0*/  ISETP.GT.U32.AND P0, PT, R0.reuse, 0x3, PT ;  /* 0x000000030000780c */ /* 0x040fe20003f04070 */
[----:B------:R-:W-:Y:S01]  /*14c0*/  IMAD.MOV.U32 R3, RZ, RZ, R7 ;  /* 0x000000ffff037224 */ /* 0x000fe200078e0007 */
[----:B------:R-:W-:Y:S01]  /*14d0*/  IADD3 R9, PT, PT, -R19, RZ, RZ ;  /* 0x000000ff13097210 */ /* 0x000fe20007ffe1ff */
[----:B------:R-:W-:Y:S01]  /*14e0*/  BSSY.RECONVERGENT B2, `(.L_x_2838) ;  /* 0x0000023000027945 */ /* 0x000fe20003800200 */
        /* <DEDUP_REMOVED lines=15> */
[----:B------:R-:W-:Y:S01]  /*15e0*/  IMAD.MOV.U32 R9, RZ, RZ, R18 ;  /* 0x000000ffff097224 */ /* 0x000fe200078e0012 */
[----:B------:R-:W-:-:S11]  /*15f0*/  MOV R11, R20 ;  /* 0x00000014000b7202 */ /* 0x000fd60000000f00 */
[----:B------:R-:W-:Y:S05]  /*1600*/  @P0 BRA P1, `(.L_x_2839) ;  /* 0x0000000000400947 */ /* 0x000fea0000800000 */
[C---:B------:R-:W-:Y:S01]  /*1610*/  IMAD.WIDE.U32 R6, R0.reuse, 0x4, R2 ;  /* 0x0000000400067825 */ /* 0x040fe200078e0002 */
[----:B------:R-:W0:Y:S01]  /*1620*/  LDC.64 R8, c[0x0][0x390] ;  /* 0x0000e400ff087b82 */ /* 0x000e220000000a00 */
[----:B------:R-:W1:Y:S04]  /*1630*/  LDCU UR4, c[0x0][0x388] ;  /* 0x00007100ff0477ac */ /* 0x000e680008000800 */
[----:B------:R-:W1:Y:S01]  /*1640*/  LDG.E R6, desc[UR36][R6.64] ;  /* 0x0000002406067981 */ /* 0x000e62000c1e1900 */
[----:B------:R-:W-:-:S05]  /*1650*/  IMAD.IADD R11, R0, 0x1, -R19 ;  /* 0x00000001000b7824 */ /* 0x000fca00078e0a13 */
[----:B0-----:R-:W-:-:S04]  /*1660*/  ISETP.GT.U32.AND P0, PT, R11, R8, PT ;  /* 0x000000080b00720c */ /* 0x001fc80003f04070 */
[----:B------:R-:W-:-:S04]  /*1670*/  ISETP.GT.AND.EX P0, PT, RZ, R9, PT, P0 ;  /* 0x00000009ff00720c */ /* 0x000fc80003f04300 */
[----:B------:R-:W-:Y:S02]  /*1680*/  SEL R15, RZ, 0xffffffff, P0 ;  /* 0xffffffffff0f7807 */ /* 0x000fe40000000000 */
[C---:B-1----:R-:W-:Y:S02]  /*1690*/  ISETP.NE.AND P1, PT, R6.reuse, UR4, PT ;  /* 0x0000000406007c0c */ /* 0x042fe4000bf25270 */
[----:B------:R-:W-:-:S11]  /*16a0*/  ISETP.GT.AND P2, PT, R6, UR4, PT ;  /* 0x0000000406007c0c */ /* 0x000fd6000bf44270 */
[----:B------:R-:W-:-:S04]  /*16b0*/  @P1 SEL R15, RZ, 0xffffffff, P2 ;  /* 0xffffffffff0f1807 */ /* 0x000fc80001000000 */
[----:B------:R-:W-:-:S04]  /*16c0*/  LOP3.LUT R15, R15, 0x1, RZ, 0xc0, !PT ;  /* 0x000000010f0f7812 */ /* 0x000fc800078ec0ff */
[----:B------:R-:W-:-:S04]  /*16d0*/  ISETP.NE.U32.AND P0, PT, R15, 0x1, PT ;  /* 0x000000010f00780c */ /* 0x000fc80003f05070 */
[----:B------:R-:W-:Y:S02]  /*16e0*/  SEL R11, R11, R8, !P0 ;  /* 0x000000080b0b7207 */ /* 0x000fe40004000000 */
[----:B------:R-:W-:Y:S02]  /*16f0*/  SEL R9, R9, RZ, P0 ;  /* 0x000000ff09097207 */ /* 0x000fe40000000000 */
[----:B------:R-:W-:-:S07]  /*1700*/  SEL R15, R6, UR4, !P0 ;  /* 0x00000004060f7c07 */ /* 0x000fce000c000000 */
.L_x_2839:
[----:B------:R-:W-:Y:S05]  /*1710*/  BSYNC.RECONVERGENT B2 ;  /* 0x0000000000027941 */ /* 0x000fea0003800200 */
.L_x_2838:
[----:B------:R-:W-:Y:S02]  /*1720*/  IADD3 R2, P0, PT, R2, 0x10, RZ ;  /* 0x0000001002027810 */ /* 0x000fe40007f1e0ff */
[C---:B------:R-:W-:Y:S02]  /*1730*/  IADD3 R16, PT, PT, R19.reuse, -0x4, R12 ;  /* 0xfffffffc13107810 */ /* 0x040fe40007ffe00c */
[----:B------:R-:W-:Y:S02]  /*1740*/  IADD3 R8, PT, PT, -R19, 0x4, RZ ;  /* 0x0000000413087810 */ /* 0x000fe40007ffe1ff */
[----:B------:R-:W-:-:S07]  /*1750*/  IADD3.X R7, PT, PT, RZ, R3, RZ, P0, !PT ;  /* 0x00000003ff077210 */ /* 0x000fce00007fe4ff */
.L_x_2837:
[----:B------:R-:W-:Y:S05]  /*1760*/  BSYNC.RECONVERGENT B1 ;  /* 0x0000000000017941 */ /* 0x000fea0003800200 */
.L_x_2836:
        /* <DEDUP_REMOVED lines=8> */
[----:B------:R-:W-:Y:S01]  /*17f0*/  IMAD.MOV.U32 R19, RZ, RZ, R18 ;  /* 0x000000ffff137224 */ /* 0x000fe200078e0012 */
[----:B------:R-:W-:Y:S02]  /*1800*/  ISETP.GE.U32.AND P2, PT, R3, R16, PT ;  /* 0x000000100300720c */ /* 0x000fe40003f46070 */
[----:B------:R-:W-:-:S02]  /*1810*/  PLOP3.LUT P0, PT, P0, P1, PT, 0xf8, 0x8f ;  /* 0x00000000008f781c */ /* 0x000fc40000703f70 */
[----:B------:R-:W-:Y:S02]  /*1820*/  MOV R3, R7 ;  /* 0x0000000700037202 */ /* 0x000fe40000000f00 */
[----:B------:R-:W-:-:S07]  /*1830*/  MOV R12, R17 ;  /* 0x00000011000c7202 */ /* 0x000fce0000000f00 */
[----:B------:R-:W-:Y:S05]  /*1840*/  @P2 BRA `(.L_x_2841) ;  /* 0x0000000000ec2947 */ /* 0x000fea0003800000 */
[----:B------:R-:W-:Y:S01]  /*1850*/  IMAD.MOV.U32 R21, RZ, RZ, R20 ;  /* 0x000000ffff157224 */ /* 0x000fe200078e0014 */
[----:B------:R-:W-:Y:S01]  /*1860*/  MOV R12, R17 ;  /* 0x00000011000c7202 */ /* 0x000fe20000000f00 */
[----:B------:R-:W-:-:S07]  /*1870*/  IMAD.MOV.U32 R19, RZ, RZ, R18 ;  /* 0x000000ffff137224 */ /* 0x000fce00078e0012 */
.L_x_2842:
[----:B------:R-:W-:Y:S01]  /*1880*/  IMAD.WIDE.U32 R4, R22, 0x10, R2 ;  /* 0x0000001016047825 */ /* 0x000fe200078e0002 */
[----:B------:R-:W0:Y:S05]  /*1890*/  LDCU UR4, c[0x0][0x3a4] ;  /* 0x00007480ff0477ac */ /* 0x000e2a0008000800 */
[----:B------:R-:W2:Y:S01]  /*18a0*/  LDG.E.128 R4, desc[UR36][R4.64] ;  /* 0x0000002404047981 */ /* 0x000ea2000c1e1d00 */
[----:B------:R-:W-:-:S04]  /*18b0*/  IMAD.IADD R24, R23, 0x1, R8 ;  /* 0x0000000117187824 */ /* 0x000fc800078e0208 */
[C---:B------:R-:W-:Y:S01]  /*18c0*/  VIADD R25, R24.reuse, 0x1 ;  /* 0x0000000118197836 */ /* 0x040fe20000000000 */
[----:B------:R-:W-:Y:S01]  /*18d0*/  ISETP.GE.U32.AND P1, PT, R11, R24, PT ;  /* 0x000000180b00720c */ /* 0x000fe20003f26070 */
[----:B------:R-:W-:-:S03]  /*18e0*/  VIADD R26, R24, 0x3 ;  /* 0x00000003181a7836 */ /* 0x000fc60000000000 */
[----:B------:R-:W-:Y:S01]  /*18f0*/  ISETP.GE.AND.EX P1, PT, R9, RZ, PT, P1 ;  /* 0x000000ff0900720c */ /* 0x000fe20003f26310 */
[----:B0-----:R-:W-:-:S03]  /*1900*/  VIADD R22, R22, UR4 ;  /* 0x0000000416167c36 */ /* 0x001fc60008000000 */
[----:B------:R-:W-:Y:S02]  /*1910*/  SEL R23, RZ, 0xffffffff, !P1 ;  /* 0xffffffffff177807 */ /* 0x000fe40004800000 */
[----:B------:R-:W-:-:S04]  /*1920*/  ISETP.GE.U32.AND P1, PT, R20, R25, PT ;  /* 0x000000191400720c */ /* 0x000fc80003f26070 */
[----:B------:R-:W-:Y:S02]  /*1930*/  ISETP.GE.AND.EX P1, PT, R18, RZ, PT, P1 ;  /* 0x000000ff1200720c */ /* 0x000fe40003f26310 */
[CC--:B--2---:R-:W-:Y:S02]  /*1940*/  ISETP.NE.AND P3, PT, R15.reuse, R4.reuse, PT ;  /* 0x000000040f00720c */ /* 0x0c4fe40003f65270 */
[----:B------:R-:W-:Y:S02]  /*1950*/  ISETP.GE.AND P2, PT, R15, R4, PT ;  /* 0x000000040f00720c */ /* 0x000fe40003f46270 */
[----:B------:R-:W-:Y:S02]  /*1960*/  ISETP.NE.AND P4, PT, R12, R5, PT ;  /* 0x000000050c00720c */ /* 0x000fe40003f85270 */
[----:B------:R-:W-:Y:S02]  /*1970*/  ISETP.NE.AND P5, PT, R17, R6, PT ;  /* 0x000000061100720c */ /* 0x000fe40003fa5270 */
[----:B------:R-:W-:-:S05]  /*1980*/  ISETP.GE.AND P6, PT, R14, R7, PT ;  /* 0x000000070e00720c */ /* 0x000fca0003fc6270 */
[----:B------:R-:W-:Y:S02]  /*1990*/  @P3 SEL R23, RZ, 0xffffffff, !P2 ;  /* 0xffffffffff173807 */ /* 0x000fe40005000000 */
[----:B------:R-:W-:Y:S02]  /*19a0*/  ISETP.GE.AND P3, PT, R12, R5, PT ;  /* 0x000000050c00720c */ /* 0x000fe40003f66270 */
[----:B------:R-:W-:-:S04]  /*19b0*/  LOP3.LUT R23, R23, 0x1, RZ, 0xc0, !PT ;  /* 0x0000000117177812 */ /* 0x000fc800078ec0ff */
[----:B------:R-:W-:Y:S02]  /*19c0*/  ISETP.NE.U32.AND P2, PT, R23, 0x1, PT ;  /* 0x000000011700780c */ /* 0x000fe40003f45070 */
[----:B------:R-:W-:Y:S02]  /*19d0*/  SEL R23, RZ, 0xffffffff, !P3 ;  /* 0xffffffffff177807 */ /* 0x000fe40005800000 */
[----:B------:R-:W-:Y:S02]  /*19e0*/  SEL R15, R4, R15, !P2 ;  /* 0x0000000f040f7207 */ /* 0x000fe40005000000 */
[----:B------:R-:W-:Y:S02]  /*19f0*/  IADD3 R4, PT, PT, R24, 0x2, RZ ;  /* 0x0000000218047810 */ /* 0x000fe40007ffe0ff */
[----:B------:R-:W-:Y:S02]  /*1a00*/  @!P4 SEL R23, RZ, 0xffffffff, !P1 ;  /* 0xffffffffff17c807 */ /* 0x000fe40004800000 */
[----:B------:R-:W-:-:S02]  /*1a10*/  ISETP.GE.U32.AND P1, PT, R21, R4, PT ;  /* 0x000000041500720c */ /* 0x000fc40003f26070 */
[----:B------:R-:W-:Y:S02]  /*1a20*/  LOP3.LUT R23, R23, 0x1, RZ, 0xc0, !PT ;  /* 0x0000000117177812 */ /* 0x000fe400078ec0ff */
[----:B------:R-:W-:Y:S02]  /*1a30*/  ISETP.GE.AND P4, PT, R17, R6, PT ;  /* 0x000000061100720c */ /* 0x000fe40003f86270 */
[----:B------:R-:W-:Y:S02]  /*1a40*/  ISETP.GE.AND.EX P1, PT, R19, RZ, PT, P1 ;  /* 0x000000ff1300720c */ /* 0x000fe40003f26310 */
[----:B------:R-:W-:Y:S02]  /*1a50*/  ISETP.NE.U32.AND P3, PT, R23, 0x1, PT ;  /* 0x000000011700780c */ /* 0x000fe40003f65070 */
[----:B------:R-:W-:Y:S02]  /*1a60*/  SEL R23, RZ, 0xffffffff, !P4 ;  /* 0xffffffffff177807 */ /* 0x000fe40006000000 */
[----:B------:R-:W-:-:S02]  /*1a70*/  @!P5 SEL R23, RZ, 0xffffffff, !P1 ;  /* 0xffffffffff17d807 */ /* 0x000fc40004800000 */
[----:B------:R-:W-:Y:S02]  /*1a80*/  ISETP.NE.AND P5, PT, R14, R7, PT ;  /* 0x000000070e00720c */ /* 0x000fe40003fa5270 */
[----:B------:R-:W-:Y:S02]  /*1a90*/  ISETP.GE.U32.AND P1, PT, R13, R26, PT ;  /* 0x0000001a0d00720c */ /* 0x000fe40003f26070 */
[----:B------:R-:W-:Y:S02]  /*1aa0*/  LOP3.LUT R23, R23, 0x1, RZ, 0xc0, !PT ;  /* 0x0000000117177812 */ /* 0x000fe400078ec0ff */
[----:B------:R-:W-:Y:S02]  /*1ab0*/  ISETP.GE.AND.EX P1, PT, R10, RZ, PT, P1 ;  /* 0x000000ff0a00720c */ /* 0x000fe40003f26310 */
[----:B------:R-:W-:Y:S02]  /*1ac0*/  ISETP.NE.U32.AND P4, PT, R23, 0x1, PT ;  /* 0x000000011700780c */ /* 0x000fe40003f85070 */
[----:B------:R-:W-:-:S02]  /*1ad0*/  SEL R23, RZ, 0xffffffff, !P6 ;  /* 0xffffffffff177807 */ /* 0x000fc40007000000 */
[----:B------:R-:W-:Y:S02]  /*1ae0*/  SEL R12, R5, R12, !P3 ;  /* 0x0000000c050c7207 */ /* 0x000fe40005800000 */
[----:B------:R-:W-:Y:S02]  /*1af0*/  @!P5 SEL R23, RZ, 0xffffffff, !P1 ;  /* 0xffffffffff17d807 */ /* 0x000fe40004800000 */
[----:B------:R-:W-:Y:S02]  /*1b00*/  SEL R11, R24, R11, !P2 ;  /* 0x0000000b180b7207 */ /* 0x000fe40005000000 */
[----:B------:R-:W-:Y:S02]  /*1b10*/  LOP3.LUT R23, R23, 0x1, RZ, 0xc0, !PT ;  /* 0x0000000117177812 */ /* 0x000fe400078ec0ff */
[----:B------:R-:W-:Y:S02]  /*1b20*/  SEL R20, R25, R20, !P3 ;  /* 0x0000001419147207 */ /* 0x000fe40005800000 */
[----:B------:R-:W-:-:S02]  /*1b30*/  ISETP.NE.U32.AND P1, PT, R23, 0x1, PT ;  /* 0x000000011700780c */ /* 0x000fc40003f25070 */
[----:B------:R-:W-:Y:S02]  /*1b40*/  SHF.L.U32 R23, R22, 0x2, RZ ;  /* 0x0000000216177819 */ /* 0x000fe400000006ff */
[----:B------:R-:W-:Y:S02]  /*1b50*/  SEL R17, R6, R17, !P4 ;  /* 0x0000001106117207 */ /* 0x000fe40006000000 */
[----:B------:R-:W-:Y:S01]  /*1b60*/  SEL R21, R4, R21, !P4 ;  /* 0x0000001504157207 */ /* 0x000fe20006000000 */
[----:B------:R-:W-:Y:S01]  /*1b70*/  VIADD R5, R23, 0x3 ;  /* 0x0000000317057836 */ /* 0x000fe20000000000 */
[----:B------:R-:W-:Y:S02]  /*1b80*/  SEL R14, R7, R14, !P1 ;  /* 0x0000000e070e7207 */ /* 0x000fe40004800000 */
[----:B------:R-:W-:Y:S02]  /*1b90*/  SEL R13, R26, R13, !P1 ;  /* 0x0000000d1a0d7207 */ /* 0x000fe40004800000 */
[----:B------:R-:W-:-:S02]  /*1ba0*/  ISETP.GE.U32.AND P5, PT, R5, R16, PT ;  /* 0x000000100500720c */ /* 0x000fc40003fa6070 */
[----:B------:R-:W-:Y:S02]  /*1bb0*/  SEL R9, R9, RZ, P2 ;  /* 0x000000ff09097207 */ /* 0x000fe40001000000 */
[----:B------:R-:W-:Y:S02]  /*1bc0*/  SEL R18, R18, RZ, P3 ;  /* 0x000000ff12127207 */ /* 0x000fe40001800000 */
[----:B------:R-:W-:Y:S02]  /*1bd0*/  SEL R19, R19, RZ, P4 ;  /* 0x000000ff13137207 */ /* 0x000fe40002000000 */
[----:B------:R-:W-:-:S05]  /*1be0*/  SEL R10, R10, RZ, P1 ;  /* 0x000000ff0a0a7207 */ /* 0x000fca0000800000 */
[----:B------:R-:W-:Y:S05]  /*1bf0*/  @!P5 BRA `(.L_x_2842) ;  /* 0xfffffffc0020d947 */ /* 0x000fea000383ffff */
.L_x_2841:
[----:B------:R-:W-:Y:S05]  /*1c00*/  BSYNC.RECONVERGENT B1 ;  /* 0x0000000000017941 */ /* 0x000fea0003800200 */
.L_x_2840:
[----:B------:R-:W-:Y:S04]  /*1c10*/  BSSY.RECONVERGENT B1, `(.L_x_2843) ;  /* 0x0000015000017945 */ /* 0x000fe80003800200 */
[----:B------:R-:W-:Y:S05]  /*1c20*/  @P0 BRA `(.L_x_2844) ;  /* 0x00000000004c0947 */ /* 0x000fea0003800000 */
[----:B------:R-:W-:-:S05]  /*1c30*/  LOP3.LUT R5, R16, 0xfffffffc, RZ, 0xc0, !PT ;  /* 0xfffffffc10057812 */ /* 0x000fca00078ec0ff */
[----:B------:R-:W-:-:S05]  /*1c40*/  IMAD.IADD R5, R5, 0x1, R0 ;  /* 0x0000000105057824 */ /* 0x000fca00078e0200 */
[----:B------:R-:W-:-:S13]  /*1c50*/  ISETP.GE.U32.AND P0, PT, R5, R16, PT ;  /* 0x000000100500720c */ /* 0x000fda0003f06070 */
[----:B------:R-:W-:Y:S05]  /*1c60*/  @P0 BRA `(.L_x_2844) ;  /* 0x00000000003c0947 */ /* 0x000fea0003800000 */
[----:B------:R-:W-:-:S06]  /*1c70*/  IMAD.WIDE R2, R5, 0x4, R2 ;  /* 0x0000000405027825 */ /* 0x000fcc00078e0202 */
[----:B------:R-:W2:Y:S01]  /*1c80*/  LDG.E R2, desc[UR36][R2.64] ;  /* 0x0000002402027981 */ /* 0x000ea2000c1e1900 */
[----:B------:R-:W-:-:S04]  /*1c90*/  IADD3 R8, PT, PT, R5, R8, RZ ;  /* 0x0000000805087210 */ /* 0x000fc80007ffe0ff */
[----:B------:R-:W-:Y:S02]  /*1ca0*/  ISETP.GE.U32.AND P0, PT, R11, R8, PT ;  /* 0x000000080b00720c */ /* 0x000fe40003f06070 */
[----:B------:R-:W-:-:S04]  /*1cb0*/  SHF.R.S32.HI R4, RZ, 0x1f, R8 ;  /* 0x0000001fff047819 */ /* 0x000fc80000011408 */
[----:B------:R-:W-:-:S04]  /*1cc0*/  ISETP.GE.AND.EX P0, PT, R9, R4, PT, P0 ;  /* 0x000000040900720c */ /* 0x000fc80003f06300 */
[----:B------:R-:W-:Y:S02]  /*1cd0*/  SEL R0, RZ, 0xffffffff, !P0 ;  /* 0xffffffffff007807 */ /* 0x000fe40004000000 */
[CC--:B--2---:R-:W-:Y:S02]  /*1ce0*/  ISETP.NE.AND P2, PT, R15.reuse, R2.reuse, PT ;  /* 0x000000020f00720c */ /* 0x0c4fe40003f45270 */
[----:B------:R-:W-:-:S11]  /*1cf0*/  ISETP.GE.AND P1, PT, R15, R2, PT ;  /* 0x000000020f00720c */ /* 0x000fd60003f26270 */
[----:B------:R-:W-:-:S04]  /*1d00*/  @P2 SEL R0, RZ, 0xffffffff, !P1 ;  /* 0xffffffffff002807 */ /* 0x000fc80004800000 */
[----:B------:R-:W-:-:S04]  /*1d10*/  LOP3.LUT R0, R0, 0x1, RZ, 0xc0, !PT ;  /* 0x0000000100007812 */ /* 0x000fc800078ec0ff */
[----:B------:R-:W-:-:S04]  /*1d20*/  ISETP.NE.U32.AND P0, PT, R0, 0x1, PT ;  /* 0x000000010000780c */ /* 0x000fc80003f05070 */
[----:B------:R-:W-:Y:S02]  /*1d30*/  SEL R15, R2, R15, !P0 ;  /* 0x0000000f020f7207 */ /* 0x000fe40004000000 */
[----:B------:R-:W-:Y:S02]  /*1d40*/  SEL R11, R8, R11, !P0 ;  /* 0x0000000b080b7207 */ /* 0x000fe40004000000 */
[----:B------:R-:W-:-:S07]  /*1d50*/  SEL R9, R4, R9, !P0 ;  /* 0x0000000904097207 */ /* 0x000fce0004000000 */
.L_x_2844:
[----:B------:R-:W-:Y:S05]  /*1d60*/  BSYNC.RECONVERGENT B1 ;  /* 0x0000000000017941 */ /* 0x000fea0003800200 */
.L_x_2843:
        /* <DEDUP_REMOVED lines=10> */
[----:B------:R-:W-:Y:S02]  /*1e10*/  ISETP.NE.AND P2, PT, R12, R17, PT ;  /* 0x000000110c00720c */ /* 0x000fe40003f45270 */
[----:B------:R-:W-:Y:S02]  /*1e20*/  SEL R18, R18, R9, !P0 ;  /* 0x0000000912127207 */ /* 0x000fe40004000000 */
[----:B------:R-:W-:Y:S02]  /*1e30*/  ISETP.GE.U32.AND P0, PT, R2, R21, PT ;  /* 0x000000150200720c */ /* 0x000fe40003f06070 */
[----:B------:R-:W-:-:S02]  /*1e40*/  ISETP.GE.AND P1, PT, R12, R17, PT ;  /* 0x000000110c00720c */ /* 0x000fc40003f26270 */
[----:B------:R-:W-:Y:S02]  /*1e50*/  ISETP.GE.AND.EX P0, PT, R18, R19, PT, P0 ;  /* 0x000000131200720c */ /* 0x000fe40003f06300 */
[----:B------:R-:W-:-:S03]  /*1e60*/  SEL R0, RZ, 0xffffffff, !P1 ;  /* 0xffffffffff007807 */ /* 0x000fc60004800000 */
        /* <DEDUP_REMOVED lines=16> */
[----:B------:R-:W-:Y:S01]  /*1f70*/  SEL R9, R10, R9, !P0 ;  /* 0x000000090a097207 */ /* 0x000fe20004000000 */
[----:B------:R-:W-:Y:S06]  /*1f80*/  BRA `(.L_x_2834) ;  /* 0x000000a800e47947 */ /* 0x000fec0003800000 */
.L_x_2835:
        /* <DEDUP_REMOVED lines=20> */
[--C-:B---3--:R-:W-:Y:S01]  /*20d0*/  IMAD.MOV.U32 R9, RZ, RZ, R13.reuse ;  /* 0x000000ffff097224 */ /* 0x108fe200078e000d */
[----:B------:R-:W-:Y:S01]  /*20e0*/  MOV R18, R13 ;  /* 0x0000000d00127202 */ /* 0x000fe20000000f00 */
[----:B------:R-:W-:-:S02]  /*20f0*/  IMAD.MOV.U32 R19, RZ, RZ, R13 ;  /* 0x000000ffff137224 */ /* 0x000fc400078e000d */
[----:B------:R-:W-:Y:S05]  /*2100*/  @P0 BRA `(.L_x_2847) ;  /* 0x00000004001c0947 */ /* 0x000fea0003800000 */
[----:B------:R-:W-:Y:S01]  /*2110*/  BSSY.RECONVERGENT B2, `(.L_x_2848) ;  /* 0x0000042000027945 */ /* 0x000fe20003800200 */
[----:B------:R-:W-:Y:S01]  /*2120*/  IMAD.MOV.U32 R7, RZ, RZ, R6 ;  /* 0x000000ffff077224 */ /* 0x000fe200078e0006 */
[----:B------:R-:W-:Y:S01]  /*2130*/  MOV R8, R6 ;  /* 0x0000000600087202 */ /* 0x000fe20000000f00 */
[--C-:B------:R-:W-:Y:S01]  /*2140*/  IMAD.MOV.U32 R18, RZ, RZ, R13.reuse ;  /* 0x000000ffff127224 */ /* 0x100fe200078e000d */
[----:B------:R-:W-:Y:S01]  /*2150*/  MOV R3, R2 ;  /* 0x0000000200037202 */ /* 0x000fe20000000f00 */
[----:B------:R-:W-:Y:S02]  /*2160*/  IMAD.MOV.U32 R19, RZ, RZ, R13 ;  /* 0x000000ffff137224 */ /* 0x000fe400078e000d */
[----:B------:R-:W-:-:S07]  /*2170*/  IMAD.MOV.U32 R4, RZ, RZ, R2 ;  /* 0x000000ffff047224 */ /* 0x000fce00078e0002 */
.L_x_2849:
[----:B------:R-:W-:-:S04]  /*2180*/  IMAD.WIDE.U32 R10, R20, 0x4, R14 ;  /* 0x00000004140a7825 */ /* 0x000fc800078e000e */
[----:B------:R-:W-:Y:S01]  /*2190*/  IMAD.IADD R26, R20, 0x1, R24 ;  /* 0x00000001141a7824 */ /* 0x000fe200078e0218 */
[----:B------:R0:W2:Y:S03]  /*21a0*/  LDG.E R22, desc[UR36][R10.64] ;  /* 0x000000240a167981 */ /* 0x0000a6000c1e1900 */
[----:B0-----:R-:W-:-:S05]  /*21b0*/  IMAD.WIDE.U32 R10, R26, 0x4, R14 ;  /* 0x000000041a0a7825 */ /* 0x001fca00078e000e */
[----:B------:R-:W3:Y:S01]  /*21c0*/  LDG.E R23, desc[UR36][R10.64] ;  /* 0x000000240a177981 */ /* 0x000ee2000c1e1900 */
[----:B------:R-:W-:Y:S02]  /*21d0*/  ISETP.GE.U32.AND P0, PT, R8, R20, PT ;  /* 0x000000140800720c */ /* 0x000fe40003f06070 */
[----:B------:R-:W-:Y:S02]  /*21e0*/  IADD3 R27, PT, PT, R26, R24, RZ ;  /* 0x000000181a1b7210 */ /* 0x000fe40007ffe0ff */
[----:B------:R-:W-:-:S04]  /*21f0*/  ISETP.GE.AND.EX P0, PT, R19, RZ, PT, P0 ;  /* 0x000000ff1300720c */ /* 0x000fc80003f06300 */
[----:B------:R-:W-:Y:S02]  /*2200*/  SEL R25, RZ, 0xffffffff, !P0 ;  /* 0xffffffffff197807 */ /* 0x000fe40004000000 */
[----:B------:R-:W-:-:S04]  /*2210*/  ISETP.GE.U32.AND P0, PT, R7, R26, PT ;  /* 0x0000001a0700720c */ /* 0x000fc80003f06070 */
[----:B------:R-:W-:Y:S02]  /*2220*/  ISETP.GE.AND.EX P0, PT, R18, RZ, PT, P0 ;  /* 0x000000ff1200720c */ /* 0x000fe40003f06300 */
[CC--:B--2---:R-:W-:Y:S02]  /*2230*/  ISETP.NE.AND P2, PT, R4.reuse, R22.reuse, PT ;  /* 0x000000160400720c */ /* 0x0c4fe40003f45270 */
[----:B------:R-:W-:-:S11]  /*2240*/  ISETP.GE.AND P1, PT, R4, R22, PT ;  /* 0x000000160400720c */ /* 0x000fd60003f26270 */
[----:B------:R-:W-:Y:S02]  /*2250*/  @P2 SEL R25, RZ, 0xffffffff, !P1 ;  /* 0xffffffffff192807 */ /* 0x000fe40004800000 */
[CC--:B---3--:R-:W-:Y:S02]  /*2260*/  ISETP.NE.AND P3, PT, R3.reuse, R23.reuse, PT ;  /* 0x000000170300720c */ /* 0x0c8fe40003f65270 */
[----:B------:R-:W-:Y:S02]  /*2270*/  ISETP.GE.AND P2, PT, R3, R23, PT ;  /* 0x000000170300720c */ /* 0x000fe40003f46270 */
[----:B------:R-:W-:Y:S02]  /*2280*/  LOP3.LUT R25, R25, 0x1, RZ, 0xc0, !PT ;  /* 0x0000000119197812 */ /* 0x000fe400078ec0ff */
[----:B------:R-:W-:Y:S02]  /*2290*/  SEL R10, RZ, 0xffffffff, !P2 ;  /* 0xffffffffff0a7807 */ /* 0x000fe40005000000 */
[----:B------:R-:W-:-:S04]  /*22a0*/  ISETP.NE.U32.AND P1, PT, R25, 0x1, PT ;  /* 0x000000011900780c */ /* 0x000fc80003f25070 */
[----:B------:R-:W-:Y:S02]  /*22b0*/  SEL R8, R20, R8, !P1 ;  /* 0x0000000814087207 */ /* 0x000fe40004800000 */
[----:B------:R-:W-:-:S04]  /*22c0*/  @!P3 SEL R10, RZ, 0xffffffff, !P0 ;  /* 0xffffffffff0ab807 */ /* 0x000fc80004000000 */
[----:B------:R-:W-:-:S04]  /*22d0*/  LOP3.LUT R10, R10, 0x1, RZ, 0xc0, !PT ;  /* 0x000000010a0a7812 */ /* 0x000fc800078ec0ff */
[----:B------:R-:W-:Y:S01]  /*22e0*/  ISETP.NE.U32.AND P2, PT, R10, 0x1, PT ;  /* 0x000000010a00780c */ /* 0x000fe20003f45070 */
[----:B------:R-:W-:-:S03]  /*22f0*/  IMAD.WIDE.U32 R10, R27, 0x4, R14 ;  /* 0x000000041b0a7825 */ /* 0x000fc600078e000e */
[----:B------:R-:W-:Y:S01]  /*2300*/  SEL R7, R26, R7, !P2 ;  /* 0x000000071a077207 */ /* 0x000fe20005000000 */
[----:B------:R-:W-:Y:S01]  /*2310*/  IMAD.IADD R26, R27, 0x1, R24 ;  /* 0x000000011b1a7824 */ /* 0x000fe200078e0218 */
[----:B------:R0:W2:Y:S01]  /*2320*/  LDG.E R25, desc[UR36][R10.64] ;  /* 0x000000240a197981 */ /* 0x0000a2000c1e1900 */
[----:B------:R-:W-:-:S04]  /*2330*/  ISETP.GE.U32.AND P0, PT, R6, R27, PT ;  /* 0x0000001b0600720c */ /* 0x000fc80003f06070 */
[----:B------:R-:W-:Y:S01]  /*2340*/  ISETP.GE.AND.EX P0, PT, R13, RZ, PT, P0 ;  /* 0x000000ff0d00720c */ /* 0x000fe20003f06300 */
[----:B0-----:R-:W-:-:S06]  /*2350*/  IMAD.WIDE.U32 R10, R26, 0x4, R14 ;  /* 0x000000041a0a7825 */ /* 0x001fcc00078e000e */
[----:B------:R-:W3:Y:S01]  /*2360*/  LDG.E R11, desc[UR36][R10.64] ;  /* 0x000000240a0b7981 */ /* 0x000ee2000c1e1900 */
[----:B------:R-:W-:Y:S02]  /*2370*/  SEL R4, R22, R4, !P1 ;  /* 0x0000000416047207 */ /* 0x000fe40004800000 */
[----:B------:R-:W-:Y:S02]  /*2380*/  SEL R19, R19, RZ, P1 ;  /* 0x000000ff13137207 */ /* 0x000fe40000800000 */
[----:B------:R-:W-:Y:S02]  /*2390*/  SEL R3, R23, R3, !P2 ;  /* 0x0000000317037207 */ /* 0x000fe40005000000 */
[----:B------:R-:W-:Y:S02]  /*23a0*/  SEL R18, R18, RZ, P2 ;  /* 0x000000ff12127207 */ /* 0x000fe40001000000 */
[CC--:B--2---:R-:W-:Y:S02]  /*23b0*/  ISETP.NE.AND P4, PT, R2.reuse, R25.reuse, PT ;  /* 0x000000190200720c */ /* 0x0c4fe40003f85270 */
[----:B------:R-:W-:-:S04]  /*23c0*/  ISETP.GE.AND P3, PT, R2, R25, PT ;  /* 0x000000190200720c */ /* 0x000fc80003f66270 */
[----:B------:R-:W-:-:S07]  /*23d0*/  SEL R20, RZ, 0xffffffff, !P3 ;  /* 0xffffffffff147807 */ /* 0x000fce0005800000 */
[----:B------:R-:W-:Y:S02]  /*23e0*/  @!P4 SEL R20, RZ, 0xffffffff, !P0 ;  /* 0xffffffffff14c807 */ /* 0x000fe40004000000 */
[-C--:B---3--:R-:W-:Y:S02]  /*23f0*/  ISETP.NE.AND P5, PT, R0, R11.reuse, PT ;  /* 0x0000000b0000720c */ /* 0x088fe40003fa5270 */
[----:B------:R-:W-:Y:S02]  /*2400*/  ISETP.GE.U32.AND P0, PT, R5, R26, PT ;  /* 0x0000001a0500720c */ /* 0x000fe40003f06070 */
[----:B------:R-:W-:Y:S02]  /*2410*/  LOP3.LUT R20, R20, 0x1, RZ, 0xc0, !PT ;  /* 0x0000000114147812 */ /* 0x000fe400078ec0ff */
[----:B------:R-:W-:Y:S02]  /*2420*/  ISETP.GE.AND P4, PT, R0, R11, PT ;  /* 0x0000000b0000720c */ /* 0x000fe40003f86270 */
[----:B------:R-:W-:-:S02]  /*2430*/  ISETP.GE.AND.EX P0, PT, R9, RZ, PT, P0 ;  /* 0x000000ff0900720c */ /* 0x000fc40003f06300 */
[----:B------:R-:W-:Y:S02]  /*2440*/  ISETP.NE.U32.AND P3, PT, R20, 0x1, PT ;  /* 0x000000011400780c */ /* 0x000fe40003f65070 */
[----:B------:R-:W-:Y:S02]  /*2450*/  SEL R20, RZ, 0xffffffff, !P4 ;  /* 0xffffffffff147807 */ /* 0x000fe40006000000 */
[----:B------:R-:W-:Y:S02]  /*2460*/  @!P5 SEL R20, RZ, 0xffffffff, !P0 ;  /* 0xffffffffff14d807 */ /* 0x000fe40004000000 */
[----:B------:R-:W-:Y:S02]  /*2470*/  SEL R6, R27, R6, !P3 ;  /* 0x000000061b067207 */ /* 0x000fe40005800000 */
[----:B------:R-:W-:-:S04]  /*2480*/  LOP3.LUT R20, R20, 0x1, RZ, 0xc0, !PT ;  /* 0x0000000114147812 */ /* 0x000fc800078ec0ff */
[----:B------:R-:W-:Y:S01]  /*2490*/  ISETP.NE.U32.AND P0, PT, R20, 0x1, PT ;  /* 0x000000011400780c */ /* 0x000fe20003f05070 */
[----:B------:R-:W-:-:S04]  /*24a0*/  IMAD.IADD R20, R26, 0x1, R24 ;  /* 0x000000011a147824 */ /* 0x000fc800078e0218 */
[----:B------:R-:W-:-:S05]  /*24b0*/  IMAD R27, R24, 0x3, R20 ;  /* 0x00000003181b7824 */ /* 0x000fca00078e0214 */
[----:B------:R-:W-:Y:S02]  /*24c0*/  ISETP.GE.U32.AND P4, PT, R27, R12, PT ;  /* 0x0000000c1b00720c */ /* 0x000fe40003f86070 */
[----:B------:R-:W-:Y:S02]  /*24d0*/  SEL R5, R26, R5, !P0 ;  /* 0x000000051a057207 */ /* 0x000fe40004000000 */
[----:B------:R-:W-:Y:S02]  /*24e0*/  SEL R2, R25, R2, !P3 ;  /* 0x0000000219027207 */ /* 0x000fe40005800000 */
[----:B------:R-:W-:Y:S02]  /*24f0*/  SEL R13, R13, RZ, P3 ;  /* 0x000000ff0d0d7207 */ /* 0x000fe40001800000 */
[----:B------:R-:W-:Y:S02]  /*2500*/  SEL R0, R11, R0, !P0 ;  /* 0x000000000b007207 */ /* 0x000fe40004000000 */
[----:B------:R-:W-:-:S03]  /*2510*/  SEL R9, R9, RZ, P0 ;  /* 0x000000ff09097207 */ /* 0x000fc60000000000 */
[----:B------:R-:W-:Y:S05]  /*2520*/  @!P4 BRA `(.L_x_2849) ;  /* 0xfffffffc0014c947 */ /* 0x000fea000383ffff */
[----:B------:R-:W-:Y:S05]  /*2530*/  BSYNC.RECONVERGENT B2 ;  /* 0x0000000000027941 */ /* 0x000fea0003800200 */
.L_x_2848:
[----:B------:R-:W-:Y:S01]  /*2540*/  MOV R15, R22 ;  /* 0x00000016000f7202 */ /* 0x000fe20000000f00 */
[----:B------:R-:W-:Y:S01]  /*2550*/  IMAD.MOV.U32 R22, RZ, RZ, R23 ;  /* 0x000000ffff167224 */ /* 0x000fe200078e0017 */
[----:B------:R-:W-:Y:S01]  /*2560*/  MOV R14, R11 ;  /* 0x0000000b000e7202 */ /* 0x000fe20000000f00 */
[----:B------:R-:W-:-:S07]  /*2570*/  IMAD.MOV.U32 R23, RZ, RZ, R25 ;  /* 0x000000ffff177224 */ /* 0x000fce00078e0019 */
.L_x_2847:
[----:B------:R-:W-:Y:S05]  /*2580*/  BSYNC.RECONVERGENT B1 ;  /* 0x0000000000017941 */ /* 0x000fea0003800200 */
.L_x_2846:
[----:B------:R-:W-:Y:S01]  /*2590*/  ISETP.GE.U32.AND P0, PT, R20, R12, PT ;  /* 0x0000000c1400720c */ /* 0x000fe20003f06070 */
[----:B------:R-:W-:-:S12]  /*25a0*/  BSSY.RECONVERGENT B1, `(.L_x_2850) ;  /* 0x0000014000017945 */ /* 0x000fd80003800200 */
[----:B------:R-:W-:Y:S05]  /*25b0*/  @P0 BRA `(.L_x_2851) ;  /* 0x0000000000480947 */ /* 0x000fea0003800000 */
[----:B------:R-:W-:-:S05]  /*25c0*/  IADD3 R16, P1, PT, R21, R16, RZ ;  /* 0x0000001015107210 */ /* 0x000fca0007f3e0ff */
[----:B------:R-:W-:Y:S02]  /*25d0*/  IMAD.X R17, RZ, RZ, R17, P1 ;  /* 0x000000ffff117224 */ /* 0x000fe400008e0611 */
[----:B------:R-:W-:-:S05]  /*25e0*/  IMAD.WIDE.U32 R10, R20, 0x4, R16 ;  /* 0x00000004140a7825 */ /* 0x000fca00078e0010 */
[----:B------:R0:W5:Y:S01]  /*25f0*/  LDG.E R15, desc[UR36][R10.64] ;  /* 0x000000240a0f7981 */ /* 0x000162000c1e1900 */
[----:B------:R-:W-:-:S05]  /*2600*/  IMAD.IADD R21, R20, 0x1, R24 ;  /* 0x0000000114157824 */ /* 0x000fca00078e0218 */
[----:B------:R-:W-:-:S13]  /*2610*/  ISETP.GE.U32.AND P1, PT, R21, R12, PT ;  /* 0x0000000c1500720c */ /* 0x000fda0003f26070 */
[----:B0-----:R-:W-:Y:S05]  /*2620*/  @P1 BRA `(.L_x_2851) ;  /* 0x00000000002c1947 */ /* 0x001fea0003800000 */
[----:B------:R-:W-:-:S05]  /*2630*/  IMAD.WIDE.U32 R10, R21, 0x4, R16 ;  /* 0x00000004150a7825 */ /* 0x000fca00078e0010 */
[----:B------:R0:W5:Y:S01]  /*2640*/  LDG.E R22, desc[UR36][R10.64] ;  /* 0x000000240a167981 */ /* 0x000162000c1e1900 */
[----:B------:R-:W-:-:S04]  /*2650*/  IADD3 R21, PT, PT, R21, R24, RZ ;  /* 0x0000001815157210 */ /* 0x000fc80007ffe0ff */
        /* <DEDUP_REMOVED lines=8> */
.L_x_2851:
[----:B------:R-:W-:Y:S05]  /*26e0*/  BSYNC.RECONVERGENT B1 ;  /* 0x0000000000017941 */ /* 0x000fea0003800200 */
.L_x_2850:
[----:B------:R-:W-:Y:S04]  /*26f0*/  BSSY.RECONVERGENT B1, `(.L_x_2852) ;  /* 0x0000037000017945 */ /* 0x000fe80003800200 */
[----:B------:R-:W-:Y:S05]  /*2700*/  @P0 BRA `(.L_x_2853) ;  /* 0x0000000000d40947 */ /* 0x000fea0003800000 */
[-C--:B-----5:R-:W-:Y:S01]  /*2710*/  ISETP.NE.AND P2, PT, R4, R15.reuse, PT ;  /* 0x0000000f0400720c */ /* 0x0a0fe20003f45270 */
[----:B0-----:R-:W-:Y:S01]  /*2720*/  IMAD.IADD R16, R20, 0x1, R24 ;  /* 0x0000000114107824 */ /* 0x001fe200078e0218 */
[----:B------:R-:W-:Y:S02]  /*2730*/  ISETP.GE.U32.AND P0, PT, R8, R20, PT ;  /* 0x000000140800720c */ /* 0x000fe40003f06070 */
[----:B------:R-:W-:Y:S02]  /*2740*/  ISETP.GE.AND P1, PT, R4, R15, PT ;  /* 0x0000000f0400720c */ /* 0x000fe40003f26270 */
        /* <DEDUP_REMOVED lines=10> */
[----:B------:R-:W-:Y:S02]  /*27f0*/  ISETP.NE.AND P2, PT, R3, R22, PT ;  /* 0x000000160300720c */ /* 0x000fe40003f45270 */
[----:B------:R-:W-:Y:S02]  /*2800*/  ISETP.GE.U32.AND P0, PT, R7, R16, PT ;  /* 0x000000100700720c */ /* 0x000fe40003f06070 */
[----:B------:R-:W-:Y:S02]  /*2810*/  ISETP.GE.AND P1, PT, R3, R22, PT ;  /* 0x000000160300720c */ /* 0x000fe40003f26270 */
[----:B------:R-:W-:Y:S02]  /*2820*/  IADD3 R11, PT, PT, R16, R24, RZ ;  /* 0x00000018100b7210 */ /* 0x000fe40007ffe0ff */
[----:B------:R-:W-:Y:S02]  /*2830*/  ISETP.GE.AND.EX P0, PT, R18, RZ, PT, P0 ;  /* 0x000000ff1200720c */ /* 0x000fe40003f06300 */
[----:B------:R-:W-:-:S02]  /*2840*/  SEL R10, RZ, 0xffffffff, !P1 ;  /* 0xffffffffff0a7807 */ /* 0x000fc40004800000 */
[----:B------:R-:W-:Y:S02]  /*2850*/  ISETP.GE.U32.AND P1, PT, R11, R12, PT ;  /* 0x0000000c0b00720c */ /* 0x000fe40003f26070 */
[----:B------:R-:W-:-:S04]  /*2860*/  @!P2 SEL R10, RZ, 0xffffffff, !P0 ;  /* 0xffffffffff0aa807 */ /* 0x000fc80004000000 */
[----:B------:R-:W-:-:S04]  /*2870*/  LOP3.LUT R10, R10, 0x1, RZ, 0xc0, !PT ;  /* 0x000000010a0a7812 */ /* 0x000fc800078ec0ff */
[----:B------:R-:W-:-:S04]  /*2880*/  ISETP.NE.U32.AND P0, PT, R10, 0x1, PT ;  /* 0x000000010a00780c */ /* 0x000fc80003f05070 */
[----:B------:R-:W-:Y:S02]  /*2890*/  SEL R3, R22, R3, !P0 ;  /* 0x0000000316037207 */ /* 0x000fe40004000000 */
[----:B------:R-:W-:Y:S02]  /*28a0*/  SEL R7, R16, R7, !P0 ;  /* 0x0000000710077207 */ /* 0x000fe40004000000 */
[----:B------:R-:W-:Y:S01]  /*28b0*/  SEL R18, R18, RZ, P0 ;  /* 0x000000ff12127207 */ /* 0x000fe20000000000 */
[----:B------:R-:W-:Y:S06]  /*28c0*/  @P1 BRA `(.L_x_2853) ;  /* 0x0000000000641947 */ /* 0x000fec0003800000 */
[----:B------:R-:W-:Y:S01]  /*28d0*/  ISETP.NE.AND P2, PT, R2, R23, PT ;  /* 0x000000170200720c */ /* 0x000fe20003f45270 */
[----:B------:R-:W-:Y:S01]  /*28e0*/  IMAD.IADD R24, R11, 0x1, R24 ;  /* 0x000000010b187824 */ /* 0x000fe200078e0218 */
        /* <DEDUP_REMOVED lines=12> */
[C---:B------:R-:W-:Y:S02]  /*29b0*/  ISETP.NE.AND P2, PT, R0.reuse, R14, PT ;  /* 0x0000000e0000720c */ /* 0x040fe40003f45270 */
[----:B------:R-:W-:Y:S02]  /*29c0*/  ISETP.GE.U32.AND P0, PT, R5, R24, PT ;  /* 0x000000180500720c */ /* 0x000fe40003f06070 */
[----:B------:R-:W-:Y:S02]  /*29d0*/  ISETP.GE.AND P1, PT, R0, R14, PT ;  /* 0x0000000e0000720c */ /* 0x000fe40003f26270 */
[----:B------:R-:W-:Y:S02]  /*29e0*/  ISETP.GE.AND.EX P0, PT, R9, RZ, PT, P0 ;  /* 0x000000ff0900720c */ /* 0x000fe40003f06300 */
[----:B------:R-:W-:-:S05]  /*29f0*/  SEL R10, RZ, 0xffffffff, !P1 ;  /* 0xffffffffff0a7807 */ /* 0x000fca0004800000 */
[----:B------:R-:W-:-:S04]  /*2a00*/  @!P2 SEL R10, RZ, 0xffffffff, !P0 ;  /* 0xffffffffff0aa807 */ /* 0x000fc80004000000 */
[----:B------:R-:W-:-:S04]  /*2a10*/  LOP3.LUT R10, R10, 0x1, RZ, 0xc0, !PT ;  /* 0x000000010a0a7812 */ /* 0x000fc800078ec0ff */
[----:B------:R-:W-:-:S04]  /*2a20*/  ISETP.NE.U32.AND P0, PT, R10, 0x1, PT ;  /* 0x000000010a00780c */ /* 0x000fc80003f05070 */
[----:B------:R-:W-:Y:S02]  /*2a30*/  SEL R0, R14, R0, !P0 ;  /* 0x000000000e007207 */ /* 0x000fe40004000000 */
[----:B------:R-:W-:Y:S02]  /*2a40*/  SEL R5, R24, R5, !P0 ;  /* 0x0000000518057207 */ /* 0x000fe40004000000 */
[----:B------:R-:W-:-:S07]  /*2a50*/  SEL R9, R9, RZ, P0 ;  /* 0x000000ff09097207 */ /* 0x000fce0000000000 */
.L_x_2853:
[----:B------:R-:W-:Y:S05]  /*2a60*/  BSYNC.RECONVERGENT B1 ;  /* 0x0000000000017941 */ /* 0x000fea0003800200 */
.L_x_2852:
[----:B------:R-:W-:Y:S02]  /*2a70*/  ISETP.NE.AND P2, PT, R4, R3, PT ;  /* 0x000000030400720c */ /* 0x000fe40003f45270 */
[----:B------:R-:W-:Y:S02]  /*2a80*/  ISETP.GE.U32.AND P0, PT, R8, R7, PT ;  /* 0x000000070800720c */ /* 0x000fe40003f06070 */
[----:B------:R-:W-:Y:S02]  /*2a90*/  ISETP.GE.AND P1, PT, R4, R3, PT ;  /* 0x000000030400720c */ /* 0x000fe40003f26270 */
[----:B------:R-:W-:Y:S02]  /*2aa0*/  ISETP.GE.AND.EX P0, PT, R19, R18, PT, P0 ;  /* 0x000000121300720c */ /* 0x000fe40003f06300 */
[----:B0-----:R-:W-:-:S05]  /*2ab0*/  SEL R10, RZ, 0xffffffff, !P1 ;  /* 0xffffffffff0a7807 */ /* 0x001fca0004800000 */
        /* <DEDUP_REMOVED lines=25> */
[----:B-----5:R-:W-:Y:S02]  /*2c50*/  SEL R14, R0, R3, !P0 ;  /* 0x00000003000e7207 */ /* 0x020fe40004000000 */
[----:B------:R-:W-:Y:S02]  /*2c60*/  SEL R2, R5, R6, !P0 ;  /* 0x0000000605027207 */ /* 0x000fe40004000000 */
[----:B------:R-:W-:Y:S01]  /*2c70*/  SEL R9, R9, R4, !P0 ;  /* 0x0000000409097207 */ /* 0x000fe20004000000 */
[----:B------:R-:W-:Y:S06]  /*2c80*/  BRA `(.L_x_2834) ;  /* 0x0000009c00a47947 */ /* 0x000fec0003800000 */
.L_x_2845:
[----:B------:R-:W-:-:S13]  /*2c90*/  ISETP.NE.AND P0, PT, R8, 0x1, PT ;  /* 0x000000010800780c */ /* 0x000fda0003f05270 */
[----:B------:R-:W-:Y:S05]  /*2ca0*/  @P0 BRA `(.L_x_2854) ;  /* 0x0000000c00400947 */ /* 0x000fea0003800000 */
[----:B------:R-:W0:Y:S01]  /*2cb0*/  LDC R25, c[0x0][0x3a4] ;  /* 0x0000e900ff197b82 */ /* 0x000e220000000800 */
[----:B------:R-:W-:Y:S07]  /*2cc0*/  BSSY.RECONVERGENT B1, `(.L_x_2855) ;  /* 0x000005a000017945 */ /* 0x000fee0003800200 */
        /* <DEDUP_REMOVED lines=22> */
.L_x_2858:
[----:B------:R-:W-:-:S04]  /*2e30*/  IMAD R19, R20, R22, RZ ;  /* 0x0000001614137224 */ /* 0x000fc800078e02ff */
[----:B------:R-:W-:-:S05]  /*2e40*/  IMAD.WIDE.U32 R18, R19, 0x4, R14 ;  /* 0x0000000413127825 */ /* 0x000fca00078e000e */
[----:B------:R0:W2:Y:S01]  /*2e50*/  LDG.E R23, desc[UR36][R18.64] ;  /* 0x0000002412177981 */ /* 0x0000a2000c1e1900 */
[----:B------:R-:W-:Y:S01]  /*2e60*/  ISETP.GE.U32.AND P0, PT, R8, R22, PT ;  /* 0x000000160800720c */ /* 0x000fe20003f06070 */
[----:B------:R-:W-:-:S03]  /*2e70*/  IMAD.IADD R26, R22, 0x1, R25 ;  /* 0x00000001161a7824 */ /* 0x000fc600078e0219 */
[----:B------:R-:W-:Y:S01]  /*2e80*/  ISETP.GE.AND.EX P0, PT, R13, RZ, PT, P0 ;  /* 0x000000ff0d00720c */ /* 0x000fe20003f06300 */
[----:B------:R-:W-:-:S04]  /*2e90*/  IMAD R27, R20, R26, RZ ;  /* 0x0000001a141b7224 */ /* 0x000fc800078e02ff */
[----:B0-----:R-:W-:Y:S01]  /*2ea0*/  IMAD.WIDE.U32 R18, R27, 0x4, R14 ;  /* 0x000000041b127825 */ /* 0x001fe200078e000e */
[CC--:B--2---:R-:W-:Y:S02]  /*2eb0*/  ISETP.NE.AND P2, PT, R4.reuse, R23.reuse, PT ;  /* 0x000000170400720c */ /* 0x0c4fe40003f45270 */
[----:B------:R-:W-:-:S04]  /*2ec0*/  ISETP.GE.AND P1, PT, R4, R23, PT ;  /* 0x000000170400720c */ /* 0x000fc80003f26270 */
[----:B------:R-:W-:-:S07]  /*2ed0*/  SEL R24, RZ, 0xffffffff, !P1 ;  /* 0xffffffffff187807 */ /* 0x000fce0004800000 */
[----:B------:R-:W-:-:S04]  /*2ee0*/  @!P2 SEL R24, RZ, 0xffffffff, !P0 ;  /* 0xffffffffff18a807 */ /* 0x000fc80004000000 */
[----:B------:R-:W-:-:S04]  /*2ef0*/  LOP3.LUT R24, R24, 0x1, RZ, 0xc0, !PT ;  /* 0x0000000118187812 */ /* 0x000fc800078ec0ff */
[----:B------:R-:W-:Y:S02]  /*2f00*/  ISETP.NE.U32.AND P1, PT, R24, 0x1, PT ;  /* 0x000000011800780c */ /* 0x000fe40003f25070 */
[----:B------:R-:W2:Y:S01]  /*2f10*/  LDG.E R24, desc[UR36][R18.64] ;  /* 0x0000002412187981 */ /* 0x000ea2000c1e1900 */
[----:B------:R-:W-:Y:S02]  /*2f20*/  ISETP.GE.U32.AND P0, PT, R7, R26, PT ;  /* 0x0000001a0700720c */ /* 0x000fe40003f06070 */
[----:B------:R-:W-:Y:S02]  /*2f30*/  SEL R8, R22, R8, !P1 ;  /* 0x0000000816087207 */ /* 0x000fe40004800000 */
[----:B------:R-:W-:Y:S02]  /*2f40*/  ISETP.GE.AND.EX P0, PT, R11, RZ, PT, P0 ;  /* 0x000000ff0b00720c */ /* 0x000fe40003f06300 */
[CC--:B--2---:R-:W-:Y:S02]  /*2f50*/  ISETP.NE.AND P3, PT, R3.reuse, R24.reuse, PT ;  /* 0x000000180300720c */ /* 0x0c4fe40003f65270 */
[----:B------:R-:W-:-:S04]  /*2f60*/  ISETP.GE.AND P2, PT, R3, R24, PT ;  /* 0x000000180300720c */ /* 0x000fc80003f46270 */
[----:B------:R-:W-:-:S07]  /*2f70*/  SEL R27, RZ, 0xffffffff, !P2 ;  /* 0xffffffffff1b7807 */ /* 0x000fce0005000000 */
[----:B------:R-:W-:-:S04]  /*2f80*/  @!P3 SEL R27, RZ, 0xffffffff, !P0 ;  /* 0xffffffffff1bb807 */ /* 0x000fc80004000000 */
[----:B------:R-:W-:-:S04]  /*2f90*/  LOP3.LUT R27, R27, 0x1, RZ, 0xc0, !PT ;  /* 0x000000011b1b7812 */ /* 0x000fc800078ec0ff */
[----:B------:R-:W-:Y:S02]  /*2fa0*/  ISETP.NE.U32.AND P2, PT, R27, 0x1, PT ;  /* 0x000000011b00780c */ /* 0x000fe40003f45070 */
[C---:B------:R-:W-:Y:S02]  /*2fb0*/  IADD3 R27, PT, PT, R26.reuse, R25, RZ ;  /* 0x000000191a1b7210 */ /* 0x040fe40007ffe0ff */
[----:B------:R-:W-:-:S03]  /*2fc0*/  SEL R7, R26, R7, !P2 ;  /* 0x000000071a077207 */ /* 0x000fc60005000000 */
[----:B------:R-:W-:-:S04]  /*2fd0*/  IMAD R19, R20, R27, RZ ;  /* 0x0000001b14137224 */ /* 0x000fc800078e02ff */
[----:B------:R-:W-:-:S05]  /*2fe0*/  IMAD.WIDE.U32 R18, R19, 0x4, R14 ;  /* 0x0000000413127825 */ /* 0x000fca00078e000e */
[----:B------:R-:W2:Y:S01]  /*2ff0*/  LDG.E R26, desc[UR36][R18.64] ;  /* 0x00000024121a7981 */ /* 0x000ea2000c1e1900 */
[----:B------:R-:W-:-:S04]  /*3000*/  ISETP.GE.U32.AND P0, PT, R6, R27, PT ;  /* 0x0000001b0600720c */ /* 0x000fc80003f06070 */
[----:B------:R-:W-:Y:S02]  /*3010*/  ISETP.GE.AND.EX P0, PT, R10, RZ, PT, P0 ;  /* 0x000000ff0a00720c */ /* 0x000fe40003f06300 */
[CC--:B--2---:R-:W-:Y:S02]  /*3020*/  ISETP.NE.AND P4, PT, R2.reuse, R26.reuse, PT ;  /* 0x0000001a0200720c */ /* 0x0c4fe40003f85270 */
[----:B------:R-:W-:-:S04]  /*3030*/  ISETP.GE.AND P3, PT, R2, R26, PT ;  /* 0x0000001a0200720c */ /* 0x000fc80003f66270 */
[----:B------:R-:W-:-:S07]  /*3040*/  SEL R22, RZ, 0xffffffff, !P3 ;  /* 0xffffffffff167807 */ /* 0x000fce0005800000 */
[----:B------:R-:W-:-:S04]  /*3050*/  @!P4 SEL R22, RZ, 0xffffffff, !P0 ;  /* 0xffffffffff16c807 */ /* 0x000fc80004000000 */
[----:B------:R-:W-:-:S04]  /*3060*/  LOP3.LUT R22, R22, 0x1, RZ, 0xc0, !PT ;  /* 0x0000000116167812 */ /* 0x000fc800078ec0ff */
[----:B------:R-:W-:Y:S01]  /*3070*/  ISETP.NE.U32.AND P3, PT, R22, 0x1, PT ;  /* 0x000000011600780c */ /* 0x000fe20003f65070 */
[----:B------:R-:W-:-:S03]  /*3080*/  IMAD.IADD R22, R27, 0x1, R25 ;  /* 0x000000011b167824 */ /* 0x000fc600078e0219 */
[----:B------:R-:W-:Y:S01]  /*3090*/  SEL R6, R27, R6, !P3 ;  /* 0x000000061b067207 */ /* 0x000fe20005800000 */
[----:B------:R-:W-:-:S04]  /*30a0*/  IMAD R19, R20, R22, RZ ;  /* 0x0000001614137224 */ /* 0x000fc800078e02ff */
[----:B------:R-:W-:-:S06]  /*30b0*/  IMAD.WIDE.U32 R18, R19, 0x4, R14 ;  /* 0x0000000413127825 */ /* 0x000fcc00078e000e */
[----:B------:R-:W2:Y:S01]  /*30c0*/  LDG.E R19, desc[UR36][R18.64] ;  /* 0x0000002412137981 */ /* 0x000ea2000c1e1900 */
[----:B------:R-:W-:Y:S02]  /*30d0*/  ISETP.GE.U32.AND P0, PT, R5, R22, PT ;  /* 0x000000160500720c */ /* 0x000fe40003f06070 */
[----:B------:R-:W-:Y:S02]  /*30e0*/  SEL R4, R23, R4, !P1 ;  /* 0x0000000417047207 */ /* 0x000fe40004800000 */
[----:B------:R-:W-:Y:S02]  /*30f0*/  ISETP.GE.AND.EX P0, PT, R9, RZ, PT, P0 ;  /* 0x000000ff0900720c */ /* 0x000fe40003f06300 */
[----:B------:R-:W-:Y:S02]  /*3100*/  SEL R13, R13, RZ, P1 ;  /* 0x000000ff0d0d7207 */ /* 0x000fe40000800000 */
[----:B------:R-:W-:Y:S02]  /*3110*/  SEL R3, R24, R3, !P2 ;  /* 0x0000000318037207 */ /* 0x000fe40005000000 */
[----:B------:R-:W-:-:S02]  /*3120*/  SEL R11, R11, RZ, P2 ;  /* 0x000000ff0b0b7207 */ /* 0x000fc40001000000 */
[----:B------:R-:W-:Y:S02]  /*3130*/  SEL R2, R26, R2, !P3 ;  /* 0x000000021a027207 */ /* 0x000fe40005800000 */
[----:B------:R-:W-:Y:S02]  /*3140*/  SEL R10, R10, RZ, P3 ;  /* 0x000000ff0a0a7207 */ /* 0x000fe40001800000 */
[CC--:B--2---:R-:W-:Y:S02]  /*3150*/  ISETP.NE.AND P5, PT, R0.reuse, R19.reuse, PT ;  /* 0x000000130000720c */ /* 0x0c4fe40003fa5270 */
[----:B------:R-:W-:-:S04]  /*3160*/  ISETP.GE.AND P4, PT, R0, R19, PT ;  /* 0x000000130000720c */ /* 0x000fc80003f86270 */
[----:B------:R-:W-:-:S07]  /*3170*/  SEL R27, RZ, 0xffffffff, !P4 ;  /* 0xffffffffff1b7807 */ /* 0x000fce0006000000 */
[----:B------:R-:W-:-:S04]  /*3180*/  @!P5 SEL R27, RZ, 0xffffffff, !P0 ;  /* 0xffffffffff1bd807 */ /* 0x000fc80004000000 */
[----:B------:R-:W-:-:S04]  /*3190*/  LOP3.LUT R27, R27, 0x1, RZ, 0xc0, !PT ;  /* 0x000000011b1b7812 */ /* 0x000fc800078ec0ff */
[----:B------:R-:W-:-:S04]  /*31a0*/  ISETP.NE.U32.AND P0, PT, R27, 0x1, PT ;  /* 0x000000011b00780c */ /* 0x000fc80003f05070 */
[C---:B------:R-:W-:Y:S01]  /*31b0*/  SEL R5, R22.reuse, R5, !P0 ;  /* 0x0000000516057207 */ /* 0x040fe20004000000 */
[----:B------:R-:W-:Y:S01]  /*31c0*/  IMAD.IADD R22, R22, 0x1, R25 ;  /* 0x0000000116167824 */ /* 0x000fe200078e0219 */
[----:B------:R-:W-:Y:S02]  /*31d0*/  SEL R0, R19, R0, !P0 ;  /* 0x0000000013007207 */ /* 0x000fe40004000000 */
[----:B------:R-:W-:Y:S01]  /*31e0*/  SEL R9, R9, RZ, P0 ;  /* 0x000000ff09097207 */ /* 0x000fe20000000000 */
[----:B------:R-:W-:-:S05]  /*31f0*/  IMAD R27, R25, 0x3, R22 ;  /* 0x00000003191b7824 */ /* 0x000fca00078e0216 */
[----:B------:R-:W-:-:S13]  /*3200*/  ISETP.GE.U32.AND P4, PT, R27, R12, PT ;  /* 0x0000000c1b00720c */ /* 0x000fda0003f86070 */
[----:B------:R-:W-:Y:S05]  /*3210*/  @!P4 BRA `(.L_x_2858) ;  /* 0xfffffffc0004c947 */ /* 0x000fea000383ffff */
[----:B------:R-:W-:Y:S05]  /*3220*/  BSYNC.RECONVERGENT B2 ;  /* 0x0000000000027941 */ /* 0x000fea0003800200 */
.L_x_2857:
[----:B------:R-:W-:Y:S01]  /*3230*/  MOV R18, R23 ;  /* 0x0000001700127202 */ /* 0x000fe20000000f00 */
[----:B------:R-:W-:Y:S02]  /*3240*/  IMAD.MOV.U32 R23, RZ, RZ, R24 ;  /* 0x000000ffff177224 */ /* 0x000fe400078e0018 */
[----:B------:R-:W-:-:S07]  /*3250*/  IMAD.MOV.U32 R24, RZ, RZ, R26 ;  /* 0x000000ffff187224 */ /* 0x000fce00078e001a */
.L_x_2856:
[----:B------:R-:W-:Y:S05]  /*3260*/  BSYNC.RECONVERGENT B1 ;  /* 0x0000000000017941 */ /* 0x000fea0003800200 */
.L_x_2855:
[----:B------:R-:W-:Y:S01]  /*3270*/  ISETP.GE.U32.AND P0, PT, R22, R12, PT ;  /* 0x0000000c1600720c */ /* 0x000fe20003f06070 */
[----:B------:R-:W-:-:S12]  /*3280*/  BSSY.RECONVERGENT B1, `(.L_x_2859) ;  /* 0x0000018000017945 */ /* 0x000fd80003800200 */
[----:B------:R-:W-:Y:S05]  /*3290*/  @P0 BRA `(.L_x_2860) ;  /* 0x0000000000580947 */ /* 0x000fea0003800000 */
[----:B------:R-:W-:Y:S01]  /*32a0*/  IADD3 R16, P1, PT, R21, R16, RZ ;  /* 0x0000001015107210 */ /* 0x000fe20007f3e0ff */
[----:B------:R-:W-:-:S03]  /*32b0*/  IMAD R15, R20, R22, RZ ;  /* 0x00000016140f7224 */ /* 0x000fc600078e02ff */
[----:B------:R-:W-:-:S03]  /*32c0*/  IADD3.X R17, PT, PT, RZ, R17, RZ, P1, !PT ;  /* 0x00000011ff117210 */ /* 0x000fc60000ffe4ff */
[----:B------:R-:W-:-:S05]  /*32d0*/  IMAD.WIDE.U32 R14, R15, 0x4, R16 ;  /* 0x000000040f0e7825 */ /* 0x000fca00078e0010 */
        /* <DEDUP_REMOVED lines=10> */
[----:B------:R-:W-:Y:S01]  /*3380*/  IADD3 R27, PT, PT, R21, R25, RZ ;  /* 0x00000019151b7210 */ /* 0x000fe20007ffe0ff */
[----:B------:R-:W-:-:S03]  /*3390*/  IMAD R15, R20, R21, RZ ;  /* 0x00000015140f7224 */ /* 0x000fc600078e02ff */
[----:B------:R-:W-:Y:S01]  /*33a0*/  ISETP.GE.U32.AND P1, PT, R27, R12, PT ;  /* 0x0000000c1b00720c */ /* 0x000fe20003f26070 */
[----:B------:R-:W-:-:S05]  /*33b0*/  IMAD.WIDE.U32 R14, R15, 0x4, R16 ;  /* 0x000000040f0e7825 */ /* 0x000fca00078e0010 */
[----:B------:R0:W5:Y:S07]  /*33c0*/  LDG.E R24, desc[UR36][R14.64] ;  /* 0x000000240e187981 */ /* 0x00016e000c1e1900 */
[----:B------:R-:W-:-:S04]  /*33d0*/  @!P1 IMAD R21, R20, R27, RZ ;  /* 0x0000001b14159224 */ /* 0x000fc800078e02ff */
[----:B------:R-:W-:-:S05]  /*33e0*/  @!P1 IMAD.WIDE.U32 R16, R21, 0x4, R16 ;  /* 0x0000000415109825 */ /* 0x000fca00078e0010 */
[----:B------:R0:W5:Y:S02]  /*33f0*/  @!P1 LDG.E R19, desc[UR36][R16.64] ;  /* 0x0000002410139981 */ /* 0x000164000c1e1900 */
.L_x_2860:
[----:B------:R-:W-:Y:S05]  /*3400*/  BSYNC.RECONVERGENT B1 ;  /* 0x0000000000017941 */ /* 0x000fea0003800200 */
.L_x_2859:
[----:B------:R-:W-:Y:S04]  /*3410*/  BSSY.RECONVERGENT B1, `(.L_x_2861) ;  /* 0x0000037000017945 */ /* 0x000fe80003800200 */
[----:B------:R-:W-:Y:S05]  /*3420*/  @P0 BRA `(.L_x_2862) ;  /* 0x0000000000d40947 */ /* 0x000fea0003800000 */
[----:B-----5:R-:W-:Y:S01]  /*3430*/  ISETP.NE.AND P2, PT, R4, R18, PT ;  /* 0x000000120400720c */ /* 0x020fe20003f45270 */
        /* <DEDUP_REMOVED lines=13> */
[-C--:B------:R-:W-:Y:S01]  /*3510*/  ISETP.NE.AND P2, PT, R3, R23.reuse, PT ;  /* 0x000000170300720c */ /* 0x080fe20003f45270 */
        /* <DEDUP_REMOVED lines=13> */
[-C--:B------:R-:W-:Y:S02]  /*35f0*/  ISETP.NE.AND P2, PT, R2, R24.reuse, PT ;  /* 0x000000180200720c */ /* 0x080fe40003f45270 */
        /* <DEDUP_REMOVED lines=13> */
[CC--:B------:R-:W-:Y:S02]  /*36d0*/  ISETP.NE.AND P2, PT, R0.reuse, R19.reuse, PT ;  /* 0x000000130000720c */ /* 0x0c0fe40003f45270 */
        /* <DEDUP_REMOVED lines=10> */
.L_x_2862:
[----:B------:R-:W-:Y:S05]  /*3780*/  BSYNC.RECONVERGENT B1 ;  /* 0x0000000000017941 */ /* 0x000fea0003800200 */
.L_x_2861:
        /* <DEDUP_REMOVED lines=21> */
[CC--:B------:R-:W-:Y:S02]  /*38e0*/  ISETP.NE.AND P2, PT, R3.reuse, R0.reuse, PT ;  /* 0x000000000300720c */ /* 0x0c0fe40003f45270 */
        /* <DEDUP_REMOVED lines=8> */
[----:B0-----:R-:W-:Y:S02]  /*3970*/  SEL R14, R0, R3, !P0 ;  /* 0x00000003000e7207 */ /* 0x001fe40004000000 */
[----:B------:R-:W-:Y:S02]  /*3980*/  SEL R2, R5, R6, !P0 ;  /* 0x0000000605027207 */ /* 0x000fe40004000000 */
[----:B------:R-:W-:Y:S01]  /*3990*/  SEL R9, R9, R10, !P0 ;  /* 0x0000000a09097207 */ /* 0x000fe20004000000 */
[----:B------:R-:W-:Y:S06]  /*39a0*/  BRA `(.L_x_2834) ;  /* 0x00000090005c7947 */ /* 0x000fec0003800000 */
.L_x_2854:
[----:B------:R-:W0:Y:S01]  /*39b0*/  LDCU UR4, c[0x0][0x3a4] ;  /* 0x00007480ff0477ac */ /* 0x000e220008000800 */
[----:B------:R-:W1:Y:S01]  /*39c0*/  LDC R2, c[0x0][0x388] ;  /* 0x0000e200ff027b82 */ /* 0x000e620000000800 */
        /* <DEDUP_REMOVED lines=8> */
[----:B------:R-:W-:Y:S01]  /*3a50*/  IMAD.MOV.U32 R5, RZ, RZ, R2 ;  /* 0x000000ffff057224 */ /* 0x000fe200078e0002 */
[----:B------:R-:W-:Y:S02]  /*3a60*/  MOV R3, R2 ;  /* 0x0000000200037202 */ /* 0x000fe40000000f00 */
[----:B--2---:R-:W-:Y:S01]  /*3a70*/  MOV R20, R6 ;  /* 0x0000000600147202 */ /* 0x004fe20000000f00 */
[--C-:B------:R-:W-:Y:S02]  /*3a80*/  IMAD.MOV.U32 R22, RZ, RZ, R6.reuse ;  /* 0x000000ffff167224 */ /* 0x100fe400078e0006 */
[----:B------:R-:W-:Y:S01]  /*3a90*/  IMAD.MOV.U32 R23, RZ, RZ, R6 ;  /* 0x000000ffff177224 */ /* 0x000fe200078e0006 */
[----:B---3--:R-:W-:Y:S01]  /*3aa0*/  MOV R25, R24 ;  /* 0x0000001800197202 */ /* 0x008fe20000000f00 */
[--C-:B------:R-:W-:Y:S02]  /*3ab0*/  IMAD.MOV.U32 R26, RZ, RZ, R24.reuse ;  /* 0x000000ffff1a7224 */ /* 0x100fe400078e0018 */
[----:B------:R-:W-:-:S02]  /*3ac0*/  IMAD.MOV.U32 R27, RZ, RZ, R24 ;  /* 0x000000ffff1b7224 */ /* 0x000fc400078e0018 */
[----:B------:R-:W-:Y:S05]  /*3ad0*/  @P0 BRA `(.L_x_2864) ;  /* 0x0000004000940947 */ /* 0x000fea0003800000 */
[----:B------:R-:W-:-:S13]  /*3ae0*/  ISETP.NE.AND P1, PT, R8, RZ, PT ;  /* 0x000000ff0800720c */ /* 0x000fda0003f25270 */
[----:B------:R-:W-:Y:S01]  /*3af0*/  @!P1 MOV R10, R14 ;  /* 0x0000000e000a9202 */ /* 0x000fe20000000f00 */
[----:B------:R-:W-:-:S05]  /*3b00*/  @!P1 IMAD.MOV.U32 R11, RZ, RZ, R15 ;  /* 0x000000ffff0b9224 */ /* 0x000fca00078e000f */
[----:B------:R0:W5:Y:S01]  /*3b10*/  @!P1 LDG.E R7, desc[UR36][R10.64] ;  /* 0x000000240a079981 */ /* 0x000162000c1e1900 */
        /* <DEDUP_REMOVED lines=8> */
[----:B------:R-:W-:Y:S01]  /*3ba0*/  IMAD.MOV.U32 R23, RZ, RZ, R6 ;  /* 0x000000ffff177224 */ /* 0x000fe200078e0006 */
[----:B------:R-:W-:Y:S01]  /*3bb0*/  IADD3 R8, PT, PT, R8, 0x1, RZ ;  /* 0x0000000108087810 */ /* 0x000fe20007ffe0ff */
[----:B------:R-:W-:-:S02]  /*3bc0*/  IMAD.MOV.U32 R26, RZ, RZ, R24 ;  /* 0x000000ffff1a7224 */ /* 0x000fc400078e0018 */
[----:B0-----:R-:W-:-:S07]  /*3bd0*/  IMAD.MOV.U32 R27, RZ, RZ, R24 ;  /* 0x000000ffff1b7224 */ /* 0x001fce00078e0018 */
.L_x_2870:
[----:B------:R-:W0:Y:S01]  /*3be0*/  LDCU UR4, c[0x0][0x3a4] ;  /* 0x00007480ff0477ac */ /* 0x000e220008000800 */
[--C-:B-----5:R-:W-:Y:S01]  /*3bf0*/  @!P1 IMAD.MOV.U32 R9, RZ, RZ, R7.reuse ;  /* 0x000000ffff099224 */ /* 0x120fe200078e0007 */
[----:B------:R-:W-:Y:S01]  /*3c00*/  @!P1 MOV R11, R7 ;  /* 0x00000007000b9202 */ /* 0x000fe20000000f00 */
[--C-:B------:R-:W-:Y:S02]  /*3c10*/  @!P1 IMAD.MOV.U32 R10, RZ, RZ, R7.reuse ;  /* 0x000000ffff0a9224 */ /* 0x100fe400078e0007 */
[----:B------:R-:W-:Y:S01]  /*3c20*/  @!P1 IMAD.MOV.U32 R16, RZ, RZ, R7 ;  /* 0x000000ffff109224 */ /* 0x000fe200078e0007 */
[----:B------:R-:W-:Y:S06]  /*3c30*/  @!P1 BRA `(.L_x_2865) ;  /* 0x0000003c00649947 */ /* 0x000fec0003800000 */
[----:B------:R-:W1:Y:S01]  /*3c40*/  LDCU.64 UR30, c[0x0][0x3e0] ;  /* 0x00007c00ff1e77ac */ /* 0x000e620008000a00 */
[----:B------:R-:W-:Y:S01]  /*3c50*/  MOV R11, R0 ;  /* 0x00000000000b7202 */ /* 0x000fe20000000f00 */
        /* <DEDUP_REMOVED lines=268> */
[----:B------:R-:W-:-:S13]  /*4d20*/  ISETP.NE.AND P0, PT, R8, 0x18, PT ;  /* 0x000000180800780c */ /* 0x000fda0003f05270 */
        /* <DEDUP_REMOVED lines=14> */
.L_x_2866:
[----:B------:R-:W-:-:S04]  /*4e10*/  LOP3.LUT R9, R9, 0xfffffffc, RZ, 0xc0, !PT ;  /* 0xfffffffc09097812 */ /* 0x000fc800078ec0ff */
[----:B------:R-:W-:-:S05]  /*4e20*/  IADD3 R10, P0, PT, R9, R14, RZ ;  /* 0x0000000e090a7210 */ /* 0x000fca0007f1e0ff */
[----:B------:R-:W-:-:S05]  /*4e30*/  IMAD.X R11, RZ, RZ, R15, P0 ;  /* 0x000000ffff0b7224 */ /* 0x000fca00000e060f */
[----:B------:R1:W5:Y:S01]  /*4e40*/  LDG.E R10, desc[UR36][R10.64] ;  /* 0x000000240a0a7981 */ /* 0x000362000c1e1900 */
[----:B0-----:R-:W-:Y:S01]  /*4e50*/  IADD3 R13, PT, PT, R0, UR4, RZ ;  /* 0x00000004000d7c10 */ /* 0x001fe2000fffe0ff */
[----:B------:R-:W-:-:S04]  /*4e60*/  IMAD.MOV.U32 R12, RZ, RZ, RZ ;  /* 0x000000ffff0c7224 */ /* 0x000fc800078e00ff */
[----:B------:R-:W-:-:S05]  /*4e70*/  IMAD.HI.U32 R17, R13, UR30, R12 ;  /* 0x0000001e0d117c27 */ /* 0x000fca000f8e000c */
[----:B------:R-:W-:-:S05]  /*4e80*/  SHF.R.U32.HI R17, RZ, UR31, R17 ;  /* 0x0000001fff117c19 */ /* 0x000fca0008011611 */
[----:B------:R-:W-:-:S04]  /*4e90*/  IMAD.MOV R9, RZ, RZ, -R17 ;  /* 0x000000ffff097224 */ /* 0x000fc800078e0a11 */
[----:B------:R-:W-:-:S04]  /*4ea0*/  IMAD R9, R9, UR29, R13 ;  /* 0x0000001d09097c24 */ /* 0x000fc8000f8e020d */
[----:B------:R-:W-:Y:S01]  /*4eb0*/  IMAD R9, R9, UR5, RZ ;  /* 0x0000000509097c24 */ /* 0x000fe2000f8e02ff */
[----:B-1----:R-:W-:Y:S06]  /*4ec0*/  BRA.U !UP0, `(.L_x_2867) ;  /* 0x0000000d08707547 */ /* 0x002fec000b800000 */
[----:B------:R-:W0:Y:S01]  /*4ed0*/  LDCU UR28, c[0x0][0x3f0] ;  /* 0x00007e00ff1c77ac */ /* 0x000e220008000800 */
[----:B------:R-:W-:Y:S02]  /*4ee0*/  MOV R16, RZ ;  /* 0x000000ff00107202 */ /* 0x000fe40000000f00 */
        /* <DEDUP_REMOVED lines=206> */
[----:B------:R-:W-:-:S04]  /*5bd0*/  SHF.R.U32.HI R17, RZ, UR26, R16 ;  /* 0x0000001aff117c19 */ /* 0x000fc80008011610 */
[----:B------:R-:W-:-:S05]  /*5be0*/  IADD3 R16, PT, PT, -R17, RZ, RZ ;  /* 0x000000ff11107210 */ /* 0x000fca0007ffe1ff */
[----:B------:R-:W-:Y:S02]  /*5bf0*/  IMAD R16, R16, UR52, R11 ;  /* 0x0000003410107c24 */ /* 0x000fe4000f8e020b */
[----:B------:R-:W0:Y:S02]  /*5c00*/  @P0 LDC R11, c[0x0][0x4fc] ;  /* 0x00013f00ff0b0b82 */ /* 0x000e240000000800 */
[----:B------:R-:W-:Y:S02]  /*5c10*/  IMAD R9, R16, UR27, R9 ;  /* 0x0000001b10097c24 */ /* 0x000fe4000f8e0209 */
[----:B------:R-:W-:-:S04]  /*5c20*/  @P0 IMAD.MOV.U32 R16, RZ, RZ, RZ ;  /* 0x000000ffff100224 */ /* 0x000fc800078e00ff */
[----:B-1----:R-:W-:Y:S02]  /*5c30*/  @P0 IMAD.HI.U32 R18, R17, R18, R16 ;  /* 0x0000001211120227 */ /* 0x002fe400078e0010 */
[----:B------:R-:W1:Y:S03]  /*5c40*/  @P0 LDC R16, c[0x0][0x568] ;  /* 0x00015a00ff100b82 */ /* 0x000e660000000800 */
[----:B------:R-:W-:-:S05]  /*5c50*/  @P0 SHF.R.U32.HI R18, RZ, R19, R18 ;  /* 0x00000013ff120219 */ /* 0x000fca0000011612 */
[----:B------:R-:W-:-:S04]  /*5c60*/  @P0 IMAD.MOV R18, RZ, RZ, -R18 ;  /* 0x000000ffff120224 */ /* 0x000fc800078e0a12 */
[----:B0-----:R-:W-:-:S04]  /*5c70*/  @P0 IMAD R11, R11, R18, R17 ;  /* 0x000000120b0b0224 */ /* 0x001fc800078e0211 */
[----:B-1----:R-:W-:-:S07]  /*5c80*/  @P0 IMAD R9, R11, R16, R9 ;  /* 0x000000100b090224 */ /* 0x002fce00078e0209 */
.L_x_2867:
[----:B------:R-:W-:-:S04]  /*5c90*/  LOP3.LUT R9, R9, 0xfffffffc, RZ, 0xc0, !PT ;  /* 0xfffffffc09097812 */ /* 0x000fc800078ec0ff */
[----:B------:R-:W-:-:S04]  /*5ca0*/  IADD3 R16, P0, PT, R9, R14, RZ ;  /* 0x0000000e09107210 */ /* 0x000fc80007f1e0ff */
[----:B------:R-:W-:-:S05]  /*5cb0*/  IADD3.X R17, PT, PT, RZ, R15, RZ, P0, !PT ;  /* 0x0000000fff117210 */ /* 0x000fca00007fe4ff */
[----:B------:R0:W5:Y:S01]  /*5cc0*/  LDG.E R9, desc[UR36][R16.64] ;  /* 0x0000002410097981 */ /* 0x000162000c1e1900 */
[----:B------:R-:W-:Y:S02]  /*5cd0*/  VIADD R13, R13, UR4 ;  /* 0x000000040d0d7c36 */ /* 0x000fe40008000000 */
[----:B------:R-:W-:-:S04]  /*5ce0*/  IMAD.MOV.U32 R12, RZ, RZ, RZ ;  /* 0x000000ffff0c7224 */ /* 0x000fc800078e00ff */
[----:B------:R-:W-:-:S05]  /*5cf0*/  IMAD.HI.U32 R19, R13, UR30, R12 ;  /* 0x0000001e0d137c27 */ /* 0x000fca000f8e000c */
[----:B------:R-:W-:-:S04]  /*5d00*/  SHF.R.U32.HI R19, RZ, UR31, R19 ;  /* 0x0000001fff137c19 */ /* 0x000fc80008011613 */
[----:B------:R-:W-:-:S05]  /*5d10*/  IADD3 R11, PT, PT, -R19, RZ, RZ ;  /* 0x000000ff130b7210 */ /* 0x000fca0007ffe1ff */
        /* <DEDUP_REMOVED lines=211> */
[----:B------:R-:W-:Y:S02]  /*6a50*/  @P0 IMAD.MOV.U32 R16, RZ, RZ, RZ ;  /* 0x000000ffff100224 */ /* 0x000fe400078e00ff */
[----:B------:R-:W-:-:S04]  /*6a60*/  IMAD.MOV R19, RZ, RZ, -R17 ;  /* 0x000000ffff137224 */ /* 0x000fc800078e0a11 */
[----:B------:R-:W-:-:S04]  /*6a70*/  IMAD R18, R19, UR52, R18 ;  /* 0x0000003413127c24 */ /* 0x000fc8000f8e0212 */
[----:B------:R-:W-:Y:S02]  /*6a80*/  IMAD R11, R18, UR27, R11 ;  /* 0x0000001b120b7c24 */ /* 0x000fe4000f8e020b */
[----:B------:R-:W0:Y:S02]  /*6a90*/  @P0 LDC.64 R18, c[0x0][0x500] ;  /* 0x00014000ff120b82 */ /* 0x000e240000000a00 */
[----:B0-----:R-:W-:-:S06]  /*6aa0*/  @P0 IMAD.HI.U32 R18, R17, R18, R16 ;  /* 0x0000001211120227 */ /* 0x001fcc00078e0010 */
[----:B------:R-:W0:Y:S01]  /*6ab0*/  @P0 LDC R16, c[0x0][0x4fc] ;  /* 0x00013f00ff100b82 */ /* 0x000e220000000800 */
[----:B------:R-:W-:-:S04]  /*6ac0*/  @P0 SHF.R.U32.HI R18, RZ, R19, R18 ;  /* 0x00000013ff120219 */ /* 0x000fc80000011612 */
[----:B------:R-:W-:-:S05]  /*6ad0*/  @P0 IADD3 R19, PT, PT, -R18, RZ, RZ ;  /* 0x000000ff12130210 */ /* 0x000fca0007ffe1ff */
[----:B0-----:R-:W-:Y:S02]  /*6ae0*/  @P0 IMAD R16, R16, R19, R17 ;  /* 0x0000001310100224 */ /* 0x001fe400078e0211 */
[----:B------:R-:W0:Y:S02]  /*6af0*/  @P0 LDC R17, c[0x0][0x568] ;  /* 0x00015a00ff110b82 */ /* 0x000e240000000800 */
[----:B0-----:R-:W-:-:S07]  /*6b00*/  @P0 IMAD R11, R16, R17, R11 ;  /* 0x00000011100b0224 */ /* 0x001fce00078e020b */
.L_x_2868:
        /* <DEDUP_REMOVED lines=13> */
[----:B------:R-:W-:Y:S01]  /*6be0*/  MOV R13, R19 ;  /* 0x00000013000d7202 */ /* 0x000fe20000000f00 */
        /* <DEDUP_REMOVED lines=207> */
[----:B------:R-:W-:Y:S01]  /*78e0*/  IMAD R17, R12, UR6, R17 ;  /* 0x000000060c117c24 */ /* 0x000fe2000f8e0211 */
[----:B------:R-:W-:-:S03]  /*78f0*/  @P0 MOV R12, RZ ;  /* 0x000000ff000c0202 */ /* 0x000fc60000000f00 */
        /* <DEDUP_REMOVED lines=9> */
.L_x_2869:
[----:B------:R-:W-:-:S04]  /*7990*/  LOP3.LUT R13, R18, 0xfffffffc, RZ, 0xc0, !PT ;  /* 0xfffffffc120d7812 */ /* 0x000fc800078ec0ff */
[----:B------:R-:W-:-:S05]  /*79a0*/  IADD3 R12, P0, PT, R13, R14, RZ ;  /* 0x0000000e0d0c7210 */ /* 0x000fca0007f1e0ff */
[----:B------:R-:W-:-:S05]  /*79b0*/  IMAD.X R13, RZ, RZ, R15, P0 ;  /* 0x000000ffff0d7224 */ /* 0x000fca00000e060f */
[----:B------:R1:W5:Y:S03]  /*79c0*/  LDG.E R16, desc[UR36][R12.64] ;  /* 0x000000240c107981 */ /* 0x000366000c1e1900 */
.L_x_2865:
[----:B-----5:R-:W-:Y:S02]  /*79d0*/  ISETP.NE.AND P3, PT, R2, R10, PT ;  /* 0x0000000a0200720c */ /* 0x020fe40003f65270 */
[----:B------:R-:W-:Y:S02]  /*79e0*/  ISETP.GE.U32.AND P0, PT, R6, R0, PT ;  /* 0x000000000600720c */ /* 0x000fe40003f06070 */
[----:B01----:R-:W-:Y:S01]  /*79f0*/  MOV R13, UR4 ;  /* 0x00000004000d7c02 */ /* 0x003fe20008000f00 */
[----:B------:R-:W0:Y:S01]  /*7a00*/  LDCU UR4, c[0x0][0x39c] ;  /* 0x00007380ff0477ac */ /* 0x000e220008000800 */
[----:B------:R-:W-:Y:S02]  /*7a10*/  ISETP.GE.AND P2, PT, R2, R10, PT ;  /* 0x0000000a0200720c */ /* 0x000fe40003f46270 */
[----:B------:R-:W-:Y:S01]  /*7a20*/  ISETP.GE.AND.EX P0, PT, R24, RZ, PT, P0 ;  /* 0x000000ff1800720c */ /* 0x000fe20003f06300 */
[----:B------:R-:W-:Y:S01]  /*7a30*/  IMAD.IADD R17, R0, 0x1, R13 ;  /* 0x0000000100117824 */ /* 0x000fe200078e020d */
[----:B------:R-:W-:-:S02]  /*7a40*/  ISETP.NE.AND P4, PT, R3, R9, PT ;  /* 0x000000090300720c */ /* 0x000fc40003f85270 */
[----:B------:R-:W-:Y:S01]  /*7a50*/  SEL R12, RZ, 0xffffffff, !P2 ;  /* 0xffffffffff0c7807 */ /* 0x000fe20005000000 */
[----:B------:R-:W-:Y:S01]  /*7a60*/  IMAD.IADD R19, R17, 0x1, R13 ;  /* 0x0000000111137824 */ /* 0x000fe200078e020d */
[----:B------:R-:W-:Y:S02]  /*7a70*/  @!P3 SEL R12, RZ, 0xffffffff, !P0 ;  /* 0xffffffffff0cb807 */ /* 0x000fe40004000000 */
[----:B------:R-:W-:Y:S02]  /*7a80*/  ISETP.GE.U32.AND P0, PT, R20, R17, PT ;  /* 0x000000111400720c */ /* 0x000fe40003f06070 */
[----:B------:R-:W-:Y:S02]  /*7a90*/  LOP3.LUT R12, R12, 0x1, RZ, 0xc0, !PT ;  /* 0x000000010c0c7812 */ /* 0x000fe400078ec0ff */
[----:B------:R-:W-:Y:S02]  /*7aa0*/  ISETP.GE.AND P3, PT, R3, R9, PT ;  /* 0x000000090300720c */ /* 0x000fe40003f66270 */
[----:B------:R-:W-:-:S02]  /*7ab0*/  ISETP.GE.AND.EX P0, PT, R25, RZ, PT, P0 ;  /* 0x000000ff1900720c */ /* 0x000fc40003f06300 */
[----:B------:R-:W-:Y:S02]  /*7ac0*/  ISETP.NE.AND P5, PT, R4, R11, PT ;  /* 0x0000000b0400720c */ /* 0x000fe40003fa5270 */
[----:B------:R-:W-:Y:S02]  /*7ad0*/  ISETP.NE.U32.AND P2, PT, R12, 0x1, PT ;  /* 0x000000010c00780c */ /* 0x000fe40003f45070 */
[----:B------:R-:W-:Y:S02]  /*7ae0*/  SEL R12, RZ, 0xffffffff, !P3 ;  /* 0xffffffffff0c7807 */ /* 0x000fe40005800000 */
[----:B------:R-:W-:Y:S02]  /*7af0*/  @!P4 SEL R12, RZ, 0xffffffff, !P0 ;  /* 0xffffffffff0cc807 */ /* 0x000fe40004000000 */
[----:B------:R-:W-:Y:S02]  /*7b00*/  ISETP.GE.U32.AND P0, PT, R22, R19, PT ;  /* 0x000000131600720c */ /* 0x000fe40003f06070 */
[----:B------:R-:W-:-:S02]  /*7b10*/  ISETP.GE.AND P4, PT, R4, R11, PT ;  /* 0x0000000b0400720c */ /* 0x000fc40003f86270 */
[----:B------:R-:W-:Y:S02]  /*7b20*/  ISETP.GE.AND.EX P0, PT, R26, RZ, PT, P0 ;  /* 0x000000ff1a00720c */ /* 0x000fe40003f06300 */
[----:B------:R-:W-:Y:S02]  /*7b30*/  LOP3.LUT R12, R12, 0x1, RZ, 0xc0, !PT ;  /* 0x000000010c0c7812 */ /* 0x000fe400078ec0ff */
[----:B------:R-:W-:Y:S02]  /*7b40*/  SEL R6, R0, R6, !P2 ;  /* 0x0000000600067207 */ /* 0x000fe40005000000 */
[----:B------:R-:W-:Y:S02]  /*7b50*/  SEL R0, RZ, 0xffffffff, !P4 ;  /* 0xffffffffff007807 */ /* 0x000fe40006000000 */
[----:B------:R-:W-:Y:S02]  /*7b60*/  @!P5 SEL R0, RZ, 0xffffffff, !P0 ;  /* 0xffffffffff00d807 */ /* 0x000fe40004000000 */
[----:B------:R-:W-:-:S02]  /*7b70*/  ISETP.NE.U32.AND P3, PT, R12, 0x1, PT ;  /* 0x000000010c00780c */ /* 0x000fc40003f65070 */
[----:B------:R-:W-:Y:S02]  /*7b80*/  ISETP.NE.AND P5, PT, R5, R16, PT ;  /* 0x000000100500720c */ /* 0x000fe40003fa5270 */
[----:B------:R-:W-:Y:S02]  /*7b90*/  IADD3 R12, PT, PT, R19, R13, RZ ;  /* 0x0000000d130c7210 */ /* 0x000fe40007ffe0ff */
[----:B------:R-:W-:Y:S02]  /*7ba0*/  LOP3.LUT R0, R0, 0x1, RZ, 0xc0, !PT ;  /* 0x0000000100007812 */ /* 0x000fe400078ec0ff */
[----:B------:R-:W-:Y:S02]  /*7bb0*/  ISETP.GE.U32.AND P0, PT, R23, R12, PT ;  /* 0x0000000c1700720c */ /* 0x000fe40003f06070 */
[----:B------:R-:W-:Y:S02]  /*7bc0*/  ISETP.GE.AND P6, PT, R5, R16, PT ;  /* 0x000000100500720c */ /* 0x000fe40003fc6270 */
[----:B------:R-:W-:-:S02]  /*7bd0*/  ISETP.GE.AND.EX P0, PT, R27, RZ, PT, P0 ;  /* 0x000000ff1b00720c */ /* 0x000fc40003f06300 */
[----:B------:R-:W-:Y:S02]  /*7be0*/  ISETP.NE.U32.AND P4, PT, R0, 0x1, PT ;  /* 0x000000010000780c */ /* 0x000fe40003f85070 */
[----:B------:R-:W-:Y:S02]  /*7bf0*/  SEL R0, RZ, 0xffffffff, !P6 ;  /* 0xffffffffff007807 */ /* 0x000fe40007000000 */
[----:B------:R-:W-:Y:S02]  /*7c00*/  @!P5 SEL R0, RZ, 0xffffffff, !P0 ;  /* 0xffffffffff00d807 */ /* 0x000fe40004000000 */
[----:B------:R-:W-:Y:S02]  /*7c10*/  SEL R20, R17, R20, !P3 ;  /* 0x0000001411147207 */ /* 0x000fe40005800000 */
[----:B------:R-:W-:Y:S02]  /*7c20*/  LOP3.LUT R0, R0, 0x1, RZ, 0xc0, !PT ;  /* 0x0000000100007812 */ /* 0x000fe400078ec0ff */
[----:B------:R-:W-:-:S02]  /*7c30*/  SEL R22, R19, R22, !P4 ;  /* 0x0000001613167207 */ /* 0x000fc40006000000 */
[----:B------:R-:W-:Y:S01]  /*7c40*/  ISETP.NE.U32.AND P0, PT, R0, 0x1, PT ;  /* 0x000000010000780c */ /* 0x000fe20003f05070 */
[----:B------:R-:W-:Y:S01]  /*7c50*/  IMAD.IADD R0, R12, 0x1, R13 ;  /* 0x000000010c007824 */ /* 0x000fe200078e020d */
[----:B------:R-:W-:Y:S02]  /*7c60*/  SEL R2, R10, R2, !P2 ;  /* 0x000000020a027207 */ /* 0x000fe40005000000 */
[----:B------:R-:W-:Y:S01]  /*7c70*/  SEL R23, R12, R23, !P0 ;  /* 0x000000170c177207 */ /* 0x000fe20004000000 */
[----:B------:R-:W-:Y:S01]  /*7c80*/  IMAD R17, R13, 0x3, R0 ;  /* 0x000000030d117824 */ /* 0x000fe200078e0200 */
[----:B------:R-:W-:Y:S01]  /*7c90*/  SEL R24, R24, RZ, P2 ;  /* 0x000000ff18187207 */ /* 0x000fe20001000000 */
[----:B0-----:R-:W-:Y:S01]  /*7ca0*/  IMAD.U32 R12, RZ, RZ, UR4 ;  /* 0x00000004ff0c7e24 */ /* 0x001fe2000f8e00ff */
[----:B------:R-:W-:Y:S02]  /*7cb0*/  SEL R3, R9, R3, !P3 ;  /* 0x0000000309037207 */ /* 0x000fe40005800000 */
[----:B------:R-:W-:-:S02]  /*7cc0*/  SEL R25, R25, RZ, P3 ;  /* 0x000000ff19197207 */ /* 0x000fc40001800000 */
[----:B------:R-:W-:Y:S02]  /*7cd0*/  ISETP.GE.U32.AND P5, PT, R17, R12, PT ;  /* 0x0000000c1100720c */ /* 0x000fe40003fa6070 */
[----:B------:R-:W-:Y:S02]  /*7ce0*/  SEL R4, R11, R4, !P4 ;  /* 0x000000040b047207 */ /* 0x000fe40006000000 */
[----:B------:R-:W-:Y:S02]  /*7cf0*/  SEL R26, R26, RZ, P4 ;  /* 0x000000ff1a1a7207 */ /* 0x000fe40002000000 */
[----:B------:R-:W-:Y:S02]  /*7d00*/  SEL R5, R16, R5, !P0 ;  /* 0x0000000510057207 */ /* 0x000fe40004000000 */
[----:B------:R-:W-:-:S05]  /*7d10*/  SEL R27, R27, RZ, P0 ;  /* 0x000000ff1b1b7207 */ /* 0x000fca0000000000 */
[----:B------:R-:W-:Y:S05]  /*7d20*/  @!P5 BRA `(.L_x_2870) ;  /* 0xffffffbc00acd947 */ /* 0x000fea000383ffff */
.L_x_2864:
[----:B------:R-:W-:Y:S05]  /*7d30*/  BSYNC.RECONVERGENT B1 ;  /* 0x0000000000017941 */ /* 0x000fea0003800200 */
.L_x_2863:
[----:B------:R0:W-:Y:S01]  /*7d40*/  STL [R1], R9 ;  /* 0x0000000901007387 */ /* 0x0001e20000100800 */
[----:B------:R-:W-:Y:S01]  /*7d50*/  ISETP.GE.U32.AND P0, PT, R0, R12, PT ;  /* 0x0000000c0000720c */ /* 0x000fe20003f06070 */
[----:B------:R-:W-:Y:S01]  /*7d60*/  BSSY.RECONVERGENT B1, `(.L_x_2871) ;  /* 0x000047f000017945 */ /* 0x000fe20003800200 */
[----:B------:R-:W-:Y:S01]  /*7d70*/  MOV R18, R10 ;  /* 0x0000000a00127202 */ /* 0x000fe20000000f00 */
[----:B------:R0:W-:Y:S01]  /*7d80*/  STL [R1+0x4], R16 ;  /* 0x0000041001007387 */ /* 0x0001e20000100800 */
[----:B------:R-:W-:-:S09]  /*7d90*/  IMAD.MOV.U32 R19, RZ, RZ, R11 ;  /* 0x000000ffff137224 */ /* 0x000fd200078e000b */
[----:B0-----:R-:W-:Y:S05]  /*7da0*/  @P0 BRA `(.L_x_2872) ;  /* 0x0000004400e80947 */ /* 0x001fea0003800000 */
        /* <DEDUP_REMOVED lines=281> */
.L_x_2874:
[----:B------:R-:W-:Y:S01]  /*8f40*/  SHF.R.U32.HI R8, RZ, 0x2, R8 ;  /* 0x00000002ff087819 */ /* 0x000fe20000011608 */
[----:B------:R-:W-:-:S07]  /*8f50*/  IMAD.MOV.U32 R9, RZ, RZ, RZ ;  /* 0x000000ffff097224 */ /* 0x000fce00078e00ff */
.L_x_2873:
[----:B------:R-:W0:Y:S02]  /*8f60*/  LDCU.64 UR4, c[0x0][0x768] ;  /* 0x0000ed00ff0477ac */ /* 0x000e240008000a00 */
[----:B0-----:R-:W-:-:S05]  /*8f70*/  IADD3 R21, P1, PT, R21, UR4, RZ ;  /* 0x0000000415157c10 */ /* 0x001fca000ff3e0ff */
[----:B------:R-:W-:Y:S01]  /*8f80*/  IMAD.X R14, RZ, RZ, UR5, P1 ;  /* 0x00000005ff0e7e24 */ /* 0x000fe200088e06ff */
[----:B------:R-:W-:-:S04]  /*8f90*/  LEA R10, P1, R8, R21, 0x2 ;  /* 0x00000015080a7211 */ /* 0x000fc800078210ff */
[----:B------:R-:W-:Y:S01]  /*8fa0*/  LEA.HI.X R11, R8, R14, R9, 0x2, P1 ;  /* 0x0000000e080b7211 */ /* 0x000fe200008f1409 */
[----:B------:R0:W-:Y:S04]  /*8fb0*/  STL [R1+0x8], R14 ;  /* 0x0000080e01007387 */ /* 0x0001e80000100800 */
[----:B------:R1:W5:Y:S02]  /*8fc0*/  LDG.E R18, desc[UR36][R10.64] ;  /* 0x000000240a127981 */ /* 0x000364000c1e1900 */
[----:B-1----:R-:W-:-:S04]  /*8fd0*/  IADD3 R11, PT, PT, R0, R13, RZ ;  /* 0x0000000d000b7210 */ /* 0x002fc80007ffe0ff */
[----:B------:R-:W-:-:S13]  /*8fe0*/  ISETP.GE.U32.AND P1, PT, R11, R12, PT ;  /* 0x0000000c0b00720c */ /* 0x000fda0003f26070 */
[----:B0-----:R-:W-:Y:S05]  /*8ff0*/  @P1 BRA `(.L_x_2872) ;  /* 0x0000003400541947 */ /* 0x001fea0003800000 */
        /* <DEDUP_REMOVED lines=276> */
.L_x_2876:
[----:B------:R-:W-:Y:S02]  /*a140*/  SHF.R.U32.HI R8, RZ, 0x2, R8 ;  /* 0x00000002ff087819 */ /* 0x000fe40000011608 */
[----:B------:R-:W-:-:S07]  /*a150*/  MOV R9, RZ ;  /* 0x000000ff00097202 */ /* 0x000fce0000000f00 */
.L_x_2875:
[----:B------:R-:W2:Y:S01]  /*a160*/  LDL R16, [R1+0x8] ;  /* 0x0000080001107983 */ /* 0x000ea20000100800 */
[----:B------:R-:W-:-:S04]  /*a170*/  LEA R14, P1, R8, R21, 0x2 ;  /* 0x00000015080e7211 */ /* 0x000fc800078210ff */
[----:B--2---:R-:W-:-:S05]  /*a180*/  LEA.HI.X R15, R8, R16, R9, 0x2, P1 ;  /* 0x00000010080f7211 */ /* 0x004fca00008f1409 */
[----:B------:R-:W2:Y:S01]  /*a190*/  LDG.E R8, desc[UR36][R14.64] ;  /* 0x000000240e087981 */ /* 0x000ea2000c1e1900 */
[----:B------:R-:W-:-:S05]  /*a1a0*/  IMAD.IADD R11, R13, 0x1, R11 ;  /* 0x000000010d0b7824 */ /* 0x000fca00078e020b */
[----:B------:R-:W-:Y:S01]  /*a1b0*/  ISETP.GE.U32.AND P1, PT, R11, R12, PT ;  /* 0x0000000c0b00720c */ /* 0x000fe20003f26070 */
[----:B--2---:R0:W-:-:S12]  /*a1c0*/  STL [R1], R8 ;  /* 0x0000000801007387 */ /* 0x0041d80000100800 */
[----:B------:R-:W-:Y:S05]  /*a1d0*/  @P1 BRA `(.L_x_2872) ;  /* 0x0000002000dc1947 */ /* 0x000fea0003800000 */
[----:B0-----:R-:W-:Y:S01]  /*a1e0*/  CS2R R8, SRZ ;  /* 0x0000000000087805 */ /* 0x001fe2000001ff00 */
        /* <DEDUP_REMOVED lines=275> */
.L_x_2878:
[----:B------:R-:W-:Y:S01]  /*b320*/  SHF.R.U32.HI R8, RZ, 0x2, R8 ;  /* 0x00000002ff087819 */ /* 0x000fe20000011608 */
[----:B------:R-:W-:-:S07]  /*b330*/  IMAD.MOV.U32 R9, RZ, RZ, RZ ;  /* 0x000000ffff097224 */ /* 0x000fce00078e00ff */
.L_x_2877:
[----:B------:R-:W2:Y:S01]  /*b340*/  LDL R16, [R1+0x8] ;  /* 0x0000080001107983 */ /* 0x000ea20000100800 */
[----:B------:R-:W-:Y:S01]  /*b350*/  LEA R14, P1, R8, R21, 0x2 ;  /* 0x00000015080e7211 */ /* 0x000fe200078210ff */
[----:B------:R-:W-:-:S03]  /*b360*/  IMAD.IADD R11, R13, 0x1, R11 ;  /* 0x000000010d0b7824 */ /* 0x000fc600078e020b */
[----:B--2---:R-:W-:-:S05]  /*b370*/  LEA.HI.X R15, R8, R16, R9, 0x2, P1 ;  /* 0x00000010080f7211 */ /* 0x004fca00008f1409 */
[----:B------:R1:W5:Y:S01]  /*b380*/  LDG.E R19, desc[UR36][R14.64] ;  /* 0x000000240e137981 */ /* 0x000362000c1e1900 */
        /* <DEDUP_REMOVED lines=278> */
.L_x_2880:
[----:B------:R-:W-:Y:S01]  /*c4f0*/  SHF.R.U32.HI R8, RZ, 0x2, R8 ;  /* 0x00000002ff087819 */ /* 0x000fe20000011608 */
[----:B------:R-:W-:-:S07]  /*c500*/  IMAD.MOV.U32 R9, RZ, RZ, RZ ;  /* 0x000000ffff097224 */ /* 0x000fce00078e00ff */
.L_x_2879:
[----:B------:R-:W-:-:S04]  /*c510*/  LEA R10, P0, R8, R21, 0x2 ;  /* 0x00000015080a7211 */ /* 0x000fc800078010ff */
[----:B------:R-:W-:-:S05]  /*c520*/  LEA.HI.X R11, R8, R16, R9, 0x2, P0 ;  /* 0x00000010080b7211 */ /* 0x000fca00000f1409 */
[----:B------:R-:W2:Y:S04]  /*c530*/  LDG.E R7, desc[UR36][R10.64] ;  /* 0x000000240a077981 */ /* 0x000ea8000c1e1900 */
[----:B--2---:R1:W-:Y:S02]  /*c540*/  STL [R1+0x4], R7 ;  /* 0x0000040701007387 */ /* 0x0043e40000100800 */
.L_x_2872:
[----:B------:R-:W-:Y:S05]  /*c550*/  BSYNC.RECONVERGENT B1 ;  /* 0x0000000000017941 */ /* 0x000fea0003800200 */
.L_x_2871:
[----:B------:R-:W-:Y:S01]  /*c560*/  ISETP.GE.U32.AND P0, PT, R0, R12, PT ;  /* 0x0000000c0000720c */ /* 0x000fe20003f06070 */
[----:B------:R-:W-:-:S12]  /*c570*/  BSSY.RECONVERGENT B1, `(.L_x_2881) ;  /* 0x0000039000017945 */ /* 0x000fd80003800200 */
[----:B------:R-:W-:Y:S05]  /*c580*/  @P0 BRA `(.L_x_2882) ;  /* 0x0000000000dc0947 */ /* 0x000fea0003800000 */
[----:B-----5:R-:W-:Y:S02]  /*c590*/  ISETP.NE.AND P2, PT, R2, R18, PT ;  /* 0x000000120200720c */ /* 0x020fe40003f45270 */
[----:B------:R-:W-:Y:S02]  /*c5a0*/  ISETP.GE.U32.AND P0, PT, R6, R0, PT ;  /* 0x000000000600720c */ /* 0x000fe40003f06070 */
[----:B------:R-:W-:Y:S02]  /*c5b0*/  ISETP.GE.AND P1, PT, R2, R18, PT ;  /* 0x000000120200720c */ /* 0x000fe40003f26270 */
[----:B------:R-:W-:Y:S02]  /*c5c0*/  IADD3 R9, PT, PT, R0, R13, RZ ;  /* 0x0000000d00097210 */ /* 0x000fe40007ffe0ff */
[----:B------:R-:W-:Y:S02]  /*c5d0*/  ISETP.GE.AND.EX P0, PT, R24, RZ, PT, P0 ;  /* 0x000000ff1800720c */ /* 0x000fe40003f06300 */
[----:B-1----:R-:W-:-:S02]  /*c5e0*/  SEL R7, RZ, 0xffffffff, !P1 ;  /* 0xffffffffff077807 */ /* 0x002fc40004800000 */
        /* <DEDUP_REMOVED lines=8> */
[----:B0-----:R-:W2:Y:S01]  /*c670*/  LDL.LU R8, [R1] ;  /* 0x0000000001087983 */ /* 0x001ea20000300800 */
[----:B------:R-:W-:Y:S01]  /*c680*/  ISETP.GE.U32.AND P0, PT, R20, R9, PT ;  /* 0x000000091400720c */ /* 0x000fe20003f06070 */
[----:B------:R-:W-:-:S03]  /*c690*/  IMAD.IADD R7, R9, 0x1, R13 ;  /* 0x0000000109077824 */ /* 0x000fc600078e020d */
[----:B------:R-:W-:Y:S02]  /*c6a0*/  ISETP.GE.AND.EX P0, PT, R25, RZ, PT, P0 ;  /* 0x000000ff1900720c */ /* 0x000fe40003f06300 */
[CC--:B--2---:R-:W-:Y:S02]  /*c6b0*/  ISETP.NE.AND P2, PT, R3.reuse, R8.reuse, PT ;  /* 0x000000080300720c */ /* 0x0c4fe40003f45270 */
[----:B------:R-:W-:-:S04]  /*c6c0*/  ISETP.GE.AND P1, PT, R3, R8, PT ;  /* 0x000000080300720c */ /* 0x000fc80003f26270 */
        /* <DEDUP_REMOVED lines=24> */
[----:B------:R-:W-:-:S04]  /*c850*/  ISETP.GE.U32.AND P0, PT, R23, R8, PT ;  /* 0x000000081700720c */ /* 0x000fc80003f06070 */
[----:B------:R-:W-:Y:S02]  /*c860*/  ISETP.GE.AND.EX P0, PT, R27, RZ, PT, P0 ;  /* 0x000000ff1b00720c */ /* 0x000fe40003f06300 */
[CC--:B--2---:R-:W-:Y:S02]  /*c870*/  ISETP.NE.AND P2, PT, R5.reuse, R10.reuse, PT ;  /* 0x0000000a0500720c */ /* 0x0c4fe40003f45270 */
        /* <DEDUP_REMOVED lines=8> */
.L_x_2882:
[----:B------:R-:W-:Y:S05]  /*c900*/  BSYNC.RECONVERGENT B1 ;  /* 0x0000000000017941 */ /* 0x000fea0003800200 */
.L_x_2881:
[-C--:B------:R-:W-:Y:S02]  /*c910*/  ISETP.NE.AND P2, PT, R2, R3.reuse, PT ;  /* 0x000000030200720c */ /* 0x080fe40003f45270 */
        /* <DEDUP_REMOVED lines=8> */
[----:B-1----:R-:W-:Y:S02]  /*c9a0*/  SEL R7, R20, R6, !P0 ;  /* 0x0000000614077207 */ /* 0x002fe40004000000 */
        /* <DEDUP_REMOVED lines=22> */
[----:B------:R-:W-:-:S07]  /*cb10*/  SEL R9, R27, R26, !P0 ;  /* 0x0000001a1b097207 */ /* 0x000fce0004000000 */
.L_x_2834:
[----:B------:R-:W-:Y:S05]  /*cb20*/  BSYNC.RECONVERGENT B0 ;  /* 0x0000000000007941 */ /* 0x000fea0003800200 */
.L_x_2833:
[----:B------:R-:W1:Y:S01]  /*cb30*/  LDCU UR4, c[0x0][0x3b4] ;  /* 0x00007680ff0477ac */ /* 0x000e620008000800 */
[----:B------:R-:W2:Y:S01]  /*cb40*/  S2R R3, SR_TID.X ;  /* 0x0000000000037919 */ /* 0x000ea20000002100 */
[----:B------:R-:W3:Y:S01]  /*cb50*/  S2R R0, SR_TID.Y ;  /* 0x0000000000007919 */ /* 0x000ee20000002200 */
[----:B-1----:R-:W-:-:S09]  /*cb60*/  UISETP.NE.AND UP0, UPT, UR4, URZ, UPT ;  /* 0x000000ff0400728c */ /* 0x002fd2000bf05270 */
[----:B------:R-:W-:Y:S05]  /*cb70*/  BRA.U !UP0, `(.L_x_2883) ;  /* 0x0000000108ac7547 */ /* 0x000fea000b800000 */
[----:B------:R-:W1:Y:S01]  /*cb80*/  S2UR UR5, SR_CgaCtaId ;  /* 0x00000000000579c3 */ /* 0x000e620000008800 */
[----:B------:R-:W2:Y:S01]  /*cb90*/  LDCU UR8, c[0x0][0x360] ;  /* 0x00006c00ff0877ac */ /* 0x000ea20008000800 */
[----:B0-----:R-:W-:Y:S01]  /*cba0*/  MOV R8, R2 ;  /* 0x0000000200087202 */ /* 0x001fe20000000f00 */
[----:B------:R-:W-:Y:S01]  /*cbb0*/  UMOV UR4, 0x400 ;  /* 0x0000040000047882 */ /* 0x000fe20000000000 */
[----:B------:R-:W0:Y:S01]  /*cbc0*/  LDCU UR6, c[0x0][0x364] ;  /* 0x00006c80ff0677ac */ /* 0x000e220008000800 */
[----:B------:R-:W-:Y:S01]  /*cbd0*/  UIADD3 UR4, UPT, UPT, UR4, 0x10, URZ ;  /* 0x0000001004047890 */ /* 0x000fe2000fffe0ff */
[----:B--23--:R-:W-:-:S03]  /*cbe0*/  IMAD R4, R0, UR8, R3 ;  /* 0x0000000800047c24 */ /* 0x00cfc6000f8e0203 */
[----:B-1----:R-:W-:Y:S02]  /*cbf0*/  ULEA UR4, UR5, UR4, 0x18 ;  /* 0x0000000405047291 */ /* 0x002fe4000f8ec0ff */
[----:B0-----:R-:W-:-:S04]  /*cc00*/  UISETP.GE.U32.AND UP0, UPT, UR6, 0x2, UPT ;  /* 0x000000020600788c */ /* 0x001fc8000bf06070 */
[----:B------:R-:W-:-:S05]  /*cc10*/  LEA R7, R4, UR4, 0x4 ;  /* 0x0000000404077c11 */ /* 0x000fca000f8e20ff */
[----:B------:R1:W-:Y:S04]  /*cc20*/  STS.64 [R7+0x8], R8 ;  /* 0x0000080807007388 */ /* 0x0003e80000000a00 */
[----:B------:R1:W-:Y:S01]  /*cc30*/  STS [R7], R14 ;  /* 0x0000000e07007388 */ /* 0x0003e20000000800 */
[----:B------:R-:W-:Y:S05]  /*cc40*/  BRA.U !UP0, `(.L_x_2883) ;  /* 0x0000000108787547 */ /* 0x000fea000b800000 */
[----:B------:R-:W-:-:S05]  /*cc50*/  UMOV UR5, UR6 ;  /* 0x0000000600057c82 */ /* 0x000fca0008000000 */
.L_x_2886:
        /* <DEDUP_REMOVED lines=9> */
[----:B------:R-:W0:Y:S04]  /*ccf0*/  LDS R11, [R6] ;  /* 0x00000000060b7984 */ /* 0x000e280000000800 */
[----:B------:R-:W2:Y:S01]  /*cd00*/  LDS.64 R4, [R6+0x8] ;  /* 0x0000080006047984 */ /* 0x000ea20000000a00 */
[CC--:B0-----:R-:W-:Y:S02]  /*cd10*/  ISETP.NE.AND P2, PT, R14.reuse, R11.reuse, PT ;  /* 0x0000000b0e00720c */ /* 0x0c1fe40003f45270 */
[----:B------:R-:W-:Y:S02]  /*cd20*/  ISETP.GE.AND P1, PT, R14, R11, PT ;  /* 0x0000000b0e00720c */ /* 0x000fe40003f26270 */
[----:B--2---:R-:W-:Y:S02]  /*cd30*/  ISETP.GE.U32.AND P0, PT, R2, R4, PT ;  /* 0x000000040200720c */ /* 0x004fe40003f06070 */
[----:B-1----:R-:W-:-:S02]  /*cd40*/  SEL R8, RZ, 0xffffffff, !P1 ;  /* 0xffffffffff087807 */ /* 0x002fc40004800000 */
[----:B------:R-:W-:-:S05]  /*cd50*/  ISETP.GE.AND.EX P0, PT, R9, R5, PT, P0 ;  /* 0x000000050900720c */ /* 0x000fca0003f06300 */
[----:B------:R-:W-:-:S04]  /*cd60*/  @!P2 SEL R8, RZ, 0xffffffff, !P0 ;  /* 0xffffffffff08a807 */ /* 0x000fc80004000000 */
[----:B------:R-:W-:-:S04]  /*cd70*/  LOP3.LUT R8, R8, 0x1, RZ, 0xc0, !PT ;  /* 0x0000000108087812 */ /* 0x000fc800078ec0ff */
[----:B------:R-:W-:-:S04]  /*cd80*/  ISETP.NE.U32.AND P0, PT, R8, 0x1, PT ;  /* 0x000000010800780c */ /* 0x000fc80003f05070 */
[----:B------:R-:W-:Y:S02]  /*cd90*/  SEL R2, R4, R2, !P0 ;  /* 0x0000000204027207 */ /* 0x000fe40004000000 */
[----:B------:R-:W-:Y:S02]  /*cda0*/  SEL R14, R11, R14, !P0 ;  /* 0x0000000e0b0e7207 */ /* 0x000fe40004000000 */
[----:B------:R-:W-:Y:S01]  /*cdb0*/  SEL R9, R5, R9, !P0 ;  /* 0x0000000905097207 */ /* 0x000fe20004000000 */
[----:B------:R-:W-:Y:S02]  /*cdc0*/  IMAD.MOV.U32 R8, RZ, RZ, R2 ;  /* 0x000000ffff087224 */ /* 0x000fe400078e0002 */
[----:B------:R0:W-:Y:S04]  /*cdd0*/  STS [R7], R14 ;  /* 0x0000000e07007388 */ /* 0x0001e80000000800 */
[----:B------:R0:W-:Y:S02]  /*cde0*/  STS.64 [R7+0x8], R8 ;  /* 0x0000080807007388 */ /* 0x0001e40000000a00 */
.L_x_2885:
[----:B------:R-:W-:Y:S05]  /*cdf0*/  BSYNC.RECONVERGENT B0 ;  /* 0x0000000000007941 */ /* 0x000fea0003800200 */
.L_x_2884:
[----:B------:R-:W-:-:S03]  /*ce00*/  UISETP.GT.U32.AND UP0, UPT, UR5, 0x3, UPT ;  /* 0x000000030500788c */ /* 0x000fc6000bf04070 */
[----:B------:R-:W-:-:S06]  /*ce10*/  UMOV UR5, UR7 ;  /* 0x0000000700057c82 */ /* 0x000fcc0008000000 */
[----:B------:R-:W-:Y:S05]  /*ce20*/  BRA.U UP0, `(.L_x_2886) ;  /* 0xfffffffd008c7547 */ /* 0x000fea000b83ffff */
.L_x_2883:
        /* <DEDUP_REMOVED lines=9> */
[----:B--23--:R-:W-:Y:S01]  /*cec0*/  IMAD R4, R0, UR5, R3 ;  /* 0x0000000500047c24 */ /* 0x00cfe2000f8e0203 */
[----:B------:R-:W-:Y:S01]  /*ced0*/  UIADD3 UR4, UPT, UPT, UR4, 0x10, URZ ;  /* 0x0000001004047890 */ /* 0x000fe2000fffe0ff */
[----:B01----:R-:W-:Y:S01]  /*cee0*/  MOV R8, R2 ;  /* 0x0000000200087202 */ /* 0x003fe20000000f00 */
[----:B------:R-:W-:Y:S02]  /*cef0*/  UISETP.GE.U32.AND UP0, UPT, UR5, 0x40, UPT ;  /* 0x000000400500788c */ /* 0x000fe4000bf06070 */
[----:B----4-:R-:W-:-:S06]  /*cf00*/  ULEA UR4, UR6, UR4, 0x18 ;  /* 0x0000000406047291 */ /* 0x010fcc000f8ec0ff */
[----:B------:R-:W-:Y:S01]  /*cf10*/  LEA R7, R4, UR4, 0x4 ;  /* 0x0000000404077c11 */ /* 0x000fe2000f8e20ff */
[----:B------:R-:W-:-:S04]  /*cf20*/  UMOV UR4, 0x20 ;  /* 0x0000002000047882 */ /* 0x000fc80000000000 */
[----:B------:R4:W-:Y:S04]  /*cf30*/  STS.64 [R7+0x8], R8 ;  /* 0x0000080807007388 */ /* 0x0009e80000000a00 */
[----:B------:R4:W-:Y:S01]  /*cf40*/  STS [R7], R14 ;  /* 0x0000000e07007388 */ /* 0x0009e20000000800 */
[----:B------:R-:W-:Y:S05]  /*cf50*/  BRA.U !UP0, `(.L_x_2888) ;  /* 0x0000000108747547 */ /* 0x000fea000b800000 */
[----:B------:R-:W-:-:S07]  /*cf60*/  IMAD.U32 R4, RZ, RZ, UR5 ;  /* 0x00000005ff047e24 */ /* 0x000fce000f8e00ff */
.L_x_2891:
        /* <DEDUP_REMOVED lines=8> */
[----:B------:R-:W-:-:S05]  /*cff0*/  LEA R6, R10, R7, 0x4 ;  /* 0x000000070a067211 */ /* 0x000fca00078e20ff */
[----:B------:R-:W0:Y:S04]  /*d000*/  LDS R11, [R6] ;  /* 0x00000000060b7984 */ /* 0x000e280000000800 */
[----:B------:R-:W1:Y:S01]  /*d010*/  LDS.64 R4, [R6+0x8] ;  /* 0x0000080006047984 */ /* 0x000e620000000a00 */
[CC--:B0-----:R-:W-:Y:S02]  /*d020*/  ISETP.NE.AND P2, PT, R14.reuse, R11.reuse, PT ;  /* 0x0000000b0e00720c */ /* 0x0c1fe40003f45270 */
[----:B------:R-:W-:Y:S02]  /*d030*/  ISETP.GE.AND P1, PT, R14, R11, PT ;  /* 0x0000000b0e00720c */ /* 0x000fe40003f26270 */
[----:B-1----:R-:W-:Y:S02]  /*d040*/  ISETP.GE.U32.AND P0, PT, R2, R4, PT ;  /* 0x000000040200720c */ /* 0x002fe40003f06070 */
[----:B----4-:R-:W-:-:S02]  /*d050*/  SEL R8, RZ, 0xffffffff, !P1 ;  /* 0xffffffffff087807 */ /* 0x010fc40004800000 */
        /* <DEDUP_REMOVED lines=10> */
.L_x_2890:
[----:B------:R-:W-:Y:S05]  /*d100*/  BSYNC.RECONVERGENT B0 ;  /* 0x0000000000007941 */ /* 0x000fea0003800200 */
.L_x_2889:
[----:B------:R-:W-:Y:S01]  /*d110*/  IMAD.MOV.U32 R4, RZ, RZ, R10 ;  /* 0x000000ffff047224 */ /* 0x000fe200078e000a */
[----:B------:R-:W-:Y:S06]  /*d120*/  @P3 BRA `(.L_x_2891) ;  /* 0xfffffffc00903947 */ /* 0x000fec000383ffff */
.L_x_2888:
[----:B------:R-:W-:Y:S01]  /*d130*/  BAR.SYNC.DEFER_BLOCKING 0x0 ;  /* 0x0000000000007b1d */ /* 0x000fe20000010000 */
[----:B------:R-:W-:-:S09]  /*d140*/  UISETP.GE.U32.AND UP0, UPT, UR4, 0x2, UPT ;  /* 0x000000020400788c */ /* 0x000fd2000bf06070 */
[----:B------:R-:W-:Y:S05]  /*d150*/  BRA.U !UP0, `(.L_x_2887) ;  /* 0x0000000108487547 */ /* 0x000fea000b800000 */
[----:B------:R-:W-:-:S07]  /*d160*/  HFMA2 R5, -RZ, RZ, 0, 5.9604644775390625e-08 ;  /* 0x00000001ff057431 */ /* 0x000fce00000001ff */
.L_x_2892:
[----:B01--4-:R-:W0:Y:S04]  /*d170*/  SHFL.DOWN PT, R7, R14, R5, 0x1f ;  /* 0x08001f050e077589 */ /* 0x013e2800000e0000 */
[----:B------:R-:W1:Y:S04]  /*d180*/  SHFL.DOWN PT, R11, R2, R5, 0x1f ;  /* 0x08001f05020b7589 */ /* 0x000e6800000e0000 */
[----:B------:R4:W2:Y:S02]  /*d190*/  SHFL.DOWN PT, R4, R9, R5, 0x1f ;  /* 0x08001f0509047589 */ /* 0x0008a400000e0000 */
[----:B----4-:R-:W-:Y:S01]  /*d1a0*/  IMAD.SHL.U32 R5, R5, 0x2, RZ ;  /* 0x0000000205057824 */ /* 0x010fe200078e00ff */
[----:B0-----:R-:W-:-:S02]  /*d1b0*/  ISETP.NE.AND P2, PT, R14, R7, PT ;  /* 0x000000070e00720c */ /* 0x001fc40003f45270 */
[----:B------:R-:W-:Y:S02]  /*d1c0*/  ISETP.GE.AND P1, PT, R14, R7, PT ;  /* 0x000000070e00720c */ /* 0x000fe40003f26270 */
[----:B-1----:R-:W-:-:S04]  /*d1d0*/  ISETP.GE.U32.AND P0, PT, R2, R11, PT ;  /* 0x0000000b0200720c */ /* 0x002fc80003f06070 */
[----:B--2---:R-:W-:-:S04]  /*d1e0*/  ISETP.GE.AND.EX P0, PT, R9, R4, PT, P0 ;  /* 0x000000040900720c */ /* 0x004fc80003f06300 */
[----:B------:R-:W-:Y:S02]  /*d1f0*/  SEL R6, RZ, 0xffffffff, !P0 ;  /* 0xffffffffff067807 */ /* 0x000fe40004000000 */
        /* <DEDUP_REMOVED lines=8> */
.L_x_2887:
[----:B------:R-:W0:Y:S01]  /*d280*/  LDCU UR4, c[0x0][0x56c] ;  /* 0x0000ad80ff0477ac */ /* 0x000e220008000800 */
[----:B-----5:R-:W-:Y:S01]  /*d290*/  IMAD.MOV.U32 R18, RZ, RZ, RZ ;  /* 0x000000ffff127224 */ /* 0x020fe200078e00ff */
[----:B0-----:R-:W-:-:S09]  /*d2a0*/  UISETP.NE.AND UP0, UPT, UR4, URZ, UPT ;  /* 0x000000ff0400728c */ /* 0x001fd2000bf05270 */
[----:B------:R-:W-:Y:S05]  /*d2b0*/  BRA.U !UP0, `(.L_x_2893) ;  /* 0x0000001108587547 */ /* 0x000fea000b800000 */
[----:B------:R-:W0:Y:S01]  /*d2c0*/  LDCU.64 UR8, c[0x0][0x570] ;  /* 0x0000ae00ff0877ac */ /* 0x000e220008000a00 */
[----:B------:R-:W-:Y:S01]  /*d2d0*/  MOV R4, RZ ;  /* 0x000000ff00047202 */ /* 0x000fe20000000f00 */
[----:B------:R-:W-:Y:S01]  /*d2e0*/  IMAD.MOV.U32 R5, RZ, RZ, R29 ;  /* 0x000000ffff057224 */ /* 0x000fe200078e001d */
[----:B------:R-:W5:Y:S01]  /*d2f0*/  LDCU UR6, c[0x0][0x578] ;  /* 0x0000af00ff0677ac */ /* 0x000f620008000800 */
[----:B------:R-:W2:Y:S01]  /*d300*/  LDCU UR5, c[0x0][0x69c] ;  /* 0x0000d380ff0577ac */ /* 0x000ea20008000800 */
[----:B------:R-:W-:-:S04]  /*d310*/  UIADD3 UR4, UPT, UPT, UR4, -0x1, URZ ;  /* 0xffffffff04047890 */ /* 0x000fc8000fffe0ff */
[----:B------:R-:W-:Y:S01]  /*d320*/  UISETP.NE.AND UP0, UPT, UR4, URZ, UPT ;  /* 0x000000ff0400728c */ /* 0x000fe2000bf05270 */
[----:B0-----:R-:W-:-:S05]  /*d330*/  IMAD.HI.U32 R4, R29, UR9, R4 ;  /* 0x000000091d047c27 */ /* 0x001fca000f8e0004 */
[----:B-----5:R-:W-:-:S05]  /*d340*/  SHF.R.U32.HI R5, RZ, UR6, R4 ;  /* 0x00000006ff057c19 */ /* 0x020fca0008011604 */
[----:B-1--4-:R-:W-:-:S04]  /*d350*/  IMAD.MOV R7, RZ, RZ, -R5 ;  /* 0x000000ffff077224 */ /* 0x012fc800078e0a05 */
[----:B------:R-:W-:-:S04]  /*d360*/  IMAD R7, R7, UR8, R29 ;  /* 0x0000000807077c24 */ /* 0x000fc8000f8e021d */
[----:B--2---:R-:W-:Y:S01]  /*d370*/  IMAD R18, R7, UR5, RZ ;  /* 0x0000000507127c24 */ /* 0x004fe2000f8e02ff */
[----:B------:R-:W-:Y:S06]  /*d380*/  BRA.U !UP0, `(.L_x_2893) ;  /* 0x0000001108247547 */ /* 0x000fec000b800000 */
[----:B------:R-:W0:Y:S01]  /*d390*/  LDCU.64 UR6, c[0x0][0x580] ;  /* 0x0000b000ff0677ac */ /* 0x000e220008000a00 */
[----:B------:R-:W-:Y:S01]  /*d3a0*/  HFMA2 R4, -RZ, RZ, 0, 0 ;  /* 0x00000000ff047431 */ /* 0x000fe200000001ff */
        /* <DEDUP_REMOVED lines=263> */
.L_x_2893:
[----:B------:R-:W0:Y:S01]  /*e420*/  LDCU.64 UR4, c[0x0][0x780] ;  /* 0x0000f000ff0477ac */ /* 0x000e220008000a00 */
[----:B------:R-:W-:Y:S01]  /*e430*/  CS2R R4, SRZ ;  /* 0x0000000000047805 */ /* 0x000fe2000001ff00 */
[----:B------:R-:W-:Y:S02]  /*e440*/  UPLOP3.LUT UP0, UPT, UPT, UPT, UPT, 0x80, 0x8 ;  /* 0x000000000008789c */ /* 0x000fe40003f0f070 */
[----:B0-----:R-:W-:-:S04]  /*e450*/  UISETP.NE.U32.AND UP1, UPT, UR4, URZ, UPT ;  /* 0x000000ff0400728c */ /* 0x001fc8000bf25070 */
[----:B------:R-:W-:-:S09]  /*e460*/  UISETP.NE.AND.EX UP1, UPT, UR5, URZ, UPT, UP1 ;  /* 0x000000ff0500728c */ /* 0x000fd2000bf25310 */
[----:B------:R-:W-:Y:S05]  /*e470*/  BRA.U !UP1, `(.L_x_2894) ;  /* 0x0000000509387547 */ /* 0x000fea000b800000 */
[----:B------:R-:W-:Y:S02]  /*e480*/  HFMA2 R11, -RZ, RZ, 0, 4.76837158203125e-07 ;  /* 0x00000008ff0b7431 */ /* 0x000fe400000001ff */
[----:B------:R-:W-:-:S07]  /*e490*/  IMAD.MOV.U32 R6, RZ, RZ, 0x10 ;  /* 0x00000010ff067424 */ /* 0x000fce00078e00ff */
.L_x_2895:
[----:B-1--4-:R-:W0:Y:S01]  /*e4a0*/  I2F.U32.RP R7, R6 ;  /* 0x0000000600077306 */ /* 0x012e220000209000 */
[----:B------:R-:W-:-:S07]  /*e4b0*/  IMAD.MOV.U32 R10, RZ, RZ, R6 ;  /* 0x000000ffff0a7224 */ /* 0x000fce00078e0006 */
[----:B0-----:R-:W0:Y:S02]  /*e4c0*/  MUFU.RCP R7, R7 ;  /* 0x0000000700077308 */ /* 0x001e240000001000 */
[----:B0-----:R-:W-:-:S06]  /*e4d0*/  VIADD R4, R7, 0xffffffe ;  /* 0x0ffffffe07047836 */ /* 0x001fcc0000000000 */
[----:B------:R0:W1:Y:S02]  /*e4e0*/  F2I.FTZ.U32.TRUNC.NTZ R5, R4 ;  /* 0x0000000400057305 */ /* 0x000064000021f000 */
[----:B0-----:R-:W-:Y:S01]  /*e4f0*/  IMAD.MOV.U32 R4, RZ, RZ, RZ ;  /* 0x000000ffff047224 */ /* 0x001fe200078e00ff */
[----:B-1----:R-:W-:-:S05]  /*e500*/  IADD3 R13, PT, PT, RZ, -R5, RZ ;  /* 0x80000005ff0d7210 */ /* 0x002fca0007ffe0ff */
[----:B------:R-:W-:-:S04]  /*e510*/  IMAD R13, R13, R6, RZ ;  /* 0x000000060d0d7224 */ /* 0x000fc800078e02ff */
[----:B------:R-:W-:-:S06]  /*e520*/  IMAD.HI.U32 R5, R5, R13, R4 ;  /* 0x0000000d05057227 */ /* 0x000fcc00078e0004 */
[----:B------:R-:W-:-:S04]  /*e530*/  IMAD.HI.U32 R8, R5, R11, RZ ;  /* 0x0000000b05087227 */ /* 0x000fc800078e00ff */
[----:B------:R-:W-:-:S04]  /*e540*/  IMAD.MOV R8, RZ, RZ, -R8 ;  /* 0x000000ffff087224 */ /* 0x000fc800078e0a08 */
[----:B------:R-:W-:Y:S01]  /*e550*/  IMAD R11, R6, R8, R11 ;  /* 0x00000008060b7224 */ /* 0x000fe200078e020b */
[----:B------:R-:W-:-:S04]  /*e560*/  LOP3.LUT R8, RZ, R6, RZ, 0x33, !PT ;  /* 0x00000006ff087212 */ /* 0x000fc800078e33ff */
        /* <DEDUP_REMOVED lines=35> */
[----:B0-----:R-:W-:Y:S01]  /*e7a0*/  IADD3 R6, PT, PT, R5, 0xffffffe, RZ ;  /* 0x0ffffffe05067810 */ /* 0x001fe20007ffe0ff */
[----:B------:R-:W-:-:S05]  /*e7b0*/  IMAD.MOV.U32 R5, RZ, RZ, RZ ;  /* 0x000000ffff057224 */ /* 0x000fca00078e00ff */
[----:B------:R0:W1:Y:S02]  /*e7c0*/  F2I.FTZ.U32.TRUNC.NTZ R7, R6 ;  /* 0x0000000600077305 */ /* 0x000064000021f000 */
[----:B0-----:R-:W-:Y:S02]  /*e7d0*/  IMAD.MOV.U32 R6, RZ, RZ, RZ ;  /* 0x000000ffff067224 */ /* 0x001fe400078e00ff */
[----:B-1----:R-:W-:-:S04]  /*e7e0*/  IMAD R13, R13, R7, RZ ;  /* 0x000000070d0d7224 */ /* 0x002fc800078e02ff */
[----:B------:R-:W-:-:S06]  /*e7f0*/  IMAD.HI.U32 R7, R7, R13, R6 ;  /* 0x0000000d07077227 */ /* 0x000fcc00078e0006 */
[----:B------:R-:W-:-:S05]  /*e800*/  IMAD.HI.U32 R7, R7, R4, RZ ;  /* 0x0000000407077227 */ /* 0x000fca00078e00ff */
[----:B------:R-:W-:-:S05]  /*e810*/  IADD3 R8, PT, PT, -R7, RZ, RZ ;  /* 0x000000ff07087210 */ /* 0x000fca0007ffe1ff */
        /* <DEDUP_REMOVED lines=9> */
.L_x_2897:
[----:B------:R-:W-:-:S07]  /*e8b0*/  MOV R8, 0xe8d0 ;  /* 0x0000e8d000087802 */ /* 0x000fce0000000f00 */
[----:B--23--:R-:W-:Y:S05]  /*e8c0*/  CALL.REL.NOINC `($__internal_12_$__cuda_sm20_div_u64) ;  /* 0x0000003000587944 */ /* 0x00cfea0003c00000 */
[----:B------:R-:W-:Y:S01]  /*e8d0*/  MOV R4, R6 ;  /* 0x0000000600047202 */ /* 0x000fe20000000f00 */
[----:B------:R-:W-:-:S07]  /*e8e0*/  IMAD.MOV.U32 R5, RZ, RZ, R7 ;  /* 0x000000ffff057224 */ /* 0x000fce00078e0007 */
.L_x_2898:
[----:B------:R-:W-:Y:S05]  /*e8f0*/  BSYNC.RECONVERGENT B0 ;  /* 0x0000000000007941 */ /* 0x000fea0003800200 */
.L_x_2896:
[----:B------:R-:W0:Y:S02]  /*e900*/  LDCU.64 UR4, c[0x0][0x780] ;  /* 0x0000f000ff0477ac */ /* 0x000e240008000a00 */
[----:B0-----:R-:W-:Y:S02]  /*e910*/  UISETP.NE.U32.AND UP0, UPT, UR4, URZ, UPT ;  /* 0x000000ff0400728c */ /* 0x001fe4000bf05070 */
[----:B------:R-:W-:Y:S02]  /*e920*/  IADD3 R4, P0, PT, R4, UR4, RZ ;  /* 0x0000000404047c10 */ /* 0x000fe4000ff1e0ff */
[----:B------:R-:W-:Y:S02]  /*e930*/  UISETP.NE.AND.EX UP0, UPT, UR5, URZ, UPT, UP0 ;  /* 0x000000ff0500728c */ /* 0x000fe4000bf05300 */
[----:B------:R-:W-:Y:S02]  /*e940*/  IADD3.X R5, PT, PT, R5, UR5, RZ, P0, !PT ;  /* 0x0000000505057c10 */ /* 0x000fe400087fe4ff */
[----:B------:R-:W-:-:S11]  /*e950*/  UPLOP3.LUT UP0, UPT, UPT, UPT, UP0, 0x40, 0x4 ;  /* 0x000000000004789c */ /* 0x000fd60003f0e800 */
.L_x_2894:
[----:B------:R-:W0:Y:S02]  /*e960*/  LDCU UR4, c[0x0][0x3b8] ;  /* 0x00007700ff0477ac */ /* 0x000e240008000800 */
[----:B0-----:R-:W-:-:S09]  /*e970*/  UISETP.NE.AND UP1, UPT, UR4, URZ, UPT ;  /* 0x000000ff0400728c */ /* 0x001fd2000bf25270 */
[----:B------:R-:W-:Y:S05]  /*e980*/  BRA.U !UP1, `(.L_x_2899) ;  /* 0x0000002909347547 */ /* 0x000fea000b800000 */
[----:B-1--4-:R-:W0:Y:S01]  /*e990*/  S2R R8, SR_CTAID.X ;  /* 0x0000000000087919 */ /* 0x012e220000002500 */
        /* <DEDUP_REMOVED lines=287> */
.L_x_2900:
        /* <DEDUP_REMOVED lines=19> */
[----:B0-----:R-:W-:Y:S01]  /*fcc0*/  IMAD R10, R8, UR4, R11 ;  /* 0x00000004080a7c24 */ /* 0x001fe2000f8e020b */
[----:B------:R-:W-:-:S10]  /*fcd0*/  MOV R11, R9 ;  /* 0x00000009000b7202 */ /* 0x000fd40000000f00 */
[----:B--2---:R-:W-:Y:S01]  /*fce0*/  @!P0 IMAD R10, R10, UR5, R3 ;  /* 0x000000050a0a8c24 */ /* 0x004fe2000f8e0203 */
[----:B------:R-:W-:-:S03]  /*fcf0*/  PLOP3.LUT P0, PT, PT, PT, PT, 0x80, 0x8 ;  /* 0x000000000008781c */ /* 0x000fc60003f0f070 */
[----:B-1----:R-:W-:-:S04]  /*fd00*/  IMAD.WIDE.U32 R6, R10, 0x10, R6 ;  /* 0x000000100a067825 */ /* 0x002fc800078e0006 */
[----:B------:R-:W-:Y:S01]  /*fd10*/  IMAD.MOV.U32 R10, RZ, RZ, R2 ;  /* 0x000000ffff0a7224 */ /* 0x000fe200078e0002 */
[----:B------:R0:W-:Y:S04]  /*fd20*/  STG.E desc[UR36][R6.64], R14 ;  /* 0x0000000e06007986 */ /* 0x0001e8000c101924 */
[----:B------:R0:W-:Y:S02]  /*fd30*/  STG.E.64 desc[UR36][R6.64+0x8], R10 ;  /* 0x0000080a06007986 */ /* 0x0001e4000c101b24 */
.L_x_2902:
[----:B------:R-:W-:Y:S05]  /*fd40*/  BSYNC.RECONVERGENT B0 ;  /* 0x0000000000007941 */ /* 0x000fea0003800200 */
.L_x_2901:
        /* <DEDUP_REMOVED lines=35> */
.L_x_2904:
[----:B------:R-:W-:Y:S05]  /*ff80*/  BSYNC.RECONVERGENT B0 ;  /* 0x0000000000007941 */ /* 0x000fea0003800200 */
.L_x_2903:
        /* <DEDUP_REMOVED lines=17> */
[----:B------:R-:W0:Y:S01]  /*100a0*/  LDCU UR5, c[0x0][0x388] ;  /* 0x00007100ff0577ac */ /* 0x000e220008000800 */
[----:B-1----:R-:W-:Y:S01]  /*100b0*/  UISETP.NE.AND UP1, UPT, UR4, URZ, UPT ;  /* 0x000000ff0400728c */ /* 0x002fe2000bf25270 */
[----:B--2---:R-:W-:Y:S01]  /*100c0*/  IMAD.U32 R2, RZ, RZ, UR10 ;  /* 0x0000000aff027e24 */ /* 0x004fe2000f8e00ff */
[----:B------:R-:W-:Y:S01]  /*100d0*/  MOV R9, UR11 ;  /* 0x0000000b00097c02 */ /* 0x000fe20008000f00 */
[----:B0-----:R-:W-:-:S06]  /*100e0*/  IMAD.U32 R7, RZ, RZ, UR5 ;  /* 0x00000005ff077e24 */ /* 0x001fcc000f8e00ff */
        /* <DEDUP_REMOVED lines=12> */
.L_x_2909:
[----:B------:R-:W-:-:S04]  /*101b0*/  IMAD.IADD R15, R17, 0x1, R6 ;  /* 0x00000001110f7824 */ /* 0x000fc800078e0206 */
[----:B--2---:R-:W-:-:S05]  /*101c0*/  IMAD.WIDE.U32 R14, R15, 0x10, R10 ;  /* 0x000000100f0e7825 */ /* 0x004fca00078e000a */
[----:B------:R-:W2:Y:S04]  /*101d0*/  LDG.E R8, desc[UR36][R14.64] ;  /* 0x000000240e087981 */ /* 0x000ea8000c1e1900 */
[----:B------:R-:W3:Y:S01]  /*101e0*/  LDG.E.64 R12, desc[UR36][R14.64+0x8] ;  /* 0x000008240e0c7981 */ /* 0x000ee2000c1e1b00 */
[----:B------:R-:W-:Y:S02]  /*101f0*/  IADD3 R6, PT, PT, R19, R6, RZ ;  /* 0x0000000613067210 */ /* 0x000fe40007ffe0ff */
[CC--:B--2---:R-:W-:Y:S02]  /*10200*/  ISETP.NE.AND P3, PT, R7.reuse, R8.reuse, PT ;  /* 0x000000080700720c */ /* 0x0c4fe40003f65270 */
[----:B------:R-:W-:Y:S02]  /*10210*/  ISETP.GE.AND P2, PT, R7, R8, PT ;  /* 0x000000080700720c */ /* 0x000fe40003f46270 */
[----:B---3--:R-:W-:-:S02]  /*10220*/  ISETP.GE.U32.AND P1, PT, R2, R12, PT ;  /* 0x0000000c0200720c */ /* 0x008fc40003f26070 */
[----:B------:R-:W-:Y:S02]  /*10230*/  SEL R16, RZ, 0xffffffff, !P2 ;  /* 0xffffffffff107807 */ /* 0x000fe40005000000 */
[----:B------:R-:W-:Y:S02]  /*10240*/  ISETP.GE.AND.EX P1, PT, R9, R13, PT, P1 ;  /* 0x0000000d0900720c */ /* 0x000fe40003f26310 */
        /* <DEDUP_REMOVED lines=9> */
.L_x_2908:
[----:B------:R-:W-:Y:S05]  /*102e0*/  BRA `(.L_x_2907) ;  /* 0x0000000000707947 */ /* 0x000fea0003800000 */
.L_x_2906:
[----:B------:R-:W0:Y:S02]  /*102f0*/  LDCU UR5, c[0x0][0x3ac] ;  /* 0x00007580ff0577ac */ /* 0x000e240008000800 */
[----:B0-----:R-:W-:-:S13]  /*10300*/  ISETP.GE.U32.AND P1, PT, R0, UR5, PT ;  /* 0x0000000500007c0c */ /* 0x001fda000bf26070 */
[----:B------:R-:W-:Y:S05]  /*10310*/  @P1 BRA `(.L_x_2907) ;  /* 0x0000000000641947 */ /* 0x000fea0003800000 */
[----:B------:R-:W0:Y:S01]  /*10320*/  LDCU UR4, c[0x0][0x374] ;  /* 0x00006e80ff0477ac */ /* 0x000e220008000800 */
[----:B------:R-:W1:Y:S01]  /*10330*/  LDC R19, c[0x0][0x360] ;  /* 0x0000d800ff137b82 */ /* 0x000e620000000800 */
[----:B------:R-:W-:-:S07]  /*10340*/  IMAD.MOV.U32 R17, RZ, RZ, R0 ;  /* 0x000000ffff117224 */ /* 0x000fce00078e0000 */
[----:B------:R-:W2:Y:S08]  /*10350*/  LDC.64 R10, c[0x0][0x788] ;  /* 0x0001e200ff0a7b82 */ /* 0x000eb00000000a00 */
[----:B------:R-:W3:Y:S01]  /*10360*/  LDC R20, c[0x0][0x364] ;  /* 0x0000d900ff147b82 */ /* 0x000ee20000000800 */
[----:B0-----:R-:W-:-:S07]  /*10370*/  IMAD R8, R8, UR4, RZ ;  /* 0x0000000408087c24 */ /* 0x001fce000f8e02ff */
.L_x_2910:
[----:B------:R-:W-:-:S04]  /*10380*/  IMAD.IADD R6, R8, 0x1, R17 ;  /* 0x0000000108067824 */ /* 0x000fc800078e0211 */
[----:B-1----:R-:W-:-:S04]  /*10390*/  IMAD R15, R6, R19, R3 ;  /* 0x00000013060f7224 */ /* 0x002fc800078e0203 */
[----:B--2---:R-:W-:-:S05]  /*103a0*/  IMAD.WIDE.U32 R14, R15, 0x10, R10 ;  /* 0x000000100f0e7825 */ /* 0x004fca00078e000a */
[----:B------:R-:W2:Y:S04]  /*103b0*/  LDG.E R6, desc[UR36][R14.64] ;  /* 0x000000240e067981 */ /* 0x000ea8000c1e1900 */
[----:B------:R-:W4:Y:S01]  /*103c0*/  LDG.E.64 R12, desc[UR36][R14.64+0x8] ;  /* 0x000008240e0c7981 */ /* 0x000f22000c1e1b00 */
[----:B---3--:R-:W-:Y:S02]  /*103d0*/  IADD3 R17, PT, PT, R20, R17, RZ ;  /* 0x0000001114117210 */ /* 0x008fe40007ffe0ff */
[CC--:B--2---:R-:W-:Y:S02]  /*103e0*/  ISETP.NE.AND P3, PT, R7.reuse, R6.reuse, PT ;  /* 0x000000060700720c */ /* 0x0c4fe40003f65270 */
[----:B------:R-:W-:Y:S02]  /*103f0*/  ISETP.GE.AND P2, PT, R7, R6, PT ;  /* 0x000000060700720c */ /* 0x000fe40003f46270 */
[----:B----4-:R-:W-:-:S02]  /*10400*/  ISETP.GE.U32.AND P1, PT, R2, R12, PT ;  /* 0x0000000c0200720c */ /* 0x010fc40003f26070 */
        /* <DEDUP_REMOVED lines=10> */
.L_x_2907:
[----:B------:R-:W-:Y:S05]  /*104b0*/  BSYNC.RECONVERGENT B0 ;  /* 0x0000000000007941 */ /* 0x000fea0003800200 */
.L_x_2905:
        /* <DEDUP_REMOVED lines=9> */
[----:B------:R0:W-:Y:S01]  /*10550*/  STS [R6], R7 ;  /* 0x0000000706007388 */ /* 0x0001e20000000800 */
[----:B------:R-:W-:Y:S05]  /*10560*/  BRA.U !UP1, `(.L_x_2911) ;  /* 0x0000000109787547 */ /* 0x000fea000b800000 */
[----:B------:R-:W-:-:S05]  /*10570*/  UMOV UR4, UR6 ;  /* 0x0000000600047c82 */ /* 0x000fca0008000000 */
.L_x_2914:
        /* <DEDUP_REMOVED lines=8> */
[----:B------:R-:W-:-:S05]  /*10600*/  LEA R8, R8, UR8, 0x4 ;  /* 0x0000000808087c11 */ /* 0x000fca000f8e20ff */
[----:B------:R-:W0:Y:S04]  /*10610*/  LDS R12, [R8] ;  /* 0x00000000080c7984 */ /* 0x000e280000000800 */
[----:B------:R-:W1:Y:S01]  /*10620*/  LDS.64 R10, [R8+0x8] ;  /* 0x00000800080a7984 */ /* 0x000e620000000a00 */
[CC--:B0-----:R-:W-:Y:S02]  /*10630*/  ISETP.NE.AND P3, PT, R7.reuse, R12.reuse, PT ;  /* 0x0000000c0700720c */ /* 0x0c1fe40003f65270 */
[----:B------:R-:W-:Y:S02]  /*10640*/  ISETP.GE.AND P2, PT, R7, R12, PT ;  /* 0x0000000c0700720c */ /* 0x000fe40003f46270 */
[----:B-1----:R-:W-:Y:S02]  /*10650*/  ISETP.GE.U32.AND P1, PT, R2, R10, PT ;  /* 0x0000000a0200720c */ /* 0x002fe40003f26070 */
[----:B------:R-:W-:-:S02]  /*10660*/  SEL R13, RZ, 0xffffffff, !P2 ;  /* 0xffffffffff0d7807 */ /* 0x000fc40005000000 */
[----:B------:R-:W-:-:S05]  /*10670*/  ISETP.GE.AND.EX P1, PT, R9, R11, PT, P1 ;  /* 0x0000000b0900720c */ /* 0x000fca0003f26310 */
[----:B------:R-:W-:-:S04]  /*10680*/  @!P3 SEL R13, RZ, 0xffffffff, !P1 ;  /* 0xffffffffff0db807 */ /* 0x000fc80004800000 */
[----:B------:R-:W-:-:S04]  /*10690*/  LOP3.LUT R13, R13, 0x1, RZ, 0xc0, !PT ;  /* 0x000000010d0d7812 */ /* 0x000fc800078ec0ff */
[----:B------:R-:W-:-:S04]  /*106a0*/  ISETP.NE.U32.AND P1, PT, R13, 0x1, PT ;  /* 0x000000010d00780c */ /* 0x000fc80003f25070 */
[----:B------:R-:W-:Y:S02]  /*106b0*/  SEL R2, R10, R2, !P1 ;  /* 0x000000020a027207 */ /* 0x000fe40004800000 */
[----:B------:R-:W-:Y:S02]  /*106c0*/  SEL R7, R12, R7, !P1 ;  /* 0x000000070c077207 */ /* 0x000fe40004800000 */
[----:B------:R-:W-:Y:S02]  /*106d0*/  SEL R9, R11, R9, !P1 ;  /* 0x000000090b097207 */ /* 0x000fe40004800000 */
[----:B------:R-:W-:Y:S01]  /*106e0*/  MOV R8, R2 ;  /* 0x0000000200087202 */ /* 0x000fe20000000f00 */
[----:B------:R0:W-:Y:S04]  /*106f0*/  STS [R6], R7 ;  /* 0x0000000706007388 */ /* 0x0001e80000000800 */
[----:B------:R0:W-:Y:S02]  /*10700*/  STS.64 [R6+0x8], R8 ;  /* 0x0000080806007388 */ /* 0x0001e40000000a00 */
.L_x_2913:
[----:B------:R-:W-:Y:S05]  /*10710*/  BSYNC.RECONVERGENT B0 ;  /* 0x0000000000007941 */ /* 0x000fea0003800200 */
.L_x_2912:
[----:B------:R-:W-:-:S03]  /*10720*/  UISETP.GT.U32.AND UP1, UPT, UR4, 0x3, UPT ;  /* 0x000000030400788c */ /* 0x000fc6000bf24070 */
[----:B------:R-:W-:-:S06]  /*10730*/  UMOV UR4, UR7 ;  /* 0x0000000700047c82 */ /* 0x000fcc0008000000 */
[----:B------:R-:W-:Y:S05]  /*10740*/  BRA.U UP1, `(.L_x_2914) ;  /* 0xfffffffd018c7547 */ /* 0x000fea000b83ffff */
.L_x_2911:
[----:B------:R-:W1:Y:S02]  /*10750*/  LDCU UR4, c[0x0][0x3b0] ;  /* 0x00007600ff0477ac */ /* 0x000e640008000800 */
[----:B-1----:R-:W-:-:S09]  /*10760*/  UISETP.NE.AND UP1, UPT, UR4, URZ, UPT ;  /* 0x000000ff0400728c */ /* 0x002fd2000bf25270 */
[----:B------:R-:W-:Y:S05]  /*10770*/  BRA.U !UP1, `(.L_x_2915) ;  /* 0x0000000109ec7547 */ /* 0x000fea000b800000 */
[----:B------:R-:W-:Y:S02]  /*10780*/  UISETP.GE.U32.AND UP1, UPT, UR5, 0x21, UPT ;  /* 0x000000210500788c */ /* 0x000fe4000bf26070 */
[----:B------:R-:W-:-:S07]  /*10790*/  UMOV UR4, UR5 ;  /* 0x0000000500047c82 */ /* 0x000fce0008000000 */
[----:B------:R-:W-:Y:S05]  /*107a0*/  BRA.U !UP1, `(.L_x_2916) ;  /* 0x00000001098c7547 */ /* 0x000fea000b800000 */
[----:B0-----:R-:W-:Y:S01]  /*107b0*/  IMAD.MOV.U32 R8, RZ, RZ, R2 ;  /* 0x000000ffff087224 */ /* 0x001fe200078e0002 */
[----:B------:R1:W-:Y:S01]  /*107c0*/  STS [R6], R7 ;  /* 0x0000000706007388 */ /* 0x0003e20000000800 */
[----:B------:R-:W-:Y:S01]  /*107d0*/  UISETP.GE.U32.AND UP1, UPT, UR5, 0x40, UPT ;  /* 0x000000400500788c */ /* 0x000fe2000bf26070 */
[----:B------:R-:W-:Y:S02]  /*107e0*/  UMOV UR4, 0x20 ;  /* 0x0000002000047882 */ /* 0x000fe40000000000 */
[----:B------:R1:W-:Y:S06]  /*107f0*/  STS.64 [R6+0x8], R8 ;  /* 0x0000080806007388 */ /* 0x0003ec0000000a00 */
[----:B------:R-:W-:Y:S05]  /*10800*/  BRA.U !UP1, `(.L_x_2916) ;  /* 0x0000000109747547 */ /* 0x000fea000b800000 */
[----:B------:R-:W-:-:S07]  /*10810*/  IMAD.U32 R0, RZ, RZ, UR5 ;  /* 0x00000005ff007e24 */ /* 0x000fce000f8e00ff */
.L_x_2919:
[----:B------:R-:W-:Y:S01]  /*10820*/  SHF.R.U32.HI R14, RZ, 0x1, R0 ;  /* 0x00000001ff0e7819 */ /* 0x000fe20000011600 */
[----:B------:R-:W-:Y:S01]  /*10830*/  BAR.SYNC.DEFER_BLOCKING 0x0 ;  /* 0x0000000000007b1d */ /* 0x000fe20000010000 */
[----:B------:R-:W-:Y:S02]  /*10840*/  ISETP.GT.U32.AND P2, PT, R0, 0x7f, PT ;  /* 0x0000007f0000780c */ /* 0x000fe40003f44070 */
[----:B01----:R-:W-:-:S03]  /*10850*/  IADD3 R8, PT, PT, R14, R3, RZ ;  /* 0x000000030e087210 */ /* 0x003fc60007ffe0ff */
[----:B------:R-:W-:Y:S01]  /*10860*/  BSSY.RECONVERGENT B0, `(.L_x_2917) ;  /* 0x0000015000007945 */ /* 0x000fe20003800200 */
[----:B------:R-:W-:-:S04]  /*10870*/  ISETP.GE.U32.AND P1, PT, R8, UR5, PT ;  /* 0x0000000508007c0c */ /* 0x000fc8000bf26070 */
[----:B------:R-:W-:-:S13]  /*10880*/  ISETP.GE.U32.OR P1, PT, R3, R14, P1 ;  /* 0x0000000e0300720c */ /* 0x000fda0000f26470 */
[----:B------:R-:W-:Y:S05]  /*10890*/  @P1 BRA `(.L_x_2918) ;  /* 0x0000000000441947 */ /* 0x000fea0003800000 */
[----:B------:R-:W-:-:S05]  /*108a0*/  IMAD R0, R14, 0x10, R6 ;  /* 0x000000100e007824 */ /* 0x000fca00078e0206 */
        /* <DEDUP_REMOVED lines=16> */
.L_x_2918:
[----:B------:R-:W-:Y:S05]  /*109b0*/  BSYNC.RECONVERGENT B0 ;  /* 0x0000000000007941 */ /* 0x000fea0003800200 */
.L_x_2917:
[----:B------:R-:W-:Y:S01]  /*109c0*/  MOV R0, R14 ;  /* 0x0000000e00007202 */ /* 0x000fe20000000f00 */
[----:B------:R-:W-:Y:S06]  /*109d0*/  @P2 BRA `(.L_x_2919) ;  /* 0xfffffffc00902947 */ /* 0x000fec000383ffff */
.L_x_2916:
[----:B------:R-:W-:Y:S01]  /*109e0*/  BAR.SYNC.DEFER_BLOCKING 0x0 ;  /* 0x0000000000007b1d */ /* 0x000fe20000010000 */
[----:B------:R-:W-:-:S09]  /*109f0*/  UISETP.GE.U32.AND UP1, UPT, UR4, 0x2, UPT ;  /* 0x000000020400788c */ /* 0x000fd2000bf26070 */
[----:B------:R-:W-:Y:S05]  /*10a00*/  BRA.U !UP1, `(.L_x_2915) ;  /* 0x0000000109487547 */ /* 0x000fea000b800000 */
[----:B------:R-:W-:-:S07]  /*10a10*/  IMAD.MOV.U32 R0, RZ, RZ, 0x1 ;  /* 0x00000001ff007424 */ /* 0x000fce00078e00ff */
.L_x_2920:
[----:B01----:R-:W0:Y:S04]  /*10a20*/  SHFL.DOWN PT, R6, R7, R0, 0x1f ;  /* 0x08001f0007067589 */ /* 0x003e2800000e0000 */
[----:B------:R-:W1:Y:S04]  /*10a30*/  SHFL.DOWN PT, R3, R2, R0, 0x1f ;  /* 0x08001f0002037589 */ /* 0x000e6800000e0000 */
[----:B------:R2:W3:Y:S02]  /*10a40*/  SHFL.DOWN PT, R8, R9, R0, 0x1f ;  /* 0x08001f0009087589 */ /* 0x0004e400000e0000 */
[----:B--2---:R-:W-:Y:S01]  /*10a50*/  IMAD.SHL.U32 R0, R0, 0x2, RZ ;  /* 0x0000000200007824 */ /* 0x004fe200078e00ff */
[----:B0-----:R-:W-:-:S02]  /*10a60*/  ISETP.NE.AND P3, PT, R7, R6, PT ;  /* 0x000000060700720c */ /* 0x001fc40003f65270 */
[----:B------:R-:W-:Y:S02]  /*10a70*/  ISETP.GE.AND P2, PT, R7, R6, PT ;  /* 0x000000060700720c */ /* 0x000fe40003f46270 */
[----:B-1----:R-:W-:-:S04]  /*10a80*/  ISETP.GE.U32.AND P1, PT, R2, R3, PT ;  /* 0x000000030200720c */ /* 0x002fc80003f26070 */
[----:B---3--:R-:W-:-:S04]  /*10a90*/  ISETP.GE.AND.EX P1, PT, R9, R8, PT, P1 ;  /* 0x000000080900720c */ /* 0x008fc80003f26310 */
        /* <DEDUP_REMOVED lines=9> */
.L_x_2915:
        /* <DEDUP_REMOVED lines=18> */
[----:B--2---:R-:W-:Y:S01]  /*10c50*/  MOV R4, UR4 ;  /* 0x0000000400047c02 */ /* 0x004fe20008000f00 */
[----:B------:R-:W-:-:S02]  /*10c60*/  IMAD.U32 R5, RZ, RZ, UR5 ;  /* 0x00000005ff057e24 */ /* 0x000fc4000f8e00ff */
[----:B---3--:R-:W-:Y:S01]  /*10c70*/  IMAD.U32 R6, RZ, RZ, UR6 ;  /* 0x00000006ff067e24 */ /* 0x008fe2000f8e00ff */
[----:B------:R-:W-:Y:S01]  /*10c80*/  MOV R7, UR7 ;  /* 0x0000000700077c02 */ /* 0x000fe20008000f00 */
[----:B----4-:R-:W-:Y:S02]  /*10c90*/  IMAD.U32 R10, RZ, RZ, UR8 ;  /* 0x00000008ff0a7e24 */ /* 0x010fe4000f8e00ff */
[----:B0-----:R-:W-:-:S07]  /*10ca0*/  IMAD.U32 R11, RZ, RZ, UR9 ;  /* 0x00000009ff0b7e24 */ /* 0x001fce000f8e00ff */
[----:B------:R-:W-:-:S07]  /*10cb0*/  LEPC R20, `(.L_x_2923) ;  /* 0x000000001014794e */ /* 0x000fce0000000000 */
[----:B-1----:R-:W-:Y:S05]  /*10cc0*/  CALL.ABS.NOINC R2 ;  /* 0x0000000002007343 */ /* 0x002fea0003c00000 */
.L_x_2923:
[----:B------:R-:W-:-:S07]  /*10cd0*/  CS2R R16, SRZ ;  /* 0x0000000000107805 */ /* 0x000fce000001ff00 */
.L_x_2922:
        /* <DEDUP_REMOVED lines=14> */
[----:B--2---:R-:W-:Y:S01]  /*10dc0*/  MOV R4, UR4 ;  /* 0x0000000400047c02 */ /* 0x004fe20008000f00 */
[----:B------:R-:W-:-:S02]  /*10dd0*/  IMAD.U32 R5, RZ, RZ, UR5 ;  /* 0x00000005ff057e24 */ /* 0x000fc4000f8e00ff */
[----:B0-----:R-:W-:Y:S01]  /*10de0*/  IMAD.U32 R6, RZ, RZ, UR8 ;  /* 0x00000008ff067e24 */ /* 0x001fe2000f8e00ff */
[----:B------:R-:W-:Y:S01]  /*10df0*/  MOV R7, UR9 ;  /* 0x0000000900077c02 */ /* 0x000fe20008000f00 */
[----:B---3--:R-:W-:Y:S02]  /*10e00*/  IMAD.U32 R10, RZ, RZ, UR6 ;  /* 0x00000006ff0a7e24 */ /* 0x008fe4000f8e00ff */
[----:B------:R-:W-:-:S07]  /*10e10*/  IMAD.U32 R11, RZ, RZ, UR7 ;  /* 0x00000007ff0b7e24 */ /* 0x000fce000f8e00ff */
[----:B------:R-:W-:-:S07]  /*10e20*/  LEPC R20, `(.L_x_2925) ;  /* 0x000000001014794e */ /* 0x000fce0000000000 */
[----:B-1----:R-:W-:Y:S05]  /*10e30*/  CALL.ABS.NOINC R2 ;  /* 0x0000000002007343 */ /* 0x002fea0003c00000 */
.L_x_2925:
[----:B------:R-:W2:Y:S02]  /*10e40*/  LDCU.64 UR4, c[0x0][0x770] ;  /* 0x0000ee00ff0477ac */ /* 0x000ea40008000a00 */
[----:B--2---:R-:W-:-:S04]  /*10e50*/  IADD3 R18, P0, PT, R18, UR4, RZ ;  /* 0x0000000412127c10 */ /* 0x004fc8000ff1e0ff */
[----:B------:R-:W-:-:S05]  /*10e60*/  IADD3.X R19, PT, PT, RZ, UR5, RZ, P0, !PT ;  /* 0x00000005ff137c10 */ /* 0x000fca00087fe4ff */
[----:B------:R-:W-:Y:S01]  /*10e70*/  STG.E.64 desc[UR36][R18.64], R16 ;  /* 0x0000001012007986 */ /* 0x000fe2000c101b24 */
[----:B------:R-:W-:Y:S05]  /*10e80*/  EXIT ;  /* 0x000000000000794d */ /* 0x000fea0003800000 */
.L_x_2924:
[----:B------:R-:W-:Y:S01]  /*10e90*/  MOV R0, 0x0 ;  /* 0x0000000000007802 */ /* 0x000fe20000000f00 */
[----:B------:R-:W2:Y:S01]  /*10ea0*/  LDCU.64 UR6, c[0x4][0x3c8] ;  /* 0x01007900ff0677ac */ /* 0x000ea20008000a00 */
[----:B------:R-:W-:Y:S02]  /*10eb0*/  HFMA2 R13, -RZ, RZ, 0, 0 ;  /* 0x00000000ff0d7431 */ /* 0x000fe400000001ff */
[----:B01----:R-:W-:Y:S01]  /*10ec0*/  IMAD.MOV.U32 R8, RZ, RZ, 0x2e9 ;  /* 0x000002e9ff087424 */ /* 0x003fe200078e00ff */
[----:B------:R0:W1:Y:S01]  /*10ed0*/  LDC.64 R2, c[0x4][R0] ;  /* 0x0100000000027b82 */ /* 0x0000620000000a00 */
[----:B------:R-:W3:Y:S01]  /*10ee0*/  LDCU.64 UR8, c[0x4][0x3c0] ;  /* 0x01007800ff0877ac */ /* 0x000ee20008000a00 */
[----:B------:R-:W-:Y:S01]  /*10ef0*/  IMAD.MOV.U32 R12, RZ, RZ, 0x1 ;  /* 0x00000001ff0c7424 */ /* 0x000fe200078e00ff */
[----:B------:R-:W4:Y:S01]  /*10f00*/  LDCU.64 UR4, c[0x4][0x168] ;  /* 0x01002d00ff0477ac */ /* 0x000f220008000a00 */
[----:B--2---:R-:W-:Y:S02]  /*10f10*/  IMAD.U32 R4, RZ, RZ, UR6 ;  /* 0x00000006ff047e24 */ /* 0x004fe4000f8e00ff */
[----:B------:R-:W-:Y:S01]  /*10f20*/  IMAD.U32 R5, RZ, RZ, UR7 ;  /* 0x00000007ff057e24 */ /* 0x000fe2000f8e00ff */
[----:B---3--:R-:W-:Y:S01]  /*10f30*/  MOV R6, UR8 ;  /* 0x0000000800067c02 */ /* 0x008fe20008000f00 */
[----:B------:R-:W-:-:S02]  /*10f40*/  IMAD.U32 R7, RZ, RZ, UR9 ;  /* 0x00000009ff077e24 */ /* 0x000fc4000f8e00ff */
[----:B----4-:R-:W-:Y:S01]  /*10f50*/  IMAD.U32 R10, RZ, RZ, UR4 ;  /* 0x00000004ff0a7e24 */ /* 0x010fe2000f8e00ff */
[----:B0-----:R-:W-:-:S07]  /*10f60*/  MOV R11, UR5 ;  /* 0x00000005000b7c02 */ /* 0x001fce0008000f00 */
[----:B------:R-:W-:-:S07]  /*10f70*/  LEPC R20, `(.L_x_2926) ;  /* 0x000000001014794e */ /* 0x000fce0000000000 */
[----:B-1----:R-:W-:Y:S05]  /*10f80*/  CALL.ABS.NOINC R2 ;  /* 0x0000000002007343 */ /* 0x002fea0003c00000 */
.L_x_2926:
[----:B------:R-:W-:Y:S05]  /*10f90*/  EXIT ;  /* 0x000000000000794d */ /* 0x000fea0003800000 */
.L_x_2921:
[----:B------:R-:W2:Y:S02]  /*10fa0*/  LDCU.U8 UR4, c[0x0][0x7a1] ;  /* 0x0000f420ff0477ac */ /* 0x000ea40008000000 */
[----:B--2---:R-:W-:Y:S01]  /*10fb0*/  UISETP.NE.AND UP0, UPT, UR4, URZ, UPT ;  /* 0x000000ff0400728c */ /* 0x004fe2000bf05270 */
[----:B------:R-:W-:Y:S10]  /*10fc0*/  BRA.U !UP1, `(.L_x_2927) ;  /* 0x0000000109347547 */ /* 0x000ff4000b800000 */
[----:B------:R-:W2:Y:S04]  /*10fd0*/  LDG.E R0, desc[UR36][R4.64] ;  /* 0x0000002404007981 */ /* 0x000ea8000c1e1900 */
[----:B------:R-:W3:Y:S01]  /*10fe0*/  LDG.E.64 R2, desc[UR36][R4.64+0x8] ;  /* 0x0000082404027981 */ /* 0x000ee2000c1e1b00 */
[CC--:B--2---:R-:W-:Y:S02]  /*10ff0*/  ISETP.NE.AND P2, PT, R0.reuse, R7.reuse, PT ;  /* 0x000000070000720c */ /* 0x0c4fe40003f45270 */
[----:B------:R-:W-:Y:S02]  /*11000*/  ISETP.GE.AND P1, PT, R0, R7, PT ;  /* 0x000000070000720c */ /* 0x000fe40003f26270 */
[----:B---3--:R-:W-:Y:S02]  /*11010*/  ISETP.GE.U32.AND P0, PT, R2, R16, PT ;  /* 0x000000100200720c */ /* 0x008fe40003f06070 */
[----:B01----:R-:W-:-:S02]  /*11020*/  SEL R6, RZ, 0xffffffff, !P1 ;  /* 0xffffffffff067807 */ /* 0x003fc40004800000 */
[----:B------:R-:W-:-:S05]  /*11030*/  ISETP.GE.AND.EX P0, PT, R3, R17, PT, P0 ;  /* 0x000000110300720c */ /* 0x000fca0003f06300 */
[----:B------:R-:W-:-:S04]  /*11040*/  @!P2 SEL R6, RZ, 0xffffffff, !P0 ;  /* 0xffffffffff06a807 */ /* 0x000fc80004000000 */
[----:B------:R-:W-:-:S04]  /*11050*/  LOP3.LUT R6, R6, 0x1, RZ, 0xc0, !PT ;  /* 0x0000000106067812 */ /* 0x000fc800078ec0ff */
[----:B------:R-:W-:-:S04]  /*11060*/  ISETP.NE.U32.AND P0, PT, R6, 0x1, PT ;  /* 0x000000010600780c */ /* 0x000fc80003f05070 */
[----:B------:R-:W-:Y:S02]  /*11070*/  SEL R16, R16, R2, !P0 ;  /* 0x0000000210107207 */ /* 0x000fe40004000000 */
[----:B------:R-:W-:Y:S02]  /*11080*/  SEL R17, R17, R3, !P0 ;  /* 0x0000000311117207 */ /* 0x000fe40004000000 */
[----:B------:R-:W-:-:S07]  /*11090*/  SEL R7, R7, R0, !P0 ;  /* 0x0000000007077207 */ /* 0x000fce0004000000 */
.L_x_2927:
[----:B------:R-:W-:Y:S05]  /*110a0*/  BRA.U !UP0, `(.L_x_2928) ;  /* 0x0000000108607547 */ /* 0x000fea000b800000 */
[----:B------:R-:W2:Y:S02]  /*110b0*/  LDCU UR4, c[0x0][0x7a4] ;  /* 0x0000f480ff0477ac */ /* 0x000ea40008000800 */
[----:B--2---:R-:W-:-:S09]  /*110c0*/  UISETP.NE.AND UP0, UPT, UR4, 0x1, UPT ;  /* 0x000000010400788c */ /* 0x004fd2000bf05270 */
[----:B------:R-:W-:Y:S05]  /*110d0*/  BRA.U !UP0, `(.L_x_2929) ;  /* 0x0000000108407547 */ /* 0x000fea000b800000 */
[----:B------:R-:W-:Y:S01]  /*110e0*/  MOV R2, 0x0 ;  /* 0x0000000000027802 */ /* 0x000fe20000000f00 */
[----:B------:R-:W2:Y:S01]  /*110f0*/  LDCU.64 UR4, c[0x4][0x3d8] ;  /* 0x01007b00ff0477ac */ /* 0x000ea20008000a00 */
[----:B------:R-:W-:Y:S02]  /*11100*/  HFMA2 R13, -RZ, RZ, 0, 0 ;  /* 0x00000000ff0d7431 */ /* 0x000fe400000001ff */
[----:B01----:R-:W-:Y:S01]  /*11110*/  IMAD.MOV.U32 R8, RZ, RZ, 0x2ef ;  /* 0x000002efff087424 */ /* 0x003fe200078e00ff */
[----:B------:R-:W0:Y:S01]  /*11120*/  LDCU.64 UR6, c[0x4][0x3c0] ;  /* 0x01007800ff0677ac */ /* 0x000e220008000a00 */
[----:B------:R-:W1:Y:S01]  /*11130*/  LDC.64 R2, c[0x4][R2] ;  /* 0x0100000002027b82 */ /* 0x000e620000000a00 */
[----:B------:R-:W-:Y:S01]  /*11140*/  IMAD.MOV.U32 R12, RZ, RZ, 0x1 ;  /* 0x00000001ff0c7424 */ /* 0x000fe200078e00ff */
[----:B------:R-:W3:Y:S01]  /*11150*/  LDCU.64 UR8, c[0x4][0x160] ;  /* 0x01002c00ff0877ac */ /* 0x000ee20008000a00 */
[----:B--2---:R-:W-:Y:S02]  /*11160*/  IMAD.U32 R4, RZ, RZ, UR4 ;  /* 0x00000004ff047e24 */ /* 0x004fe4000f8e00ff */
[----:B------:R-:W-:Y:S01]  /*11170*/  IMAD.U32 R5, RZ, RZ, UR5 ;  /* 0x00000005ff057e24 */ /* 0x000fe2000f8e00ff */
[----:B0-----:R-:W-:Y:S01]  /*11180*/  MOV R6, UR6 ;  /* 0x0000000600067c02 */ /* 0x001fe20008000f00 */
[----:B------:R-:W-:-:S02]  /*11190*/  IMAD.U32 R7, RZ, RZ, UR7 ;  /* 0x00000007ff077e24 */ /* 0x000fc4000f8e00ff */
[----:B---3--:R-:W-:Y:S01]  /*111a0*/  IMAD.U32 R10, RZ, RZ, UR8 ;  /* 0x00000008ff0a7e24 */ /* 0x008fe2000f8e00ff */
[----:B------:R-:W-:-:S07]  /*111b0*/  MOV R11, UR9 ;  /* 0x00000009000b7c02 */ /* 0x000fce0008000f00 */
[----:B------:R-:W-:-:S07]  /*111c0*/  LEPC R20, `(.L_x_2929) ;  /* 0x000000001014794e */ /* 0x000fce0000000000 */
[----:B-1----:R-:W-:Y:S05]  /*111d0*/  CALL.ABS.NOINC R2 ;  /* 0x0000000002007343 */ /* 0x002fea0003c00000 */
.L_x_2929:
[----:B------:R-:W2:Y:S02]  /*111e0*/  LDCU.64 UR4, c[0x0][0x770] ;  /* 0x0000ee00ff0477ac */ /* 0x000ea40008000a00 */
[----:B--2---:R-:W-:-:S05]  /*111f0*/  IADD3 R18, P0, PT, R18, UR4, RZ ;  /* 0x0000000412127c10 */ /* 0x004fca000ff1e0ff */
[----:B------:R-:W-:-:S05]  /*11200*/  IMAD.X R19, RZ, RZ, UR5, P0 ;  /* 0x00000005ff137e24 */ /* 0x000fca00080e06ff */
[----:B------:R-:W-:Y:S01]  /*11210*/  STG.E.64 desc[UR36][R18.64], R16 ;  /* 0x0000001012007986 */ /* 0x000fe2000c101b24 */
[----:B------:R-:W-:Y:S05]  /*11220*/  EXIT ;  /* 0x000000000000794d */ /* 0x000fea0003800000 */
.L_x_2928:
[----:B------:R-:W-:Y:S04]  /*11230*/  STG.E.64 desc[UR36][R4.64+0x8], R16 ;  /* 0x0000081004007986 */ /* 0x000fe8000c101b24 */
[----:B------:R-:W-:Y:S01]  /*11240*/  STG.E desc[UR36][R4.64], R7 ;  /* 0x0000000704007986 */ /* 0x000fe2000c101924 */
[----:B------:R-:W-:Y:S05]  /*11250*/  EXIT ;  /* 0x000000000000794d */ /* 0x000fea0003800000 */
.L_x_2899:
[----:B------:R-:W0:Y:S02]  /*11260*/  LDCU UR4, c[0x0][0x3a0] ;  /* 0x00007400ff0477ac */ /* 0x000e240008000800 */
[----:B0-----:R-:W-:-:S13]  /*11270*/  ISETP.GE.AND P0, PT, R29, UR4, PT ;  /* 0x000000041d007c0c */ /* 0x001fda000bf06270 */
        /* <DEDUP_REMOVED lines=20> */
[----:B------:R-:W-:Y:S02]  /*113c0*/  HFMA2 R12, -RZ, RZ, 0, 5.9604644775390625e-08 ;  /* 0x00000001ff0c7431 */ /* 0x000fe400000001ff */
[----:B-1--4-:R-:W-:Y:S01]  /*113d0*/  IMAD.MOV.U32 R8, RZ, RZ, 0x2dd ;  /* 0x000002ddff087424 */ /* 0x012fe200078e00ff */
        /* <DEDUP_REMOVED lines=12> */
.L_x_2932:
[----:B------:R-:W-:-:S07]  /*114a0*/  CS2R R16, SRZ ;  /* 0x0000000000107805 */ /* 0x000fce000001ff00 */
.L_x_2931:
        /* <DEDUP_REMOVED lines=9> */
[----:B-1--4-:R-:W-:Y:S01]  /*11540*/  IMAD.MOV.U32 R8, RZ, RZ, 0x2ef ;  /* 0x000002efff087424 */ /* 0x012fe200078e00ff */
        /* <DEDUP_REMOVED lines=12> */
.L_x_2934:
[----:B------:R-:W0:Y:S02]  /*11610*/  LDCU.64 UR4, c[0x0][0x770] ;  /* 0x0000ee00ff0477ac */ /* 0x000e240008000a00 */
[----:B0-----:R-:W-:-:S05]  /*11620*/  IADD3 R18, P0, PT, R18, UR4, RZ ;  /* 0x0000000412127c10 */ /* 0x001fca000ff1e0ff */
[----:B------:R-:W-:-:S05]  /*11630*/  IMAD.X R19, RZ, RZ, UR5, P0 ;  /* 0x00000005ff137e24 */ /* 0x000fca00080e06ff */
[----:B------:R-:W-:Y:S01]  /*11640*/  STG.E.64 desc[UR36][R18.64], R16 ;  /* 0x0000001012007986 */ /* 0x000fe2000c101b24 */
[----:B------:R-:W-:Y:S05]  /*11650*/  EXIT ;  /* 0x000000000000794d */ /* 0x000fea0003800000 */
.L_x_2933:
[----:B------:R-:W-:Y:S01]  /*11660*/  MOV R0, 0x0 ;  /* 0x0000000000007802 */ /* 0x000fe20000000f00 */
[----:B------:R-:W0:Y:S01]  /*11670*/  LDCU.64 UR4, c[0x4][0x3c8] ;  /* 0x01007900ff0477ac */ /* 0x000e220008000a00 */
[----:B-1--4-:R-:W-:Y:S02]  /*11680*/  HFMA2 R8, -RZ, RZ, 0, 4.4405460357666015625e-05 ;  /* 0x000002e9ff087431 */ /* 0x012fe400000001ff */
        /* <DEDUP_REMOVED lines=13> */
.L_x_2935:
[----:B------:R-:W-:Y:S05]  /*11760*/  EXIT ;  /* 0x000000000000794d */ /* 0x000fea0003800000 */
.L_x_2930:
[----:B------:R-:W0:Y:S02]  /*11770*/  LDCU.U8 UR4, c[0x0][0x7a1] ;  /* 0x0000f420ff0477ac */ /* 0x000e240008000000 */
[----:B0-----:R-:W-:Y:S01]  /*11780*/  UISETP.NE.AND UP0, UPT, UR4, URZ, UPT ;  /* 0x000000ff0400728c */ /* 0x001fe2000bf05270 */
[----:B------:R-:W-:Y:S10]  /*11790*/  BRA.U !UP1, `(.L_x_2936) ;  /* 0x0000000109347547 */ /* 0x000ff4000b800000 */
[----:B-1--4-:R-:W2:Y:S04]  /*117a0*/  LDG.E R7, desc[UR36][R4.64] ;  /* 0x0000002404077981 */ /* 0x012ea8000c1e1900 */
[----:B------:R-:W3:Y:S01]  /*117b0*/  LDG.E.64 R2, desc[UR36][R4.64+0x8] ;  /* 0x0000082404027981 */ /* 0x000ee2000c1e1b00 */
[CC--:B--2---:R-:W-:Y:S02]  /*117c0*/  ISETP.NE.AND P2, PT, R7.reuse, R14.reuse, PT ;  /* 0x0000000e0700720c */ /* 0x0c4fe40003f45270 */
[----:B------:R-:W-:Y:S02]  /*117d0*/  ISETP.GE.AND P1, PT, R7, R14, PT ;  /* 0x0000000e0700720c */ /* 0x000fe40003f26270 */
[----:B---3--:R-:W-:Y:S02]  /*117e0*/  ISETP.GE.U32.AND P0, PT, R2, R16, PT ;  /* 0x000000100200720c */ /* 0x008fe40003f06070 */
[----:B------:R-:W-:-:S02]  /*117f0*/  SEL R0, RZ, 0xffffffff, !P1 ;  /* 0xffffffffff007807 */ /* 0x000fc40004800000 */
[----:B------:R-:W-:-:S05]  /*11800*/  ISETP.GE.AND.EX P0, PT, R3, R17, PT, P0 ;  /* 0x000000110300720c */ /* 0x000fca0003f06300 */
[----:B------:R-:W-:-:S04]  /*11810*/  @!P2 SEL R0, RZ, 0xffffffff, !P0 ;  /* 0xffffffffff00a807 */ /* 0x000fc80004000000 */
[----:B------:R-:W-:-:S04]  /*11820*/  LOP3.LUT R0, R0, 0x1, RZ, 0xc0, !PT ;  /* 0x0000000100007812 */ /* 0x000fc800078ec0ff */
[----:B------:R-:W-:-:S04]  /*11830*/  ISETP.NE.U32.AND P0, PT, R0, 0x1, PT ;  /* 0x000000010000780c */ /* 0x000fc80003f05070 */
[----:B------:R-:W-:Y:S02]  /*11840*/  SEL R16, R16, R2, !P0 ;  /* 0x0000000210107207 */ /* 0x000fe40004000000 */
[----:B------:R-:W-:Y:S02]  /*11850*/  SEL R17, R17, R3, !P0 ;  /* 0x0000000311117207 */ /* 0x000fe40004000000 */
[----:B------:R-:W-:-:S07]  /*11860*/  SEL R14, R14, R7, !P0 ;  /* 0x000000070e0e7207 */ /* 0x000fce0004000000 */
.L_x_2936:
[----:B------:R-:W-:Y:S05]  /*11870*/  BRA.U !UP0, `(.L_x_2937) ;  /* 0x0000000108607547 */ /* 0x000fea000b800000 */
[----:B------:R-:W0:Y:S02]  /*11880*/  LDCU UR4, c[0x0][0x7a4] ;  /* 0x0000f480ff0477ac */ /* 0x000e240008000800 */
[----:B0-----:R-:W-:-:S09]  /*11890*/  UISETP.NE.AND UP0, UPT, UR4, 0x1, UPT ;  /* 0x000000010400788c */ /* 0x001fd2000bf05270 */
[----:B------:R-:W-:Y:S05]  /*118a0*/  BRA.U !UP0, `(.L_x_2938) ;  /* 0x0000000108407547 */ /* 0x000fea000b800000 */
[----:B------:R-:W-:Y:S01]  /*118b0*/  MOV R2, 0x0 ;  /* 0x0000000000027802 */ /* 0x000fe20000000f00 */
[----:B------:R-:W0:Y:S01]  /*118c0*/  LDCU.64 UR4, c[0x4][0x3d8] ;  /* 0x01007b00ff0477ac */ /* 0x000e220008000a00 */
[----:B-1--4-:R-:W-:Y:S02]  /*118d0*/  HFMA2 R8, -RZ, RZ, 0, 4.4763088226318359375e-05 ;  /* 0x000002efff087431 */ /* 0x012fe400000001ff */
        /* <DEDUP_REMOVED lines=13> */
.L_x_2938:
[----:B------:R-:W0:Y:S02]  /*119b0*/  LDCU.64 UR4, c[0x0][0x770] ;  /* 0x0000ee00ff0477ac */ /* 0x000e240008000a00 */
[----:B0-----:R-:W-:-:S04]  /*119c0*/  IADD3 R18, P0, PT, R18, UR4, RZ ;  /* 0x0000000412127c10 */ /* 0x001fc8000ff1e0ff */
[----:B------:R-:W-:-:S05]  /*119d0*/  IADD3.X R19, PT, PT, RZ, UR5, RZ, P0, !PT ;  /* 0x00000005ff137c10 */ /* 0x000fca00087fe4ff */
[----:B------:R-:W-:Y:S01]  /*119e0*/  STG.E.64 desc[UR36][R18.64], R16 ;  /* 0x0000001012007986 */ /* 0x000fe2000c101b24 */
[----:B------:R-:W-:Y:S05]  /*119f0*/  EXIT ;  /* 0x000000000000794d */ /* 0x000fea0003800000 */
.L_x_2937:
[----:B------:R-:W-:Y:S04]  /*11a00*/  STG.E.64 desc[UR36][R4.64+0x8], R16 ;  /* 0x0000081004007986 */ /* 0x000fe8000c101b24 */
[----:B------:R-:W-:Y:S01]  /*11a10*/  STG.E desc[UR36][R4.64], R14 ;  /* 0x0000000e04007986 */ /* 0x000fe2000c101924 */
[----:B------:R-:W-:Y:S05]  /*11a20*/  EXIT ;  /* 0x000000000000794d */ /* 0x000fea0003800000 */
        .weak           $__internal_12_$__cuda_sm20_div_u64
        .type           $__internal_12_$__cuda_sm20_div_u64,@function
        .size           $__internal_12_$__cuda_sm20_div_u64,(.L_x_6064 - $__internal_12_$__cuda_sm20_div_u64)
$__internal_12_$__cuda_sm20_div_u64:
        /* <DEDUP_REMOVED lines=57> */
[----:B------:R-:W-:Y:S01]  /*11dc0*/  ISETP.NE.U32.AND P1, PT, R11, RZ, PT ;  /* 0x000000ff0b00720c */ /* 0x000fe20003f25070 */
[----:B------:R-:W-:Y:S01]  /*11dd0*/  IMAD.X R7, RZ, RZ, R12, P2 ;  /* 0x000000ffff077224 */ /* 0x000fe200010e060c */
[----:B------:R-:W-:Y:S01]  /*11de0*/  SEL R6, R6, R5, P0 ;  /* 0x0000000506067207 */ /* 0x000fe20000000000 */
[----:B------:R-:W-:Y:S01]  /*11df0*/  IMAD.MOV.U32 R5, RZ, RZ, 0x0 ;  /* 0x00000000ff057424 */ /* 0x000fe200078e00ff */
[----:B------:R-:W-:Y:S02]  /*11e00*/  MOV R4, R8 ;  /* 0x0000000800047202 */ /* 0x000fe40000000f00 */
[----:B------:R-:W-:Y:S02]  /*11e10*/  ISETP.NE.AND.EX P1, PT, RZ, RZ, PT, P1 ;  /* 0x000000ffff00720c */ /* 0x000fe40003f25310 */
[----:B------:R-:W-:-:S02]  /*11e20*/  SEL R7, R7, R12, P0 ;  /* 0x0000000c07077207 */ /* 0x000fc40000000000 */
[----:B------:R-:W-:Y:S02]  /*11e30*/  SEL R6, R6, 0xffffffff, P1 ;  /* 0xffffffff06067807 */ /* 0x000fe40000800000 */
[----:B------:R-:W-:Y:S01]  /*11e40*/  SEL R7, R7, 0xffffffff, P1 ;  /* 0xffffffff07077807 */ /* 0x000fe20000800000 */
[----:B------:R-:W-:Y:S06]  /*11e50*/  RET.REL.NODEC R4 `(_ZN2at6native13reduce_kernelILi512ELi1ENS0_8ReduceOpIiNS0_9ArgMinOpsIiEEjlLi4ELi4EEEEEvT1_) ;  /* 0xfffffee004687950 */ /* 0x000fec0003c3ffff */
.L_x_2939:
        /* <DEDUP_REMOVED lines=10> */
.L_x_6064:


//--------------------- .text._ZN2at6native13reduce_kernelILi256ELi2ENS0_8ReduceOpIiNS0_9ArgMinOpsIiEEjlLi4ELi4EEEEEvT1_ --------------------------
	.section	.text._ZN2at6native13reduce_kernelILi256ELi2ENS0_8ReduceOpIiNS0_9ArgMinOpsIiEEjlLi4ELi4EEEEEvT1_,"ax",@progbits
	.align	128
        .global         _ZN2at6native13reduce_kernelILi256ELi2ENS0_8ReduceOpIiNS0_9ArgMinOpsIiEEjlLi4ELi4EEEEEvT1_
        .type           _ZN2at6native13reduce_kernelILi256ELi2ENS0_8ReduceOpIiNS0_9ArgMinOpsIiEEjlLi4ELi4EEEEEvT1_,@function
        .size           _ZN2at6native13reduce_kernelILi256ELi2ENS0_8ReduceOpIiNS0_9ArgMinOpsIiEEjlLi4ELi4EEEEEvT1_,(.L_x_6065 - _ZN2at6native13reduce_kernelILi256ELi2ENS0_8ReduceOpIiNS0_9ArgMinOpsIiEEjlLi4ELi4EEEEEvT1_)
        .other          _ZN2at6native13reduce_kernelILi256ELi2ENS0_8ReduceOpIiNS0_9ArgMinOpsIiEEjlLi4ELi4EEEEEvT1_,@"STO_CUDA_ENTRY STV_DEFAULT"
_ZN2at6native13reduce_kernelILi256ELi2ENS0_8ReduceOpIiNS0_9ArgMinOpsIiEEjlLi4ELi4EEEEEvT1_:
.text._ZN2at6native13reduce_kernelILi256ELi2ENS0_8ReduceOpIiNS0_9ArgMinOpsIiEEjlLi4ELi4EEEEEvT1_:
        /* <DEDUP_REMOVED lines=296> */
.L_x_2940:
[----:B------:R-:W0:Y:S01]  /*1280*/  LDCU UR5, c[0x0][0x39c] ;  /* 0x00007380ff0577ac */ /* 0x000e220008000800 */
[----:B------:R-:W-:Y:S01]  /*1290*/  BSSY.RECONVERGENT B6, `(.L_x_2941) ;  /* 0x0000d79000067945 */ /* 0x000fe20003800200 */
[----:B------:R-:W-:Y:S01]  /*12a0*/  IMAD.MOV.U32 R3, RZ, RZ, RZ ;  /* 0x000000ffff037224 */ /* 0x000fe200078e00ff */
[----:B------:R-:W-:Y:S01]  /*12b0*/  CS2R R24, SRZ ;  /* 0x0000000000187805 */ /* 0x000fe2000001ff00 */
[----:B------:R-:W1:Y:S01]  /*12c0*/  LDCU UR4, c[0x0][0x3a0] ;  /* 0x00007400ff0477ac */ /* 0x000e620008000800 */
[----:B------:R-:W-:Y:S01]  /*12d0*/  MOV R0, RZ ;  /* 0x000000ff00007202 */ /* 0x000fe20000000f00 */
[----:B------:R-:W-:Y:S01]  /*12e0*/  IMAD.MOV.U32 R33, RZ, RZ, RZ ;  /* 0x000000ffff217224 */ /* 0x000fe200078e00ff */
[----:B------:R-:W2:Y:S01]  /*12f0*/  LDCU.64 UR36, c[0x0][0x358] ;  /* 0x00006b00ff2477ac */ /* 0x000ea20008000a00 */
        /* <DEDUP_REMOVED lines=15> */
[----:B------:R-:W-:Y:S02]  /*13f0*/  HFMA2 R8, -RZ, RZ, 0, 2.8789043426513671875e-05 ;  /* 0x000001e3ff087431 */ /* 0x000fe400000001ff */
[----:B------:R-:W-:Y:S01]  /*1400*/  IMAD.MOV.U32 R12, RZ, RZ, 0x1 ;  /* 0x00000001ff0c7424 */ /* 0x000fe200078e00ff */
[----:B------:R1:W2:Y:S01]  /*1410*/  LDC.64 R14, c[0x4][R0] ;  /* 0x01000000000e7b82 */ /* 0x0002a20000000a00 */
[----:B------:R-:W3:Y:S01]  /*1420*/  LDCU.64 UR8, c[0x4][0x3c0] ;  /* 0x01007800ff0877ac */ /* 0x000ee20008000a00 */
[----:B------:R-:W-:Y:S01]  /*1430*/  IMAD.MOV.U32 R13, RZ, RZ, RZ ;  /* 0x000000ffff0d7224 */ /* 0x000fe200078e00ff */
[----:B------:R-:W4:Y:S01]  /*1440*/  LDCU.64 UR10, c[0x4][0x170] ;  /* 0x01002e00ff0a77ac */ /* 0x000f220008000a00 */
[----:B------:R-:W5:Y:S01]  /*1450*/  LDCU UR4, c[0x0][0x39c] ;  /* 0x00007380ff0477ac */ /* 0x000f620008000800 */
[----:B0-----:R-:W-:Y:S01]  /*1460*/  MOV R4, UR6 ;  /* 0x0000000600047c02 */ /* 0x001fe20008000f00 */
[----:B------:R-:W-:-:S02]  /*1470*/  IMAD.U32 R5, RZ, RZ, UR7 ;  /* 0x00000007ff057e24 */ /* 0x000fc4000f8e00ff */
[----:B---3--:R-:W-:Y:S02]  /*1480*/  IMAD.U32 R6, RZ, RZ, UR8 ;  /* 0x00000008ff067e24 */ /* 0x008fe4000f8e00ff */
[----:B------:R-:W-:Y:S02]  /*1490*/  IMAD.U32 R7, RZ, RZ, UR9 ;  /* 0x00000009ff077e24 */ /* 0x000fe4000f8e00ff */
[----:B----4-:R-:W-:Y:S02]  /*14a0*/  IMAD.U32 R10, RZ, RZ, UR10 ;  /* 0x0000000aff0a7e24 */ /* 0x010fe4000f8e00ff */
[----:B------:R-:W-:Y:S02]  /*14b0*/  IMAD.U32 R11, RZ, RZ, UR11 ;  /* 0x0000000bff0b7e24 */ /* 0x000fe4000f8e00ff */
[----:B-1---5:R-:W-:-:S07]  /*14c0*/  IMAD.U32 R26, RZ, RZ, UR4 ;  /* 0x00000004ff1a7e24 */ /* 0x022fce000f8e00ff */
[----:B------:R-:W-:-:S07]  /*14d0*/  LEPC R20, `(.L_x_2944) ;  /* 0x000000001014794e */ /* 0x000fce0000000000 */
[----:B--2---:R-:W-:Y:S05]  /*14e0*/  CALL.ABS.NOINC R14 ;  /* 0x000000000e007343 */ /* 0x004fea0003c00000 */
.L_x_2944:
[----:B------:R-:W0:Y:S01]  /*14f0*/  LDC R13, c[0x0][0x388] ;  /* 0x0000e200ff0d7b82 */ /* 0x000e220000000800 */
[----:B------:R-:W-:Y:S01]  /*1500*/  SHF.R.U32.HI R42, RZ, 0x2, R42 ;  /* 0x00000002ff2a7819 */ /* 0x000fe2000001162a */
[----:B------:R-:W-:Y:S01]  /*1510*/  BSSY.RECONVERGENT B0, `(.L_x_2945) ;  /* 0x0000039000007945 */ /* 0x000fe20003800200 */
[----:B------:R-:W-:Y:S02]  /*1520*/  IMAD.MOV.U32 R15, RZ, RZ, RZ ;  /* 0x000000ffff0f7224 */ /* 0x000fe400078e00ff */
[----:B------:R-:W-:-:S03]  /*1530*/  LOP3.LUT P0, R42, R42, 0x3, RZ, 0xc0, !PT ;  /* 0x000000032a2a7812 */ /* 0x000fc6000780c0ff */
[----:B------:R-:W1:Y:S08]  /*1540*/  LDC R12, c[0x0][0x390] ;  /* 0x0000e400ff0c7b82 */ /* 0x000e700000000800 */
[----:B------:R-:W2:Y:S01]  /*1550*/  LDC R14, c[0x0][0x394] ;  /* 0x0000e500ff0e7b82 */ /* 0x000ea20000000800 */
[----:B0-----:R-:W-:Y:S01]  /*1560*/  IMAD.MOV.U32 R8, RZ, RZ, R13 ;  /* 0x000000ffff087224 */ /* 0x001fe200078e000d */
[----:B------:R-:W-:Y:S01]  /*1570*/  MOV R11, R13 ;  /* 0x0000000d000b7202 */ /* 0x000fe20000000f00 */
[----:B-1----:R-:W-:-:S02]  /*1580*/  IMAD.MOV.U32 R0, RZ, RZ, R12 ;  /* 0x000000ffff007224 */ /* 0x002fc400078e000c */
[----:B------:R-:W-:Y:S02]  /*1590*/  IMAD.MOV.U32 R3, RZ, RZ, R12 ;  /* 0x000000ffff037224 */ /* 0x000fe400078e000c */
[--C-:B--2---:R-:W-:Y:S02]  /*15a0*/  IMAD.MOV.U32 R33, RZ, RZ, R14.reuse ;  /* 0x000000ffff217224 */ /* 0x104fe400078e000e */
[----:B------:R-:W-:Y:S01]  /*15b0*/  IMAD.MOV.U32 R9, RZ, RZ, R14 ;  /* 0x000000ffff097224 */ /* 0x000fe200078e000e */
[----:B------:R-:W-:Y:S06]  /*15c0*/  @!P0 BRA `(.L_x_2946) ;  /* 0x0000000000b48947 */ /* 0x000fec0003800000 */
[C---:B------:R-:W-:Y:S01]  /*15d0*/  ISETP.GT.U32.AND P0, PT, R17.reuse, 0x3, PT ;  /* 0x000000031100780c */ /* 0x040fe20003f04070 */
[----:B------:R-:W-:Y:S01]  /*15e0*/  IMAD.MOV R3, RZ, RZ, -R42 ;  /* 0x000000ffff037224 */ /* 0x000fe200078e0a2a */
[----:B------:R-:W-:Y:S01]  /*15f0*/  BSSY.RECONVERGENT B1, `(.L_x_2947) ;  /* 0x0000025000017945 */ /* 0x000fe20003800200 */
[----:B------:R-:W-:Y:S01]  /*1600*/  MOV R11, R13 ;  /* 0x0000000d000b7202 */ /* 0x000fe20000000f00 */
[----:B------:R-:W-:Y:S01]  /*1610*/  IMAD.MOV.U32 R9, RZ, RZ, R14 ;  /* 0x000000ffff097224 */ /* 0x000fe200078e000e */
[----:B------:R-:W-:Y:S01]  /*1620*/  ISETP.LT.U32.OR P0, PT, R17, R42, P0 ;  /* 0x0000002a1100720c */ /* 0x000fe20000701470 */
[----:B------:R-:W-:-:S04]  /*1630*/  IMAD.WIDE R22, R3, 0x4, R22 ;  /* 0x0000000403167825 */ /* 0x000fc800078e0216 */
[----:B------:R-:W-:-:S08]  /*1640*/  IMAD.MOV.U32 R3, RZ, RZ, R12 ;  /* 0x000000ffff037224 */ /* 0x000fd000078e000c */
        /* <DEDUP_REMOVED lines=28> */
[----:B------:R-:W-:Y:S02]  /*1810*/  SEL R9, R11, RZ, P0 ;  /* 0x000000ff0b097207 */ /* 0x000fe40000000000 */
[----:B------:R-:W-:Y:S02]  /*1820*/  SEL R3, R3, R10, !P0 ;  /* 0x0000000a03037207 */ /* 0x000fe40004000000 */
[----:B------:R-:W-:-:S07]  /*1830*/  SEL R11, R4, UR4, !P0 ;  /* 0x00000004040b7c07 */ /* 0x000fce000c000000 */
.L_x_2948:
[----:B------:R-:W-:Y:S05]  /*1840*/  BSYNC.RECONVERGENT B1 ;  /* 0x0000000000017941 */ /* 0x000fea0003800200 */
.L_x_2947:
[----:B------:R-:W0:Y:S01]  /*1850*/  LDC R5, c[0x0][0x39c] ;  /* 0x0000e700ff057b82 */ /* 0x000e220000000800 */
[----:B------:R-:W-:Y:S02]  /*1860*/  IADD3 R22, P0, PT, R22, 0x10, RZ ;  /* 0x0000001016167810 */ /* 0x000fe40007f1e0ff */
[----:B------:R-:W-:-:S03]  /*1870*/  IADD3 R15, PT, PT, -R42, 0x4, RZ ;  /* 0x000000042a0f7810 */ /* 0x000fc60007ffe1ff */
[----:B------:R-:W-:Y:S01]  /*1880*/  IMAD.X R23, RZ, RZ, R23, P0 ;  /* 0x000000ffff177224 */ /* 0x000fe200000e0617 */
[----:B0-----:R-:W-:-:S07]  /*1890*/  IADD3 R26, PT, PT, R42, -0x4, R5 ;  /* 0xfffffffc2a1a7810 */ /* 0x001fce0007ffe005 */
.L_x_2946:
[----:B------:R-:W-:Y:S05]  /*18a0*/  BSYNC.RECONVERGENT B0 ;  /* 0x0000000000007941 */ /* 0x000fea0003800200 */
.L_x_2945:
        /* <DEDUP_REMOVED lines=13> */
[----:B------:R-:W-:-:S03]  /*1980*/  IMAD.MOV.U32 R16, RZ, RZ, R12 ;  /* 0x000000ffff107224 */ /* 0x000fc600078e000c */
[----:B------:R-:W-:Y:S02]  /*1990*/  IADD3 R5, PT, PT, R4, 0x3, RZ ;  /* 0x0000000304057810 */ /* 0x000fe40007ffe0ff */
[----:B------:R-:W-:Y:S02]  /*19a0*/  PLOP3.LUT P0, PT, P0, P1, PT, 0xf8, 0x8f ;  /* 0x00000000008f781c */ /* 0x000fe40000703f70 */
[----:B------:R-:W-:-:S13]  /*19b0*/  ISETP.GE.U32.AND P2, PT, R5, R26, PT ;  /* 0x0000001a0500720c */ /* 0x000fda0003f46070 */
[----:B------:R-:W-:Y:S05]  /*19c0*/  @P2 BRA `(.L_x_2950) ;  /* 0x0000000000f02947 */ /* 0x000fea0003800000 */
[----:B------:R-:W-:Y:S01]  /*19d0*/  IMAD.MOV.U32 R28, RZ, RZ, R4 ;  /* 0x000000ffff1c7224 */ /* 0x000fe200078e0004 */
[----:B------:R-:W-:Y:S01]  /*19e0*/  MOV R10, R14 ;  /* 0x0000000e000a7202 */ /* 0x000fe20000000f00 */
[----:B------:R-:W-:Y:S02]  /*19f0*/  IMAD.MOV.U32 R16, RZ, RZ, R12 ;  /* 0x000000ffff107224 */ /* 0x000fe400078e000c */
[----:B------:R-:W-:-:S07]  /*1a00*/  IMAD.MOV.U32 R20, RZ, RZ, R13 ;  /* 0x000000ffff147224 */ /* 0x000fce00078e000d */
.L_x_2951:
[----:B------:R-:W-:Y:S01]  /*1a10*/  IMAD.WIDE.U32 R4, R21, 0x10, R22 ;  /* 0x0000001015047825 */ /* 0x000fe200078e0016 */
[----:B------:R-:W0:Y:S05]  /*1a20*/  LDCU UR4, c[0x0][0x3a4] ;  /* 0x00007480ff0477ac */ /* 0x000e2a0008000800 */
[----:B------:R-:W2:Y:S01]  /*1a30*/  LDG.E.128 R4, desc[UR36][R4.64] ;  /* 0x0000002404047981 */ /* 0x000ea2000c1e1d00 */
        /* <DEDUP_REMOVED lines=12> */
[CC--:B--2---:R-:W-:Y:S02]  /*1b00*/  ISETP.NE.AND P2, PT, R11.reuse, R4.reuse, PT ;  /* 0x000000040b00720c */ /* 0x0c4fe40003f45270 */
[----:B------:R-:W-:Y:S02]  /*1b10*/  ISETP.GE.AND P4, PT, R11, R4, PT ;  /* 0x000000040b00720c */ /* 0x000fe40003f86270 */
[CC--:B------:R-:W-:Y:S02]  /*1b20*/  ISETP.GE.AND P6, PT, R20.reuse, R5.reuse, PT ;  /* 0x000000051400720c */ /* 0x0c0fe40003fc6270 */
[----:B------:R-:W-:Y:S02]  /*1b30*/  ISETP.NE.AND P5, PT, R20, R5, PT ;  /* 0x000000051400720c */ /* 0x000fe40003fa5270 */
[----:B------:R-:W-:Y:S02]  /*1b40*/  SEL R31, RZ, 0xffffffff, !P6 ;  /* 0xffffffffff1f7807 */ /* 0x000fe40007000000 */
[----:B------:R-:W-:-:S02]  /*1b50*/  ISETP.GE.AND P3, PT, R13, R6, PT ;  /* 0x000000060d00720c */ /* 0x000fc40003f66270 */
[CC--:B------:R-:W-:Y:S02]  /*1b60*/  ISETP.NE.AND P6, PT, R8.reuse, R7.reuse, PT ;  /* 0x000000070800720c */ /* 0x0c0fe40003fc5270 */
[----:B------:R-:W-:Y:S02]  /*1b70*/  @P2 SEL R27, RZ, 0xffffffff, !P4 ;  /* 0xffffffffff1b2807 */ /* 0x000fe40006000000 */
[----:B------:R-:W-:Y:S02]  /*1b80*/  ISETP.NE.AND P4, PT, R13, R6, PT ;  /* 0x000000060d00720c */ /* 0x000fe40003f85270 */
[----:B------:R-:W-:Y:S02]  /*1b90*/  ISETP.GE.AND P2, PT, R8, R7, PT ;  /* 0x000000070800720c */ /* 0x000fe40003f46270 */
[----:B------:R-:W-:Y:S02]  /*1ba0*/  SEL R32, RZ, 0xffffffff, !P3 ;  /* 0xffffffffff207807 */ /* 0x000fe40005800000 */
[----:B------:R-:W-:-:S02]  /*1bb0*/  SEL R34, RZ, 0xffffffff, !P2 ;  /* 0xffffffffff227807 */ /* 0x000fc40005000000 */
[----:B------:R-:W-:Y:S02]  /*1bc0*/  ISETP.GE.U32.AND P3, PT, R12, R35, PT ;  /* 0x000000230c00720c */ /* 0x000fe40003f66070 */
[----:B------:R-:W-:Y:S02]  /*1bd0*/  ISETP.GE.U32.AND P2, PT, R0, R37, PT ;  /* 0x000000250000720c */ /* 0x000fe40003f46070 */
[----:B------:R-:W-:Y:S02]  /*1be0*/  ISETP.GE.AND.EX P3, PT, R10, RZ, PT, P3 ;  /* 0x000000ff0a00720c */ /* 0x000fe40003f66330 */
[----:B------:R-:W-:Y:S02]  /*1bf0*/  ISETP.GE.AND.EX P2, PT, R33, RZ, PT, P2 ;  /* 0x000000ff2100720c */ /* 0x000fe40003f46320 */
[----:B------:R-:W-:Y:S02]  /*1c00*/  @!P5 SEL R31, RZ, 0xffffffff, !P1 ;  /* 0xffffffffff1fd807 */ /* 0x000fe40004800000 */
[----:B------:R-:W-:-:S02]  /*1c10*/  ISETP.GE.U32.AND P1, PT, R39, R26, PT ;  /* 0x0000001a2700720c */ /* 0x000fc40003f26070 */
        /* <DEDUP_REMOVED lines=23> */
.L_x_2950:
[----:B------:R-:W-:Y:S05]  /*1d90*/  BSYNC.RECONVERGENT B0 ;  /* 0x0000000000007941 */ /* 0x000fea0003800200 */
.L_x_2949:
        /* <DEDUP_REMOVED lines=8> */
[----:B------:R-:W-:-:S05]  /*1e20*/  IMAD.IADD R4, R5, 0x1, R15 ;  /* 0x0000000105047824 */ /* 0x000fca00078e020f */
        /* <DEDUP_REMOVED lines=12> */
.L_x_2953:
[----:B------:R-:W-:Y:S05]  /*1ef0*/  BSYNC.RECONVERGENT B0 ;  /* 0x0000000000007941 */ /* 0x000fea0003800200 */
.L_x_2952:
        /* <DEDUP_REMOVED lines=29> */
[----:B------:R-:W-:Y:S01]  /*20d0*/  ISETP.NE.U32.AND P0, PT, R3, 0x1, PT ;  /* 0x000000010300780c */ /* 0x000fe20003f05070 */
[----:B------:R-:W-:-:S03]  /*20e0*/  IMAD.MOV.U32 R3, RZ, RZ, RZ ;  /* 0x000000ffff037224 */ /* 0x000fc600078e00ff */
[----:B------:R-:W-:Y:S02]  /*20f0*/  SEL R7, R8, R7, !P0 ;  /* 0x0000000708077207 */ /* 0x000fe40004000000 */
[----:B------:R-:W-:Y:S02]  /*2100*/  SEL R0, R0, R5, !P0 ;  /* 0x0000000500007207 */ /* 0x000fe40004000000 */
[----:B------:R-:W-:Y:S01]  /*2110*/  SEL R33, R33, R10, !P0 ;  /* 0x0000000a21217207 */ /* 0x000fe20004000000 */
[----:B------:R-:W-:Y:S06]  /*2120*/  BRA `(.L_x_2942) ;  /* 0x000000c8003c7947 */ /* 0x000fec0003800000 */
.L_x_2943:
        /* <DEDUP_REMOVED lines=13> */
[----:B------:R-:W-:Y:S01]  /*2200*/  MOV R3, R41 ;  /* 0x0000002900037202 */ /* 0x000fe20000000f00 */
[--C-:B-1----:R-:W-:Y:S01]  /*2210*/  IMAD.MOV.U32 R4, RZ, RZ, R5.reuse ;  /* 0x000000ffff047224 */ /* 0x102fe200078e0005 */
[----:B------:R-:W-:Y:S01]  /*2220*/  MOV R10, R5 ;  /* 0x00000005000a7202 */ /* 0x000fe20000000f00 */
[--C-:B------:R-:W-:Y:S02]  /*2230*/  IMAD.MOV.U32 R6, RZ, RZ, R5.reuse ;  /* 0x000000ffff067224 */ /* 0x100fe400078e0005 */
[--C-:B------:R-:W-:Y:S02]  /*2240*/  IMAD.MOV.U32 R7, RZ, RZ, R5.reuse ;  /* 0x000000ffff077224 */ /* 0x100fe400078e0005 */
[--C-:B------:R-:W-:Y:S01]  /*2250*/  IMAD.MOV.U32 R8, RZ, RZ, R5.reuse ;  /* 0x000000ffff087224 */ /* 0x100fe200078e0005 */
[----:B--2---:R-:W-:Y:S01]  /*2260*/  MOV R20, R13 ;  /* 0x0000000d00147202 */ /* 0x004fe20000000f00 */
[----:B------:R-:W-:-:S02]  /*2270*/  IMAD.MOV.U32 R9, RZ, RZ, R5 ;  /* 0x000000ffff097224 */ /* 0x000fc400078e0005 */
[----:B------:R-:W-:Y:S02]  /*2280*/  IMAD.MOV.U32 R11, RZ, RZ, R5 ;  /* 0x000000ffff0b7224 */ /* 0x000fe400078e0005 */
[--C-:B------:R-:W-:Y:S02]  /*2290*/  IMAD.MOV.U32 R12, RZ, RZ, R13.reuse ;  /* 0x000000ffff0c7224 */ /* 0x100fe400078e000d */
[--C-:B------:R-:W-:Y:S01]  /*22a0*/  IMAD.MOV.U32 R14, RZ, RZ, R13.reuse ;  /* 0x000000ffff0e7224 */ /* 0x100fe200078e000d */
[----:B---3--:R-:W-:Y:S01]  /*22b0*/  MOV R37, R33 ;  /* 0x0000002100257202 */ /* 0x008fe20000000f00 */
        /* <DEDUP_REMOVED lines=12> */
[--C-:B------:R-:W-:Y:S01]  /*2380*/  IMAD.MOV.U32 R14, RZ, RZ, R13.reuse ;  /* 0x000000ffff0e7224 */ /* 0x100fe200078e000d */
[----:B------:R-:W-:Y:S01]  /*2390*/  MOV R16, R13 ;  /* 0x0000000d00107202 */ /* 0x000fe20000000f00 */
[--C-:B------:R-:W-:Y:S01]  /*23a0*/  IMAD.MOV.U32 R15, RZ, RZ, R13.reuse ;  /* 0x000000ffff0f7224 */ /* 0x100fe200078e000d */
[----:B------:R-:W-:Y:S01]  /*23b0*/  MOV R37, R33 ;  /* 0x0000002100257202 */ /* 0x000fe20000000f00 */
        /* <DEDUP_REMOVED lines=13> */
[----:B------:R-:W-:-:S07]  /*2490*/  IMAD.MOV.U32 R11, RZ, RZ, R5 ;  /* 0x000000ffff0b7224 */ /* 0x000fce00078e0005 */
.L_x_2957:
[----:B------:R-:W-:-:S05]  /*24a0*/  SHF.R.U32.HI R27, RZ, 0x1, R3 ;  /* 0x00000001ff1b7819 */ /* 0x000fca0000011603 */
[----:B------:R-:W-:-:S06]  /*24b0*/  IMAD.WIDE.U32 R24, R27, 0x8, R22 ;  /* 0x000000081b187825 */ /* 0x000fcc00078e0016 */
[----:B------:R-:W2:Y:S01]  /*24c0*/  LDG.E.64 R24, desc[UR36][R24.64] ;  /* 0x0000002418187981 */ /* 0x000ea2000c1e1b00 */
[--C-:B------:R-:W-:Y:S02]  /*24d0*/  IMAD.IADD R41, R3, 0x1, R0.reuse ;  /* 0x0000000103297824 */ /* 0x100fe400078e0200 */
[----:B------:R-:W-:-:S03]  /*24e0*/  IMAD.IADD R26, R27, 0x1, R0 ;  /* 0x000000011b1a7824 */ /* 0x000fc600078e0200 */
[----:B------:R-:W-:Y:S02]  /*24f0*/  SHF.R.U32.HI R27, RZ, 0x1, R41 ;  /* 0x00000001ff1b7819 */ /* 0x000fe40000011629 */
[----:B------:R-:W-:Y:S02]  /*2500*/  SHF.L.U32 R28, R26, 0x3, RZ ;  /* 0x000000031a1c7819 */ /* 0x000fe400000006ff */
[----:B------:R-:W-:Y:S01]  /*2510*/  SHF.R.U32.HI R29, RZ, 0x1d, R26 ;  /* 0x0000001dff1d7819 */ /* 0x000fe2000001161a */
[----:B------:R-:W-:Y:S01]  /*2520*/  IMAD.WIDE.U32 R26, R27, 0x8, R22 ;  /* 0x000000081b1a7825 */ /* 0x000fe200078e0016 */
[----:B------:R-:W-:Y:S02]  /*2530*/  LOP3.LUT R31, R28, 0xfffffff8, RZ, 0xc0, !PT ;  /* 0xfffffff81c1f7812 */ /* 0x000fe400078ec0ff */
[----:B------:R-:W-:Y:S02]  /*2540*/  LOP3.LUT R29, R29, 0x3, RZ, 0xc0, !PT ;  /* 0x000000031d1d7812 */ /* 0x000fe400078ec0ff */
[----:B------:R-:W-:Y:S01]  /*2550*/  IADD3 R30, P0, PT, R22, R31, RZ ;  /* 0x0000001f161e7210 */ /* 0x000fe20007f1e0ff */
[----:B------:R-:W3:Y:S01]  /*2560*/  LDG.E.64 R26, desc[UR36][R26.64] ;  /* 0x000000241a1a7981 */ /* 0x000ee2000c1e1b00 */
[----:B------:R-:W-:-:S03]  /*2570*/  IMAD R43, R0, 0x2, R41 ;  /* 0x00000002002b7824 */ /* 0x000fc600078e0229 */
[----:B------:R-:W-:Y:S02]  /*2580*/  IMAD.X R31, R23, 0x1, R29, P0 ;  /* 0x00000001171f7824 */ /* 0x000fe400000e061d */
[----:B------:R-:W-:-:S04]  /*2590*/  SHF.R.U32.HI R29, RZ, 0x1, R43 ;  /* 0x00000001ff1d7819 */ /* 0x000fc8000001162b */
[----:B------:R-:W4:Y:S01]  /*25a0*/  LDG.E.64 R30, desc[UR36][R30.64] ;  /* 0x000000241e1e7981 */ /* 0x000f22000c1e1b00 */
[----:B------:R-:W-:-:S06]  /*25b0*/  IMAD.WIDE.U32 R28, R29, 0x8, R22 ;  /* 0x000000081d1c7825 */ /* 0x000fcc00078e0016 */
[----:B------:R-:W5:Y:S01]  /*25c0*/  LDG.E.64 R28, desc[UR36][R28.64] ;  /* 0x000000241c1c7981 */ /* 0x000f62000c1e1b00 */
[-C--:B------:R-:W-:Y:S02]  /*25d0*/  ISETP.GE.U32.AND P0, PT, R34, R3.reuse, PT ;  /* 0x000000032200720c */ /* 0x080fe40003f06070 */
[----:B------:R-:W-:Y:S02]  /*25e0*/  ISETP.GE.U32.AND P1, PT, R32, R3, PT ;  /* 0x000000032000720c */ /* 0x000fe40003f26070 */
[----:B------:R-:W-:Y:S02]  /*25f0*/  ISETP.GE.AND.EX P0, PT, R39, RZ, PT, P0 ;  /* 0x000000ff2700720c */ /* 0x000fe40003f06300 */
[----:B------:R-:W-:Y:S02]  /*2600*/  ISETP.GE.AND.EX P1, PT, R40, RZ, PT, P1 ;  /* 0x000000ff2800720c */ /* 0x000fe40003f26310 */
[----:B------:R-:W-:Y:S02]  /*2610*/  SEL R42, RZ, 0xffffffff, !P0 ;  /* 0xffffffffff2a7807 */ /* 0x000fe40004000000 */
[----:B------:R-:W-:-:S02]  /*2620*/  SEL R45, RZ, 0xffffffff, !P1 ;  /* 0xffffffffff2d7807 */ /* 0x000fc40004800000 */
[----:B------:R-:W-:-:S04]  /*2630*/  ISETP.GE.U32.AND P5, PT, R16, R41, PT ;  /* 0x000000291000720c */ /* 0x000fc80003fa6070 */
[----:B------:R-:W-:-:S04]  /*2640*/  ISETP.GE.AND.EX P5, PT, R37, RZ, PT, P5 ;  /* 0x000000ff2500720c */ /* 0x000fc80003fa6350 */
[----:B------:R-:W-:Y:S02]  /*2650*/  SEL R48, RZ, 0xffffffff, !P5 ;  /* 0xffffffffff307807 */ /* 0x000fe40006800000 */
[CC--:B--2---:R-:W-:Y:S02]  /*2660*/  ISETP.NE.AND P3, PT, R11.reuse, R24.reuse, PT ;  /* 0x000000180b00720c */ /* 0x0c4fe40003f65270 */
[CC--:B------:R-:W-:Y:S02]  /*2670*/  ISETP.NE.AND P2, PT, R10.reuse, R25.reuse, PT ;  /* 0x000000190a00720c */ /* 0x0c0fe40003f45270 */
[----:B------:R-:W-:Y:S02]  /*2680*/  ISETP.GE.AND P0, PT, R11, R24, PT ;  /* 0x000000180b00720c */ /* 0x000fe40003f06270 */
[----:B------:R-:W-:-:S07]  /*2690*/  ISETP.GE.AND P1, PT, R10, R25, PT ;  /* 0x000000190a00720c */ /* 0x000fce0003f26270 */
[----:B------:R-:W-:Y:S02]  /*26a0*/  @P3 SEL R42, RZ, 0xffffffff, !P0 ;  /* 0xffffffffff2a3807 */ /* 0x000fe40004000000 */
[----:B------:R-:W-:Y:S02]  /*26b0*/  @P2 SEL R45, RZ, 0xffffffff, !P1 ;  /* 0xffffffffff2d2807 */ /* 0x000fe40004800000 */
[----:B------:R-:W-:Y:S02]  /*26c0*/  LOP3.LUT R42, R42, 0x1, RZ, 0xc0, !PT ;  /* 0x000000012a2a7812 */ /* 0x000fe400078ec0ff */
[----:B---3--:R-:W-:Y:S02]  /*26d0*/  ISETP.NE.AND P3, PT, R9, R26, PT ;  /* 0x0000001a0900720c */ /* 0x008fe40003f65270 */
[----:B------:R-:W-:Y:S01]  /*26e0*/  ISETP.NE.U32.AND P1, PT, R42, 0x1, PT ;  /* 0x000000012a00780c */ /* 0x000fe20003f25070 */
[----:B------:R-:W-:Y:S01]  /*26f0*/  IMAD.IADD R42, R41, 0x1, R0 ;  /* 0x00000001292a7824 */ /* 0x000fe200078e0200 */
[----:B------:R-:W-:-:S02]  /*2700*/  ISETP.GE.U32.AND P0, PT, R20, R41, PT ;  /* 0x000000291400720c */ /* 0x000fc40003f06070 */
[----:B------:R-:W-:Y:S02]  /*2710*/  ISETP.NE.AND P2, PT, R8, R27, PT ;  /* 0x0000001b0800720c */ /* 0x000fe40003f45270 */
[----:B------:R-:W-:Y:S02]  /*2720*/  ISETP.GE.U32.AND P6, PT, R15, R42, PT ;  /* 0x0000002a0f00720c */ /* 0x000fe40003fc6070 */
[----:B------:R-:W-:Y:S02]  /*2730*/  ISETP.GE.AND.EX P0, PT, R38, RZ, PT, P0 ;  /* 0x000000ff2600720c */ /* 0x000fe40003f06300 */
[----:B------:R-:W-:Y:S02]  /*2740*/  ISETP.GE.AND.EX P6, PT, R36, RZ, PT, P6 ;  /* 0x000000ff2400720c */ /* 0x000fe40003fc6360 */
[----:B------:R-:W-:Y:S02]  /*2750*/  LOP3.LUT R45, R45, 0x1, RZ, 0xc0, !PT ;  /* 0x000000012d2d7812 */ /* 0x000fe400078ec0ff */
[----:B------:R-:W-:-:S02]  /*2760*/  ISETP.GE.AND P5, PT, R9, R26, PT ;  /* 0x0000001a0900720c */ /* 0x000fc40003fa6270 */
[----:B------:R-:W-:Y:S02]  /*2770*/  SEL R49, RZ, 0xffffffff, !P6 ;  /* 0xffffffffff317807 */ /* 0x000fe40007000000 */
[----:B------:R-:W-:Y:S02]  /*2780*/  SEL R47, RZ, 0xffffffff, !P0 ;  /* 0xffffffffff2f7807 */ /* 0x000fe40004000000 */
[----:B----4-:R-:W-:Y:S02]  /*2790*/  ISETP.NE.AND P6, PT, R7, R30, PT ;  /* 0x0000001e0700720c */ /* 0x010fe40003fc5270 */
[----:B------:R-:W-:Y:S02]  /*27a0*/  ISETP.GE.U32.AND P0, PT, R14, R42, PT ;  /* 0x0000002a0e00720c */ /* 0x000fe40003f06070 */
[----:B------:R-:W-:Y:S02]  /*27b0*/  ISETP.NE.U32.AND P4, PT, R45, 0x1, PT ;  /* 0x000000012d00780c */ /* 0x000fe40003f85070 */
[----:B------:R-:W-:-:S02]  /*27c0*/  @P3 SEL R47, RZ, 0xffffffff, !P5 ;  /* 0xffffffffff2f3807 */ /* 0x000fc40006800000 */
[----:B------:R-:W-:Y:S02]  /*27d0*/  ISETP.GE.AND P5, PT, R8, R27, PT ;  /* 0x0000001b0800720c */ /* 0x000fe40003fa6270 */
[----:B------:R-:W-:Y:S02]  /*27e0*/  ISETP.GE.AND.EX P0, PT, R35, RZ, PT, P0 ;  /* 0x000000ff2300720c */ /* 0x000fe40003f06300 */
[----:B------:R-:W-:Y:S02]  /*27f0*/  ISETP.NE.AND P3, PT, R6, R31, PT ;  /* 0x0000001f0600720c */ /* 0x000fe40003f65270 */
[C---:B------:R-:W-:Y:S02]  /*2800*/  SEL R34, R3.reuse, R34, !P1 ;  /* 0x0000002203227207 */ /* 0x040fe40004800000 */
[----:B------:R-:W-:Y:S01]  /*2810*/  SEL R32, R3, R32, !P4 ;  /* 0x0000002003207207 */ /* 0x000fe20006000000 */
[----:B------:R-:W-:Y:S01]  /*2820*/  IMAD.IADD R3, R43, 0x1, R0 ;  /* 0x000000012b037824 */ /* 0x000fe200078e0200 */
[----:B------:R-:W-:-:S02]  /*2830*/  @P2 SEL R48, RZ, 0xffffffff, !P5 ;  /* 0xffffffffff302807 */ /* 0x000fc40006800000 */
[----:B------:R-:W-:Y:S01]  /*2840*/  SEL R46, RZ, 0xffffffff, !P0 ;  /* 0xffffffffff2e7807 */ /* 0x000fe20004000000 */
[----:B------:R-:W-:Y:S01]  /*2850*/  IMAD R45, R0, 0x3, R3 ;  /* 0x00000003002d7824 */ /* 0x000fe200078e0203 */
[----:B------:R-:W-:Y:S02]  /*2860*/  ISETP.GE.AND P5, PT, R7, R30, PT ;  /* 0x0000001e0700720c */ /* 0x000fe40003fa6270 */
[----:B------:R-:W-:Y:S02]  /*2870*/  ISETP.GE.U32.AND P0, PT, R13, R43, PT ;  /* 0x0000002b0d00720c */ /* 0x000fe40003f06070 */
[----:B-----5:R-:W-:Y:S02]  /*2880*/  ISETP.NE.AND P2, PT, R5, R28, PT ;  /* 0x0000001c0500720c */ /* 0x020fe40003f45270 */
[----:B------:R-:W-:Y:S02]  /*2890*/  @P6 SEL R49, RZ, 0xffffffff, !P5 ;  /* 0xffffffffff316807 */ /* 0x000fe40006800000 */
[----:B------:R-:W-:-:S02]  /*28a0*/  ISETP.GE.AND.EX P0, PT, R33, RZ, PT, P0 ;  /* 0x000000ff2100720c */ /* 0x000fc40003f06300 */
[----:B------:R-:W-:Y:S02]  /*28b0*/  ISETP.GE.AND P6, PT, R6, R31, PT ;  /* 0x0000001f0600720c */ /* 0x000fe40003fc6270 */
[----:B------:R-:W-:Y:S02]  /*28c0*/  ISETP.GE.U32.AND P5, PT, R45, R44, PT ;  /* 0x0000002c2d00720c */ /* 0x000fe40003fa6070 */
[----:B------:R-:W-:Y:S02]  /*28d0*/  SEL R45, RZ, 0xffffffff, !P0 ;  /* 0xffffffffff2d7807 */ /* 0x000fe40004000000 */
[----:B------:R-:W-:Y:S02]  /*28e0*/  @P3 SEL R46, RZ, 0xffffffff, !P6 ;  /* 0xffffffffff2e3807 */ /* 0x000fe40007000000 */
[----:B------:R-:W-:Y:S02]  /*28f0*/  ISETP.GE.U32.AND P0, PT, R12, R43, PT ;  /* 0x0000002b0c00720c */ /* 0x000fe40003f06070 */
[----:B------:R-:W-:-:S02]  /*2900*/  ISETP.NE.AND P3, PT, R4, R29, PT ;  /* 0x0000001d0400720c */ /* 0x000fc40003f65270 */
[----:B------:R-:W-:Y:S02]  /*2910*/  ISETP.GE.AND P6, PT, R5, R28, PT ;  /* 0x0000001c0500720c */ /* 0x000fe40003fc6270 */
[----:B------:R-:W-:Y:S02]  /*2920*/  LOP3.LUT R47, R47, 0x1, RZ, 0xc0, !PT ;  /* 0x000000012f2f7812 */ /* 0x000fe400078ec0ff */
[----:B------:R-:W-:Y:S02]  /*2930*/  ISETP.GE.AND.EX P0, PT, R21, RZ, PT, P0 ;  /* 0x000000ff1500720c */ /* 0x000fe40003f06300 */
[----:B------:R-:W-:Y:S02]  /*2940*/  @P2 SEL R45, RZ, 0xffffffff, !P6 ;  /* 0xffffffffff2d2807 */ /* 0x000fe40007000000 */
[----:B------:R-:W-:Y:S02]  /*2950*/  ISETP.NE.U32.AND P2, PT, R47, 0x1, PT ;  /* 0x000000012f00780c */ /* 0x000fe40003f45070 */
[----:B------:R-:W-:-:S02]  /*2960*/  SEL R47, RZ, 0xffffffff, !P0 ;  /* 0xffffffffff2f7807 */ /* 0x000fc40004000000 */
[----:B------:R-:W-:Y:S02]  /*2970*/  ISETP.GE.AND P0, PT, R4, R29, PT ;  /* 0x0000001d0400720c */ /* 0x000fe40003f06270 */
[----:B------:R-:W-:Y:S02]  /*2980*/  LOP3.LUT R48, R48, 0x1, RZ, 0xc0, !PT ;  /* 0x0000000130307812 */ /* 0x000fe400078ec0ff */
[----:B------:R-:W-:Y:S02]  /*2990*/  @P3 SEL R47, RZ, 0xffffffff, !P0 ;  /* 0xffffffffff2f3807 */ /* 0x000fe40004000000 */
[----:B------:R-:W-:Y:S02]  /*29a0*/  LOP3.LUT R49, R49, 0x1, RZ, 0xc0, !PT ;  /* 0x0000000131317812 */ /* 0x000fe400078ec0ff */
[----:B------:R-:W-:Y:S02]  /*29b0*/  LOP3.LUT R46, R46, 0x1, RZ, 0xc0, !PT ;  /* 0x000000012e2e7812 */ /* 0x000fe400078ec0ff */
[----:B------:R-:W-:-:S02]  /*29c0*/  LOP3.LUT R45, R45, 0x1, RZ, 0xc0, !PT ;  /* 0x000000012d2d7812 */ /* 0x000fc400078ec0ff */
[----:B------:R-:W-:Y:S02]  /*29d0*/  LOP3.LUT R47, R47, 0x1, RZ, 0xc0, !PT ;  /* 0x000000012f2f7812 */ /* 0x000fe400078ec0ff */
[----:B------:R-:W-:Y:S02]  /*29e0*/  SEL R11, R24, R11, !P1 ;  /* 0x0000000b180b7207 */ /* 0x000fe40004800000 */
[----:B------:R-:W-:Y:S02]  /*29f0*/  SEL R39, R39, RZ, P1 ;  /* 0x000000ff27277207 */ /* 0x000fe40000800000 */
[----:B------:R-:W-:Y:S02]  /*2a00*/  SEL R10, R25, R10, !P4 ;  /* 0x0000000a190a7207 */ /* 0x000fe40006000000 */
[----:B------:R-:W-:Y:S02]  /*2a10*/  SEL R40, R40, RZ, P4 ;  /* 0x000000ff28287207 */ /* 0x000fe40002000000 */
        /* <DEDUP_REMOVED lines=8> */
[----:B------:R-:W-:Y:S02]  /*2aa0*/  SEL R14, R42, R14, !P0 ;  /* 0x0000000e2a0e7207 */ /* 0x000fe40004000000 */
        /* <DEDUP_REMOVED lines=11> */
[----:B------:R-:W-:Y:S02]  /*2b60*/  SEL R36, R36, RZ, P3 ;  /* 0x000000ff24247207 */ /* 0x000fe40001800000 */
[----:B------:R-:W-:Y:S02]  /*2b70*/  SEL R6, R31, R6, !P0 ;  /* 0x000000061f067207 */ /* 0x000fe40004000000 */
[----:B------:R-:W-:Y:S01]  /*2b80*/  SEL R35, R35, RZ, P0 ;  /* 0x000000ff23237207 */ /* 0x000fe20000000000 */
[----:B------:R-:W-:Y:S06]  /*2b90*/  @!P5 BRA `(.L_x_2957) ;  /* 0xfffffff80040d947 */ /* 0x000fec000383ffff */
[----:B------:R-:W-:Y:S05]  /*2ba0*/  BSYNC.RECONVERGENT B1 ;  /* 0x0000000000017941 */ /* 0x000fea0003800200 */
.L_x_2956:
[----:B------:R-:W-:Y:S05]  /*2bb0*/  BSYNC.RECONVERGENT B0 ;  /* 0x0000000000007941 */ /* 0x000fea0003800200 */
.L_x_2955:
        /* <DEDUP_REMOVED lines=23> */
.L_x_2959:
[----:B------:R-:W-:Y:S05]  /*2d30*/  BSYNC.RECONVERGENT B0 ;  /* 0x0000000000007941 */ /* 0x000fea0003800200 */
.L_x_2958:
[----:B------:R-:W-:Y:S04]  /*2d40*/  BSSY.RECONVERGENT B0, `(.L_x_2960) ;  /* 0x0000063000007945 */ /* 0x000fe80003800200 */
[----:B------:R-:W-:Y:S05]  /*2d50*/  @P0 BRA `(.L_x_2961) ;  /* 0x0000000400840947 */ /* 0x000fea0003800000 */
[----:B-----5:R-:W-:Y:S01]  /*2d60*/  ISETP.NE.AND P2, PT, R10, R25, PT ;  /* 0x000000190a00720c */ /* 0x020fe20003f45270 */
[----:B------:R-:W-:Y:S01]  /*2d70*/  IMAD.IADD R41, R3, 0x1, R0 ;  /* 0x0000000103297824 */ /* 0x000fe200078e0200 */
[----:B------:R-:W-:Y:S02]  /*2d80*/  ISETP.NE.AND P3, PT, R11, R24, PT ;  /* 0x000000180b00720c */ /* 0x000fe40003f65270 */
[----:B------:R-:W-:Y:S02]  /*2d90*/  ISETP.GE.U32.AND P1, PT, R32, R3, PT ;  /* 0x000000032000720c */ /* 0x000fe40003f26070 */
[----:B------:R-:W-:Y:S02]  /*2da0*/  ISETP.GE.AND P5, PT, R10, R25, PT ;  /* 0x000000190a00720c */ /* 0x000fe40003fa6270 */
[----:B------:R-:W-:Y:S02]  /*2db0*/  ISETP.GE.U32.AND P0, PT, R34, R3, PT ;  /* 0x000000032200720c */ /* 0x000fe40003f06070 */
[----:B------:R-:W-:-:S02]  /*2dc0*/  ISETP.GE.AND.EX P1, PT, R40, RZ, PT, P1 ;  /* 0x000000ff2800720c */ /* 0x000fc40003f26310 */
[----:B------:R-:W-:Y:S02]  /*2dd0*/  ISETP.GE.AND P4, PT, R11, R24, PT ;  /* 0x000000180b00720c */ /* 0x000fe40003f86270 */
[----:B0-----:R-:W-:Y:S02]  /*2de0*/  SEL R23, RZ, 0xffffffff, !P5 ;  /* 0xffffffffff177807 */ /* 0x001fe40006800000 */
[----:B------:R-:W-:Y:S02]  /*2df0*/  ISETP.GE.AND.EX P0, PT, R39, RZ, PT, P0 ;  /* 0x000000ff2700720c */ /* 0x000fe40003f06300 */
[----:B------:R-:W-:Y:S02]  /*2e00*/  @!P2 SEL R23, RZ, 0xffffffff, !P1 ;  /* 0xffffffffff17a807 */ /* 0x000fe40004800000 */
[----:B------:R-:W-:Y:S02]  /*2e10*/  ISETP.GE.U32.AND P2, PT, R41, R44, PT ;  /* 0x0000002c2900720c */ /* 0x000fe40003f46070 */
[----:B------:R-:W-:-:S02]  /*2e20*/  SEL R22, RZ, 0xffffffff, !P4 ;  /* 0xffffffffff167807 */ /* 0x000fc40006000000 */
[----:B------:R-:W-:Y:S02]  /*2e30*/  @!P3 SEL R22, RZ, 0xffffffff, !P0 ;  /* 0xffffffffff16b807 */ /* 0x000fe40004000000 */
[----:B------:R-:W-:Y:S02]  /*2e40*/  LOP3.LUT R23, R23, 0x1, RZ, 0xc0, !PT ;  /* 0x0000000117177812 */ /* 0x000fe400078ec0ff */
[----:B------:R-:W-:Y:S02]  /*2e50*/  LOP3.LUT R22, R22, 0x1, RZ, 0xc0, !PT ;  /* 0x0000000116167812 */ /* 0x000fe400078ec0ff */
[----:B------:R-:W-:Y:S02]  /*2e60*/  ISETP.NE.U32.AND P1, PT, R23, 0x1, PT ;  /* 0x000000011700780c */ /* 0x000fe40003f25070 */
[----:B------:R-:W-:Y:S02]  /*2e70*/  ISETP.NE.U32.AND P0, PT, R22, 0x1, PT ;  /* 0x000000011600780c */ /* 0x000fe40003f05070 */
[----:B------:R-:W-:-:S02]  /*2e80*/  SEL R10, R25, R10, !P1 ;  /* 0x0000000a190a7207 */ /* 0x000fc40004800000 */
[----:B------:R-:W-:Y:S02]  /*2e90*/  SEL R11, R24, R11, !P0 ;  /* 0x0000000b180b7207 */ /* 0x000fe40004000000 */
[C---:B------:R-:W-:Y:S02]  /*2ea0*/  SEL R34, R3.reuse, R34, !P0 ;  /* 0x0000002203227207 */ /* 0x040fe40004000000 */
[----:B------:R-:W-:Y:S02]  /*2eb0*/  SEL R32, R3, R32, !P1 ;  /* 0x0000002003207207 */ /* 0x000fe40004800000 */
[----:B------:R-:W-:Y:S02]  /*2ec0*/  SEL R39, R39, RZ, P0 ;  /* 0x000000ff27277207 */ /* 0x000fe40000000000 */
[----:B------:R-:W-:Y:S01]  /*2ed0*/  SEL R40, R40, RZ, P1 ;  /* 0x000000ff28287207 */ /* 0x000fe20000800000 */
[----:B------:R-:W-:Y:S06]  /*2ee0*/  @P2 BRA `(.L_x_2961) ;  /* 0x0000000400202947 */ /* 0x000fec0003800000 */
[----:B------:R-:W-:Y:S01]  /*2ef0*/  ISETP.NE.AND P2, PT, R8, R27, PT ;  /* 0x0000001b0800720c */ /* 0x000fe20003f45270 */
[----:B------:R-:W-:Y:S01]  /*2f00*/  IMAD.IADD R23, R41, 0x1, R0 ;  /* 0x0000000129177824 */ /* 0x000fe200078e0200 */
[----:B------:R-:W-:Y:S02]  /*2f10*/  ISETP.NE.AND P3, PT, R9, R26, PT ;  /* 0x0000001a0900720c */ /* 0x000fe40003f65270 */
[----:B------:R-:W-:Y:S02]  /*2f20*/  ISETP.GE.U32.AND P1, PT, R16, R41, PT ;  /* 0x000000291000720c */ /* 0x000fe40003f26070 */
[----:B------:R-:W-:Y:S02]  /*2f30*/  ISETP.GE.AND P5, PT, R8, R27, PT ;  /* 0x0000001b0800720c */ /* 0x000fe40003fa6270 */
[----:B------:R-:W-:Y:S02]  /*2f40*/  ISETP.GE.U32.AND P0, PT, R20, R41, PT ;  /* 0x000000291400720c */ /* 0x000fe40003f06070 */
[----:B------:R-:W-:-:S02]  /*2f50*/  ISETP.GE.AND.EX P1, PT, R37, RZ, PT, P1 ;  /* 0x000000ff2500720c */ /* 0x000fc40003f26310 */
[----:B------:R-:W-:Y:S02]  /*2f60*/  ISETP.GE.AND P4, PT, R9, R26, PT ;  /* 0x0000001a0900720c */ /* 0x000fe40003f86270 */
[----:B------:R-:W-:Y:S02]  /*2f70*/  SEL R22, RZ, 0xffffffff, !P5 ;  /* 0xffffffffff167807 */ /* 0x000fe40006800000 */
        /* <DEDUP_REMOVED lines=41> */
[-C--:B------:R-:W-:Y:S02]  /*3210*/  ISETP.NE.AND P3, PT, R5, R28.reuse, PT ;  /* 0x0000001c0500720c */ /* 0x080fe40003f65270 */
[----:B------:R-:W-:Y:S02]  /*3220*/  ISETP.NE.AND P2, PT, R4, R29, PT ;  /* 0x0000001d0400720c */ /* 0x000fe40003f45270 */
[-C--:B------:R-:W-:Y:S02]  /*3230*/  ISETP.GE.U32.AND P0, PT, R13, R25.reuse, PT ;  /* 0x000000190d00720c */ /* 0x080fe40003f06070 */
[----:B------:R-:W-:Y:S02]  /*3240*/  ISETP.GE.U32.AND P1, PT, R12, R25, PT ;  /* 0x000000190c00720c */ /* 0x000fe40003f26070 */
[----:B------:R-:W-:Y:S02]  /*3250*/  ISETP.GE.AND P4, PT, R5, R28, PT ;  /* 0x0000001c0500720c */ /* 0x000fe40003f86270 */
[----:B------:R-:W-:-:S02]  /*3260*/  ISETP.GE.AND P5, PT, R4, R29, PT ;  /* 0x0000001d0400720c */ /* 0x000fc40003fa6270 */
[----:B------:R-:W-:Y:S02]  /*3270*/  ISETP.GE.AND.EX P0, PT, R33, RZ, PT, P0 ;  /* 0x000000ff2100720c */ /* 0x000fe40003f06300 */
[----:B------:R-:W-:Y:S02]  /*3280*/  ISETP.GE.AND.EX P1, PT, R21, RZ, PT, P1 ;  /* 0x000000ff1500720c */ /* 0x000fe40003f26310 */
        /* <DEDUP_REMOVED lines=13> */
[----:B------:R-:W-:-:S07]  /*3360*/  SEL R21, R21, RZ, P1 ;  /* 0x000000ff15157207 */ /* 0x000fce0000800000 */
.L_x_2961:
[----:B------:R-:W-:Y:S05]  /*3370*/  BSYNC.RECONVERGENT B0 ;  /* 0x0000000000007941 */ /* 0x000fea0003800200 */
.L_x_2960:
[CC--:B------:R-:W-:Y:S02]  /*3380*/  ISETP.NE.AND P3, PT, R11.reuse, R9.reuse, PT ;  /* 0x000000090b00720c */ /* 0x0c0fe40003f65270 */
[----:B------:R-:W-:Y:S02]  /*3390*/  ISETP.NE.AND P2, PT, R10, R8, PT ;  /* 0x000000080a00720c */ /* 0x000fe40003f45270 */
        /* <DEDUP_REMOVED lines=16> */
[----:B------:R-:W-:Y:S02]  /*34a0*/  ISETP.NE.AND P3, PT, R0, R7, PT ;  /* 0x000000070000720c */ /* 0x000fe40003f65270 */
[----:B------:R-:W-:Y:S02]  /*34b0*/  SEL R20, R20, R34, !P0 ;  /* 0x0000002214147207 */ /* 0x000fe40004000000 */
[----:B------:R-:W-:Y:S02]  /*34c0*/  ISETP.NE.AND P2, PT, R3, R6, PT ;  /* 0x000000060300720c */ /* 0x000fe40003f45270 */
[----:B------:R-:W-:Y:S02]  /*34d0*/  SEL R11, R16, R32, !P1 ;  /* 0x00000020100b7207 */ /* 0x000fe40004800000 */
[----:B------:R-:W-:Y:S02]  /*34e0*/  SEL R39, R38, R39, !P0 ;  /* 0x0000002726277207 */ /* 0x000fe40004000000 */
[----:B------:R-:W-:-:S02]  /*34f0*/  SEL R40, R37, R40, !P1 ;  /* 0x0000002825287207 */ /* 0x000fc40004800000 */
[----:B------:R-:W-:Y:S02]  /*3500*/  ISETP.GE.U32.AND P0, PT, R20, R15, PT ;  /* 0x0000000f1400720c */ /* 0x000fe40003f06070 */
[----:B------:R-:W-:Y:S02]  /*3510*/  ISETP.GE.U32.AND P1, PT, R11, R14, PT ;  /* 0x0000000e0b00720c */ /* 0x000fe40003f26070 */
[----:B------:R-:W-:Y:S02]  /*3520*/  ISETP.GE.AND P5, PT, R0, R7, PT ;  /* 0x000000070000720c */ /* 0x000fe40003fa6270 */
[----:B------:R-:W-:Y:S02]  /*3530*/  ISETP.GE.AND P4, PT, R3, R6, PT ;  /* 0x000000060300720c */ /* 0x000fe40003f86270 */
        /* <DEDUP_REMOVED lines=12> */
[----:B------:R-:W-:Y:S02]  /*3600*/  ISETP.NE.AND P3, PT, R0, R5, PT ;  /* 0x000000050000720c */ /* 0x000fe40003f65270 */
[----:B------:R-:W-:-:S02]  /*3610*/  SEL R10, R15, R20, !P0 ;  /* 0x000000140f0a7207 */ /* 0x000fc40004000000 */
[----:B------:R-:W-:Y:S02]  /*3620*/  ISETP.NE.AND P2, PT, R3, R4, PT ;  /* 0x000000040300720c */ /* 0x000fe40003f45270 */
[----:B------:R-:W-:Y:S02]  /*3630*/  SEL R9, R14, R11, !P1 ;  /* 0x0000000b0e097207 */ /* 0x000fe40004800000 */
        /* <DEDUP_REMOVED lines=20> */
[----:B-----5:R-:W-:Y:S02]  /*3780*/  SEL R24, R12, R9, !P1 ;  /* 0x000000090c187207 */ /* 0x020fe40004800000 */
[----:B------:R-:W-:Y:S01]  /*3790*/  SEL R25, R21, R8, !P1 ;  /* 0x0000000815197207 */ /* 0x000fe20004800000 */
[----:B------:R-:W-:Y:S06]  /*37a0*/  BRA `(.L_x_2942) ;  /* 0x000000b0009c7947 */ /* 0x000fec0003800000 */
.L_x_2954:
        /* <DEDUP_REMOVED lines=9> */
[----:B------:R-:W-:Y:S01]  /*3840*/  IMAD.MOV.U32 R3, RZ, RZ, R41 ;  /* 0x000000ffff037224 */ /* 0x000fe200078e0029 */
[-C--:B-1----:R-:W-:Y:S01]  /*3850*/  MOV R4, R5.reuse ;  /* 0x0000000500047202 */ /* 0x082fe20000000f00 */
[--C-:B------:R-:W-:Y:S01]  /*3860*/  IMAD.MOV.U32 R6, RZ, RZ, R5.reuse ;  /* 0x000000ffff067224 */ /* 0x100fe200078e0005 */
[----:B------:R-:W-:Y:S01]  /*3870*/  MOV R11, R5 ;  /* 0x00000005000b7202 */ /* 0x000fe20000000f00 */
[--C-:B------:R-:W-:Y:S02]  /*3880*/  IMAD.MOV.U32 R7, RZ, RZ, R5.reuse ;  /* 0x000000ffff077224 */ /* 0x100fe400078e0005 */
[--C-:B------:R-:W-:Y:S02]  /*3890*/  IMAD.MOV.U32 R8, RZ, RZ, R5.reuse ;  /* 0x000000ffff087224 */ /* 0x100fe400078e0005 */
[--C-:B------:R-:W-:Y:S01]  /*38a0*/  IMAD.MOV.U32 R9, RZ, RZ, R5.reuse ;  /* 0x000000ffff097224 */ /* 0x100fe200078e0005 */
[----:B--2---:R-:W-:Y:S01]  /*38b0*/  MOV R32, R13 ;  /* 0x0000000d00207202 */ /* 0x004fe20000000f00 */
[----:B------:R-:W-:-:S02]  /*38c0*/  IMAD.MOV.U32 R10, RZ, RZ, R5 ;  /* 0x000000ffff0a7224 */ /* 0x000fc400078e0005 */
[--C-:B------:R-:W-:Y:S02]  /*38d0*/  IMAD.MOV.U32 R12, RZ, RZ, R13.reuse ;  /* 0x000000ffff0c7224 */ /* 0x100fe400078e000d */
[--C-:B------:R-:W-:Y:S02]  /*38e0*/  IMAD.MOV.U32 R14, RZ, RZ, R13.reuse ;  /* 0x000000ffff0e7224 */ /* 0x100fe400078e000d */
[--C-:B------:R-:W-:Y:S01]  /*38f0*/  IMAD.MOV.U32 R15, RZ, RZ, R13.reuse ;  /* 0x000000ffff0f7224 */ /* 0x100fe200078e000d */
[----:B---3--:R-:W-:Y:S01]  /*3900*/  MOV R38, R33 ;  /* 0x0000002100267202 */ /* 0x008fe20000000f00 */
        /* <DEDUP_REMOVED lines=29> */
.L_x_2965:
[----:B------:R-:W-:-:S05]  /*3ae0*/  IMAD R24, R46, R3, RZ ;  /* 0x000000032e187224 */ /* 0x000fca00078e02ff */
[----:B------:R-:W-:Y:S01]  /*3af0*/  SHF.R.U32.HI R25, RZ, 0x1, R24 ;  /* 0x00000001ff197819 */ /* 0x000fe20000011618 */
[----:B------:R-:W-:-:S04]  /*3b00*/  IMAD.IADD R43, R3, 0x1, R0 ;  /* 0x00000001032b7824 */ /* 0x000fc800078e0200 */
[----:B------:R-:W-:-:S04]  /*3b10*/  IMAD.WIDE.U32 R24, R25, 0x8, R22 ;  /* 0x0000000819187825 */ /* 0x000fc800078e0016 */
[C---:B------:R-:W-:Y:S02]  /*3b20*/  IMAD R26, R46.reuse, R43, RZ ;  /* 0x0000002b2e1a7224 */ /* 0x040fe400078e02ff */
[----:B------:R-:W2:Y:S01]  /*3b30*/  LDG.E.64 R24, desc[UR36][R24.64] ;  /* 0x0000002418187981 */ /* 0x000ea2000c1e1b00 */
[----:B------:R-:W-:Y:S02]  /*3b40*/  IMAD.IADD R41, R43, 0x1, R0 ;  /* 0x000000012b297824 */ /* 0x000fe400078e0200 */
[----:B------:R-:W-:Y:S02]  /*3b50*/  SHF.R.U32.HI R27, RZ, 0x1, R26 ;  /* 0x00000001ff1b7819 */ /* 0x000fe4000001161a */
[----:B------:R-:W-:-:S03]  /*3b60*/  IMAD R28, R46, R41, RZ ;  /* 0x000000292e1c7224 */ /* 0x000fc600078e02ff */
[----:B------:R-:W-:Y:S02]  /*3b70*/  IMAD.WIDE.U32 R26, R27, 0x8, R22 ;  /* 0x000000081b1a7825 */ /* 0x000fe400078e0016 */
[----:B------:R-:W-:Y:S02]  /*3b80*/  SHF.R.U32.HI R31, RZ, 0x1, R28 ;  /* 0x00000001ff1f7819 */ /* 0x000fe4000001161c */
[----:B------:R-:W-:Y:S02]  /*3b90*/  IMAD.IADD R45, R41, 0x1, R0 ;  /* 0x00000001292d7824 */ /* 0x000fe400078e0200 */
[----:B------:R-:W3:Y:S01]  /*3ba0*/  LDG.E.64 R26, desc[UR36][R26.64] ;  /* 0x000000241a1a7981 */ /* 0x000ee2000c1e1b00 */
[----:B------:R-:W-:-:S04]  /*3bb0*/  IMAD.WIDE.U32 R30, R31, 0x8, R22 ;  /* 0x000000081f1e7825 */ /* 0x000fc800078e0016 */
[----:B------:R-:W-:Y:S02]  /*3bc0*/  IMAD R28, R46, R45, RZ ;  /* 0x0000002d2e1c7224 */ /* 0x000fe400078e02ff */
[----:B------:R-:W4:Y:S03]  /*3bd0*/  LDG.E.64 R30, desc[UR36][R30.64] ;  /* 0x000000241e1e7981 */ /* 0x000f26000c1e1b00 */
[----:B------:R-:W-:-:S05]  /*3be0*/  SHF.R.U32.HI R29, RZ, 0x1, R28 ;  /* 0x00000001ff1d7819 */ /* 0x000fca000001161c */
        /* <DEDUP_REMOVED lines=8> */
[----:B------:R-:W-:Y:S02]  /*3c70*/  ISETP.GE.U32.AND P5, PT, R16, R43, PT ;  /* 0x0000002b1000720c */ /* 0x000fe40003fa6070 */
[----:B------:R-:W-:Y:S02]  /*3c80*/  ISETP.GE.U32.AND P6, PT, R15, R41, PT ;  /* 0x000000290f00720c */ /* 0x000fe40003fc6070 */
[----:B------:R-:W-:Y:S02]  /*3c90*/  ISETP.GE.AND.EX P5, PT, R37, RZ, PT, P5 ;  /* 0x000000ff2500720c */ /* 0x000fe40003fa6350 */
[----:B------:R-:W-:Y:S02]  /*3ca0*/  ISETP.GE.AND.EX P6, PT, R36, RZ, PT, P6 ;  /* 0x000000ff2400720c */ /* 0x000fe40003fc6360 */
[----:B------:R-:W-:Y:S02]  /*3cb0*/  SEL R50, RZ, 0xffffffff, !P5 ;  /* 0xffffffffff327807 */ /* 0x000fe40006800000 */
[----:B------:R-:W-:-:S02]  /*3cc0*/  SEL R48, RZ, 0xffffffff, !P6 ;  /* 0xffffffffff307807 */ /* 0x000fc40007000000 */
[CC--:B--2---:R-:W-:Y:S02]  /*3cd0*/  ISETP.NE.AND P2, PT, R10.reuse, R25.reuse, PT ;  /* 0x000000190a00720c */ /* 0x0c4fe40003f45270 */
[CC--:B------:R-:W-:Y:S02]  /*3ce0*/  ISETP.NE.AND P3, PT, R11.reuse, R24.reuse, PT ;  /* 0x000000180b00720c */ /* 0x0c0fe40003f65270 */
[----:B------:R-:W-:Y:S02]  /*3cf0*/  ISETP.GE.AND P1, PT, R10, R25, PT ;  /* 0x000000190a00720c */ /* 0x000fe40003f26270 */
[----:B------:R-:W-:-:S07]  /*3d00*/  ISETP.GE.AND P0, PT, R11, R24, PT ;  /* 0x000000180b00720c */ /* 0x000fce0003f06270 */
[----:B------:R-:W-:Y:S02]  /*3d10*/  @P2 SEL R47, RZ, 0xffffffff, !P1 ;  /* 0xffffffffff2f2807 */ /* 0x000fe40004800000 */
[----:B---3--:R-:W-:Y:S02]  /*3d20*/  ISETP.NE.AND P1, PT, R9, R26, PT ;  /* 0x0000001a0900720c */ /* 0x008fe40003f25270 */
[----:B------:R-:W-:Y:S02]  /*3d30*/  @P3 SEL R42, RZ, 0xffffffff, !P0 ;  /* 0xffffffffff2a3807 */ /* 0x000fe40004000000 */
[----:B------:R-:W-:Y:S02]  /*3d40*/  ISETP.GE.U32.AND P0, PT, R20, R43, PT ;  /* 0x0000002b1400720c */ /* 0x000fe40003f06070 */
[----:B------:R-:W-:Y:S02]  /*3d50*/  ISETP.NE.AND P4, PT, R8, R27, PT ;  /* 0x0000001b0800720c */ /* 0x000fe40003f85270 */
[----:B------:R-:W-:-:S02]  /*3d60*/  ISETP.GE.AND.EX P0, PT, R38, RZ, PT, P0 ;  /* 0x000000ff2600720c */ /* 0x000fc40003f06300 */
[----:B------:R-:W-:Y:S02]  /*3d70*/  ISETP.GE.AND P5, PT, R9, R26, PT ;  /* 0x0000001a0900720c */ /* 0x000fe40003fa6270 */
[----:B------:R-:W-:Y:S02]  /*3d80*/  SEL R49, RZ, 0xffffffff, !P0 ;  /* 0xffffffffff317807 */ /* 0x000fe40004000000 */
[----:B----4-:R-:W-:Y:S02]  /*3d90*/  ISETP.NE.AND P6, PT, R7, R30, PT ;  /* 0x0000001e0700720c */ /* 0x010fe40003fc5270 */
[----:B------:R-:W-:Y:S02]  /*3da0*/  ISETP.GE.U32.AND P0, PT, R14, R41, PT ;  /* 0x000000290e00720c */ /* 0x000fe40003f06070 */
[----:B------:R-:W-:Y:S02]  /*3db0*/  @P1 SEL R49, RZ, 0xffffffff, !P5 ;  /* 0xffffffffff311807 */ /* 0x000fe40006800000 */
[----:B------:R-:W-:-:S02]  /*3dc0*/  LOP3.LUT R47, R47, 0x1, RZ, 0xc0, !PT ;  /* 0x000000012f2f7812 */ /* 0x000fc400078ec0ff */
[----:B------:R-:W-:Y:S02]  /*3dd0*/  ISETP.GE.AND P5, PT, R8, R27, PT ;  /* 0x0000001b0800720c */ /* 0x000fe40003fa6270 */
[----:B------:R-:W-:Y:S02]  /*3de0*/  ISETP.GE.AND.EX P0, PT, R35, RZ, PT, P0 ;  /* 0x000000ff2300720c */ /* 0x000fe40003f06300 */
[----:B------:R-:W-:Y:S02]  /*3df0*/  ISETP.NE.AND P1, PT, R6, R31, PT ;  /* 0x0000001f0600720c */ /* 0x000fe40003f25270 */
[----:B------:R-:W-:Y:S02]  /*3e00*/  ISETP.NE.U32.AND P2, PT, R47, 0x1, PT ;  /* 0x000000012f00780c */ /* 0x000fe40003f45070 */
[----:B------:R-:W-:Y:S02]  /*3e10*/  @P4 SEL R50, RZ, 0xffffffff, !P5 ;  /* 0xffffffffff324807 */ /* 0x000fe40006800000 */
[----:B------:R-:W-:-:S02]  /*3e20*/  SEL R47, RZ, 0xffffffff, !P0 ;  /* 0xffffffffff2f7807 */ /* 0x000fc40004000000 */
[----:B------:R-:W-:Y:S02]  /*3e30*/  ISETP.GE.AND P5, PT, R7, R30, PT ;  /* 0x0000001e0700720c */ /* 0x000fe40003fa6270 */
[----:B------:R-:W-:Y:S02]  /*3e40*/  LOP3.LUT R42, R42, 0x1, RZ, 0xc0, !PT ;  /* 0x000000012a2a7812 */ /* 0x000fe400078ec0ff */
[----:B------:R-:W-:Y:S02]  /*3e50*/  ISETP.GE.U32.AND P0, PT, R13, R45, PT ;  /* 0x0000002d0d00720c */ /* 0x000fe40003f06070 */
[----:B-----5:R-:W-:Y:S02]  /*3e60*/  ISETP.NE.AND P4, PT, R5, R28, PT ;  /* 0x0000001c0500720c */ /* 0x020fe40003f85270 */
[----:B------:R-:W-:Y:S02]  /*3e70*/  @P6 SEL R48, RZ, 0xffffffff, !P5 ;  /* 0xffffffffff306807 */ /* 0x000fe40006800000 */
[----:B------:R-:W-:-:S02]  /*3e80*/  ISETP.NE.U32.AND P3, PT, R42, 0x1, PT ;  /* 0x000000012a00780c */ /* 0x000fc40003f65070 */
[----:B------:R-:W-:Y:S02]  /*3e90*/  ISETP.GE.AND.EX P0, PT, R33, RZ, PT, P0 ;  /* 0x000000ff2100720c */ /* 0x000fe40003f06300 */
[----:B------:R-:W-:Y:S02]  /*3ea0*/  ISETP.GE.AND P6, PT, R6, R31, PT ;  /* 0x0000001f0600720c */ /* 0x000fe40003fc6270 */
[C---:B------:R-:W-:Y:S02]  /*3eb0*/  SEL R34, R3.reuse, R34, !P3 ;  /* 0x0000002203227207 */ /* 0x040fe40005800000 */
[----:B------:R-:W-:Y:S02]  /*3ec0*/  SEL R32, R3, R32, !P2 ;  /* 0x0000002003207207 */ /* 0x000fe40005000000 */
[----:B------:R-:W-:Y:S02]  /*3ed0*/  SEL R42, RZ, 0xffffffff, !P0 ;  /* 0xffffffffff2a7807 */ /* 0x000fe40004000000 */
[----:B------:R-:W-:-:S02]  /*3ee0*/  @P1 SEL R47, RZ, 0xffffffff, !P6 ;  /* 0xffffffffff2f1807 */ /* 0x000fc40007000000 */
[----:B------:R-:W-:Y:S02]  /*3ef0*/  IADD3 R3, PT, PT, R45, R0, RZ ;  /* 0x000000002d037210 */ /* 0x000fe40007ffe0ff */
[----:B------:R-:W-:Y:S02]  /*3f00*/  ISETP.GE.U32.AND P0, PT, R12, R45, PT ;  /* 0x0000002d0c00720c */ /* 0x000fe40003f06070 */
[----:B------:R-:W-:Y:S01]  /*3f10*/  ISETP.NE.AND P1, PT, R4, R29, PT ;  /* 0x0000001d0400720c */ /* 0x000fe20003f25270 */
[----:B------:R-:W-:Y:S01]  /*3f20*/  IMAD R51, R0, 0x3, R3 ;  /* 0x0000000300337824 */ /* 0x000fe200078e0203 */
[----:B------:R-:W-:Y:S02]  /*3f30*/  ISETP.GE.AND P6, PT, R5, R28, PT ;  /* 0x0000001c0500720c */ /* 0x000fe40003fc6270 */
[----:B------:R-:W-:Y:S02]  /*3f40*/  LOP3.LUT R49, R49, 0x1, RZ, 0xc0, !PT ;  /* 0x0000000131317812 */ /* 0x000fe400078ec0ff */
[----:B------:R-:W-:-:S02]  /*3f50*/  ISETP.GE.AND.EX P0, PT, R21, RZ, PT, P0 ;  /* 0x000000ff1500720c */ /* 0x000fc40003f06300 */
[----:B------:R-:W-:Y:S02]  /*3f60*/  @P4 SEL R42, RZ, 0xffffffff, !P6 ;  /* 0xffffffffff2a4807 */ /* 0x000fe40007000000 */
[----:B------:R-:W-:Y:S02]  /*3f70*/  ISETP.NE.U32.AND P4, PT, R49, 0x1, PT ;  /* 0x000000013100780c */ /* 0x000fe40003f85070 */
[----:B------:R-:W-:Y:S02]  /*3f80*/  SEL R49, RZ, 0xffffffff, !P0 ;  /* 0xffffffffff317807 */ /* 0x000fe40004000000 */
[----:B------:R-:W-:Y:S02]  /*3f90*/  ISETP.GE.AND P0, PT, R4, R29, PT ;  /* 0x0000001d0400720c */ /* 0x000fe40003f06270 */
[----:B------:R-:W-:Y:S02]  /*3fa0*/  ISETP.GE.U32.AND P5, PT, R51, R44, PT ;  /* 0x0000002c3300720c */ /* 0x000fe40003fa6070 */
[----:B------:R-:W-:-:S02]  /*3fb0*/  @P1 SEL R49, RZ, 0xffffffff, !P0 ;  /* 0xffffffffff311807 */ /* 0x000fc40004000000 */
[----:B------:R-:W-:Y:S02]  /*3fc0*/  LOP3.LUT R50, R50, 0x1, RZ, 0xc0, !PT ;  /* 0x0000000132327812 */ /* 0x000fe400078ec0ff */
[----:B------:R-:W-:Y:S02]  /*3fd0*/  LOP3.LUT R48, R48, 0x1, RZ, 0xc0, !PT ;  /* 0x0000000130307812 */ /* 0x000fe400078ec0ff */
[----:B------:R-:W-:Y:S02]  /*3fe0*/  LOP3.LUT R47, R47, 0x1, RZ, 0xc0, !PT ;  /* 0x000000012f2f7812 */ /* 0x000fe400078ec0ff */
[----:B------:R-:W-:Y:S02]  /*3ff0*/  LOP3.LUT R42, R42, 0x1, RZ, 0xc0, !PT ;  /* 0x000000012a2a7812 */ /* 0x000fe400078ec0ff */
[----:B------:R-:W-:Y:S02]  /*4000*/  LOP3.LUT R49, R49, 0x1, RZ, 0xc0, !PT ;  /* 0x0000000131317812 */ /* 0x000fe400078ec0ff */
[----:B------:R-:W-:-:S02]  /*4010*/  SEL R11, R24, R11, !P3 ;  /* 0x0000000b180b7207 */ /* 0x000fc40005800000 */
[----:B------:R-:W-:Y:S02]  /*4020*/  SEL R39, R39, RZ, P3 ;  /* 0x000000ff27277207 */ /* 0x000fe40001800000 */
[----:B------:R-:W-:Y:S02]  /*4030*/  SEL R10, R25, R10, !P2 ;  /* 0x0000000a190a7207 */ /* 0x000fe40005000000 */
[----:B------:R-:W-:Y:S02]  /*4040*/  SEL R40, R40, RZ, P2 ;  /* 0x000000ff28287207 */ /* 0x000fe40001000000 */
[----:B------:R-:W-:Y:S02]  /*4050*/  ISETP.NE.U32.AND P6, PT, R50, 0x1, PT ;  /* 0x000000013200780c */ /* 0x000fe40003fc5070 */
[----:B------:R-:W-:Y:S02]  /*4060*/  ISETP.NE.U32.AND P1, PT, R48, 0x1, PT ;  /* 0x000000013000780c */ /* 0x000fe40003f25070 */
[----:B------:R-:W-:-:S02]  /*4070*/  ISETP.NE.U32.AND P0, PT, R47, 0x1, PT ;  /* 0x000000012f00780c */ /* 0x000fc40003f05070 */
[----:B------:R-:W-:Y:S02]  /*4080*/  ISETP.NE.U32.AND P3, PT, R42, 0x1, PT ;  /* 0x000000012a00780c */ /* 0x000fe40003f65070 */
[----:B------:R-:W-:Y:S02]  /*4090*/  ISETP.NE.U32.AND P2, PT, R49, 0x1, PT ;  /* 0x000000013100780c */ /* 0x000fe40003f45070 */
[C---:B------:R-:W-:Y:S02]  /*40a0*/  SEL R20, R43.reuse, R20, !P4 ;  /* 0x000000142b147207 */ /* 0x040fe40006000000 */
[----:B------:R-:W-:Y:S02]  /*40b0*/  SEL R16, R43, R16, !P6 ;  /* 0x000000102b107207 */ /* 0x000fe40007000000 */
[C---:B------:R-:W-:Y:S02]  /*40c0*/  SEL R15, R41.reuse, R15, !P1 ;  /* 0x0000000f290f7207 */ /* 0x040fe40004800000 */
[----:B------:R-:W-:-:S02]  /*40d0*/  SEL R14, R41, R14, !P0 ;  /* 0x0000000e290e7207 */ /* 0x000fc40004000000 */
[C---:B------:R-:W-:Y:S02]  /*40e0*/  SEL R13, R45.reuse, R13, !P3 ;  /* 0x0000000d2d0d7207 */ /* 0x040fe40005800000 */
[----:B------:R-:W-:Y:S02]  /*40f0*/  SEL R12, R45, R12, !P2 ;  /* 0x0000000c2d0c7207 */ /* 0x000fe40005000000 */
[----:B------:R-:W-:Y:S02]  /*4100*/  SEL R9, R26, R9, !P4 ;  /* 0x000000091a097207 */ /* 0x000fe40006000000 */
[----:B------:R-:W-:Y:S02]  /*4110*/  SEL R38, R38, RZ, P4 ;  /* 0x000000ff26267207 */ /* 0x000fe40002000000 */
        /* <DEDUP_REMOVED lines=11> */
[----:B------:R-:W-:Y:S05]  /*41d0*/  BSYNC.RECONVERGENT B1 ;  /* 0x0000000000017941 */ /* 0x000fea0003800200 */
.L_x_2964:
[----:B------:R-:W-:Y:S05]  /*41e0*/  BSYNC.RECONVERGENT B0 ;  /* 0x0000000000007941 */ /* 0x000fea0003800200 */
.L_x_2963:
        /* <DEDUP_REMOVED lines=27> */
.L_x_2967:
[----:B------:R-:W-:Y:S05]  /*43a0*/  BSYNC.RECONVERGENT B0 ;  /* 0x0000000000007941 */ /* 0x000fea0003800200 */
.L_x_2966:
        /* <DEDUP_REMOVED lines=52> */
[----:B------:R-:W-:Y:S02]  /*46f0*/  ISETP.NE.AND P2, PT, R6, R31, PT ;  /* 0x0000001f0600720c */ /* 0x000fe40003f45270 */
[----:B------:R-:W-:Y:S02]  /*4700*/  ISETP.NE.AND P3, PT, R7, R30, PT ;  /* 0x0000001e0700720c */ /* 0x000fe40003f65270 */
[----:B------:R-:W-:Y:S02]  /*4710*/  ISETP.GE.U32.AND P1, PT, R14, R23, PT ;  /* 0x000000170e00720c */ /* 0x000fe40003f26070 */
[----:B------:R-:W-:Y:S02]  /*4720*/  ISETP.GE.AND P5, PT, R6, R31, PT ;  /* 0x0000001f0600720c */ /* 0x000fe40003fa6270 */
[----:B------:R-:W-:Y:S02]  /*4730*/  ISETP.GE.U32.AND P0, PT, R15, R23, PT ;  /* 0x000000170f00720c */ /* 0x000fe40003f06070 */
[----:B------:R-:W-:-:S02]  /*4740*/  ISETP.GE.AND.EX P1, PT, R35, RZ, PT, P1 ;  /* 0x000000ff2300720c */ /* 0x000fc40003f26310 */
[----:B------:R-:W-:Y:S02]  /*4750*/  IADD3 R25, PT, PT, R23, R0, RZ ;  /* 0x0000000017197210 */ /* 0x000fe40007ffe0ff */
[----:B------:R-:W-:Y:S02]  /*4760*/  ISETP.GE.AND P4, PT, R7, R30, PT ;  /* 0x0000001e0700720c */ /* 0x000fe40003f86270 */
[----:B------:R-:W-:Y:S02]  /*4770*/  SEL R22, RZ, 0xffffffff, !P5 ;  /* 0xffffffffff167807 */ /* 0x000fe40006800000 */
[----:B------:R-:W-:Y:S02]  /*4780*/  ISETP.GE.AND.EX P0, PT, R36, RZ, PT, P0 ;  /* 0x000000ff2400720c */ /* 0x000fe40003f06300 */
[----:B------:R-:W-:Y:S02]  /*4790*/  @!P2 SEL R22, RZ, 0xffffffff, !P1 ;  /* 0xffffffffff16a807 */ /* 0x000fe40004800000 */
[----:B------:R-:W-:-:S02]  /*47a0*/  ISETP.GE.U32.AND P2, PT, R25, R44, PT ;  /* 0x0000002c1900720c */ /* 0x000fc40003f46070 */
        /* <DEDUP_REMOVED lines=35> */
.L_x_2969:
[----:B------:R-:W-:Y:S05]  /*49e0*/  BSYNC.RECONVERGENT B0 ;  /* 0x0000000000007941 */ /* 0x000fea0003800200 */
.L_x_2968:
        /* <DEDUP_REMOVED lines=67> */
.L_x_2962:
[----:B------:R-:W0:Y:S01]  /*4e20*/  LDCU UR4, c[0x0][0x3a4] ;  /* 0x00007480ff0477ac */ /* 0x000e220008000800 */
[----:B------:R-:W1:Y:S01]  /*4e30*/  LDC R0, c[0x0][0x388] ;  /* 0x0000e200ff007b82 */ /* 0x000e620000000800 */
        /* <DEDUP_REMOVED lines=29> */
[----:B------:R0:W5:Y:S01]  /*5010*/  @!P1 LDG.E.64 R24, desc[UR36][R42.64] ;  /* 0x000000242a189981 */ /* 0x000162000c1e1b00 */
[----:B------:R-:W-:Y:S01]  /*5020*/  VIADD R26, R26, 0xffffffff ;  /* 0xffffffff1a1a7836 */ /* 0x000fe20000000000 */
[-C--:B------:R-:W-:Y:S01]  /*5030*/  MOV R39, R0.reuse ;  /* 0x0000000000277202 */ /* 0x080fe20000000f00 */
[--C-:B------:R-:W-:Y:S01]  /*5040*/  IMAD.MOV.U32 R3, RZ, RZ, R0.reuse ;  /* 0x000000ffff037224 */ /* 0x100fe200078e0000 */
[----:B------:R-:W-:Y:S01]  /*5050*/  MOV R8, R0 ;  /* 0x0000000000087202 */ /* 0x000fe20000000f00 */
[--C-:B------:R-:W-:Y:S01]  /*5060*/  IMAD.MOV.U32 R4, RZ, RZ, R0.reuse ;  /* 0x000000ffff047224 */ /* 0x100fe200078e0000 */
[----:B------:R-:W-:Y:S01]  /*5070*/  VIMNMX.U32 R26, PT, PT, R26, 0x18, PT ;  /* 0x000000181a1a7848 */ /* 0x000fe20003fe0000 */
[--C-:B------:R-:W-:Y:S01]  /*5080*/  IMAD.MOV.U32 R6, RZ, RZ, R0.reuse ;  /* 0x000000ffff067224 */ /* 0x100fe200078e0000 */
[----:B------:R-:W-:Y:S01]  /*5090*/  MOV R15, R9 ;  /* 0x00000009000f7202 */ /* 0x000fe20000000f00 */
[--C-:B------:R-:W-:Y:S01]  /*50a0*/  IMAD.MOV.U32 R5, RZ, RZ, R0.reuse ;  /* 0x000000ffff057224 */ /* 0x100fe200078e0000 */
[----:B------:R-:W-:Y:S01]  /*50b0*/  MOV R35, R20 ;  /* 0x0000001400237202 */ /* 0x000fe20000000f00 */
        /* <DEDUP_REMOVED lines=13> */
[----:B0-----:R-:W-:-:S07]  /*5190*/  VIADD R45, R26, 0x1 ;  /* 0x000000011a2d7836 */ /* 0x001fce0000000000 */
.L_x_2977:
[----:B------:R-:W0:Y:S01]  /*51a0*/  LDCU UR4, c[0x0][0x3a4] ;  /* 0x00007480ff0477ac */ /* 0x000e220008000800 */
        /* <DEDUP_REMOVED lines=10> */
[----:B------:R-:W-:Y:S01]  /*5250*/  HFMA2 R40, -RZ, RZ, 0, 0 ;  /* 0x00000000ff287431 */ /* 0x000fe200000001ff */
        /* <DEDUP_REMOVED lines=288> */
[----:B------:R-:W-:Y:S01]  /*6460*/  IMAD R27, R28, UR52, R33 ;  /* 0x000000341c1b7c24 */ /* 0x000fe2000f8e0221 */
[----:B------:R-:W-:-:S03]  /*6470*/  @P0 IADD3 R28, PT, PT, -R26, RZ, RZ ;  /* 0x000000ff1a1c0210 */ /* 0x000fc60007ffe1ff */
[----:B------:R-:W-:Y:S02]  /*6480*/  IMAD R30, R27, UR27, R30 ;  /* 0x0000001b1b1e7c24 */ /* 0x000fe4000f8e021e */
[----:B0-----:R-:W-:-:S04]  /*6490*/  @P0 IMAD R29, R28, R31, R29 ;  /* 0x0000001f1c1d0224 */ /* 0x001fc800078e021d */
[----:B--2---:R-:W-:-:S07]  /*64a0*/  @P0 IMAD R30, R29, R32, R30 ;  /* 0x000000201d1e0224 */ /* 0x004fce00078e021e */
.L_x_2973:
[----:B------:R-:W-:-:S04]  /*64b0*/  LOP3.LUT R31, R30, 0xfffffff8, RZ, 0xc0, !PT ;  /* 0xfffffff81e1f7812 */ /* 0x000fc800078ec0ff */
[----:B------:R-:W-:-:S05]  /*64c0*/  IADD3 R30, P0, PT, R31, R42, RZ ;  /* 0x0000002a1f1e7210 */ /* 0x000fca0007f1e0ff */
[----:B------:R-:W-:-:S06]  /*64d0*/  IMAD.X R31, RZ, RZ, R43, P0 ;  /* 0x000000ffff1f7224 */ /* 0x000fcc00000e062b */
[----:B------:R-:W5:Y:S01]  /*64e0*/  LDG.E.64 R30, desc[UR36][R30.64] ;  /* 0x000000241e1e7981 */ /* 0x000f62000c1e1b00 */
[----:B0-----:R-:W-:Y:S02]  /*64f0*/  VIADD R33, R41, UR4 ;  /* 0x0000000429217c36 */ /* 0x001fe40008000000 */
        /* <DEDUP_REMOVED lines=220> */
[----:B------:R-:W-:Y:S01]  /*72c0*/  MOV R29, R47 ;  /* 0x0000002f001d7202 */ /* 0x000fe20000000f00 */
[----:B------:R-:W-:-:S10]  /*72d0*/  IMAD.MOV.U32 R28, RZ, RZ, RZ ;  /* 0x000000ffff1c7224 */ /* 0x000fd400078e00ff */
        /* <DEDUP_REMOVED lines=14> */
.L_x_2974:
[----:B------:R-:W-:-:S04]  /*73c0*/  LOP3.LUT R29, R40, 0xfffffff8, RZ, 0xc0, !PT ;  /* 0xfffffff8281d7812 */ /* 0x000fc800078ec0ff */
[----:B------:R-:W-:-:S05]  /*73d0*/  IADD3 R28, P0, PT, R29, R42, RZ ;  /* 0x0000002a1d1c7210 */ /* 0x000fca0007f1e0ff */
[----:B------:R-:W-:-:S06]  /*73e0*/  IMAD.X R29, RZ, RZ, R43, P0 ;  /* 0x000000ffff1d7224 */ /* 0x000fcc00000e062b */
[----:B------:R-:W5:Y:S01]  /*73f0*/  LDG.E.64 R28, desc[UR36][R28.64] ;  /* 0x000000241c1c7981 */ /* 0x000f62000c1e1b00 */
[----:B------:R-:W-:Y:S02]  /*7400*/  HFMA2 R32, -RZ, RZ, 0, 0 ;  /* 0x00000000ff207431 */ /* 0x000fe400000001ff */
        /* <DEDUP_REMOVED lines=232> */
[----:B------:R-:W-:-:S04]  /*8290*/  @P0 SHF.R.U32.HI R26, RZ, R27, R26 ;  /* 0x0000001bff1a0219 */ /* 0x000fc8000001161a */
[----:B------:R-:W-:-:S05]  /*82a0*/  @P0 IADD3 R46, PT, PT, -R26, RZ, RZ ;  /* 0x000000ff1a2e0210 */ /* 0x000fca0007ffe1ff */
[----:B0-----:R-:W-:-:S04]  /*82b0*/  @P0 IMAD R53, R53, R46, R47 ;  /* 0x0000002e35350224 */ /* 0x001fc800078e022f */
[----:B--2---:R-:W-:-:S07]  /*82c0*/  @P0 IMAD R40, R53, R51, R40 ;  /* 0x0000003335280224 */ /* 0x004fce00078e0228 */
.L_x_2975:
        /* <DEDUP_REMOVED lines=241> */
.L_x_2976:
[----:B------:R-:W-:-:S04]  /*91e0*/  LOP3.LUT R33, R40, 0xfffffff8, RZ, 0xc0, !PT ;  /* 0xfffffff828217812 */ /* 0x000fc800078ec0ff */
[----:B------:R-:W-:-:S05]  /*91f0*/  IADD3 R32, P0, PT, R33, R42, RZ ;  /* 0x0000002a21207210 */ /* 0x000fca0007f1e0ff */
[----:B------:R-:W-:-:S06]  /*9200*/  IMAD.X R33, RZ, RZ, R43, P0 ;  /* 0x000000ffff217224 */ /* 0x000fcc00000e062b */
[----:B------:R-:W5:Y:S02]  /*9210*/  LDG.E.64 R32, desc[UR36][R32.64] ;  /* 0x0000002420207981 */ /* 0x000f64000c1e1b00 */
.L_x_2972:
[-C--:B-----5:R-:W-:Y:S02]  /*9220*/  ISETP.NE.AND P3, PT, R5, R30.reuse, PT ;  /* 0x0000001e0500720c */ /* 0x0a0fe40003f65270 */
[----:B------:R-:W-:Y:S02]  /*9230*/  ISETP.GE.U32.AND P0, PT, R13, R41, PT ;  /* 0x000000290d00720c */ /* 0x000fe40003f06070 */
[----:B------:R-:W-:Y:S02]  /*9240*/  ISETP.GE.AND P2, PT, R5, R30, PT ;  /* 0x0000001e0500720c */ /* 0x000fe40003f46270 */
[----:B------:R-:W-:Y:S02]  /*9250*/  ISETP.GE.AND.EX P0, PT, R34, RZ, PT, P0 ;  /* 0x000000ff2200720c */ /* 0x000fe40003f06300 */
[----:B------:R-:W-:Y:S02]  /*9260*/  SEL R40, RZ, 0xffffffff, !P2 ;  /* 0xffffffffff287807 */ /* 0x000fe40005000000 */
[----:B------:R-:W-:-:S02]  /*9270*/  ISETP.NE.AND P6, PT, R6, R31, PT ;  /* 0x0000001f0600720c */ /* 0x000fc40003fc5270 */
[CC--:B------:R-:W-:Y:S02]  /*9280*/  ISETP.NE.AND P5, PT, R3.reuse, R28.reuse, PT ;  /* 0x0000001c0300720c */ /* 0x0c0fe40003fa5270 */
[----:B------:R-:W-:Y:S02]  /*9290*/  @!P3 SEL R40, RZ, 0xffffffff, !P0 ;  /* 0xffffffffff28b807 */ /* 0x000fe40004000000 */
[----:B------:R-:W-:Y:S02]  /*92a0*/  ISETP.GE.AND P0, PT, R6, R31, PT ;  /* 0x0000001f0600720c */ /* 0x000fe40003f06270 */
[----:B------:R-:W-:Y:S01]  /*92b0*/  LOP3.LUT R44, R40, 0x1, RZ, 0xc0, !PT ;  /* 0x00000001282c7812 */ /* 0x000fe200078ec0ff */
[----:B0-----:R-:W-:Y:S01]  /*92c0*/  IMAD.U32 R40, RZ, RZ, UR4 ;  /* 0x00000004ff287e24 */ /* 0x001fe2000f8e00ff */
[----:B------:R-:W-:Y:S01]  /*92d0*/  ISETP.GE.AND P2, PT, R3, R28, PT ;  /* 0x0000001c0300720c */ /* 0x000fe20003f46270 */
[----:B------:R-:W0:Y:S01]  /*92e0*/  LDCU UR4, c[0x0][0x39c] ;  /* 0x00007380ff0477ac */ /* 0x000e220008000800 */
[----:B------:R-:W-:-:S02]  /*92f0*/  SEL R47, RZ, 0xffffffff, !P0 ;  /* 0xffffffffff2f7807 */ /* 0x000fc40004000000 */
[----:B------:R-:W-:Y:S02]  /*9300*/  IADD3 R49, PT, PT, R41, R40, RZ ;  /* 0x0000002829317210 */ /* 0x000fe40007ffe0ff */
[----:B------:R-:W-:Y:S02]  /*9310*/  ISETP.GE.U32.AND P4, PT, R12, R41, PT ;  /* 0x000000290c00720c */ /* 0x000fe40003f86070 */
[----:B------:R-:W-:Y:S01]  /*9320*/  ISETP.GE.U32.AND P0, PT, R10, R49, PT ;  /* 0x000000310a00720c */ /* 0x000fe20003f06070 */
[----:B------:R-:W-:Y:S01]  /*9330*/  IMAD.IADD R51, R40, 0x1, R49 ;  /* 0x0000000128337824 */ /* 0x000fe200078e0231 */
[----:B------:R-:W-:Y:S02]  /*9340*/  SEL R50, RZ, 0xffffffff, !P2 ;  /* 0xffffffffff327807 */ /* 0x000fe40005000000 */
[----:B------:R-:W-:Y:S02]  /*9350*/  ISETP.GE.AND.EX P4, PT, R23, RZ, PT, P4 ;  /* 0x000000ff1700720c */ /* 0x000fe40003f86340 */
[----:B------:R-:W-:-:S02]  /*9360*/  ISETP.NE.AND P2, PT, R0, R29, PT ;  /* 0x0000001d0000720c */ /* 0x000fc40003f45270 */
[----:B------:R-:W-:Y:S02]  /*9370*/  ISETP.GE.AND.EX P0, PT, R21, RZ, PT, P0 ;  /* 0x000000ff1500720c */ /* 0x000fe40003f06300 */
[----:B------:R-:W-:Y:S02]  /*9380*/  @!P6 SEL R47, RZ, 0xffffffff, !P4 ;  /* 0xffffffffff2fe807 */ /* 0x000fe40006000000 */
[----:B------:R-:W-:Y:S02]  /*9390*/  @!P5 SEL R50, RZ, 0xffffffff, !P0 ;  /* 0xffffffffff32d807 */ /* 0x000fe40004000000 */
[----:B------:R-:W-:Y:S02]  /*93a0*/  ISETP.GE.AND P6, PT, R0, R29, PT ;  /* 0x0000001d0000720c */ /* 0x000fe40003fc6270 */
[----:B------:R-:W-:Y:S02]  /*93b0*/  ISETP.GE.AND P4, PT, R39, R26, PT ;  /* 0x0000001a2700720c */ /* 0x000fe40003f86270 */
[----:B------:R-:W-:-:S02]  /*93c0*/  ISETP.GE.U32.AND P0, PT, R9, R49, PT ;  /* 0x000000310900720c */ /* 0x000fc40003f06070 */
[----:B------:R-:W-:Y:S02]  /*93d0*/  ISETP.NE.U32.AND P3, PT, R44, 0x1, PT ;  /* 0x000000012c00780c */ /* 0x000fe40003f65070 */
[----:B------:R-:W-:Y:S02]  /*93e0*/  ISETP.NE.AND P5, PT, R39, R26, PT ;  /* 0x0000001a2700720c */ /* 0x000fe40003fa5270 */
[----:B------:R-:W-:Y:S02]  /*93f0*/  SEL R44, RZ, 0xffffffff, !P6 ;  /* 0xffffffffff2c7807 */ /* 0x000fe40007000000 */
[----:B------:R-:W-:Y:S02]  /*9400*/  ISETP.GE.AND.EX P0, PT, R20, RZ, PT, P0 ;  /* 0x000000ff1400720c */ /* 0x000fe40003f06300 */
[----:B------:R-:W-:Y:S02]  /*9410*/  SEL R46, RZ, 0xffffffff, !P4 ;  /* 0xffffffffff2e7807 */ /* 0x000fe40006000000 */
[----:B------:R-:W-:-:S02]  /*9420*/  ISETP.GE.AND P6, PT, R4, R27, PT ;  /* 0x0000001b0400720c */ /* 0x000fc40003fc6270 */
[----:B------:R-:W-:Y:S02]  /*9430*/  ISETP.NE.AND P4, PT, R4, R27, PT ;  /* 0x0000001b0400720c */ /* 0x000fe40003f85270 */
[----:B------:R-:W-:Y:S02]  /*9440*/  @!P2 SEL R44, RZ, 0xffffffff, !P0 ;  /* 0xffffffffff2ca807 */ /* 0x000fe40004000000 */
[-C--:B------:R-:W-:Y:S02]  /*9450*/  ISETP.GE.U32.AND P0, PT, R11, R51.reuse, PT ;  /* 0x000000330b00720c */ /* 0x080fe40003f06070 */
[----:B------:R-:W-:Y:S02]  /*9460*/  SEL R48, RZ, 0xffffffff, !P6 ;  /* 0xffffffffff307807 */ /* 0x000fe40007000000 */
[----:B------:R-:W-:Y:S02]  /*9470*/  ISETP.GE.U32.AND P6, PT, R14, R51, PT ;  /* 0x000000330e00720c */ /* 0x000fe40003fc6070 */
[----:B------:R-:W-:-:S02]  /*9480*/  ISETP.GE.AND.EX P0, PT, R22, RZ, PT, P0 ;  /* 0x000000ff1600720c */ /* 0x000fc40003f06300 */
[----:B------:R-:W-:Y:S01]  /*9490*/  LOP3.LUT R52, R47, 0x1, RZ, 0xc0, !PT ;  /* 0x000000012f347812 */ /* 0x000fe200078ec0ff */
[----:B------:R-:W-:Y:S01]  /*94a0*/  IMAD.IADD R47, R51, 0x1, R40 ;  /* 0x00000001332f7824 */ /* 0x000fe200078e0228 */
[-C--:B------:R-:W-:Y:S02]  /*94b0*/  ISETP.NE.AND P2, PT, R7, R32.reuse, PT ;  /* 0x000000200700720c */ /* 0x080fe40003f45270 */
[----:B------:R-:W-:Y:S02]  /*94c0*/  ISETP.GE.AND.EX P6, PT, R35, RZ, PT, P6 ;  /* 0x000000ff2300720c */ /* 0x000fe40003fc6360 */
[----:B------:R-:W-:Y:S02]  /*94d0*/  @!P5 SEL R46, RZ, 0xffffffff, !P0 ;  /* 0xffffffffff2ed807 */ /* 0x000fe40004000000 */
[----:B------:R-:W-:Y:S02]  /*94e0*/  ISETP.GE.AND P0, PT, R7, R32, PT ;  /* 0x000000200700720c */ /* 0x000fe40003f06270 */
[----:B------:R-:W-:-:S02]  /*94f0*/  @!P4 SEL R48, RZ, 0xffffffff, !P6 ;  /* 0xffffffffff30c807 */ /* 0x000fc40007000000 */
[----:B------:R-:W-:Y:S02]  /*9500*/  ISETP.GE.U32.AND P6, PT, R15, R47, PT ;  /* 0x0000002f0f00720c */ /* 0x000fe40003fc6070 */
[----:B------:R-:W-:Y:S02]  /*9510*/  ISETP.NE.U32.AND P5, PT, R52, 0x1, PT ;  /* 0x000000013400780c */ /* 0x000fe40003fa5070 */
[----:B------:R-:W-:Y:S02]  /*9520*/  SEL R52, RZ, 0xffffffff, !P0 ;  /* 0xffffffffff347807 */ /* 0x000fe40004000000 */
[----:B------:R-:W-:Y:S02]  /*9530*/  ISETP.GE.AND.EX P0, PT, R36, RZ, PT, P6 ;  /* 0x000000ff2400720c */ /* 0x000fe40003f06360 */
[----:B------:R-:W-:Y:S02]  /*9540*/  LOP3.LUT R50, R50, 0x1, RZ, 0xc0, !PT ;  /* 0x0000000132327812 */ /* 0x000fe400078ec0ff */
[----:B------:R-:W-:-:S02]  /*9550*/  ISETP.GE.AND P6, PT, R8, R33, PT ;  /* 0x000000210800720c */ /* 0x000fc40003fc6270 */
[----:B------:R-:W-:Y:S02]  /*9560*/  LOP3.LUT R44, R44, 0x1, RZ, 0xc0, !PT ;  /* 0x000000012c2c7812 */ /* 0x000fe400078ec0ff */
[----:B------:R-:W-:Y:S02]  /*9570*/  @!P2 SEL R52, RZ, 0xffffffff, !P0 ;  /* 0xffffffffff34a807 */ /* 0x000fe40004000000 */
[----:B------:R-:W-:Y:S02]  /*9580*/  ISETP.NE.U32.AND P2, PT, R50, 0x1, PT ;  /* 0x000000013200780c */ /* 0x000fe40003f45070 */
[----:B------:R-:W-:Y:S02]  /*9590*/  SEL R50, RZ, 0xffffffff, !P6 ;  /* 0xffffffffff327807 */ /* 0x000fe40007000000 */
[----:B------:R-:W-:Y:S02]  /*95a0*/  ISETP.NE.AND P4, PT, R8, R33, PT ;  /* 0x000000210800720c */ /* 0x000fe40003f85270 */
[----:B------:R-:W-:-:S02]  /*95b0*/  SEL R13, R41, R13, !P3 ;  /* 0x0000000d290d7207 */ /* 0x000fc40005800000 */
[----:B------:R-:W-:Y:S01]  /*95c0*/  SEL R12, R41, R12, !P5 ;  /* 0x0000000c290c7207 */ /* 0x000fe20006800000 */
[----:B------:R-:W-:Y:S01]  /*95d0*/  IMAD.IADD R41, R47, 0x1, R40 ;  /* 0x000000012f297824 */ /* 0x000fe200078e0228 */
[----:B------:R-:W-:Y:S01]  /*95e0*/  ISETP.NE.U32.AND P6, PT, R44, 0x1, PT ;  /* 0x000000012c00780c */ /* 0x000fe20003fc5070 */
[----:B0-----:R-:W-:Y:S01]  /*95f0*/  IMAD.U32 R44, RZ, RZ, UR4 ;  /* 0x00000004ff2c7e24 */ /* 0x001fe2000f8e00ff */
[C---:B------:R-:W-:Y:S02]  /*9600*/  SEL R10, R49.reuse, R10, !P2 ;  /* 0x0000000a310a7207 */ /* 0x040fe40005000000 */
[----:B------:R-:W-:Y:S01]  /*9610*/  SEL R9, R49, R9, !P6 ;  /* 0x0000000931097207 */ /* 0x000fe20007000000 */
[----:B------:R-:W-:Y:S01]  /*9620*/  IMAD R49, R40, 0x3, R41 ;  /* 0x0000000328317824 */ /* 0x000fe200078e0229 */
[----:B------:R-:W-:Y:S02]  /*9630*/  ISETP.GE.U32.AND P0, PT, R16, R47, PT ;  /* 0x0000002f1000720c */ /* 0x000fe40003f06070 */
[----:B------:R-:W-:-:S02]  /*9640*/  SEL R3, R28, R3, !P2 ;  /* 0x000000031c037207 */ /* 0x000fc40005000000 */
[----:B------:R-:W-:Y:S02]  /*9650*/  ISETP.GE.AND.EX P0, PT, R37, RZ, PT, P0 ;  /* 0x000000ff2500720c */ /* 0x000fe40003f06300 */
[----:B------:R-:W-:Y:S02]  /*9660*/  SEL R21, R21, RZ, P2 ;  /* 0x000000ff15157207 */ /* 0x000fe40001000000 */
[----:B------:R-:W-:Y:S02]  /*9670*/  ISETP.GE.U32.AND P2, PT, R49, R44, PT ;  /* 0x0000002c3100720c */ /* 0x000fe40003f46070 */
[----:B------:R-:W-:Y:S02]  /*9680*/  @!P4 SEL R50, RZ, 0xffffffff, !P0 ;  /* 0xffffffffff32c807 */ /* 0x000fe40004000000 */
[----:B------:R-:W-:Y:S02]  /*9690*/  LOP3.LUT R46, R46, 0x1, RZ, 0xc0, !PT ;  /* 0x000000012e2e7812 */ /* 0x000fe400078ec0ff */
[----:B------:R-:W-:-:S02]  /*96a0*/  LOP3.LUT R48, R48, 0x1, RZ, 0xc0, !PT ;  /* 0x0000000130307812 */ /* 0x000fc400078ec0ff */
[----:B------:R-:W-:Y:S02]  /*96b0*/  LOP3.LUT R52, R52, 0x1, RZ, 0xc0, !PT ;  /* 0x0000000134347812 */ /* 0x000fe400078ec0ff */
[----:B------:R-:W-:Y:S02]  /*96c0*/  LOP3.LUT R50, R50, 0x1, RZ, 0xc0, !PT ;  /* 0x0000000132327812 */ /* 0x000fe400078ec0ff */
[----:B------:R-:W-:Y:S02]  /*96d0*/  SEL R5, R30, R5, !P3 ;  /* 0x000000051e057207 */ /* 0x000fe40005800000 */
[----:B------:R-:W-:Y:S02]  /*96e0*/  SEL R34, R34, RZ, P3 ;  /* 0x000000ff22227207 */ /* 0x000fe40001800000 */
[----:B------:R-:W-:Y:S02]  /*96f0*/  SEL R6, R31, R6, !P5 ;  /* 0x000000061f067207 */ /* 0x000fe40006800000 */
[----:B------:R-:W-:-:S02]  /*9700*/  SEL R23, R23, RZ, P5 ;  /* 0x000000ff17177207 */ /* 0x000fc40002800000 */
        /* <DEDUP_REMOVED lines=17> */
[----:B------:R-:W-:Y:S01]  /*9820*/  SEL R37, R37, RZ, P5 ;  /* 0x000000ff25257207 */ /* 0x000fe20002800000 */
[----:B------:R-:W-:Y:S06]  /*9830*/  @!P2 BRA `(.L_x_2977) ;  /* 0xffffffb80058a947 */ /* 0x000fec000383ffff */
.L_x_2971:
[----:B------:R-:W-:Y:S05]  /*9840*/  BSYNC.RECONVERGENT B0 ;  /* 0x0000000000007941 */ /* 0x000fea0003800200 */
.L_x_2970:
[----:B------:R-:W-:Y:S01]  /*9850*/  ISETP.GE.U32.AND P0, PT, R41, R44, PT ;  /* 0x0000002c2900720c */ /* 0x000fe20003f06070 */
[----:B------:R-:W-:-:S12]  /*9860*/  BSSY.RECONVERGENT B0, `(.L_x_2978) ;  /* 0x0000474000007945 */ /* 0x000fd80003800200 */
[----:B------:R-:W-:Y:S05]  /*9870*/  @P0 BRA `(.L_x_2979) ;  /* 0x0000004400c80947 */ /* 0x000fea0003800000 */
[----:B------:R-:W0:Y:S01]  /*9880*/  LDC R24, c[0x0][0x3d8] ;  /* 0x0000f600ff187b82 */ /* 0x000e220000000800 */
[----:B------:R-:W-:Y:S02]  /*9890*/  CS2R R42, SRZ ;  /* 0x00000000002a7805 */ /* 0x000fe4000001ff00 */
[C---:B0-----:R-:W-:Y:S01]  /*98a0*/  ISETP.NE.AND P0, PT, R24.reuse, RZ, PT ;  /* 0x000000ff1800720c */ /* 0x041fe20003f05270 */
[----:B------:R-:W-:-:S05]  /*98b0*/  VIADD R46, R24, 0xffffffff ;  /* 0xffffffff182e7836 */ /* 0x000fca0000000000 */
[----:B------:R-:W-:-:S04]  /*98c0*/  VIMNMX.U32 R45, PT, PT, R46, 0x18, PT ;  /* 0x000000182e2d7848 */ /* 0x000fc80003fe0000 */
[----:B------:R-:W-:-:S03]  /*98d0*/  IADD3 R45, PT, PT, R45, 0x1, RZ ;  /* 0x000000012d2d7810 */ /* 0x000fc60007ffe0ff */
        /* <DEDUP_REMOVED lines=275> */
.L_x_2981:
[----:B------:R-:W-:Y:S01]  /*aa10*/  SHF.R.U32.HI R42, RZ, 0x3, R42 ;  /* 0x00000003ff2a7819 */ /* 0x000fe2000001162a */
[----:B------:R-:W-:-:S07]  /*aa20*/  IMAD.MOV.U32 R43, RZ, RZ, RZ ;  /* 0x000000ffff2b7224 */ /* 0x000fce00078e00ff */
.L_x_2980:
[----:B------:R-:W0:Y:S02]  /*aa30*/  LDCU.64 UR4, c[0x0][0x768] ;  /* 0x0000ed00ff0477ac */ /* 0x000e240008000a00 */
[----:B0-----:R-:W-:-:S05]  /*aa40*/  IADD3 R47, P1, PT, R38, UR4, RZ ;  /* 0x00000004262f7c10 */ /* 0x001fca000ff3e0ff */
[----:B------:R-:W-:Y:S01]  /*aa50*/  IMAD.X R38, RZ, RZ, UR5, P1 ;  /* 0x00000005ff267e24 */ /* 0x000fe200088e06ff */
[----:B------:R-:W-:-:S04]  /*aa60*/  LEA R30, P1, R42, R47, 0x3 ;  /* 0x0000002f2a1e7211 */ /* 0x000fc800078218ff */
[----:B------:R-:W-:-:S06]  /*aa70*/  LEA.HI.X R31, R42, R38, R43, 0x3, P1 ;  /* 0x000000262a1f7211 */ /* 0x000fcc00008f1c2b */
[----:B------:R-:W5:Y:S01]  /*aa80*/  LDG.E.64 R30, desc[UR36][R30.64] ;  /* 0x000000241e1e7981 */ /* 0x000f62000c1e1b00 */
[----:B------:R-:W-:-:S04]  /*aa90*/  IADD3 R25, PT, PT, R41, R40, RZ ;  /* 0x0000002829197210 */ /* 0x000fc80007ffe0ff */
        /* <DEDUP_REMOVED lines=277> */
.L_x_2983:
[----:B------:R-:W-:Y:S01]  /*bbf0*/  SHF.R.U32.HI R48, RZ, 0x3, R48 ;  /* 0x00000003ff307819 */ /* 0x000fe20000011630 */
[----:B------:R-:W-:-:S07]  /*bc00*/  IMAD.MOV.U32 R49, RZ, RZ, RZ ;  /* 0x000000ffff317224 */ /* 0x000fce00078e00ff */
.L_x_2982:
        /* <DEDUP_REMOVED lines=281> */
.L_x_2985:
[----:B------:R-:W-:Y:S01]  /*cda0*/  SHF.R.U32.HI R48, RZ, 0x3, R48 ;  /* 0x00000003ff307819 */ /* 0x000fe20000011630 */
[----:B------:R-:W-:-:S07]  /*cdb0*/  IMAD.MOV.U32 R49, RZ, RZ, RZ ;  /* 0x000000ffff317224 */ /* 0x000fce00078e00ff */
.L_x_2984:
        /* <DEDUP_REMOVED lines=281> */
.L_x_2987:
[----:B------:R-:W-:Y:S01]  /*df50*/  SHF.R.U32.HI R42, RZ, 0x3, R42 ;  /* 0x00000003ff2a7819 */ /* 0x000fe2000001162a */
[----:B------:R-:W-:-:S07]  /*df60*/  IMAD.MOV.U32 R43, RZ, RZ, RZ ;  /* 0x000000ffff2b7224 */ /* 0x000fce00078e00ff */
.L_x_2986:
[----:B------:R-:W-:-:S04]  /*df70*/  LEA R32, P0, R42, R47, 0x3 ;  /* 0x0000002f2a207211 */ /* 0x000fc800078018ff */
[----:B------:R-:W-:-:S06]  /*df80*/  LEA.HI.X R33, R42, R38, R43, 0x3, P0 ;  /* 0x000000262a217211 */ /* 0x000fcc00000f1c2b */
[----:B------:R-:W5:Y:S03]  /*df90*/  LDG.E.64 R32, desc[UR36][R32.64] ;  /* 0x0000002420207981 */ /* 0x000f66000c1e1b00 */
.L_x_2979:
[----:B------:R-:W-:Y:S05]  /*dfa0*/  BSYNC.RECONVERGENT B0 ;  /* 0x0000000000007941 */ /* 0x000fea0003800200 */
.L_x_2978:
[----:B------:R-:W-:Y:S01]  /*dfb0*/  ISETP.GE.U32.AND P0, PT, R41, R44, PT ;  /* 0x0000002c2900720c */ /* 0x000fe20003f06070 */
[----:B------:R-:W-:-:S12]  /*dfc0*/  BSSY.RECONVERGENT B0, `(.L_x_2988) ;  /* 0x0000063000007945 */ /* 0x000fd80003800200 */
[----:B------:R-:W-:Y:S05]  /*dfd0*/  @P0 BRA `(.L_x_2989) ;  /* 0x0000000400840947 */ /* 0x000fea0003800000 */
[----:B-----5:R-:W-:Y:S02]  /*dfe0*/  ISETP.NE.AND P2, PT, R6, R31, PT ;  /* 0x0000001f0600720c */ /* 0x020fe40003f45270 */
        /* <DEDUP_REMOVED lines=24> */
[C---:B------:R-:W-:Y:S01]  /*e170*/  ISETP.NE.AND P2, PT, R0.reuse, R29, PT ;  /* 0x0000001d0000720c */ /* 0x040fe20003f45270 */
        /* <DEDUP_REMOVED lines=71> */
.L_x_2989:
[----:B------:R-:W-:Y:S05]  /*e5f0*/  BSYNC.RECONVERGENT B0 ;  /* 0x0000000000007941 */ /* 0x000fea0003800200 */
.L_x_2988:
[----:B------:R-:W-:Y:S02]  /*e600*/  ISETP.NE.AND P3, PT, R5, R3, PT ;  /* 0x000000030500720c */ /* 0x000fe40003f65270 */
        /* <DEDUP_REMOVED lines=43> */
[----:B-----5:R-:W-:Y:S02]  /*e8c0*/  SEL R33, R22, R21, !P0 ;  /* 0x0000001516217207 */ /* 0x020fe40004000000 */
        /* <DEDUP_REMOVED lines=21> */
.L_x_2942:
[----:B------:R-:W-:Y:S05]  /*ea20*/  BSYNC.RECONVERGENT B6 ;  /* 0x0000000000067941 */ /* 0x000fea0003800200 */
.L_x_2941:
[----:B------:R-:W1:Y:S02]  /*ea30*/  LDCU UR4, c[0x0][0x3b4] ;  /* 0x00007680ff0477ac */ /* 0x000e640008000800 */
[----:B-1----:R-:W-:-:S09]  /*ea40*/  UISETP.NE.AND UP0, UPT, UR4, URZ, UPT ;  /* 0x000000ff0400728c */ /* 0x002fd2000bf05270 */
[----:B------:R-:W-:Y:S05]  /*ea50*/  BRA.U !UP0, `(.L_x_2990) ;  /* 0x0000000108f47547 */ /* 0x000fea000b800000 */
[----:B------:R-:W1:Y:S01]  /*ea60*/  S2R R6, SR_CgaCtaId ;  /* 0x0000000000067919 */ /* 0x000e620000008800 */
[----:B------:R-:W2:Y:S01]  /*ea70*/  LDC R16, c[0x0][0x360] ;  /* 0x0000d800ff107b82 */ /* 0x000ea20000000800 */
[----:B------:R-:W-:Y:S01]  /*ea80*/  MOV R4, 0x400 ;  /* 0x0000040000047802 */ /* 0x000fe20000000f00 */
[----:B------:R-:W-:-:S04]  /*ea90*/  IMAD.MOV.U32 R32, RZ, RZ, R0 ;  /* 0x000000ffff207224 */ /* 0x000fc800078e0000 */
[----:B------:R-:W-:Y:S02]  /*eaa0*/  VIADD R5, R4, 0x10 ;  /* 0x0000001004057836 */ /* 0x000fe40000000000 */
[----:B------:R-:W3:Y:S01]  /*eab0*/  LDC R20, c[0x0][0x364] ;  /* 0x0000d900ff147b82 */ /* 0x000ee20000000800 */
[----:B--2---:R-:W-:Y:S02]  /*eac0*/  IMAD R4, R2, R16, R17 ;  /* 0x0000001002047224 */ /* 0x004fe400078e0211 */
[----:B-1----:R-:W-:Y:S02]  /*ead0*/  LEA R11, R6, R5, 0x18 ;  /* 0x00000005060b7211 */ /* 0x002fe400078ec0ff */
[----:B---3--:R-:W-:-:S03]  /*eae0*/  ISETP.GE.U32.AND P0, PT, R20, 0x2, PT ;  /* 0x000000021400780c */ /* 0x008fc60003f06070 */
[----:B------:R-:W-:-:S05]  /*eaf0*/  IMAD R6, R4, 0x20, R11 ;  /* 0x0000002004067824 */ /* 0x000fca00078e020b */
[----:B------:R1:W-:Y:S04]  /*eb00*/  STS.64 [R6+0x8], R32 ;  /* 0x0000082006007388 */ /* 0x0003e80000000a00 */
[----:B------:R1:W-:Y:S04]  /*eb10*/  STS.64 [R6+0x18], R24 ;  /* 0x0000181806007388 */ /* 0x0003e80000000a00 */
[----:B------:R1:W-:Y:S04]  /*eb20*/  STS [R6], R7 ;  /* 0x0000000706007388 */ /* 0x0003e80000000800 */
[----:B------:R1:W-:Y:S01]  /*eb30*/  STS [R6+0x10], R3 ;  /* 0x0000100306007388 */ /* 0x0003e20000000800 */
[----:B------:R-:W-:Y:S05]  /*eb40*/  @!P0 BRA `(.L_x_2990) ;  /* 0x0000000000b88947 */ /* 0x000fea0003800000 */
[----:B------:R-:W-:-:S07]  /*eb50*/  MOV R4, R20 ;  /* 0x0000001400047202 */ /* 0x000fce0000000f00 */
.L_x_2993:
        /* <DEDUP_REMOVED lines=9> */
[----:B------:R-:W-:-:S04]  /*ebf0*/  IMAD R4, R5, R16, R17 ;  /* 0x0000001005047224 */ /* 0x000fc800078e0211 */
[----:B------:R-:W-:-:S05]  /*ec00*/  IMAD R10, R4, 0x20, R11 ;  /* 0x00000020040a7824 */ /* 0x000fca00078e020b */
[----:B------:R-:W2:Y:S04]  /*ec10*/  LDS R12, [R10] ;  /* 0x000000000a0c7984 */ /* 0x000ea80000000800 */
[----:B------:R-:W3:Y:S04]  /*ec20*/  LDS R14, [R10+0x10] ;  /* 0x000010000a0e7984 */ /* 0x000ee80000000800 */
[----:B------:R-:W4:Y:S04]  /*ec30*/  LDS.64 R4, [R10+0x8] ;  /* 0x000008000a047984 */ /* 0x000f280000000a00 */
[----:B------:R-:W5:Y:S01]  /*ec40*/  LDS.64 R8, [R10+0x18] ;  /* 0x000018000a087984 */ /* 0x000f620000000a00 */
[----:B--2---:R-:W-:-:S02]  /*ec50*/  ISETP.NE.AND P3, PT, R7, R12, PT ;  /* 0x0000000c0700720c */ /* 0x004fc40003f65270 */
[----:B------:R-:W-:Y:S02]  /*ec60*/  ISETP.GE.AND P5, PT, R7, R12, PT ;  /* 0x0000000c0700720c */ /* 0x000fe40003fa6270 */
[C---:B---3--:R-:W-:Y:S02]  /*ec70*/  ISETP.NE.AND P4, PT, R3.reuse, R14, PT ;  /* 0x0000000e0300720c */ /* 0x048fe40003f85270 */
[----:B------:R-:W-:Y:S02]  /*ec80*/  SEL R13, RZ, 0xffffffff, !P5 ;  /* 0xffffffffff0d7807 */ /* 0x000fe40006800000 */
[----:B----4-:R-:W-:Y:S02]  /*ec90*/  ISETP.GE.U32.AND P0, PT, R0, R4, PT ;  /* 0x000000040000720c */ /* 0x010fe40003f06070 */
[----:B------:R-:W-:Y:S02]  /*eca0*/  ISETP.GE.AND P6, PT, R3, R14, PT ;  /* 0x0000000e0300720c */ /* 0x000fe40003fc6270 */
[----:B------:R-:W-:-:S02]  /*ecb0*/  ISETP.GE.AND.EX P0, PT, R33, R5, PT, P0 ;  /* 0x000000052100720c */ /* 0x000fc40003f06300 */
[----:B-----5:R-:W-:Y:S02]  /*ecc0*/  ISETP.GE.U32.AND P1, PT, R24, R8, PT ;  /* 0x000000081800720c */ /* 0x020fe40003f26070 */
[----:B------:R-:W-:Y:S02]  /*ecd0*/  @!P3 SEL R13, RZ, 0xffffffff, !P0 ;  /* 0xffffffffff0db807 */ /* 0x000fe40004000000 */
[----:B------:R-:W-:Y:S02]  /*ece0*/  ISETP.GE.AND.EX P1, PT, R25, R9, PT, P1 ;  /* 0x000000091900720c */ /* 0x000fe40003f26310 */
[----:B------:R-:W-:Y:S02]  /*ecf0*/  SEL R15, RZ, 0xffffffff, !P6 ;  /* 0xffffffffff0f7807 */ /* 0x000fe40007000000 */
[----:B------:R-:W-:Y:S02]  /*ed00*/  LOP3.LUT R13, R13, 0x1, RZ, 0xc0, !PT ;  /* 0x000000010d0d7812 */ /* 0x000fe400078ec0ff */
[----:B------:R-:W-:-:S02]  /*ed10*/  @!P4 SEL R15, RZ, 0xffffffff, !P1 ;  /* 0xffffffffff0fc807 */ /* 0x000fc40004800000 */
[----:B------:R-:W-:Y:S02]  /*ed20*/  ISETP.NE.U32.AND P0, PT, R13, 0x1, PT ;  /* 0x000000010d00780c */ /* 0x000fe40003f05070 */
[----:B------:R-:W-:Y:S02]  /*ed30*/  LOP3.LUT R15, R15, 0x1, RZ, 0xc0, !PT ;  /* 0x000000010f0f7812 */ /* 0x000fe400078ec0ff */
[----:B------:R-:W-:Y:S02]  /*ed40*/  SEL R0, R4, R0, !P0 ;  /* 0x0000000004007207 */ /* 0x000fe40004000000 */
[----:B------:R-:W-:Y:S02]  /*ed50*/  ISETP.NE.U32.AND P1, PT, R15, 0x1, PT ;  /* 0x000000010f00780c */ /* 0x000fe40003f25070 */
[----:B-1----:R-:W-:Y:S01]  /*ed60*/  SEL R33, R5, R33, !P0 ;  /* 0x0000002105217207 */ /* 0x002fe20004000000 */
[----:B------:R-:W-:Y:S01]  /*ed70*/  IMAD.MOV.U32 R32, RZ, RZ, R0 ;  /* 0x000000ffff207224 */ /* 0x000fe200078e0000 */
[----:B------:R-:W-:-:S02]  /*ed80*/  SEL R24, R8, R24, !P1 ;  /* 0x0000001808187207 */ /* 0x000fc40004800000 */
[----:B------:R-:W-:Y:S02]  /*ed90*/  SEL R25, R9, R25, !P1 ;  /* 0x0000001909197207 */ /* 0x000fe40004800000 */
[----:B------:R-:W-:Y:S01]  /*eda0*/  SEL R7, R12, R7, !P0 ;  /* 0x000000070c077207 */ /* 0x000fe20004000000 */
[----:B------:R2:W-:Y:S01]  /*edb0*/  STS.64 [R6+0x8], R32 ;  /* 0x0000082006007388 */ /* 0x0005e20000000a00 */
[----:B------:R-:W-:-:S03]  /*edc0*/  SEL R3, R14, R3, !P1 ;  /* 0x000000030e037207 */ /* 0x000fc60004800000 */
[----:B------:R2:W-:Y:S04]  /*edd0*/  STS.64 [R6+0x18], R24 ;  /* 0x0000181806007388 */ /* 0x0005e80000000a00 */
[----:B------:R2:W-:Y:S04]  /*ede0*/  STS [R6], R7 ;  /* 0x0000000706007388 */ /* 0x0005e80000000800 */
[----:B------:R2:W-:Y:S02]  /*edf0*/  STS [R6+0x10], R3 ;  /* 0x0000100306007388 */ /* 0x0005e40000000800 */
.L_x_2992:
[----:B------:R-:W-:Y:S05]  /*ee00*/  BSYNC.RECONVERGENT B0 ;  /* 0x0000000000007941 */ /* 0x000fea0003800200 */
.L_x_2991:
[----:B------:R-:W-:Y:S01]  /*ee10*/  IMAD.MOV.U32 R4, RZ, RZ, R21 ;  /* 0x000000ffff047224 */ /* 0x000fe200078e0015 */
[----:B------:R-:W-:Y:S06]  /*ee20*/  @P2 BRA `(.L_x_2993) ;  /* 0xfffffffc004c2947 */ /* 0x000fec000383ffff */
.L_x_2990:
[----:B------:R-:W3:Y:S02]  /*ee30*/  LDCU UR4, c[0x0][0x3b0] ;  /* 0x00007600ff0477ac */ /* 0x000ee40008000800 */
[----:B---3--:R-:W-:-:S09]  /*ee40*/  UISETP.NE.AND UP0, UPT, UR4, URZ, UPT ;  /* 0x000000ff0400728c */ /* 0x008fd2000bf05270 */
[----:B------:R-:W-:Y:S05]  /*ee50*/  BRA.U !UP0, `(.L_x_2994) ;  /* 0x00000005088c7547 */ /* 0x000fea000b800000 */
[----:B------:R-:W3:Y:S02]  /*ee60*/  LDC R16, c[0x0][0x360] ;  /* 0x0000d800ff107b82 */ /* 0x000ee40000000800 */
[----:B---3--:R-:W-:Y:S01]  /*ee70*/  ISETP.GE.U32.AND P0, PT, R16, 0x21, PT ;  /* 0x000000211000780c */ /* 0x008fe20003f06070 */
[----:B-12---:R-:W-:-:S12]  /*ee80*/  IMAD.MOV.U32 R6, RZ, RZ, R16 ;  /* 0x000000ffff067224 */ /* 0x006fd800078e0010 */
[----:B------:R-:W-:Y:S05]  /*ee90*/  @!P0 BRA `(.L_x_2995) ;  /* 0x0000000000ec8947 */ /* 0x000fea0003800000 */
[----:B------:R-:W1:Y:S01]  /*eea0*/  S2UR UR5, SR_CgaCtaId ;  /* 0x00000000000579c3 */ /* 0x000e620000008800 */
[----:B------:R-:W-:Y:S01]  /*eeb0*/  UMOV UR4, 0x400 ;  /* 0x0000040000047882 */ /* 0x000fe20000000000 */
[----:B------:R-:W-:Y:S01]  /*eec0*/  IMAD R4, R2, R16, R17 ;  /* 0x0000001002047224 */ /* 0x000fe200078e0211 */
[----:B------:R-:W-:Y:S01]  /*eed0*/  UIADD3 UR4, UPT, UPT, UR4, 0x10, URZ ;  /* 0x0000001004047890 */ /* 0x000fe2000fffe0ff */
[----:B------:R-:W-:Y:S01]  /*eee0*/  MOV R32, R0 ;  /* 0x0000000000207202 */ /* 0x000fe20000000f00 */
[----:B------:R-:W-:Y:S01]  /*eef0*/  IMAD.MOV.U32 R6, RZ, RZ, 0x20 ;  /* 0x00000020ff067424 */ /* 0x000fe200078e00ff */
[----:B------:R-:W-:Y:S01]  /*ef00*/  ISETP.GE.U32.AND P0, PT, R16, 0x40, PT ;  /* 0x000000401000780c */ /* 0x000fe20003f06070 */
[----:B-1----:R-:W-:-:S06]  /*ef10*/  ULEA UR4, UR5, UR4, 0x18 ;  /* 0x0000000405047291 */ /* 0x002fcc000f8ec0ff */
[----:B------:R-:W-:-:S05]  /*ef20*/  LEA R10, R4, UR4, 0x5 ;  /* 0x00000004040a7c11 */ /* 0x000fca000f8e28ff */
[----:B------:R1:W-:Y:S04]  /*ef30*/  STS.64 [R10+0x8], R32 ;  /* 0x000008200a007388 */ /* 0x0003e80000000a00 */
[----:B------:R1:W-:Y:S04]  /*ef40*/  STS.64 [R10+0x18], R24 ;  /* 0x000018180a007388 */ /* 0x0003e80000000a00 */
[----:B------:R1:W-:Y:S04]  /*ef50*/  STS [R10], R7 ;  /* 0x000000070a007388 */ /* 0x0003e80000000800 */
[----:B------:R1:W-:Y:S01]  /*ef60*/  STS [R10+0x10], R3 ;  /* 0x000010030a007388 */ /* 0x0003e20000000800 */
[----:B------:R-:W-:Y:S05]  /*ef70*/  @!P0 BRA `(.L_x_2995) ;  /* 0x0000000000b48947 */ /* 0x000fea0003800000 */
[----:B------:R-:W-:-:S07]  /*ef80*/  IMAD.MOV.U32 R4, RZ, RZ, R16 ;  /* 0x000000ffff047224 */ /* 0x000fce00078e0010 */
.L_x_2998:
        /* <DEDUP_REMOVED lines=41> */
.L_x_2997:
[----:B------:R-:W-:Y:S05]  /*f220*/  BSYNC.RECONVERGENT B0 ;  /* 0x0000000000007941 */ /* 0x000fea0003800200 */
.L_x_2996:
[----:B------:R-:W-:Y:S01]  /*f230*/  MOV R4, R20 ;  /* 0x0000001400047202 */ /* 0x000fe20000000f00 */
[----:B------:R-:W-:Y:S06]  /*f240*/  @P2 BRA `(.L_x_2998) ;  /* 0xfffffffc00502947 */ /* 0x000fec000383ffff */
.L_x_2995:
[----:B------:R-:W-:Y:S01]  /*f250*/  ISETP.GE.U32.AND P0, PT, R6, 0x2, PT ;  /* 0x000000020600780c */ /* 0x000fe20003f06070 */
[----:B------:R-:W-:Y:S05]  /*f260*/  WARPSYNC.ALL ;  /* 0x0000000000007948 */ /* 0x000fea0003800000 */
[----:B------:R-:W-:Y:S07]  /*f270*/  BAR.SYNC.DEFER_BLOCKING 0x0 ;  /* 0x0000000000007b1d */ /* 0x000fee0000010000 */
[----:B------:R-:W-:Y:S05]  /*f280*/  @!P0 BRA `(.L_x_2994) ;  /* 0x0000000000808947 */ /* 0x000fea0003800000 */
[----:B------:R-:W-:-:S07]  /*f290*/  IMAD.MOV.U32 R4, RZ, RZ, 0x1 ;  /* 0x00000001ff047424 */ /* 0x000fce00078e00ff */
.L_x_2999:
[----:B------:R-:W3:Y:S04]  /*f2a0*/  SHFL.DOWN PT, R5, R0, R4, 0x1f ;  /* 0x08001f0400057589 */ /* 0x000ee800000e0000 */
[----:B------:R-:W4:Y:S04]  /*f2b0*/  SHFL.DOWN PT, R12, R3, R4, 0x1f ;  /* 0x08001f04030c7589 */ /* 0x000f2800000e0000 */
[----:B------:R-:W5:Y:S04]  /*f2c0*/  SHFL.DOWN PT, R8, R7, R4, 0x1f ;  /* 0x08001f0407087589 */ /* 0x000f6800000e0000 */
[----:B------:R-:W0:Y:S04]  /*f2d0*/  SHFL.DOWN PT, R11, R24, R4, 0x1f ;  /* 0x08001f04180b7589 */ /* 0x000e2800000e0000 */
[----:B-12---:R-:W1:Y:S04]  /*f2e0*/  SHFL.DOWN PT, R10, R33, R4, 0x1f ;  /* 0x08001f04210a7589 */ /* 0x006e6800000e0000 */
[----:B------:R2:W1:Y:S01]  /*f2f0*/  SHFL.DOWN PT, R14, R25, R4, 0x1f ;  /* 0x08001f04190e7589 */ /* 0x00046200000e0000 */
[----:B---3--:R-:W-:-:S02]  /*f300*/  ISETP.GE.U32.AND P0, PT, R0, R5, PT ;  /* 0x000000050000720c */ /* 0x008fc40003f06070 */
[----:B----4-:R-:W-:Y:S01]  /*f310*/  ISETP.NE.AND P2, PT, R3, R12, PT ;  /* 0x0000000c0300720c */ /* 0x010fe20003f45270 */
[----:B--2---:R-:W-:Y:S01]  /*f320*/  IMAD.SHL.U32 R4, R4, 0x2, RZ ;  /* 0x0000000204047824 */ /* 0x004fe200078e00ff */
[CC--:B-----5:R-:W-:Y:S02]  /*f330*/  ISETP.NE.AND P3, PT, R7.reuse, R8.reuse, PT ;  /* 0x000000080700720c */ /* 0x0e0fe40003f65270 */
[----:B------:R-:W-:Y:S02]  /*f340*/  ISETP.GE.AND P4, PT, R7, R8, PT ;  /* 0x000000080700720c */ /* 0x000fe40003f86270 */
[----:B0-----:R-:W-:Y:S02]  /*f350*/  ISETP.GE.U32.AND P1, PT, R24, R11, PT ;  /* 0x0000000b1800720c */ /* 0x001fe40003f26070 */
[----:B-1----:R-:W-:Y:S02]  /*f360*/  ISETP.GE.AND.EX P0, PT, R33, R10, PT, P0 ;  /* 0x0000000a2100720c */ /* 0x002fe40003f06300 */
[----:B------:R-:W-:-:S02]  /*f370*/  ISETP.GE.AND.EX P1, PT, R25, R14, PT, P1 ;  /* 0x0000000e1900720c */ /* 0x000fc40003f26310 */
[----:B------:R-:W-:Y:S02]  /*f380*/  SEL R9, RZ, 0xffffffff, !P0 ;  /* 0xffffffffff097807 */ /* 0x000fe40004000000 */
[----:B------:R-:W-:Y:S02]  /*f390*/  ISETP.GE.AND P0, PT, R3, R12, PT ;  /* 0x0000000c0300720c */ /* 0x000fe40003f06270 */
[----:B------:R-:W-:Y:S02]  /*f3a0*/  SEL R13, RZ, 0xffffffff, !P1 ;  /* 0xffffffffff0d7807 */ /* 0x000fe40004800000 */
[----:B------:R-:W-:Y:S02]  /*f3b0*/  @P2 SEL R13, RZ, 0xffffffff, !P0 ;  /* 0xffffffffff0d2807 */ /* 0x000fe40004000000 */
[----:B------:R-:W-:Y:S02]  /*f3c0*/  ISETP.GE.AND P2, PT, R4, R6, PT ;  /* 0x000000060400720c */ /* 0x000fe40003f46270 */
[----:B------:R-:W-:-:S02]  /*f3d0*/  @P3 SEL R9, RZ, 0xffffffff, !P4 ;  /* 0xffffffffff093807 */ /* 0x000fc40006000000 */
        /* <DEDUP_REMOVED lines=11> */
.L_x_2994:
[----:B------:R-:W3:Y:S01]  /*f490*/  LDC R4, c[0x0][0x56c] ;  /* 0x00015b00ff047b82 */ /* 0x000ee20000000800 */
[----:B0-----:R-:W-:Y:S01]  /*f4a0*/  IMAD.MOV.U32 R23, RZ, RZ, RZ ;  /* 0x000000ffff177224 */ /* 0x001fe200078e00ff */
[C---:B---3--:R-:W-:Y:S01]  /*f4b0*/  ISETP.NE.AND P0, PT, R4.reuse, RZ, PT ;  /* 0x000000ff0400720c */ /* 0x048fe20003f05270 */
[----:B------:R-:W-:-:S05]  /*f4c0*/  VIADD R16, R4, 0xffffffff ;  /* 0xffffffff04107836 */ /* 0x000fca0000000000 */
[----:B-12---:R-:W-:-:S05]  /*f4d0*/  VIMNMX.U32 R6, PT, PT, R16, 0x18, PT ;  /* 0x0000001810067848 */ /* 0x006fca0003fe0000 */
[----:B------:R-:W-:Y:S02]  /*f4e0*/  VIADD R6, R6, 0x1 ;  /* 0x0000000106067836 */ /* 0x000fe40000000000 */
[----:B------:R-:W-:Y:S05]  /*f4f0*/  @!P0 BRA `(.L_x_3000) ;  /* 0x0000001000488947 */ /* 0x000fea0003800000 */
[----:B------:R-:W0:Y:S01]  /*f500*/  LDCU.64 UR6, c[0x0][0x570] ;  /* 0x0000ae00ff0677ac */ /* 0x000e220008000a00 */
[----:B------:R-:W-:Y:S02]  /*f510*/  HFMA2 R4, -RZ, RZ, 0, 0 ;  /* 0x00000000ff047431 */ /* 0x000fe400000001ff */
[----:B------:R-:W-:Y:S01]  /*f520*/  IMAD.MOV.U32 R5, RZ, RZ, R19 ;  /* 0x000000ffff057224 */ /* 0x000fe200078e0013 */
        /* <DEDUP_REMOVED lines=271> */
.L_x_3000:
        /* <DEDUP_REMOVED lines=9> */
[----:B-1----:R-:W-:-:S04]  /*106b0*/  SHF.R.U32.HI R9, RZ, UR4, R8 ;  /* 0x00000004ff097c19 */ /* 0x002fc80008011608 */
[----:B------:R-:W-:-:S05]  /*106c0*/  IADD3 R4, PT, PT, -R9, RZ, RZ ;  /* 0x000000ff09047210 */ /* 0x000fca0007ffe1ff */
        /* <DEDUP_REMOVED lines=265> */
.L_x_3001:
        /* <DEDUP_REMOVED lines=9> */
.L_x_3004:
[----:B------:R-:W0:Y:S01]  /*117f0*/  I2F.U32.RP R9, R8 ;  /* 0x0000000800097306 */ /* 0x000e220000209000 */
[----:B------:R-:W-:-:S07]  /*11800*/  IMAD.MOV.U32 R12, RZ, RZ, R8 ;  /* 0x000000ffff0c7224 */ /* 0x000fce00078e0008 */
[----:B0-----:R-:W0:Y:S02]  /*11810*/  MUFU.RCP R9, R9 ;  /* 0x0000000900097308 */ /* 0x001e240000001000 */
[----:B0-----:R-:W-:-:S06]  /*11820*/  VIADD R4, R9, 0xffffffe ;  /* 0x0ffffffe09047836 */ /* 0x001fcc0000000000 */
[----:B------:R0:W1:Y:S02]  /*11830*/  F2I.FTZ.U32.TRUNC.NTZ R5, R4 ;  /* 0x0000000400057305 */ /* 0x000064000021f000 */
[----:B0-----:R-:W-:Y:S02]  /*11840*/  IMAD.MOV.U32 R4, RZ, RZ, RZ ;  /* 0x000000ffff047224 */ /* 0x001fe400078e00ff */
[----:B-1----:R-:W-:-:S04]  /*11850*/  IMAD.MOV R13, RZ, RZ, -R5 ;  /* 0x000000ffff0d7224 */ /* 0x002fc800078e0a05 */
[----:B------:R-:W-:-:S04]  /*11860*/  IMAD R13, R13, R8, RZ ;  /* 0x000000080d0d7224 */ /* 0x000fc800078e02ff */
[----:B------:R-:W-:-:S06]  /*11870*/  IMAD.HI.U32 R5, R5, R13, R4 ;  /* 0x0000000d05057227 */ /* 0x000fcc00078e0004 */
        /* <DEDUP_REMOVED lines=14> */
.L_x_3003:
        /* <DEDUP_REMOVED lines=16> */
[----:B------:R-:W-:Y:S02]  /*11a60*/  SEL R4, R10, R9, !P0 ;  /* 0x000000090a047207 */ /* 0x000fe40004000000 */
[----:B------:R-:W-:-:S03]  /*11a70*/  @P1 IADD3 R11, PT, PT, R11, 0x1, RZ ;  /* 0x000000010b0b1810 */ /* 0x000fc60007ffe0ff */
        /* <DEDUP_REMOVED lines=25> */
.L_x_3006:
[----:B------:R-:W-:-:S07]  /*11c10*/  MOV R10, 0x11c30 ;  /* 0x00011c30000a7802 */ /* 0x000fce0000000f00 */
[----:B------:R-:W-:Y:S05]  /*11c20*/  CALL.REL.NOINC `($__internal_13_$__cuda_sm20_div_u64) ;  /* 0x0000005000a07944 */ /* 0x000fea0003c00000 */
.L_x_3007:
[----:B------:R-:W-:Y:S05]  /*11c30*/  BSYNC.RECONVERGENT B0 ;  /* 0x0000000000007941 */ /* 0x000fea0003800200 */
.L_x_3005:
[----:B------:R-:W0:Y:S02]  /*11c40*/  LDCU.64 UR4, c[0x0][0x780] ;  /* 0x0000f000ff0477ac */ /* 0x000e240008000a00 */
[----:B0-----:R-:W-:Y:S02]  /*11c50*/  UISETP.NE.U32.AND UP0, UPT, UR4, URZ, UPT ;  /* 0x000000ff0400728c */ /* 0x001fe4000bf05070 */
[----:B------:R-:W-:Y:S02]  /*11c60*/  IADD3 R4, P1, PT, R4, UR4, RZ ;  /* 0x0000000404047c10 */ /* 0x000fe4000ff3e0ff */
[----:B------:R-:W-:Y:S02]  /*11c70*/  UISETP.NE.AND.EX UP0, UPT, UR5, URZ, UPT, UP0 ;  /* 0x000000ff0500728c */ /* 0x000fe4000bf05300 */
[----:B------:R-:W-:-:S04]  /*11c80*/  IADD3.X R5, PT, PT, R5, UR5, RZ, P1, !PT ;  /* 0x0000000505057c10 */ /* 0x000fc80008ffe4ff */
[----:B------:R-:W-:-:S04]  /*11c90*/  PLOP3.LUT P0, PT, PT, PT, UP0, 0x80, 0x8 ;  /* 0x000000000008781c */ /* 0x000fc80003f0f008 */
[----:B------:R-:W-:-:S13]  /*11ca0*/  PLOP3.LUT P0, PT, P0, PT, PT, 0x8, 0x80 ;  /* 0x000000000080781c */ /* 0x000fda000070e170 */
.L_x_3002:
        /* <DEDUP_REMOVED lines=16> */
[----:B------:R-:W-:Y:S01]  /*11db0*/  HFMA2 R10, -RZ, RZ, 0, 0 ;  /* 0x00000000ff0a7431 */ /* 0x000fe200000001ff */
[----:B------:R-:W-:Y:S01]  /*11dc0*/  ISETP.NE.AND P1, PT, R16, RZ, PT ;  /* 0x000000ff1000720c */ /* 0x000fe20003f25270 */
        /* <DEDUP_REMOVED lines=270> */
.L_x_3009:
        /* <DEDUP_REMOVED lines=276> */
.L_x_3010:
        /* <DEDUP_REMOVED lines=18> */
[----:B------:R-:W-:Y:S01]  /*14110*/  MOV R32, R0 ;  /* 0x0000000000207202 */ /* 0x000fe20000000f00 */
[----:B0-----:R-:W-:-:S10]  /*14120*/  IMAD R6, R8, UR4, R9 ;  /* 0x0000000408067c24 */ /* 0x001fd4000f8e0209 */
[----:B--2---:R-:W-:Y:S01]  /*14130*/  @!P1 IMAD R6, R6, UR5, R17 ;  /* 0x0000000506069c24 */ /* 0x004fe2000f8e0211 */
[----:B------:R-:W-:-:S03]  /*14140*/  PLOP3.LUT P1, PT, PT, PT, PT, 0x80, 0x8 ;  /* 0x000000000008781c */ /* 0x000fc60003f2f070 */
[----:B-1----:R-:W-:-:S05]  /*14150*/  IMAD.WIDE.U32 R10, R6, 0x20, R10 ;  /* 0x00000020060a7825 */ /* 0x002fca00078e000a */
[----:B------:R0:W-:Y:S04]  /*14160*/  STG.E.64 desc[UR36][R10.64+0x8], R32 ;  /* 0x000008200a007986 */ /* 0x0001e8000c101b24 */
[----:B------:R0:W-:Y:S04]  /*14170*/  STG.E.64 desc[UR36][R10.64+0x18], R24 ;  /* 0x000018180a007986 */ /* 0x0001e8000c101b24 */
[----:B------:R0:W-:Y:S04]  /*14180*/  STG.E desc[UR36][R10.64], R7 ;  /* 0x000000070a007986 */ /* 0x0001e8000c101924 */
[----:B------:R0:W-:Y:S02]  /*14190*/  STG.E desc[UR36][R10.64+0x10], R3 ;  /* 0x000010030a007986 */ /* 0x0001e4000c101924 */
.L_x_3012:
[----:B------:R-:W-:Y:S05]  /*141a0*/  BSYNC.RECONVERGENT B0 ;  /* 0x0000000000007941 */ /* 0x000fea0003800200 */
.L_x_3011:
        /* <DEDUP_REMOVED lines=16> */
[----:B0-----:R-:W0:Y:S01]  /*142b0*/  LDC.64 R6, c[0x0][0x790] ;  /* 0x0001e400ff067b82 */ /* 0x001e220000000a00 */
        /* <DEDUP_REMOVED lines=18> */
.L_x_3014:
[----:B------:R-:W-:Y:S05]  /*143e0*/  BSYNC.RECONVERGENT B0 ;  /* 0x0000000000007941 */ /* 0x000fea0003800200 */
.L_x_3013:
        /* <DEDUP_REMOVED lines=21> */
[----:B0-----:R-:W-:-:S02]  /*14540*/  IMAD.U32 R3, RZ, RZ, UR9 ;  /* 0x00000009ff037e24 */ /* 0x001fc4000f8e00ff */
        /* <DEDUP_REMOVED lines=20> */
.L_x_3019:
[----:B------:R-:W-:-:S04]  /*14690*/  IMAD.IADD R13, R25, 0x1, R0 ;  /* 0x00000001190d7824 */ /* 0x000fc800078e0200 */
[----:B--2---:R-:W-:-:S05]  /*146a0*/  IMAD.WIDE.U32 R12, R13, 0x20, R10 ;  /* 0x000000200d0c7825 */ /* 0x004fca00078e000a */
[----:B------:R-:W2:Y:S04]  /*146b0*/  LDG.E R6, desc[UR36][R12.64] ;  /* 0x000000240c067981 */ /* 0x000ea8000c1e1900 */
[----:B------:R-:W3:Y:S04]  /*146c0*/  LDG.E R8, desc[UR36][R12.64+0x10] ;  /* 0x000010240c087981 */ /* 0x000ee8000c1e1900 */
[----:B------:R-:W4:Y:S04]  /*146d0*/  LDG.E.64 R14, desc[UR36][R12.64+0x8] ;  /* 0x000008240c0e7981 */ /* 0x000f28000c1e1b00 */
[----:B------:R-:W5:Y:S01]  /*146e0*/  LDG.E.64 R20, desc[UR36][R12.64+0x18] ;  /* 0x000018240c147981 */ /* 0x000f62000c1e1b00 */
[----:B------:R-:W-:-:S02]  /*146f0*/  IADD3 R0, PT, PT, R27, R0, RZ ;  /* 0x000000001b007210 */ /* 0x000fc40007ffe0ff */
[CC--:B--2---:R-:W-:Y:S02]  /*14700*/  ISETP.NE.AND P4, PT, R3.reuse, R6.reuse, PT ;  /* 0x000000060300720c */ /* 0x0c4fe40003f85270 */
[----:B------:R-:W-:Y:S02]  /*14710*/  ISETP.GE.AND P2, PT, R3, R6, PT ;  /* 0x000000060300720c */ /* 0x000fe40003f46270 */
[C---:B---3--:R-:W-:Y:S02]  /*14720*/  ISETP.NE.AND P5, PT, R7.reuse, R8, PT ;  /* 0x000000080700720c */ /* 0x048fe40003fa5270 */
[----:B------:R-:W-:Y:S02]  /*14730*/  SEL R24, RZ, 0xffffffff, !P2 ;  /* 0xffffffffff187807 */ /* 0x000fe40005000000 */
[----:B----4-:R-:W-:Y:S02]  /*14740*/  ISETP.GE.U32.AND P3, PT, R16, R14, PT ;  /* 0x0000000e1000720c */ /* 0x010fe40003f66070 */
[----:B------:R-:W-:-:S02]  /*14750*/  ISETP.GE.AND P6, PT, R7, R8, PT ;  /* 0x000000080700720c */ /* 0x000fc40003fc6270 */
[----:B-----5:R-:W-:Y:S02]  /*14760*/  ISETP.GE.U32.AND P2, PT, R18, R20, PT ;  /* 0x000000141200720c */ /* 0x020fe40003f46070 */
[----:B------:R-:W-:Y:S02]  /*14770*/  ISETP.GE.AND.EX P3, PT, R9, R15, PT, P3 ;  /* 0x0000000f0900720c */ /* 0x000fe40003f66330 */
[----:B------:R-:W-:Y:S02]  /*14780*/  ISETP.GE.AND.EX P2, PT, R19, R21, PT, P2 ;  /* 0x000000151300720c */ /* 0x000fe40003f46320 */
[----:B------:R-:W-:Y:S02]  /*14790*/  @!P4 SEL R24, RZ, 0xffffffff, !P3 ;  /* 0xffffffffff18c807 */ /* 0x000fe40005800000 */
[----:B------:R-:W-:Y:S02]  /*147a0*/  ISETP.GE.U32.AND P4, PT, R0, UR8, PT ;  /* 0x0000000800007c0c */ /* 0x000fe4000bf86070 */
        /* <DEDUP_REMOVED lines=10> */
[----:B------:R-:W-:Y:S02]  /*14850*/  SEL R19, R21, R19, !P3 ;  /* 0x0000001315137207 */ /* 0x000fe40005800000 */
[----:B------:R-:W-:Y:S01]  /*14860*/  SEL R7, R8, R7, !P3 ;  /* 0x0000000708077207 */ /* 0x000fe20005800000 */
[----:B------:R-:W-:Y:S06]  /*14870*/  @!P4 BRA `(.L_x_3019) ;  /* 0xfffffffc0084c947 */ /* 0x000fec000383ffff */
[----:B------:R-:W-:Y:S05]  /*14880*/  BSYNC.RECONVERGENT B1 ;  /* 0x0000000000017941 */ /* 0x000fea0003800200 */
.L_x_3018:
[----:B------:R-:W-:Y:S05]  /*14890*/  BRA `(.L_x_3017) ;  /* 0x0000000000bc7947 */ /* 0x000fea0003800000 */
.L_x_3016:
        /* <DEDUP_REMOVED lines=9> */
[----:B------:R-:W-:Y:S01]  /*14930*/  MOV R19, UR11 ;  /* 0x0000000b00137c02 */ /* 0x000fe20008000f00 */
[----:B------:R-:W-:Y:S02]  /*14940*/  IMAD.U32 R18, RZ, RZ, UR10 ;  /* 0x0000000aff127e24 */ /* 0x000fe4000f8e00ff */
[----:B------:R-:W-:-:S03]  /*14950*/  IMAD.MOV.U32 R25, RZ, RZ, R2 ;  /* 0x000000ffff197224 */ /* 0x000fc600078e0002 */
[----:B------:R-:W2:Y:S08]  /*14960*/  LDC.64 R10, c[0x0][0x788] ;  /* 0x0001e200ff0a7b82 */ /* 0x000eb00000000a00 */
[----:B------:R-:W3:Y:S01]  /*14970*/  LDC R28, c[0x0][0x364] ;  /* 0x0000d900ff1c7b82 */ /* 0x000ee20000000800 */
[----:B0-----:R-:W-:-:S07]  /*14980*/  IMAD R8, R8, UR5, RZ ;  /* 0x0000000508087c24 */ /* 0x001fce000f8e02ff */
.L_x_3020:
[----:B------:R-:W-:-:S04]  /*14990*/  IMAD.IADD R0, R8, 0x1, R25 ;  /* 0x0000000108007824 */ /* 0x000fc800078e0219 */
[----:B-1----:R-:W-:-:S04]  /*149a0*/  IMAD R13, R0, R27, R17 ;  /* 0x0000001b000d7224 */ /* 0x002fc800078e0211 */
[----:B--2---:R-:W-:-:S05]  /*149b0*/  IMAD.WIDE.U32 R12, R13, 0x20, R10 ;  /* 0x000000200d0c7825 */ /* 0x004fca00078e000a */
[----:B------:R-:W2:Y:S04]  /*149c0*/  LDG.E R0, desc[UR36][R12.64] ;  /* 0x000000240c007981 */ /* 0x000ea8000c1e1900 */
[----:B------:R-:W4:Y:S04]  /*149d0*/  LDG.E.64 R14, desc[UR36][R12.64+0x8] ;  /* 0x000008240c0e7981 */ /* 0x000f28000c1e1b00 */
[----:B------:R-:W5:Y:S04]  /*149e0*/  LDG.E R6, desc[UR36][R12.64+0x10] ;  /* 0x000010240c067981 */ /* 0x000f68000c1e1900 */
[----:B------:R-:W5:Y:S01]  /*149f0*/  LDG.E.64 R20, desc[UR36][R12.64+0x18] ;  /* 0x000018240c147981 */ /* 0x000f62000c1e1b00 */
[----:B---3--:R-:W-:Y:S01]  /*14a00*/  IMAD.IADD R25, R28, 0x1, R25 ;  /* 0x000000011c197824 */ /* 0x008fe200078e0219 */
[----:B--2---:R-:W-:-:S02]  /*14a10*/  ISETP.NE.AND P4, PT, R3, R0, PT ;  /* 0x000000000300720c */ /* 0x004fc40003f85270 */
[----:B------:R-:W-:Y:S02]  /*14a20*/  ISETP.GE.AND P2, PT, R3, R0, PT ;  /* 0x000000000300720c */ /* 0x000fe40003f46270 */
[----:B----4-:R-:W-:Y:S02]  /*14a30*/  ISETP.GE.U32.AND P3, PT, R16, R14, PT ;  /* 0x0000000e1000720c */ /* 0x010fe40003f66070 */
[----:B-----5:R-:W-:Y:S02]  /*14a40*/  ISETP.NE.AND P5, PT, R7, R6, PT ;  /* 0x000000060700720c */ /* 0x020fe40003fa5270 */
[----:B------:R-:W-:Y:S02]  /*14a50*/  ISETP.GE.AND.EX P3, PT, R9, R15, PT, P3 ;  /* 0x0000000f0900720c */ /* 0x000fe40003f66330 */
[----:B------:R-:W-:Y:S02]  /*14a60*/  SEL R24, RZ, 0xffffffff, !P2 ;  /* 0xffffffffff187807 */ /* 0x000fe40005000000 */
[----:B------:R-:W-:-:S02]  /*14a70*/  ISETP.GE.U32.AND P2, PT, R18, R20, PT ;  /* 0x000000141200720c */ /* 0x000fc40003f46070 */
[----:B------:R-:W-:Y:S02]  /*14a80*/  @!P4 SEL R24, RZ, 0xffffffff, !P3 ;  /* 0xffffffffff18c807 */ /* 0x000fe40005800000 */
[----:B------:R-:W-:Y:S02]  /*14a90*/  ISETP.GE.AND P6, PT, R7, R6, PT ;  /* 0x000000060700720c */ /* 0x000fe40003fc6270 */
[----:B------:R-:W-:Y:S02]  /*14aa0*/  ISETP.GE.AND.EX P2, PT, R19, R21, PT, P2 ;  /* 0x000000151300720c */ /* 0x000fe40003f46320 */
[----:B------:R-:W-:Y:S02]  /*14ab0*/  LOP3.LUT R24, R24, 0x1, RZ, 0xc0, !PT ;  /* 0x0000000118187812 */ /* 0x000fe400078ec0ff */
[----:B------:R-:W-:Y:S02]  /*14ac0*/  SEL R26, RZ, 0xffffffff, !P6 ;  /* 0xffffffffff1a7807 */ /* 0x000fe40007000000 */
[----:B------:R-:W-:-:S02]  /*14ad0*/  @!P5 SEL R26, RZ, 0xffffffff, !P2 ;  /* 0xffffffffff1ad807 */ /* 0x000fc40005000000 */
[----:B------:R-:W-:-:S04]  /*14ae0*/  ISETP.NE.U32.AND P2, PT, R24, 0x1, PT ;  /* 0x000000011800780c */ /* 0x000fc80003f45070 */
[----:B------:R-:W-:Y:S02]  /*14af0*/  SEL R16, R14, R16, !P2 ;  /* 0x000000100e107207 */ /* 0x000fe40005000000 */
[----:B------:R-:W-:Y:S02]  /*14b00*/  SEL R9, R15, R9, !P2 ;  /* 0x000000090f097207 */ /* 0x000fe40005000000 */
[----:B------:R-:W-:Y:S02]  /*14b10*/  SEL R3, R0, R3, !P2 ;  /* 0x0000000300037207 */ /* 0x000fe40005000000 */
[----:B------:R-:W-:Y:S02]  /*14b20*/  ISETP.GE.U32.AND P2, PT, R25, UR7, PT ;  /* 0x0000000719007c0c */ /* 0x000fe4000bf46070 */
[----:B------:R-:W-:-:S04]  /*14b30*/  LOP3.LUT R26, R26, 0x1, RZ, 0xc0, !PT ;  /* 0x000000011a1a7812 */ /* 0x000fc800078ec0ff */
[----:B------:R-:W-:-:S04]  /*14b40*/  ISETP.NE.U32.AND P3, PT, R26, 0x1, PT ;  /* 0x000000011a00780c */ /* 0x000fc80003f65070 */
[----:B------:R-:W-:Y:S02]  /*14b50*/  SEL R18, R20, R18, !P3 ;  /* 0x0000001214127207 */ /* 0x000fe40005800000 */
[----:B------:R-:W-:Y:S02]  /*14b60*/  SEL R19, R21, R19, !P3 ;  /* 0x0000001315137207 */ /* 0x000fe40005800000 */
[----:B------:R-:W-:Y:S01]  /*14b70*/  SEL R7, R6, R7, !P3 ;  /* 0x0000000706077207 */ /* 0x000fe20005800000 */
[----:B------:R-:W-:Y:S06]  /*14b80*/  @!P2 BRA `(.L_x_3020) ;  /* 0xfffffffc0080a947 */ /* 0x000fec000383ffff */
.L_x_3017:
[----:B------:R-:W-:Y:S05]  /*14b90*/  BSYNC.RECONVERGENT B0 ;  /* 0x0000000000007941 */ /* 0x000fea0003800200 */
.L_x_3015:
[----:B------:R-:W0:Y:S01]  /*14ba0*/  LDCU UR5, c[0x0][0x360] ;  /* 0x00006c00ff0577ac */ /* 0x000e220008000800 */
        /* <DEDUP_REMOVED lines=9> */
[----:B------:R0:W-:Y:S04]  /*14c40*/  STS [R0], R3 ;  /* 0x0000000300007388 */ /* 0x0001e80000000800 */
[----:B------:R0:W-:Y:S01]  /*14c50*/  STS [R0+0x10], R7 ;  /* 0x0000100700007388 */ /* 0x0001e20000000800 */
[----:B------:R-:W-:Y:S05]  /*14c60*/  BRA.U !UP0, `(.L_x_3021) ;  /* 0x0000000108b47547 */ /* 0x000fea000b800000 */
[----:B------:R-:W-:-:S05]  /*14c70*/  UMOV UR4, UR6 ;  /* 0x0000000600047c82 */ /* 0x000fca0008000000 */
.L_x_3024:
        /* <DEDUP_REMOVED lines=9> */
[----:B0-----:R-:W0:Y:S04]  /*14d10*/  LDS R8, [R6] ;  /* 0x0000000006087984 */ /* 0x001e280000000800 */
[----:B------:R-:W1:Y:S04]  /*14d20*/  LDS R14, [R6+0x10] ;  /* 0x00001000060e7984 */ /* 0x000e680000000800 */
[----:B------:R-:W2:Y:S04]  /*14d30*/  LDS.64 R10, [R6+0x8] ;  /* 0x00000800060a7984 */ /* 0x000ea80000000a00 */
[----:B------:R-:W3:Y:S01]  /*14d40*/  LDS.64 R12, [R6+0x18] ;  /* 0x00001800060c7984 */ /* 0x000ee20000000a00 */
[----:B0-----:R-:W-:-:S02]  /*14d50*/  ISETP.NE.AND P4, PT, R3, R8, PT ;  /* 0x000000080300720c */ /* 0x001fc40003f85270 */
[----:B------:R-:W-:Y:S02]  /*14d60*/  ISETP.GE.AND P2, PT, R3, R8, PT ;  /* 0x000000080300720c */ /* 0x000fe40003f46270 */
[C---:B-1----:R-:W-:Y:S02]  /*14d70*/  ISETP.NE.AND P5, PT, R7.reuse, R14, PT ;  /* 0x0000000e0700720c */ /* 0x042fe40003fa5270 */
[----:B------:R-:W-:Y:S02]  /*14d80*/  SEL R15, RZ, 0xffffffff, !P2 ;  /* 0xffffffffff0f7807 */ /* 0x000fe40005000000 */
[----:B--2---:R-:W-:Y:S02]  /*14d90*/  ISETP.GE.U32.AND P3, PT, R16, R10, PT ;  /* 0x0000000a1000720c */ /* 0x004fe40003f66070 */
[----:B------:R-:W-:Y:S02]  /*14da0*/  ISETP.GE.AND P6, PT, R7, R14, PT ;  /* 0x0000000e0700720c */ /* 0x000fe40003fc6270 */
[----:B---3--:R-:W-:-:S02]  /*14db0*/  ISETP.GE.U32.AND P2, PT, R18, R12, PT ;  /* 0x0000000c1200720c */ /* 0x008fc40003f46070 */
[----:B------:R-:W-:Y:S02]  /*14dc0*/  ISETP.GE.AND.EX P3, PT, R9, R11, PT, P3 ;  /* 0x0000000b0900720c */ /* 0x000fe40003f66330 */
[----:B------:R-:W-:Y:S02]  /*14dd0*/  ISETP.GE.AND.EX P2, PT, R19, R13, PT, P2 ;  /* 0x0000000d1300720c */ /* 0x000fe40003f46320 */
[----:B------:R-:W-:Y:S02]  /*14de0*/  @!P4 SEL R15, RZ, 0xffffffff, !P3 ;  /* 0xffffffffff0fc807 */ /* 0x000fe40005800000 */
        /* <DEDUP_REMOVED lines=9> */
[----:B------:R-:W-:Y:S01]  /*14e80*/  SEL R18, R12, R18, !P3 ;  /* 0x000000120c127207 */ /* 0x000fe20005800000 */
[----:B------:R1:W-:Y:S01]  /*14e90*/  STS [R0], R3 ;  /* 0x0000000300007388 */ /* 0x0003e20000000800 */
[----:B------:R-:W-:Y:S02]  /*14ea0*/  SEL R19, R13, R19, !P3 ;  /* 0x000000130d137207 */ /* 0x000fe40005800000 */
[----:B------:R-:W-:Y:S02]  /*14eb0*/  SEL R7, R14, R7, !P3 ;  /* 0x000000070e077207 */ /* 0x000fe40005800000 */
[----:B------:R-:W-:Y:S01]  /*14ec0*/  MOV R8, R16 ;  /* 0x0000001000087202 */ /* 0x000fe20000000f00 */
[----:B------:R1:W-:Y:S04]  /*14ed0*/  STS.64 [R0+0x18], R18 ;  /* 0x0000181200007388 */ /* 0x0003e80000000a00 */
[----:B------:R1:W-:Y:S04]  /*14ee0*/  STS.64 [R0+0x8], R8 ;  /* 0x0000080800007388 */ /* 0x0003e80000000a00 */
[----:B------:R1:W-:Y:S02]  /*14ef0*/  STS [R0+0x10], R7 ;  /* 0x0000100700007388 */ /* 0x0003e40000000800 */
.L_x_3023:
[----:B------:R-:W-:Y:S05]  /*14f00*/  BSYNC.RECONVERGENT B0 ;  /* 0x0000000000007941 */ /* 0x000fea0003800200 */
.L_x_3022:
[----:B------:R-:W-:-:S03]  /*14f10*/  UISETP.GT.U32.AND UP0, UPT, UR4, 0x3, UPT ;  /* 0x000000030400788c */ /* 0x000fc6000bf04070 */
[----:B------:R-:W-:-:S06]  /*14f20*/  UMOV UR4, UR7 ;  /* 0x0000000700047c82 */ /* 0x000fcc0008000000 */
[----:B------:R-:W-:Y:S05]  /*14f30*/  BRA.U UP0, `(.L_x_3024) ;  /* 0xfffffffd00507547 */ /* 0x000fea000b83ffff */
.L_x_3021:
[----:B------:R-:W2:Y:S02]  /*14f40*/  LDCU UR4, c[0x0][0x3b0] ;  /* 0x00007600ff0477ac */ /* 0x000ea40008000800 */
[----:B--2---:R-:W-:-:S09]  /*14f50*/  UISETP.NE.AND UP0, UPT, UR4, URZ, UPT ;  /* 0x000000ff0400728c */ /* 0x004fd2000bf05270 */
[----:B------:R-:W-:Y:S05]  /*14f60*/  BRA.U !UP0, `(.L_x_3025) ;  /* 0x0000000508687547 */ /* 0x000fea000b800000 */
[----:B------:R-:W-:Y:S02]  /*14f70*/  UISETP.GE.U32.AND UP0, UPT, UR5, 0x21, UPT ;  /* 0x000000210500788c */ /* 0x000fe4000bf06070 */
[----:B------:R-:W-:-:S07]  /*14f80*/  UMOV UR4, UR5 ;  /* 0x0000000500047c82 */ /* 0x000fce0008000000 */
[----:B------:R-:W-:Y:S05]  /*14f90*/  BRA.U !UP0, `(.L_x_3026) ;  /* 0x0000000108d07547 */ /* 0x000fea000b800000 */
[----:B01----:R-:W-:Y:S01]  /*14fa0*/  IMAD.MOV.U32 R8, RZ, RZ, R16 ;  /* 0x000000ffff087224 */ /* 0x003fe200078e0010 */
        /* <DEDUP_REMOVED lines=8> */
.L_x_3029:
        /* <DEDUP_REMOVED lines=9> */
[----:B------:R-:W0:Y:S04]  /*150c0*/  LDS R6, [R2] ;  /* 0x0000000002067984 */ /* 0x000e280000000800 */
[----:B--2---:R-:W1:Y:S04]  /*150d0*/  LDS R8, [R2+0x10] ;  /* 0x0000100002087984 */ /* 0x004e680000000800 */
[----:B------:R-:W2:Y:S04]  /*150e0*/  LDS.64 R10, [R2+0x8] ;  /* 0x00000800020a7984 */ /* 0x000ea80000000a00 */
[----:B------:R-:W3:Y:S01]  /*150f0*/  LDS.64 R12, [R2+0x18] ;  /* 0x00001800020c7984 */ /* 0x000ee20000000a00 */
[----:B0-----:R-:W-:-:S02]  /*15100*/  ISETP.GE.AND P3, PT, R3, R6, PT ;  /* 0x000000060300720c */ /* 0x001fc40003f66270 */
[----:B------:R-:W-:Y:S02]  /*15110*/  ISETP.NE.AND P5, PT, R3, R6, PT ;  /* 0x000000060300720c */ /* 0x000fe40003fa5270 */
[CC--:B-1----:R-:W-:Y:S02]  /*15120*/  ISETP.GE.AND P2, PT, R7.reuse, R8.reuse, PT ;  /* 0x000000080700720c */ /* 0x0c2fe40003f46270 */
[----:B------:R-:W-:Y:S02]  /*15130*/  ISETP.NE.AND P6, PT, R7, R8, PT ;  /* 0x000000080700720c */ /* 0x000fe40003fc5270 */
[----:B------:R-:W-:Y:S02]  /*15140*/  SEL R14, RZ, 0xffffffff, !P3 ;  /* 0xffffffffff0e7807 */ /* 0x000fe40005800000 */
[----:B--2---:R-:W-:Y:S02]  /*15150*/  ISETP.GE.U32.AND P3, PT, R16, R10, PT ;  /* 0x0000000a1000720c */ /* 0x004fe40003f66070 */
[----:B------:R-:W-:-:S02]  /*15160*/  SEL R15, RZ, 0xffffffff, !P2 ;  /* 0xffffffffff0f7807 */ /* 0x000fc40005000000 */
[----:B---3--:R-:W-:Y:S02]  /*15170*/  ISETP.GE.U32.AND P2, PT, R18, R12, PT ;  /* 0x0000000c1200720c */ /* 0x008fe40003f46070 */
[----:B------:R-:W-:Y:S02]  /*15180*/  ISETP.GE.AND.EX P3, PT, R9, R11, PT, P3 ;  /* 0x0000000b0900720c */ /* 0x000fe40003f66330 */
[----:B------:R-:W-:Y:S02]  /*15190*/  ISETP.GE.AND.EX P2, PT, R19, R13, PT, P2 ;  /* 0x0000000d1300720c */ /* 0x000fe40003f46320 */
        /* <DEDUP_REMOVED lines=8> */
[----:B------:R-:W-:Y:S01]  /*15220*/  SEL R9, R11, R9, !P2 ;  /* 0x000000090b097207 */ /* 0x000fe20005000000 */
[----:B------:R-:W-:Y:S01]  /*15230*/  IMAD.MOV.U32 R8, RZ, RZ, R16 ;  /* 0x000000ffff087224 */ /* 0x000fe200078e0010 */
[----:B------:R-:W-:Y:S01]  /*15240*/  SEL R18, R12, R18, !P3 ;  /* 0x000000120c127207 */ /* 0x000fe20005800000 */
[----:B------:R0:W-:Y:S01]  /*15250*/  STS [R0+0x10], R7 ;  /* 0x0000100700007388 */ /* 0x0001e20000000800 */
[----:B------:R-:W-:-:S02]  /*15260*/  SEL R19, R13, R19, !P3 ;  /* 0x000000130d137207 */ /* 0x000fc40005800000 */
[----:B------:R-:W-:Y:S01]  /*15270*/  SEL R3, R6, R3, !P2 ;  /* 0x0000000306037207 */ /* 0x000fe20005000000 */
[----:B------:R0:W-:Y:S04]  /*15280*/  STS.64 [R0+0x8], R8 ;  /* 0x0000080800007388 */ /* 0x0001e80000000a00 */
[----:B------:R0:W-:Y:S04]  /*15290*/  STS.64 [R0+0x18], R18 ;  /* 0x0000181200007388 */ /* 0x0001e80000000a00 */
[----:B------:R0:W-:Y:S02]  /*152a0*/  STS [R0], R3 ;  /* 0x0000000300007388 */ /* 0x0001e40000000800 */
.L_x_3028:
[----:B------:R-:W-:Y:S05]  /*152b0*/  BSYNC.RECONVERGENT B0 ;  /* 0x0000000000007941 */ /* 0x000fea0003800200 */
.L_x_3027:
[----:B------:R-:W-:Y:S01]  /*152c0*/  MOV R2, R20 ;  /* 0x0000001400027202 */ /* 0x000fe20000000f00 */
[----:B------:R-:W-:Y:S06]  /*152d0*/  @P4 BRA `(.L_x_3029) ;  /* 0xfffffffc00544947 */ /* 0x000fec000383ffff */
.L_x_3026:
[----:B------:R-:W-:Y:S01]  /*152e0*/  BAR.SYNC.DEFER_BLOCKING 0x0 ;  /* 0x0000000000007b1d */ /* 0x000fe20000010000 */
[----:B------:R-:W-:-:S09]  /*152f0*/  UISETP.GE.U32.AND UP0, UPT, UR4, 0x2, UPT ;  /* 0x000000020400788c */ /* 0x000fd2000bf06070 */
[----:B------:R-:W-:Y:S05]  /*15300*/  BRA.U !UP0, `(.L_x_3025) ;  /* 0x0000000108807547 */ /* 0x000fea000b800000 */
[----:B012---:R-:W-:-:S07]  /*15310*/  IMAD.MOV.U32 R0, RZ, RZ, 0x1 ;  /* 0x00000001ff007424 */ /* 0x007fce00078e00ff */
.L_x_3030:
[----:B------:R-:W0:Y:S04]  /*15320*/  SHFL.DOWN PT, R11, R16, R0, 0x1f ;  /* 0x08001f00100b7589 */ /* 0x000e2800000e0000 */
[----:B------:R-:W1:Y:S04]  /*15330*/  SHFL.DOWN PT, R10, R7, R0, 0x1f ;  /* 0x08001f00070a7589 */ /* 0x000e6800000e0000 */
[----:B------:R-:W2:Y:S04]  /*15340*/  SHFL.DOWN PT, R2, R3, R0, 0x1f ;  /* 0x08001f0003027589 */ /* 0x000ea800000e0000 */
[----:B------:R-:W3:Y:S04]  /*15350*/  SHFL.DOWN PT, R13, R18, R0, 0x1f ;  /* 0x08001f00120d7589 */ /* 0x000ee800000e0000 */
[----:B------:R-:W4:Y:S04]  /*15360*/  SHFL.DOWN PT, R6, R9, R0, 0x1f ;  /* 0x08001f0009067589 */ /* 0x000f2800000e0000 */
[----:B------:R5:W4:Y:S01]  /*15370*/  SHFL.DOWN PT, R12, R19, R0, 0x1f ;  /* 0x08001f00130c7589 */ /* 0x000b2200000e0000 */
[----:B0-----:R-:W-:-:S02]  /*15380*/  ISETP.GE.U32.AND P2, PT, R16, R11, PT ;  /* 0x0000000b1000720c */ /* 0x001fc40003f46070 */
[----:B-1----:R-:W-:Y:S01]  /*15390*/  ISETP.NE.AND P4, PT, R7, R10, PT ;  /* 0x0000000a0700720c */ /* 0x002fe20003f85270 */
[----:B-----5:R-:W-:Y:S01]  /*153a0*/  IMAD.SHL.U32 R0, R0, 0x2, RZ ;  /* 0x0000000200007824 */ /* 0x020fe200078e00ff */
[CC--:B--2---:R-:W-:Y:S02]  /*153b0*/  ISETP.NE.AND P6, PT, R3.reuse, R2.reuse, PT ;  /* 0x000000020300720c */ /* 0x0c4fe40003fc5270 */
[----:B------:R-:W-:Y:S02]  /*153c0*/  ISETP.GE.AND P5, PT, R3, R2, PT ;  /* 0x000000020300720c */ /* 0x000fe40003fa6270 */
[----:B---3--:R-:W-:Y:S02]  /*153d0*/  ISETP.GE.U32.AND P3, PT, R18, R13, PT ;  /* 0x0000000d1200720c */ /* 0x008fe40003f66070 */
[----:B----4-:R-:W-:Y:S02]  /*153e0*/  ISETP.GE.AND.EX P2, PT, R9, R6, PT, P2 ;  /* 0x000000060900720c */ /* 0x010fe40003f46320 */
[----:B------:R-:W-:-:S02]  /*153f0*/  ISETP.GE.AND.EX P3, PT, R19, R12, PT, P3 ;  /* 0x0000000c1300720c */ /* 0x000fc40003f66330 */
[----:B------:R-:W-:Y:S02]  /*15400*/  SEL R8, RZ, 0xffffffff, !P2 ;  /* 0xffffffffff087807 */ /* 0x000fe40005000000 */
[----:B------:R-:W-:Y:S02]  /*15410*/  ISETP.GE.AND P2, PT, R7, R10, PT ;  /* 0x0000000a0700720c */ /* 0x000fe40003f46270 */
[----:B------:R-:W-:Y:S02]  /*15420*/  SEL R14, RZ, 0xffffffff, !P3 ;  /* 0xffffffffff0e7807 */ /* 0x000fe40005800000 */
[----:B------:R-:W-:Y:S02]  /*15430*/  @P4 SEL R14, RZ, 0xffffffff, !P2 ;  /* 0xffffffffff0e4807 */ /* 0x000fe40005000000 */
[----:B------:R-:W-:Y:S02]  /*15440*/  ISETP.GE.AND P4, PT, R0, UR4, PT ;  /* 0x0000000400007c0c */ /* 0x000fe4000bf86270 */
        /* <DEDUP_REMOVED lines=12> */
.L_x_3025:
[----:B------:R-:W-:Y:S05]  /*15510*/  @!P1 EXIT ;  /* 0x000000000000994d */ /* 0x000fea0003800000 */
[----:B------:R-:W3:Y:S02]  /*15520*/  LDCU.U8 UR4, c[0x0][0x7a0] ;  /* 0x0000f400ff0477ac */ /* 0x000ee40008000000 */
[----:B---3--:R-:W-:-:S13]  /*15530*/  ISETP.NE.AND P1, PT, RZ, UR4, PT ;  /* 0x00000004ff007c0c */ /* 0x008fda000bf25270 */
[----:B------:R-:W3:Y:S02]  /*15540*/  @P1 LDC.64 R10, c[0x0][0x798] ;  /* 0x0001e600ff0a1b82 */ /* 0x000ee40000000a00 */
[-C--:B---3--:R-:W-:Y:S02]  /*15550*/  @P1 IADD3 R16, P2, PT, R16, R10.reuse, RZ ;  /* 0x0000000a10101210 */ /* 0x088fe40007f5e0ff */
[----:B012---:R-:W-:-:S03]  /*15560*/  @P1 IADD3 R18, P3, PT, R18, R10, RZ ;  /* 0x0000000a12121210 */ /* 0x007fc60007f7e0ff */
[--C-:B------:R-:W-:Y:S02]  /*15570*/  @P1 IMAD.X R9, R9, 0x1, R11.reuse, P2 ;  /* 0x0000000109091824 */ /* 0x100fe400010e060b */
[----:B------:R-:W-:Y:S01]  /*15580*/  @P1 IMAD.X R19, R19, 0x1, R11, P3 ;  /* 0x0000000113131824 */ /* 0x000fe200018e060b */
[----:B------:R-:W-:Y:S07]  /*15590*/  @!P0 BRA `(.L_x_3031) ;  /* 0x0000000400a88947 */ /* 0x000fee0003800000 */
[----:B------:R-:W-:Y:S05]  /*155a0*/  @!P1 BRA `(.L_x_3032) ;  /* 0x00000000004c9947 */ /* 0x000fea0003800000 */
        /* <DEDUP_REMOVED lines=16> */
.L_x_3033:
[----:B------:R-:W-:Y:S01]  /*156b0*/  IMAD.MOV.U32 R16, RZ, RZ, RZ ;  /* 0x000000ffff107224 */ /* 0x000fe200078e00ff */
[----:B------:R-:W-:Y:S01]  /*156c0*/  CS2R R18, SRZ ;  /* 0x0000000000127805 */ /* 0x000fe2000001ff00 */
[----:B------:R-:W-:-:S07]  /*156d0*/  IMAD.MOV.U32 R9, RZ, RZ, RZ ;  /* 0x000000ffff097224 */ /* 0x000fce00078e00ff */
.L_x_3032:
[----:B------:R-:W0:Y:S01]  /*156e0*/  LDCU.U8 UR4, c[0x0][0x7a1] ;  /* 0x0000f420ff0477ac */ /* 0x000e220008000000 */
[----:B------:R-:W-:Y:S01]  /*156f0*/  IMAD.MOV.U32 R17, RZ, RZ, R9 ;  /* 0x000000ffff117224 */ /* 0x000fe200078e0009 */
[----:B------:R-:W-:Y:S01]  /*15700*/  MOV R25, R19 ;  /* 0x0000001300197202 */ /* 0x000fe20000000f00 */
        /* <DEDUP_REMOVED lines=22> */
.L_x_3036:
[----:B------:R-:W0:Y:S01]  /*15870*/  LDCU.64 UR4, c[0x0][0x770] ;  /* 0x0000ee00ff0477ac */ /* 0x000e220008000a00 */
[----:B------:R-:W1:Y:S01]  /*15880*/  LDC.64 R18, c[0x4][R18] ;  /* 0x0100000012127b82 */ /* 0x000e620000000a00 */
[----:B------:R-:W-:Y:S02]  /*15890*/  HFMA2 R12, -RZ, RZ, 0, 5.9604644775390625e-08 ;  /* 0x00000001ff0c7431 */ /* 0x000fe400000001ff */
[----:B------:R-:W-:Y:S01]  /*158a0*/  IMAD.MOV.U32 R8, RZ, RZ, 0x2ef ;  /* 0x000002efff087424 */ /* 0x000fe200078e00ff */
[----:B------:R-:W2:Y:S01]  /*158b0*/  LDCU.64 UR6, c[0x4][0x3d8] ;  /* 0x01007b00ff0677ac */ /* 0x000ea20008000a00 */
        /* <DEDUP_REMOVED lines=14> */
.L_x_3037:
[----:B------:R-:W-:Y:S05]  /*159a0*/  BRA `(.L_x_3038) ;  /* 0x0000000000107947 */ /* 0x000fea0003800000 */
.L_x_3035:
[----:B------:R-:W0:Y:S02]  /*159b0*/  LDCU.64 UR4, c[0x0][0x770] ;  /* 0x0000ee00ff0477ac */ /* 0x000e240008000a00 */
[----:B0-----:R-:W-:-:S05]  /*159c0*/  IADD3 R2, P0, PT, R23, UR4, RZ ;  /* 0x0000000417027c10 */ /* 0x001fca000ff1e0ff */
[----:B------:R-:W-:-:S05]  /*159d0*/  IMAD.X R3, RZ, RZ, UR5, P0 ;  /* 0x00000005ff037e24 */ /* 0x000fca00080e06ff */
[----:B------:R0:W-:Y:S03]  /*159e0*/  STG.E.64 desc[UR36][R2.64], R16 ;  /* 0x0000001002007986 */ /* 0x0001e6000c101b24 */
.L_x_3038:
[----:B------:R-:W1:Y:S02]  /*159f0*/  LDCU.64 UR4, c[0x0][0x770] ;  /* 0x0000ee00ff0477ac */ /* 0x000e640008000a00 */
[----:B-1----:R-:W-:-:S05]  /*15a00*/  IADD3 R22, P0, PT, R22, UR4, RZ ;  /* 0x0000000416167c10 */ /* 0x002fca000ff1e0ff */
[----:B------:R-:W-:-:S05]  /*15a10*/  IMAD.X R23, RZ, RZ, UR5, P0 ;  /* 0x00000005ff177e24 */ /* 0x000fca00080e06ff */
[----:B------:R-:W-:Y:S01]  /*15a20*/  STG.E.64 desc[UR36][R22.64], R24 ;  /* 0x0000001816007986 */ /* 0x000fe2000c101b24 */
[----:B------:R-:W-:Y:S05]  /*15a30*/  EXIT ;  /* 0x000000000000794d */ /* 0x000fea0003800000 */
.L_x_3034:
        /* <DEDUP_REMOVED lines=16> */
.L_x_3039:
        /* <DEDUP_REMOVED lines=15> */
.L_x_3040:
[----:B------:R-:W-:Y:S05]  /*15c30*/  EXIT ;  /* 0x000000000000794d */ /* 0x000fea0003800000 */
.L_x_3031:
[----:B------:R-:W0:Y:S02]  /*15c40*/  LDCU.U8 UR4, c[0x0][0x7a1] ;  /* 0x0000f420ff0477ac */ /* 0x000e240008000000 */
[----:B0-----:R-:W-:Y:S01]  /*15c50*/  UISETP.NE.AND UP0, UPT, UR4, URZ, UPT ;  /* 0x000000ff0400728c */ /* 0x001fe2000bf05270 */
[----:B------:R-:W-:Y:S10]  /*15c60*/  @!P1 BRA `(.L_x_3041) ;  /* 0x0000000000689947 */ /* 0x000ff40003800000 */
[----:B------:R-:W2:Y:S04]  /*15c70*/  LDG.E R0, desc[UR36][R4.64] ;  /* 0x0000002404007981 */ /* 0x000ea8000c1e1900 */
[----:B------:R-:W3:Y:S04]  /*15c80*/  LDG.E R6, desc[UR36][R4.64+0x10] ;  /* 0x0000102404067981 */ /* 0x000ee8000c1e1900 */
[----:B------:R-:W4:Y:S04]  /*15c90*/  LDG.E.64 R10, desc[UR36][R4.64+0x8] ;  /* 0x00000824040a7981 */ /* 0x000f28000c1e1b00 */
[----:B------:R-:W5:Y:S01]  /*15ca0*/  LDG.E.64 R12, desc[UR36][R4.64+0x18] ;  /* 0x00001824040c7981 */ /* 0x000f62000c1e1b00 */
[----:B--2---:R-:W-:-:S02]  /*15cb0*/  ISETP.NE.AND P3, PT, R0, R3, PT ;  /* 0x000000030000720c */ /* 0x004fc40003f65270 */
[----:B------:R-:W-:Y:S02]  /*15cc0*/  ISETP.GE.AND P5, PT, R0, R3, PT ;  /* 0x000000030000720c */ /* 0x000fe40003fa6270 */
[CC--:B---3--:R-:W-:Y:S02]  /*15cd0*/  ISETP.NE.AND P2, PT, R6.reuse, R7.reuse, PT ;  /* 0x000000070600720c */ /* 0x0c8fe40003f45270 */
[----:B------:R-:W-:Y:S02]  /*15ce0*/  ISETP.GE.AND P4, PT, R6, R7, PT ;  /* 0x000000070600720c */ /* 0x000fe40003f86270 */
[----:B----4-:R-:W-:Y:S02]  /*15cf0*/  ISETP.GE.U32.AND P0, PT, R10, R16, PT ;  /* 0x000000100a00720c */ /* 0x010fe40003f06070 */
[----:B------:R-:W-:Y:S02]  /*15d00*/  SEL R2, RZ, 0xffffffff, !P5 ;  /* 0xffffffffff027807 */ /* 0x000fe40006800000 */
[----:B-----5:R-:W-:-:S02]  /*15d10*/  ISETP.GE.U32.AND P1, PT, R12, R18, PT ;  /* 0x000000120c00720c */ /* 0x020fc40003f26070 */
[----:B------:R-:W-:Y:S02]  /*15d20*/  ISETP.GE.AND.EX P0, PT, R11, R9, PT, P0 ;  /* 0x000000090b00720c */ /* 0x000fe40003f06300 */
[----:B------:R-:W-:Y:S02]  /*15d30*/  ISETP.GE.AND.EX P1, PT, R13, R19, PT, P1 ;  /* 0x000000130d00720c */ /* 0x000fe40003f26310 */
        /* <DEDUP_REMOVED lines=11> */
[----:B------:R-:W-:Y:S02]  /*15df0*/  SEL R19, R19, R13, !P1 ;  /* 0x0000000d13137207 */ /* 0x000fe40004800000 */
[----:B------:R-:W-:-:S07]  /*15e00*/  SEL R7, R7, R6, !P1 ;  /* 0x0000000607077207 */ /* 0x000fce0004800000 */
.L_x_3041:
[----:B------:R-:W-:Y:S01]  /*15e10*/  IMAD.MOV.U32 R17, RZ, RZ, R9 ;  /* 0x000000ffff117224 */ /* 0x000fe200078e0009 */
[----:B------:R-:W-:Y:S06]  /*15e20*/  BRA.U !UP0, `(.L_x_3042) ;  /* 0x0000000108c07547 */ /* 0x000fec000b800000 */
        /* <DEDUP_REMOVED lines=19> */
.L_x_3044:
        /* <DEDUP_REMOVED lines=19> */
.L_x_3045:
[----:B------:R-:W-:Y:S05]  /*16090*/  BRA `(.L_x_3046) ;  /* 0x0000000000107947 */ /* 0x000fea0003800000 */
.L_x_3043:
[----:B------:R-:W0:Y:S02]  /*160a0*/  LDCU.64 UR4, c[0x0][0x770] ;  /* 0x0000ee00ff0477ac */ /* 0x000e240008000a00 */
[----:B0-----:R-:W-:-:S04]  /*160b0*/  IADD3 R2, P0, PT, R23, UR4, RZ ;  /* 0x0000000417027c10 */ /* 0x001fc8000ff1e0ff */
[----:B------:R-:W-:-:S05]  /*160c0*/  IADD3.X R3, PT, PT, RZ, UR5, RZ, P0, !PT ;  /* 0x00000005ff037c10 */ /* 0x000fca00087fe4ff */
[----:B------:R0:W-:Y:S04]  /*160d0*/  STG.E.64 desc[UR36][R2.64], R16 ;  /* 0x0000001002007986 */ /* 0x0001e8000c101b24 */
.L_x_3046:
[----:B------:R-:W1:Y:S02]  /*160e0*/  LDCU.64 UR4, c[0x0][0x770] ;  /* 0x0000ee00ff0477ac */ /* 0x000e640008000a00 */
[----:B-1----:R-:W-:-:S05]  /*160f0*/  IADD3 R22, P0, PT, R22, UR4, RZ ;  /* 0x0000000416167c10 */ /* 0x002fca000ff1e0ff */
[----:B------:R-:W-:-:S05]  /*16100*/  IMAD.X R23, RZ, RZ, UR5, P0 ;  /* 0x00000005ff177e24 */ /* 0x000fca00080e06ff */
[----:B------:R-:W-:Y:S01]  /*16110*/  STG.E.64 desc[UR36][R22.64], R18 ;  /* 0x0000001216007986 */ /* 0x000fe2000c101b24 */
[----:B------:R-:W-:Y:S05]  /*16120*/  EXIT ;  /* 0x000000000000794d */ /* 0x000fea0003800000 */
.L_x_3042:
[----:B------:R-:W-:Y:S04]  /*16130*/  STG.E.64 desc[UR36][R4.64+0x8], R16 ;  /* 0x0000081004007986 */ /* 0x000fe8000c101b24 */
[----:B------:R-:W-:Y:S04]  /*16140*/  STG.E.64 desc[UR36][R4.64+0x18], R18 ;  /* 0x0000181204007986 */ /* 0x000fe8000c101b24 */
[----:B------:R-:W-:Y:S04]  /*16150*/  STG.E desc[UR36][R4.64], R3 ;  /* 0x0000000304007986 */ /* 0x000fe8000c101924 */
[----:B------:R-:W-:Y:S01]  /*16160*/  STG.E desc[UR36][R4.64+0x10], R7 ;  /* 0x0000100704007986 */ /* 0x000fe2000c101924 */
[----:B------:R-:W-:Y:S05]  /*16170*/  EXIT ;  /* 0x000000000000794d */ /* 0x000fea0003800000 */
.L_x_3008:
        /* <DEDUP_REMOVED lines=36> */
.L_x_3049:
[----:B------:R-:W-:Y:S01]  /*163c0*/  CS2R R24, SRZ ;  /* 0x0000000000187805 */ /* 0x000fe2000001ff00 */
[----:B------:R-:W-:Y:S02]  /*163d0*/  IMAD.MOV.U32 R0, RZ, RZ, RZ ;  /* 0x000000ffff007224 */ /* 0x000fe400078e00ff */
[----:B------:R-:W-:-:S07]  /*163e0*/  IMAD.MOV.U32 R33, RZ, RZ, RZ ;  /* 0x000000ffff217224 */ /* 0x000fce00078e00ff */
.L_x_3048:
        /* <DEDUP_REMOVED lines=24> */
.L_x_3052:
        /* <DEDUP_REMOVED lines=19> */
.L_x_3053:
[----:B------:R-:W-:Y:S05]  /*166a0*/  BRA `(.L_x_3054) ;  /* 0x0000000000107947 */ /* 0x000fea0003800000 */
.L_x_3051:
[----:B------:R-:W0:Y:S02]  /*166b0*/  LDCU.64 UR4, c[0x0][0x770] ;  /* 0x0000ee00ff0477ac */ /* 0x000e240008000a00 */
[----:B0-----:R-:W-:-:S04]  /*166c0*/  IADD3 R2, P0, PT, R23, UR4, RZ ;  /* 0x0000000417027c10 */ /* 0x001fc8000ff1e0ff */
[----:B------:R-:W-:-:S05]  /*166d0*/  IADD3.X R3, PT, PT, RZ, UR5, RZ, P0, !PT ;  /* 0x00000005ff037c10 */ /* 0x000fca00087fe4ff */
[----:B------:R0:W-:Y:S04]  /*166e0*/  STG.E.64 desc[UR36][R2.64], R16 ;  /* 0x0000001002007986 */ /* 0x0001e8000c101b24 */
.L_x_3054:
[----:B------:R-:W1:Y:S02]  /*166f0*/  LDCU.64 UR4, c[0x0][0x770] ;  /* 0x0000ee00ff0477ac */ /* 0x000e640008000a00 */
[----:B-1----:R-:W-:-:S05]  /*16700*/  IADD3 R22, P0, PT, R22, UR4, RZ ;  /* 0x0000000416167c10 */ /* 0x002fca000ff1e0ff */
[----:B------:R-:W-:-:S05]  /*16710*/  IMAD.X R23, RZ, RZ, UR5, P0 ;  /* 0x00000005ff177e24 */ /* 0x000fca00080e06ff */
[----:B------:R-:W-:Y:S01]  /*16720*/  STG.E.64 desc[UR36][R22.64], R24 ;  /* 0x0000001816007986 */ /* 0x000fe2000c101b24 */
[----:B------:R-:W-:Y:S05]  /*16730*/  EXIT ;  /* 0x000000000000794d */ /* 0x000fea0003800000 */
.L_x_3050:
        /* <DEDUP_REMOVED lines=11> */
[----:B------:R-:W-:Y:S01]  /*167f0*/  IMAD.U32 R7, RZ, RZ, UR7 ;  /* 0x00000007ff077e24 */ /* 0x000fe2000f8e00ff */
[----:B----4-:R-:W-:Y:S01]  /*16800*/  MOV R10, UR8 ;  /* 0x00000008000a7c02 */ /* 0x010fe20008000f00 */
[----:B-1----:R-:W-:-:S07]  /*16810*/  IMAD.U32 R11, RZ, RZ, UR9 ;  /* 0x00000009ff0b7e24 */ /* 0x002fce000f8e00ff */
[----:B------:R-:W-:-:S07]  /*16820*/  LEPC R20, `(.L_x_3055) ;  /* 0x000000001014794e */ /* 0x000fce0000000000 */
[----:B--2---:R-:W-:Y:S05]  /*16830*/  CALL.ABS.NOINC R14 ;  /* 0x000000000e007343 */ /* 0x004fea0003c00000 */
.L_x_3055:
[----:B------:R-:W0:Y:S01]  /*16840*/  LDC.64 R2, c[0x4][R2] ;  /* 0x0100000002027b82 */ /* 0x000e220000000a00 */
[----:B------:R-:W1:Y:S01]  /*16850*/  LDCU.64 UR4, c[0x4][0x3c8] ;  /* 0x01007900ff0477ac */ /* 0x000e620008000a00 */
[----:B------:R-:W-:Y:S02]  /*16860*/  HFMA2 R12, -RZ, RZ, 0, 5.9604644775390625e-08 ;  /* 0x00000001ff0c7431 */ /* 0x000fe400000001ff */
[----:B------:R-:W-:Y:S01]  /*16870*/  IMAD.MOV.U32 R8, RZ, RZ, 0x2e9 ;  /* 0x000002e9ff087424 */ /* 0x000fe200078e00ff */
[----:B------:R-:W2:Y:S01]  /*16880*/  LDCU.64 UR6, c[0x4][0x3c0] ;  /* 0x01007800ff0677ac */ /* 0x000ea20008000a00 */
[----:B------:R-:W-:Y:S01]  /*16890*/  IMAD.MOV.U32 R13, RZ, RZ, RZ ;  /* 0x000000ffff0d7224 */ /* 0x000fe200078e00ff */
        /* <DEDUP_REMOVED lines=9> */
.L_x_3056:
[----:B------:R-:W-:Y:S05]  /*16930*/  EXIT ;  /* 0x000000000000794d */ /* 0x000fea0003800000 */
.L_x_3047:
        /* <DEDUP_REMOVED lines=29> */
.L_x_3057:
        /* <DEDUP_REMOVED lines=24> */
.L_x_3060:
[----:B------:R-:W0:Y:S01]  /*16c90*/  LDCU.64 UR4, c[0x0][0x770] ;  /* 0x0000ee00ff0477ac */ /* 0x000e220008000a00 */
[----:B------:R-:W1:Y:S01]  /*16ca0*/  LDC.64 R2, c[0x4][R2] ;  /* 0x0100000002027b82 */ /* 0x000e620000000a00 */
[----:B------:R-:W-:Y:S02]  /*16cb0*/  HFMA2 R13, -RZ, RZ, 0, 0 ;  /* 0x00000000ff0d7431 */ /* 0x000fe400000001ff */
[----:B------:R-:W-:Y:S01]  /*16cc0*/  IMAD.MOV.U32 R8, RZ, RZ, 0x2ef ;  /* 0x000002efff087424 */ /* 0x000fe200078e00ff */
[----:B------:R-:W2:Y:S01]  /*16cd0*/  LDCU.64 UR6, c[0x4][0x3d8] ;  /* 0x01007b00ff0677ac */ /* 0x000ea20008000a00 */
[----:B------:R-:W-:Y:S01]  /*16ce0*/  IMAD.MOV.U32 R12, RZ, RZ, 0x1 ;  /* 0x00000001ff0c7424 */ /* 0x000fe200078e00ff */
        /* <DEDUP_REMOVED lines=13> */
.L_x_3061:
[----:B------:R-:W-:Y:S05]  /*16dc0*/  BRA `(.L_x_3062) ;  /* 0x0000000000107947 */ /* 0x000fea0003800000 */
.L_x_3059:
[----:B------:R-:W0:Y:S02]  /*16dd0*/  LDCU.64 UR4, c[0x0][0x770] ;  /* 0x0000ee00ff0477ac */ /* 0x000e240008000a00 */
[----:B0-----:R-:W-:-:S05]  /*16de0*/  IADD3 R2, P0, PT, R23, UR4, RZ ;  /* 0x0000000417027c10 */ /* 0x001fca000ff1e0ff */
[----:B------:R-:W-:-:S05]  /*16df0*/  IMAD.X R3, RZ, RZ, UR5, P0 ;  /* 0x00000005ff037e24 */ /* 0x000fca00080e06ff */
[----:B------:R0:W-:Y:S03]  /*16e00*/  STG.E.64 desc[UR36][R2.64], R16 ;  /* 0x0000001002007986 */ /* 0x0001e6000c101b24 */
.L_x_3062:
[----:B------:R-:W1:Y:S02]  /*16e10*/  LDCU.64 UR4, c[0x0][0x770] ;  /* 0x0000ee00ff0477ac */ /* 0x000e640008000a00 */
[----:B-1----:R-:W-:-:S05]  /*16e20*/  IADD3 R22, P0, PT, R22, UR4, RZ ;  /* 0x0000000416167c10 */ /* 0x002fca000ff1e0ff */
[----:B------:R-:W-:-:S05]  /*16e30*/  IMAD.X R23, RZ, RZ, UR5, P0 ;  /* 0x00000005ff177e24 */ /* 0x000fca00080e06ff */
[----:B------:R-:W-:Y:S01]  /*16e40*/  STG.E.64 desc[UR36][R22.64], R18 ;  /* 0x0000001216007986 */ /* 0x000fe2000c101b24 */
[----:B------:R-:W-:Y:S05]  /*16e50*/  EXIT ;  /* 0x000000000000794d */ /* 0x000fea0003800000 */
.L_x_3058:
[----:B------:R-:W-:Y:S04]  /*16e60*/  STG.E.64 desc[UR36][R4.64+0x8], R16 ;  /* 0x0000081004007986 */ /* 0x000fe8000c101b24 */
[----:B------:R-:W-:Y:S04]  /*16e70*/  STG.E.64 desc[UR36][R4.64+0x18], R18 ;  /* 0x0000181204007986 */ /* 0x000fe8000c101b24 */
[----:B------:R-:W-:Y:S04]  /*16e80*/  STG.E desc[UR36][R4.64], R7 ;  /* 0x0000000704007986 */ /* 0x000fe8000c101924 */
[----:B------:R-:W-:Y:S01]  /*16e90*/  STG.E desc[UR36][R4.64+0x10], R3 ;  /* 0x0000100304007986 */ /* 0x000fe2000c101924 */
[----:B------:R-:W-:Y:S05]  /*16ea0*/  EXIT ;  /* 0x000000000000794d */ /* 0x000fea0003800000 */
        .weak           $__internal_13_$__cuda_sm20_div_u64
        .type           $__internal_13_$__cuda_sm20_div_u64,@function
        .size           $__internal_13_$__cuda_sm20_div_u64,(.L_x_6065 - $__internal_13_$__cuda_sm20_div_u64)
$__internal_13_$__cuda_sm20_div_u64:
        /* <DEDUP_REMOVED lines=38> */
[----:B------:R-:W-:-:S03]  /*17110*/  IMAD.WIDE.U32 R12, R11, R8, RZ ;  /* 0x000000080b0c7225 */ /* 0x000fc600078e00ff */
[----:B------:R-:W-:Y:S02]  /*17120*/  IADD3.X R9, PT, PT, RZ, R9, RZ, P1, !PT ;  /* 0x00000009ff097210 */ /* 0x000fe40000ffe4ff */
        /* <DEDUP_REMOVED lines=24> */
[----:B------:R-:W-:Y:S06]  /*172b0*/  RET.REL.NODEC R10 `(_ZN2at6native13reduce_kernelILi256ELi2ENS0_8ReduceOpIiNS0_9ArgMinOpsIiEEjlLi4ELi4EEEEEvT1_) ;  /* 0xfffffe8c0a507950 */ /* 0x000fec0003c3ffff */
.L_x_3063:
        /* <DEDUP_REMOVED lines=12> */
.L_x_6065:


//--------------------- .text._ZN2at6native13reduce_kernelILi128ELi4ENS0_8ReduceOpIiNS0_9ArgMinOpsIiEEjlLi4ELi4EEEEEvT1_ --------------------------
	.section	.text._ZN2at6native13reduce_kernelILi128ELi4ENS0_8ReduceOpIiNS0_9ArgMinOpsIiEEjlLi4ELi4EEEEEvT1_,"ax",@progbits
	.align	128
        .global         _ZN2at6native13reduce_kernelILi128ELi4ENS0_8ReduceOpIiNS0_9ArgMinOpsIiEEjlLi4ELi4EEEEEvT1_
        .type           _ZN2at6native13reduce_kernelILi128ELi4ENS0_8ReduceOpIiNS0_9ArgMinOpsIiEEjlLi4ELi4EEEEEvT1_,@function
        .size           _ZN2at6native13reduce_kernelILi128ELi4ENS0_8ReduceOpIiNS0_9ArgMinOpsIiEEjlLi4ELi4EEEEEvT1_,(.L_x_6066 - _ZN2at6native13reduce_kernelILi128ELi4ENS0_8ReduceOpIiNS0_9ArgMinOpsIiEEjlLi4ELi4EEEEEvT1_)
        .other          _ZN2at6native13reduce_kernelILi128ELi4ENS0_8ReduceOpIiNS0_9ArgMinOpsIiEEjlLi4ELi4EEEEEvT1_,@"STO_CUDA_ENTRY STV_DEFAULT"
_ZN2at6native13reduce_kernelILi128ELi4ENS0_8ReduceOpIiNS0_9ArgMinOpsIiEEjlLi4ELi4EEEEEvT1_:
.text._ZN2at6native13reduce_kernelILi128ELi4ENS0_8ReduceOpIiNS0_9ArgMinOpsIiEEjlLi4ELi4EEEEEvT1_:
        /* <DEDUP_REMOVED lines=296> */
.L_x_3064:
[----:B------:R-:W0:Y:S01]  /*1280*/  LDCU UR5, c[0x0][0x39c] ;  /* 0x00007380ff0577ac */ /* 0x000e220008000800 */
[----:B------:R-:W-:Y:S01]  /*1290*/  BSSY.RECONVERGENT B6, `(.L_x_3065) ;  /* 0x00010e0000067945 */ /* 0x000fe20003800200 */
[----:B------:R-:W-:Y:S02]  /*12a0*/  HFMA2 R18, -RZ, RZ, 0, 0 ;  /* 0x00000000ff127431 */ /* 0x000fe400000001ff */
[----:B------:R-:W-:Y:S01]  /*12b0*/  IMAD.MOV.U32 R3, RZ, RZ, RZ ;  /* 0x000000ffff037224 */ /* 0x000fe200078e00ff */
[----:B------:R-:W1:Y:S01]  /*12c0*/  LDCU UR4, c[0x0][0x3a0] ;  /* 0x00007400ff0477ac */ /* 0x000e620008000800 */
[----:B------:R-:W-:Y:S01]  /*12d0*/  IMAD.MOV.U32 R16, RZ, RZ, RZ ;  /* 0x000000ffff107224 */ /* 0x000fe200078e00ff */
[----:B------:R-:W-:Y:S01]  /*12e0*/  CS2R R20, SRZ ;  /* 0x0000000000147805 */ /* 0x000fe2000001ff00 */
[----:B------:R-:W-:Y:S01]  /*12f0*/  IMAD.MOV.U32 R23, RZ, RZ, RZ ;  /* 0x000000ffff177224 */ /* 0x000fe200078e00ff */
[----:B------:R-:W2:Y:S01]  /*1300*/  LDCU.64 UR36, c[0x0][0x358] ;  /* 0x00006b00ff2477ac */ /* 0x000ea20008000a00 */
[----:B------:R-:W-:Y:S01]  /*1310*/  IMAD.MOV.U32 R59, RZ, RZ, RZ ;  /* 0x000000ffff3b7224 */ /* 0x000fe200078e00ff */
[----:B------:R-:W-:Y:S01]  /*1320*/  CS2R R6, SRZ ;  /* 0x0000000000067805 */ /* 0x000fe2000001ff00 */
[----:B------:R-:W-:-:S02]  /*1330*/  IMAD.MOV.U32 R11, RZ, RZ, RZ ;  /* 0x000000ffff0b7224 */ /* 0x000fc400078e00ff */
[----:B------:R-:W-:Y:S02]  /*1340*/  IMAD.MOV.U32 R9, RZ, RZ, RZ ;  /* 0x000000ffff097224 */ /* 0x000fe400078e00ff */
        /* <DEDUP_REMOVED lines=31> */
.L_x_3068:
        /* <DEDUP_REMOVED lines=53> */
.L_x_3072:
[----:B------:R-:W-:Y:S05]  /*1890*/  BSYNC.RECONVERGENT B1 ;  /* 0x0000000000017941 */ /* 0x000fea0003800200 */
.L_x_3071:
[----:B------:R-:W0:Y:S01]  /*18a0*/  LDC R5, c[0x0][0x39c] ;  /* 0x0000e700ff057b82 */ /* 0x000e220000000800 */
[----:B------:R-:W-:Y:S02]  /*18b0*/  IADD3 R18, P0, PT, R18, 0x10, RZ ;  /* 0x0000001012127810 */ /* 0x000fe40007f1e0ff */
[----:B------:R-:W-:-:S03]  /*18c0*/  IADD3 R3, PT, PT, -R56, 0x4, RZ ;  /* 0x0000000438037810 */ /* 0x000fc60007ffe1ff */
[----:B------:R-:W-:Y:S01]  /*18d0*/  IMAD.X R19, RZ, RZ, R19, P0 ;  /* 0x000000ffff137224 */ /* 0x000fe200000e0613 */
[----:B0-----:R-:W-:-:S07]  /*18e0*/  IADD3 R24, PT, PT, R56, -0x4, R5 ;  /* 0xfffffffc38187810 */ /* 0x001fce0007ffe005 */
.L_x_3070:
[----:B------:R-:W-:Y:S05]  /*18f0*/  BSYNC.RECONVERGENT B0 ;  /* 0x0000000000007941 */ /* 0x000fea0003800200 */
.L_x_3069:
[----:B------:R-:W0:Y:S01]  /*1900*/  LDC.64 R4, c[0x0][0x3b0] ;  /* 0x0000ec00ff047b82 */ /* 0x000e220000000a00 */
[----:B------:R-:W-:Y:S01]  /*1910*/  BSSY.RECONVERGENT B0, `(.L_x_3073) ;  /* 0x000004d000007945 */ /* 0x000fe20003800200 */
[----:B------:R-:W-:Y:S02]  /*1920*/  IMAD.MOV.U32 R30, RZ, RZ, R28 ;  /* 0x000000ffff1e7224 */ /* 0x000fe400078e001c */
[----:B------:R-:W-:Y:S02]  /*1930*/  IMAD.MOV.U32 R32, RZ, RZ, R29 ;  /* 0x000000ffff207224 */ /* 0x000fe400078e001d */
[----:B------:R-:W-:Y:S02]  /*1940*/  IMAD.MOV.U32 R13, RZ, RZ, R10 ;  /* 0x000000ffff0d7224 */ /* 0x000fe400078e000a */
        /* <DEDUP_REMOVED lines=17> */
.L_x_3075:
[----:B------:R-:W-:Y:S01]  /*1a60*/  IMAD.WIDE.U32 R4, R11, 0x10, R18 ;  /* 0x000000100b047825 */ /* 0x000fe200078e0012 */
[----:B------:R-:W0:Y:S05]  /*1a70*/  LDCU UR4, c[0x0][0x3a4] ;  /* 0x00007480ff0477ac */ /* 0x000e2a0008000800 */
[----:B------:R-:W2:Y:S01]  /*1a80*/  LDG.E.128 R4, desc[UR36][R4.64] ;  /* 0x0000002404047981 */ /* 0x000ea2000c1e1d00 */
        /* <DEDUP_REMOVED lines=53> */
.L_x_3074:
[----:B------:R-:W-:Y:S05]  /*1de0*/  BSYNC.RECONVERGENT B0 ;  /* 0x0000000000007941 */ /* 0x000fea0003800200 */
.L_x_3073:
        /* <DEDUP_REMOVED lines=21> */
.L_x_3077:
[----:B------:R-:W-:Y:S05]  /*1f40*/  BSYNC.RECONVERGENT B0 ;  /* 0x0000000000007941 */ /* 0x000fea0003800200 */
.L_x_3076:
[----:B------:R-:W-:Y:S02]  /*1f50*/  ISETP.NE.AND P2, PT, R9, R10, PT ;  /* 0x0000000a0900720c */ /* 0x000fe40003f45270 */
[----:B------:R-:W-:Y:S02]  /*1f60*/  CS2R R20, SRZ ;  /* 0x0000000000147805 */ /* 0x000fe4000001ff00 */
[----:B------:R-:W-:Y:S01]  /*1f70*/  ISETP.GE.U32.AND P0, PT, R31, R28, PT ;  /* 0x0000001c1f00720c */ /* 0x000fe20003f06070 */
[----:B------:R-:W-:Y:S01]  /*1f80*/  IMAD.MOV.U32 R59, RZ, RZ, RZ ;  /* 0x000000ffff3b7224 */ /* 0x000fe200078e00ff */
[----:B------:R-:W-:Y:S01]  /*1f90*/  ISETP.GE.AND P1, PT, R9, R10, PT ;  /* 0x0000000a0900720c */ /* 0x000fe20003f26270 */
[----:B------:R-:W-:Y:S01]  /*1fa0*/  IMAD.MOV.U32 R6, RZ, RZ, RZ ;  /* 0x000000ffff067224 */ /* 0x000fe200078e00ff */
[----:B------:R-:W-:Y:S01]  /*1fb0*/  ISETP.GE.AND.EX P0, PT, R34, R29, PT, P0 ;  /* 0x0000001d2200720c */ /* 0x000fe20003f06300 */
[----:B------:R-:W-:Y:S01]  /*1fc0*/  IMAD.MOV.U32 R11, RZ, RZ, RZ ;  /* 0x000000ffff0b7224 */ /* 0x000fe200078e00ff */
[----:B------:R-:W-:-:S03]  /*1fd0*/  SEL R3, RZ, 0xffffffff, !P1 ;  /* 0xffffffffff037807 */ /* 0x000fc60004800000 */
[----:B------:R-:W-:-:S04]  /*1fe0*/  @!P2 SEL R3, RZ, 0xffffffff, !P0 ;  /* 0xffffffffff03a807 */ /* 0x000fc80004000000 */
[----:B------:R-:W-:-:S04]  /*1ff0*/  LOP3.LUT R3, R3, 0x1, RZ, 0xc0, !PT ;  /* 0x0000000103037812 */ /* 0x000fc800078ec0ff */
[----:B------:R-:W-:-:S04]  /*2000*/  ISETP.NE.U32.AND P0, PT, R3, 0x1, PT ;  /* 0x000000010300780c */ /* 0x000fc80003f05070 */
[----:B------:R-:W-:Y:S01]  /*2010*/  SEL R10, R10, R9, !P0 ;  /* 0x000000090a0a7207 */ /* 0x000fe20004000000 */
[----:B------:R-:W-:Y:S01]  /*2020*/  IMAD.MOV.U32 R9, RZ, RZ, RZ ;  /* 0x000000ffff097224 */ /* 0x000fe200078e00ff */
[----:B------:R-:W-:Y:S02]  /*2030*/  SEL R18, R28, R31, !P0 ;  /* 0x0000001f1c127207 */ /* 0x000fe40004000000 */
[-C--:B------:R-:W-:Y:S02]  /*2040*/  ISETP.NE.AND P2, PT, R10, R13.reuse, PT ;  /* 0x0000000d0a00720c */ /* 0x080fe40003f45270 */
        /* <DEDUP_REMOVED lines=24> */
.L_x_3067:
        /* <DEDUP_REMOVED lines=101> */
[----:B------:R-:W-:-:S07]  /*2820*/  IMAD.MOV.U32 R33, RZ, RZ, R28 ;  /* 0x000000ffff217224 */ /* 0x000fce00078e001c */
.L_x_3081:
[----:B------:R-:W-:-:S05]  /*2830*/  SHF.R.U32.HI R5, RZ, 0x2, R75 ;  /* 0x00000002ff057819 */ /* 0x000fca000001164b */
[----:B------:R-:W-:-:S06]  /*2840*/  IMAD.WIDE.U32 R4, R5, 0x10, R18 ;  /* 0x0000001005047825 */ /* 0x000fcc00078e0012 */
[----:B------:R-:W2:Y:S01]  /*2850*/  LDG.E.128 R4, desc[UR36][R4.64] ;  /* 0x0000002404047981 */ /* 0x000ea2000c1e1d00 */
[----:B------:R-:W-:-:S05]  /*2860*/  IMAD.IADD R74, R75, 0x1, R30 ;  /* 0x000000014b4a7824 */ /* 0x000fca00078e021e */
[----:B------:R-:W-:-:S05]  /*2870*/  SHF.R.U32.HI R9, RZ, 0x2, R74 ;  /* 0x00000002ff097819 */ /* 0x000fca000001164a */
[----:B------:R-:W-:-:S06]  /*2880*/  IMAD.WIDE.U32 R8, R9, 0x10, R18 ;  /* 0x0000001009087825 */ /* 0x000fcc00078e0012 */
[----:B------:R-:W3:Y:S01]  /*2890*/  LDG.E.128 R8, desc[UR36][R8.64] ;  /* 0x0000002408087981 */ /* 0x000ee2000c1e1d00 */
[----:B------:R-:W-:-:S05]  /*28a0*/  IMAD.IADD R71, R74, 0x1, R30 ;  /* 0x000000014a477824 */ /* 0x000fca00078e021e */
[----:B------:R-:W-:-:S05]  /*28b0*/  SHF.R.U32.HI R13, RZ, 0x2, R71 ;  /* 0x00000002ff0d7819 */ /* 0x000fca0000011647 */
[----:B------:R-:W-:-:S06]  /*28c0*/  IMAD.WIDE.U32 R12, R13, 0x10, R18 ;  /* 0x000000100d0c7825 */ /* 0x000fcc00078e0012 */
[----:B------:R-:W4:Y:S01]  /*28d0*/  LDG.E.128 R12, desc[UR36][R12.64] ;  /* 0x000000240c0c7981 */ /* 0x000f22000c1e1d00 */
[----:B------:R-:W-:-:S05]  /*28e0*/  IMAD.IADD R76, R71, 0x1, R30 ;  /* 0x00000001474c7824 */ /* 0x000fca00078e021e */
[----:B------:R-:W-:-:S05]  /*28f0*/  SHF.R.U32.HI R21, RZ, 0x2, R76 ;  /* 0x00000002ff157819 */ /* 0x000fca000001164c */
[----:B------:R-:W-:-:S06]  /*2900*/  IMAD.WIDE.U32 R20, R21, 0x10, R18 ;  /* 0x0000001015147825 */ /* 0x000fcc00078e0012 */
[----:B------:R-:W5:Y:S01]  /*2910*/  LDG.E.128 R20, desc[UR36][R20.64] ;  /* 0x0000002414147981 */ /* 0x000f62000c1e1d00 */
        /* <DEDUP_REMOVED lines=12> */
[CC--:B--2---:R-:W-:Y:S02]  /*29e0*/  ISETP.NE.AND P1, PT, R33.reuse, R4.reuse, PT ;  /* 0x000000042100720c */ /* 0x0c4fe40003f25270 */
[----:B------:R-:W-:Y:S02]  /*29f0*/  ISETP.GE.AND P0, PT, R33, R4, PT ;  /* 0x000000042100720c */ /* 0x000fe40003f06270 */
[CC--:B------:R-:W-:Y:S02]  /*2a00*/  ISETP.NE.AND P3, PT, R72.reuse, R5.reuse, PT ;  /* 0x000000054800720c */ /* 0x0c0fe40003f65270 */
[----:B------:R-:W-:Y:S02]  /*2a10*/  ISETP.GE.AND P6, PT, R72, R5, PT ;  /* 0x000000054800720c */ /* 0x000fe40003fc6270 */
[----:B------:R-:W-:-:S05]  /*2a20*/  ISETP.GE.AND P2, PT, R70, R7, PT ;  /* 0x000000074600720c */ /* 0x000fca0003f46270 */
[----:B------:R-:W-:Y:S02]  /*2a30*/  @P1 SEL R73, RZ, 0xffffffff, !P0 ;  /* 0xffffffffff491807 */ /* 0x000fe40004000000 */
[----:B------:R-:W-:Y:S02]  /*2a40*/  ISETP.GE.U32.AND P0, PT, R58, R75, PT ;  /* 0x0000004b3a00720c */ /* 0x000fe40003f06070 */
[----:B------:R-:W-:Y:S02]  /*2a50*/  LOP3.LUT R73, R73, 0x1, RZ, 0xc0, !PT ;  /* 0x0000000149497812 */ /* 0x000fe400078ec0ff */
[----:B------:R-:W-:Y:S02]  /*2a60*/  ISETP.GE.AND.EX P0, PT, R45, RZ, PT, P0 ;  /* 0x000000ff2d00720c */ /* 0x000fe40003f06300 */
[----:B------:R-:W-:Y:S02]  /*2a70*/  ISETP.NE.U32.AND P5, PT, R73, 0x1, PT ;  /* 0x000000014900780c */ /* 0x000fe40003fa5070 */
[----:B------:R-:W-:-:S02]  /*2a80*/  SEL R73, RZ, 0xffffffff, !P0 ;  /* 0xffffffffff497807 */ /* 0x000fc40004000000 */
[CC--:B------:R-:W-:Y:S02]  /*2a90*/  ISETP.NE.AND P1, PT, R63.reuse, R6.reuse, PT ;  /* 0x000000063f00720c */ /* 0x0c0fe40003f25270 */
[----:B------:R-:W-:Y:S02]  /*2aa0*/  ISETP.NE.AND P0, PT, R70, R7, PT ;  /* 0x000000074600720c */ /* 0x000fe40003f05270 */
[----:B------:R-:W-:Y:S02]  /*2ab0*/  @P3 SEL R73, RZ, 0xffffffff, !P6 ;  /* 0xffffffffff493807 */ /* 0x000fe40007000000 */
[----:B------:R-:W-:Y:S02]  /*2ac0*/  ISETP.GE.AND P3, PT, R63, R6, PT ;  /* 0x000000063f00720c */ /* 0x000fe40003f66270 */
[----:B------:R-:W-:Y:S02]  /*2ad0*/  ISETP.GE.U32.AND P6, PT, R53, R74, PT ;  /* 0x0000004a3500720c */ /* 0x000fe40003fc6070 */
[----:B---3--:R-:W-:-:S02]  /*2ae0*/  ISETP.GE.AND P4, PT, R61, R8, PT ;  /* 0x000000083d00720c */ /* 0x008fc40003f86270 */
[----:B------:R-:W-:Y:S02]  /*2af0*/  ISETP.GE.AND.EX P6, PT, R40, RZ, PT, P6 ;  /* 0x000000ff2800720c */ /* 0x000fe40003fc6360 */
[----:B------:R-:W-:Y:S02]  /*2b00*/  @P1 SEL R78, RZ, 0xffffffff, !P3 ;  /* 0xffffffffff4e1807 */ /* 0x000fe40005800000 */
[----:B------:R-:W-:Y:S02]  /*2b10*/  @P0 SEL R79, RZ, 0xffffffff, !P2 ;  /* 0xffffffffff4f0807 */ /* 0x000fe40005000000 */
[----:B------:R-:W-:Y:S02]  /*2b20*/  ISETP.NE.AND P1, PT, R61, R8, PT ;  /* 0x000000083d00720c */ /* 0x000fe40003f25270 */
[----:B------:R-:W-:Y:S02]  /*2b30*/  ISETP.NE.AND P2, PT, R68, R9, PT ;  /* 0x000000094400720c */ /* 0x000fe40003f45270 */
[----:B------:R-:W-:-:S02]  /*2b40*/  SEL R81, RZ, 0xffffffff, !P6 ;  /* 0xffffffffff517807 */ /* 0x000fc40007000000 */
[----:B------:R-:W-:Y:S02]  /*2b50*/  ISETP.GE.AND P6, PT, R68, R9, PT ;  /* 0x000000094400720c */ /* 0x000fe40003fc6270 */
[-C--:B------:R-:W-:Y:S02]  /*2b60*/  ISETP.GE.U32.AND P0, PT, R51, R74.reuse, PT ;  /* 0x0000004a3300720c */ /* 0x080fe40003f06070 */
[----:B------:R-:W-:Y:S02]  /*2b70*/  ISETP.GE.U32.AND P3, PT, R52, R74, PT ;  /* 0x0000004a3400720c */ /* 0x000fe40003f66070 */
[----:B------:R-:W-:Y:S02]  /*2b80*/  ISETP.GE.AND.EX P0, PT, R38, RZ, PT, P0 ;  /* 0x000000ff2600720c */ /* 0x000fe40003f06300 */
[----:B------:R-:W-:Y:S02]  /*2b90*/  @P1 SEL R80, RZ, 0xffffffff, !P4 ;  /* 0xffffffffff501807 */ /* 0x000fe40006000000 */
[----:B------:R-:W-:-:S02]  /*2ba0*/  @P2 SEL R81, RZ, 0xffffffff, !P6 ;  /* 0xffffffffff512807 */ /* 0x000fc40007000000 */
[-C--:B------:R-:W-:Y:S02]  /*2bb0*/  ISETP.GE.U32.AND P4, PT, R67, R71.reuse, PT ;  /* 0x000000474300720c */ /* 0x080fe40003f86070 */
[----:B------:R-:W-:Y:S02]  /*2bc0*/  ISETP.NE.AND P6, PT, R57, R10, PT ;  /* 0x0000000a3900720c */ /* 0x000fe40003fc5270 */
[----:B------:R-:W-:Y:S02]  /*2bd0*/  ISETP.GE.U32.AND P1, PT, R50, R71, PT ;  /* 0x000000473200720c */ /* 0x000fe40003f26070 */
[----:B------:R-:W-:Y:S02]  /*2be0*/  ISETP.GE.AND.EX P4, PT, R37, RZ, PT, P4 ;  /* 0x000000ff2500720c */ /* 0x000fe40003f86340 */
[----:B------:R-:W-:Y:S02]  /*2bf0*/  SEL R83, RZ, 0xffffffff, !P0 ;  /* 0xffffffffff537807 */ /* 0x000fe40004000000 */
[----:B------:R-:W-:-:S02]  /*2c00*/  ISETP.NE.AND P0, PT, R66, R11, PT ;  /* 0x0000000b4200720c */ /* 0x000fc40003f05270 */
[----:B------:R-:W-:Y:S02]  /*2c10*/  ISETP.GE.AND.EX P1, PT, R36, RZ, PT, P1 ;  /* 0x000000ff2400720c */ /* 0x000fe40003f26310 */
[----:B------:R-:W-:Y:S02]  /*2c20*/  ISETP.GE.AND.EX P3, PT, R39, RZ, PT, P3 ;  /* 0x000000ff2700720c */ /* 0x000fe40003f66330 */
[----:B------:R-:W-:Y:S02]  /*2c30*/  SEL R84, RZ, 0xffffffff, !P4 ;  /* 0xffffffffff547807 */ /* 0x000fe40006000000 */
[----:B------:R-:W-:Y:S02]  /*2c40*/  ISETP.GE.AND P4, PT, R57, R10, PT ;  /* 0x0000000a3900720c */ /* 0x000fe40003f86270 */
[----:B------:R-:W-:Y:S02]  /*2c50*/  SEL R85, RZ, 0xffffffff, !P1 ;  /* 0xffffffffff557807 */ /* 0x000fe40004800000 */
[----:B----4-:R-:W-:-:S02]  /*2c60*/  ISETP.NE.AND P1, PT, R55, R12, PT ;  /* 0x0000000c3700720c */ /* 0x010fc40003f25270 */
[----:B------:R-:W-:Y:S02]  /*2c70*/  SEL R82, RZ, 0xffffffff, !P3 ;  /* 0xffffffffff527807 */ /* 0x000fe40005800000 */
[----:B------:R-:W-:Y:S02]  /*2c80*/  @P6 SEL R82, RZ, 0xffffffff, !P4 ;  /* 0xffffffffff526807 */ /* 0x000fe40006000000 */
[----:B------:R-:W-:Y:S02]  /*2c90*/  ISETP.GE.U32.AND P3, PT, R44, R71, PT ;  /* 0x000000472c00720c */ /* 0x000fe40003f66070 */
[----:B------:R-:W-:Y:S02]  /*2ca0*/  ISETP.GE.AND P6, PT, R66, R11, PT ;  /* 0x0000000b4200720c */ /* 0x000fe40003fc6270 */
[----:B------:R-:W-:Y:S02]  /*2cb0*/  ISETP.NE.AND P4, PT, R64, R13, PT ;  /* 0x0000000d4000720c */ /* 0x000fe40003f85270 */
[----:B------:R-:W-:-:S02]  /*2cc0*/  ISETP.GE.U32.AND P2, PT, R46, R71, PT ;  /* 0x000000472e00720c */ /* 0x000fc40003f46070 */
[----:B------:R-:W-:Y:S02]  /*2cd0*/  ISETP.GE.AND.EX P3, PT, R34, RZ, PT, P3 ;  /* 0x000000ff2200720c */ /* 0x000fe40003f66330 */
[----:B------:R-:W-:Y:S02]  /*2ce0*/  @P0 SEL R83, RZ, 0xffffffff, !P6 ;  /* 0xffffffffff530807 */ /* 0x000fe40007000000 */
[----:B------:R-:W-:Y:S02]  /*2cf0*/  ISETP.GE.AND P6, PT, R55, R12, PT ;  /* 0x0000000c3700720c */ /* 0x000fe40003fc6270 */
[----:B------:R-:W-:Y:S02]  /*2d00*/  ISETP.NE.AND P0, PT, R47, R14, PT ;  /* 0x0000000e2f00720c */ /* 0x000fe40003f05270 */
[----:B------:R-:W-:Y:S02]  /*2d10*/  ISETP.GE.AND.EX P2, PT, R35, RZ, PT, P2 ;  /* 0x000000ff2300720c */ /* 0x000fe40003f46320 */
[----:B------:R-:W-:-:S02]  /*2d20*/  SEL R87, RZ, 0xffffffff, !P3 ;  /* 0xffffffffff577807 */ /* 0x000fc40005800000 */
[----:B------:R-:W-:Y:S02]  /*2d30*/  ISETP.GE.AND P3, PT, R64, R13, PT ;  /* 0x0000000d4000720c */ /* 0x000fe40003f66270 */
[----:B------:R-:W-:Y:S02]  /*2d40*/  @P1 SEL R84, RZ, 0xffffffff, !P6 ;  /* 0xffffffffff541807 */ /* 0x000fe40007000000 */
[----:B------:R-:W-:Y:S02]  /*2d50*/  ISETP.NE.AND P6, PT, R62, R15, PT ;  /* 0x0000000f3e00720c */ /* 0x000fe40003fc5270 */
[----:B------:R-:W-:Y:S02]  /*2d60*/  SEL R86, RZ, 0xffffffff, !P2 ;  /* 0xffffffffff567807 */ /* 0x000fe40005000000 */
[----:B------:R-:W-:Y:S02]  /*2d70*/  ISETP.GE.U32.AND P2, PT, R31, R76, PT ;  /* 0x0000004c1f00720c */ /* 0x000fe40003f46070 */
[----:B------:R-:W-:-:S02]  /*2d80*/  @P4 SEL R85, RZ, 0xffffffff, !P3 ;  /* 0xffffffffff554807 */ /* 0x000fc40005800000 */
[----:B------:R-:W-:Y:S02]  /*2d90*/  ISETP.GE.AND P4, PT, R47, R14, PT ;  /* 0x0000000e2f00720c */ /* 0x000fe40003f86270 */
[----:B------:R-:W-:Y:S02]  /*2da0*/  LOP3.LUT R73, R73, 0x1, RZ, 0xc0, !PT ;  /* 0x0000000149497812 */ /* 0x000fe400078ec0ff */
[----:B-----5:R-:W-:Y:S02]  /*2db0*/  ISETP.NE.AND P3, PT, R65, R20, PT ;  /* 0x000000144100720c */ /* 0x020fe40003f65270 */
[----:B------:R-:W-:Y:S02]  /*2dc0*/  ISETP.GE.AND.EX P2, PT, R29, RZ, PT, P2 ;  /* 0x000000ff1d00720c */ /* 0x000fe40003f46320 */
[----:B------:R-:W-:Y:S02]  /*2dd0*/  @P0 SEL R86, RZ, 0xffffffff, !P4 ;  /* 0xffffffffff560807 */ /* 0x000fe40006000000 */
[----:B------:R-:W-:-:S02]  /*2de0*/  ISETP.NE.U32.AND P1, PT, R73, 0x1, PT ;  /* 0x000000014900780c */ /* 0x000fc40003f25070 */
[----:B------:R-:W-:Y:S02]  /*2df0*/  ISETP.GE.AND P4, PT, R62, R15, PT ;  /* 0x0000000f3e00720c */ /* 0x000fe40003f86270 */
[----:B------:R-:W-:Y:S02]  /*2e00*/  SEL R73, RZ, 0xffffffff, !P2 ;  /* 0xffffffffff497807 */ /* 0x000fe40005000000 */
[----:B------:R-:W-:Y:S02]  /*2e10*/  ISETP.NE.AND P0, PT, R28, R21, PT ;  /* 0x000000151c00720c */ /* 0x000fe40003f05270 */
[----:B------:R-:W-:Y:S02]  /*2e20*/  ISETP.GE.U32.AND P2, PT, R27, R76, PT ;  /* 0x0000004c1b00720c */ /* 0x000fe40003f46070 */
[----:B------:R-:W-:Y:S02]  /*2e30*/  @P6 SEL R87, RZ, 0xffffffff, !P4 ;  /* 0xffffffffff576807 */ /* 0x000fe40006000000 */
[----:B------:R-:W-:-:S02]  /*2e40*/  LOP3.LUT R78, R78, 0x1, RZ, 0xc0, !PT ;  /* 0x000000014e4e7812 */ /* 0x000fc400078ec0ff */
[----:B------:R-:W-:Y:S02]  /*2e50*/  ISETP.GE.AND P6, PT, R65, R20, PT ;  /* 0x000000144100720c */ /* 0x000fe40003fc6270 */
[----:B------:R-:W-:Y:S02]  /*2e60*/  ISETP.GE.AND.EX P2, PT, R26, RZ, PT, P2 ;  /* 0x000000ff1a00720c */ /* 0x000fe40003f46320 */
[----:B------:R-:W-:Y:S02]  /*2e70*/  ISETP.NE.U32.AND P4, PT, R78, 0x1, PT ;  /* 0x000000014e00780c */ /* 0x000fe40003f85070 */
[----:B------:R-:W-:Y:S02]  /*2e80*/  @P3 SEL R73, RZ, 0xffffffff, !P6 ;  /* 0xffffffffff493807 */ /* 0x000fe40007000000 */
[----:B------:R-:W-:Y:S02]  /*2e90*/  SEL R78, RZ, 0xffffffff, !P2 ;  /* 0xffffffffff4e7807 */ /* 0x000fe40005000000 */
[----:B------:R-:W-:-:S02]  /*2ea0*/  ISETP.GE.AND P6, PT, R28, R21, PT ;  /* 0x000000151c00720c */ /* 0x000fc40003fc6270 */
[-C--:B------:R-:W-:Y:S02]  /*2eb0*/  ISETP.GE.U32.AND P2, PT, R25, R76.reuse, PT ;  /* 0x0000004c1900720c */ /* 0x080fe40003f46070 */
[----:B------:R-:W-:Y:S02]  /*2ec0*/  LOP3.LUT R79, R79, 0x1, RZ, 0xc0, !PT ;  /* 0x000000014f4f7812 */ /* 0x000fe400078ec0ff */
[----:B------:R-:W-:Y:S02]  /*2ed0*/  @P0 SEL R78, RZ, 0xffffffff, !P6 ;  /* 0xffffffffff4e0807 */ /* 0x000fe40007000000 */
[----:B------:R-:W-:Y:S02]  /*2ee0*/  ISETP.GE.U32.AND P3, PT, R16, R76, PT ;  /* 0x0000004c1000720c */ /* 0x000fe40003f66070 */
[----:B------:R-:W-:Y:S02]  /*2ef0*/  ISETP.GE.AND.EX P2, PT, R3, RZ, PT, P2 ;  /* 0x000000ff0300720c */ /* 0x000fe40003f46320 */
[----:B------:R-:W-:-:S02]  /*2f00*/  ISETP.NE.AND P6, PT, R59, R22, PT ;  /* 0x000000163b00720c */ /* 0x000fc40003fc5270 */
[----:B------:R-:W-:Y:S02]  /*2f10*/  ISETP.NE.U32.AND P0, PT, R79, 0x1, PT ;  /* 0x000000014f00780c */ /* 0x000fe40003f05070 */
[----:B------:R-:W-:Y:S02]  /*2f20*/  ISETP.GE.AND.EX P3, PT, R0, RZ, PT, P3 ;  /* 0x000000ff0000720c */ /* 0x000fe40003f66330 */
[----:B------:R-:W-:Y:S02]  /*2f30*/  SEL R79, RZ, 0xffffffff, !P2 ;  /* 0xffffffffff4f7807 */ /* 0x000fe40005000000 */
[----:B------:R-:W-:Y:S02]  /*2f40*/  ISETP.NE.AND P2, PT, R24, R23, PT ;  /* 0x000000171800720c */ /* 0x000fe40003f45270 */
[C---:B------:R-:W-:Y:S02]  /*2f50*/  SEL R60, R75.reuse, R60, !P5 ;  /* 0x0000003c4b3c7207 */ /* 0x040fe40006800000 */
[----:B------:R-:W-:-:S02]  /*2f60*/  SEL R58, R75, R58, !P1 ;  /* 0x0000003a4b3a7207 */ /* 0x000fc40004800000 */
[C---:B------:R-:W-:Y:S02]  /*2f70*/  SEL R56, R75.reuse, R56, !P4 ;  /* 0x000000384b387207 */ /* 0x040fe40006000000 */
[----:B------:R-:W-:Y:S01]  /*2f80*/  SEL R54, R75, R54, !P0 ;  /* 0x000000364b367207 */ /* 0x000fe20004000000 */
[----:B------:R-:W-:Y:S01]  /*2f90*/  IMAD.IADD R75, R76, 0x1, R30 ;  /* 0x000000014c4b7824 */ /* 0x000fe200078e021e */
[----:B------:R-:W-:Y:S02]  /*2fa0*/  SEL R88, RZ, 0xffffffff, !P3 ;  /* 0xffffffffff587807 */ /* 0x000fe40005800000 */
[----:B------:R-:W-:Y:S01]  /*2fb0*/  ISETP.GE.AND P3, PT, R59, R22, PT ;  /* 0x000000163b00720c */ /* 0x000fe20003f66270 */
[----:B------:R-:W-:Y:S01]  /*2fc0*/  IMAD R90, R30, 0x3, R75 ;  /* 0x000000031e5a7824 */ /* 0x000fe200078e024b */
[----:B------:R-:W-:Y:S02]  /*2fd0*/  LOP3.LUT R80, R80, 0x1, RZ, 0xc0, !PT ;  /* 0x0000000150507812 */ /* 0x000fe400078ec0ff */
[----:B------:R-:W-:-:S02]  /*2fe0*/  @P6 SEL R79, RZ, 0xffffffff, !P3 ;  /* 0xffffffffff4f6807 */ /* 0x000fc40005800000 */
[----:B------:R-:W-:Y:S02]  /*2ff0*/  ISETP.GE.AND P6, PT, R24, R23, PT ;  /* 0x000000171800720c */ /* 0x000fe40003fc6270 */
[----:B------:R-:W-:Y:S02]  /*3000*/  ISETP.GE.U32.AND P3, PT, R90, R77, PT ;  /* 0x0000004d5a00720c */ /* 0x000fe40003f66070 */
[----:B------:R-:W-:Y:S02]  /*3010*/  LOP3.LUT R81, R81, 0x1, RZ, 0xc0, !PT ;  /* 0x0000000151517812 */ /* 0x000fe400078ec0ff */
[----:B------:R-:W-:Y:S02]  /*3020*/  LOP3.LUT R82, R82, 0x1, RZ, 0xc0, !PT ;  /* 0x0000000152527812 */ /* 0x000fe400078ec0ff */
[----:B------:R-:W-:Y:S02]  /*3030*/  LOP3.LUT R83, R83, 0x1, RZ, 0xc0, !PT ;  /* 0x0000000153537812 */ /* 0x000fe400078ec0ff */
[----:B------:R-:W-:-:S02]  /*3040*/  LOP3.LUT R84, R84, 0x1, RZ, 0xc0, !PT ;  /* 0x0000000154547812 */ /* 0x000fc400078ec0ff */
[----:B------:R-:W-:Y:S02]  /*3050*/  LOP3.LUT R85, R85, 0x1, RZ, 0xc0, !PT ;  /* 0x0000000155557812 */ /* 0x000fe400078ec0ff */
[----:B------:R-:W-:Y:S02]  /*3060*/  @P2 SEL R88, RZ, 0xffffffff, !P6 ;  /* 0xffffffffff582807 */ /* 0x000fe40007000000 */
        /* <DEDUP_REMOVED lines=64> */
.L_x_3080:
[----:B------:R-:W-:Y:S05]  /*3470*/  BSYNC.RECONVERGENT B0 ;  /* 0x0000000000007941 */ /* 0x000fea0003800200 */
.L_x_3079:
        /* <DEDUP_REMOVED lines=21> */
[----:B------:R-:W5:Y:S04]  /*35d0*/  LDG.E.128 R12, desc[UR36][R12.64] ;  /* 0x000000240c0c7981 */ /* 0x000f68000c1e1d00 */
[----:B------:R0:W5:Y:S02]  /*35e0*/  @!P1 LDG.E.128 R20, desc[UR36][R18.64] ;  /* 0x0000002412149981 */ /* 0x000164000c1e1d00 */
.L_x_3083:
[----:B------:R-:W-:Y:S05]  /*35f0*/  BSYNC.RECONVERGENT B0 ;  /* 0x0000000000007941 */ /* 0x000fea0003800200 */
.L_x_3082:
[----:B------:R-:W-:Y:S04]  /*3600*/  BSSY.RECONVERGENT B0, `(.L_x_3084) ;  /* 0x00000bb000007945 */ /* 0x000fe80003800200 */
[----:B------:R-:W-:Y:S05]  /*3610*/  @P0 BRA `(.L_x_3085) ;  /* 0x0000000800e40947 */ /* 0x000fea0003800000 */
[CC--:B-----5:R-:W-:Y:S02]  /*3620*/  ISETP.NE.AND P5, PT, R33.reuse, R4.reuse, PT ;  /* 0x000000042100720c */ /* 0x0e0fe40003fa5270 */
[----:B------:R-:W-:Y:S02]  /*3630*/  ISETP.GE.U32.AND P0, PT, R60, R75, PT ;  /* 0x0000004b3c00720c */ /* 0x000fe40003f06070 */
[----:B------:R-:W-:Y:S02]  /*3640*/  ISETP.GE.AND P3, PT, R33, R4, PT ;  /* 0x000000042100720c */ /* 0x000fe40003f66270 */
[----:B------:R-:W-:Y:S02]  /*3650*/  ISETP.GE.AND.EX P0, PT, R32, RZ, PT, P0 ;  /* 0x000000ff2000720c */ /* 0x000fe40003f06300 */
[----:B------:R-:W-:Y:S02]  /*3660*/  ISETP.NE.AND P4, PT, R63, R6, PT ;  /* 0x000000063f00720c */ /* 0x000fe40003f85270 */
[----:B0-----:R-:W-:-:S02]  /*3670*/  SEL R18, RZ, 0xffffffff, !P3 ;  /* 0xffffffffff127807 */ /* 0x001fc40005800000 */
[----:B------:R-:W-:Y:S02]  /*3680*/  ISETP.GE.AND P6, PT, R63, R6, PT ;  /* 0x000000063f00720c */ /* 0x000fe40003fc6270 */
[----:B------:R-:W-:Y:S02]  /*3690*/  @!P5 SEL R18, RZ, 0xffffffff, !P0 ;  /* 0xffffffffff12d807 */ /* 0x000fe40004000000 */
[----:B------:R-:W-:Y:S02]  /*36a0*/  ISETP.GE.U32.AND P0, PT, R56, R75, PT ;  /* 0x0000004b3800720c */ /* 0x000fe40003f06070 */
[-C--:B------:R-:W-:Y:S02]  /*36b0*/  ISETP.GE.AND P1, PT, R72, R5.reuse, PT ;  /* 0x000000054800720c */ /* 0x080fe40003f26270 */
[----:B------:R-:W-:Y:S02]  /*36c0*/  ISETP.GE.AND.EX P0, PT, R42, RZ, PT, P0 ;  /* 0x000000ff2a00720c */ /* 0x000fe40003f06300 */
[----:B------:R-:W-:-:S02]  /*36d0*/  ISETP.NE.AND P3, PT, R72, R5, PT ;  /* 0x000000054800720c */ /* 0x000fc40003f65270 */
[----:B------:R-:W-:Y:S02]  /*36e0*/  ISETP.NE.AND P5, PT, R70, R7, PT ;  /* 0x000000074600720c */ /* 0x000fe40003fa5270 */
[----:B------:R-:W-:Y:S02]  /*36f0*/  LOP3.LUT R18, R18, 0x1, RZ, 0xc0, !PT ;  /* 0x0000000112127812 */ /* 0x000fe400078ec0ff */
[----:B------:R-:W-:Y:S02]  /*3700*/  SEL R71, RZ, 0xffffffff, !P6 ;  /* 0xffffffffff477807 */ /* 0x000fe40007000000 */
[----:B------:R-:W-:Y:S02]  /*3710*/  @!P4 SEL R71, RZ, 0xffffffff, !P0 ;  /* 0xffffffffff47c807 */ /* 0x000fe40004000000 */
[----:B------:R-:W-:Y:S02]  /*3720*/  SEL R19, RZ, 0xffffffff, !P1 ;  /* 0xffffffffff137807 */ /* 0x000fe40004800000 */
[----:B------:R-:W-:Y:S01]  /*3730*/  ISETP.NE.U32.AND P0, PT, R18, 0x1, PT ;  /* 0x000000011200780c */ /* 0x000fe20003f05070 */
[----:B------:R-:W-:Y:S01]  /*3740*/  IMAD.IADD R18, R75, 0x1, R30 ;  /* 0x000000014b127824 */ /* 0x000fe200078e021e */
[----:B------:R-:W-:-:S02]  /*3750*/  ISETP.GE.U32.AND P2, PT, R58, R75, PT ;  /* 0x0000004b3a00720c */ /* 0x000fc40003f46070 */
[----:B------:R-:W-:Y:S02]  /*3760*/  ISETP.GE.U32.AND P1, PT, R54, R75, PT ;  /* 0x0000004b3600720c */ /* 0x000fe40003f26070 */
[----:B------:R-:W-:Y:S02]  /*3770*/  ISETP.GE.AND P6, PT, R70, R7, PT ;  /* 0x000000074600720c */ /* 0x000fe40003fc6270 */
[----:B------:R-:W-:Y:S02]  /*3780*/  ISETP.GE.AND.EX P2, PT, R45, RZ, PT, P2 ;  /* 0x000000ff2d00720c */ /* 0x000fe40003f46320 */
[----:B------:R-:W-:Y:S02]  /*3790*/  ISETP.GE.AND.EX P1, PT, R43, RZ, PT, P1 ;  /* 0x000000ff2b00720c */ /* 0x000fe40003f26310 */
[----:B------:R-:W-:Y:S02]  /*37a0*/  ISETP.GE.U32.AND P4, PT, R18, R77, PT ;  /* 0x0000004d1200720c */ /* 0x000fe40003f86070 */
[----:B------:R-:W-:-:S02]  /*37b0*/  SEL R73, RZ, 0xffffffff, !P6 ;  /* 0xffffffffff497807 */ /* 0x000fc40007000000 */
[----:B------:R-:W-:Y:S02]  /*37c0*/  @!P3 SEL R19, RZ, 0xffffffff, !P2 ;  /* 0xffffffffff13b807 */ /* 0x000fe40005000000 */
        /* <DEDUP_REMOVED lines=18> */
[----:B------:R-:W-:Y:S01]  /*38f0*/  SEL R43, R43, RZ, P3 ;  /* 0x000000ff2b2b7207 */ /* 0x000fe20001800000 */
[----:B------:R-:W-:Y:S06]  /*3900*/  @P4 BRA `(.L_x_3085) ;  /* 0x0000000800284947 */ /* 0x000fec0003800000 */
[----:B------:R-:W-:Y:S01]  /*3910*/  ISETP.NE.AND P5, PT, R61, R8, PT ;  /* 0x000000083d00720c */ /* 0x000fe20003fa5270 */
[----:B------:R-:W-:Y:S01]  /*3920*/  IMAD.IADD R19, R18, 0x1, R30 ;  /* 0x0000000112137824 */ /* 0x000fe200078e021e */
[----:B------:R-:W-:Y:S02]  /*3930*/  ISETP.GE.U32.AND P0, PT, R69, R18, PT ;  /* 0x000000124500720c */ /* 0x000fe40003f06070 */
[----:B------:R-:W-:Y:S02]  /*3940*/  ISETP.GE.AND P3, PT, R61, R8, PT ;  /* 0x000000083d00720c */ /* 0x000fe40003f66270 */
[----:B------:R-:W-:Y:S02]  /*3950*/  ISETP.GE.AND.EX P0, PT, R41, RZ, PT, P0 ;  /* 0x000000ff2900720c */ /* 0x000fe40003f06300 */
[----:B------:R-:W-:Y:S02]  /*3960*/  ISETP.NE.AND P4, PT, R57, R10, PT ;  /* 0x0000000a3900720c */ /* 0x000fe40003f85270 */
[----:B------:R-:W-:-:S02]  /*3970*/  SEL R4, RZ, 0xffffffff, !P3 ;  /* 0xffffffffff047807 */ /* 0x000fc40005800000 */
[CC--:B------:R-:W-:Y:S02]  /*3980*/  ISETP.GE.AND P1, PT, R68.reuse, R9.reuse, PT ;  /* 0x000000094400720c */ /* 0x0c0fe40003f26270 */
[----:B------:R-:W-:Y:S02]  /*3990*/  @!P5 SEL R4, RZ, 0xffffffff, !P0 ;  /* 0xffffffffff04d807 */ /* 0x000fe40004000000 */
[----:B------:R-:W-:Y:S02]  /*39a0*/  ISETP.NE.AND P3, PT, R68, R9, PT ;  /* 0x000000094400720c */ /* 0x000fe40003f65270 */
[----:B------:R-:W-:Y:S02]  /*39b0*/  ISETP.NE.AND P5, PT, R66, R11, PT ;  /* 0x0000000b4200720c */ /* 0x000fe40003fa5270 */
[----:B------:R-:W-:Y:S02]  /*39c0*/  ISETP.GE.U32.AND P0, PT, R52, R18, PT ;  /* 0x000000123400720c */ /* 0x000fe40003f06070 */
[----:B------:R-:W-:-:S02]  /*39d0*/  ISETP.GE.AND P6, PT, R57, R10, PT ;  /* 0x0000000a3900720c */ /* 0x000fc40003fc6270 */
[----:B------:R-:W-:Y:S02]  /*39e0*/  SEL R5, RZ, 0xffffffff, !P1 ;  /* 0xffffffffff057807 */ /* 0x000fe40004800000 */
[-C--:B------:R-:W-:Y:S02]  /*39f0*/  ISETP.GE.U32.AND P2, PT, R53, R18.reuse, PT ;  /* 0x000000123500720c */ /* 0x080fe40003f46070 */
[----:B------:R-:W-:Y:S02]  /*3a00*/  ISETP.GE.U32.AND P1, PT, R51, R18, PT ;  /* 0x000000123300720c */ /* 0x000fe40003f26070 */
[----:B------:R-:W-:Y:S02]  /*3a10*/  ISETP.GE.AND.EX P0, PT, R39, RZ, PT, P0 ;  /* 0x000000ff2700720c */ /* 0x000fe40003f06300 */
[----:B------:R-:W-:Y:S02]  /*3a20*/  SEL R6, RZ, 0xffffffff, !P6 ;  /* 0xffffffffff067807 */ /* 0x000fe40007000000 */
[----:B------:R-:W-:-:S02]  /*3a30*/  ISETP.GE.AND P6, PT, R66, R11, PT ;  /* 0x0000000b4200720c */ /* 0x000fc40003fc6270 */
[----:B------:R-:W-:Y:S02]  /*3a40*/  ISETP.GE.AND.EX P2, PT, R40, RZ, PT, P2 ;  /* 0x000000ff2800720c */ /* 0x000fe40003f46320 */
[----:B------:R-:W-:Y:S02]  /*3a50*/  ISETP.GE.AND.EX P1, PT, R38, RZ, PT, P1 ;  /* 0x000000ff2600720c */ /* 0x000fe40003f26310 */
[----:B------:R-:W-:Y:S02]  /*3a60*/  @!P4 SEL R6, RZ, 0xffffffff, !P0 ;  /* 0xffffffffff06c807 */ /* 0x000fe40004000000 */
[----:B------:R-:W-:Y:S02]  /*3a70*/  ISETP.GE.U32.AND P4, PT, R19, R77, PT ;  /* 0x0000004d1300720c */ /* 0x000fe40003f86070 */
[----:B------:R-:W-:Y:S02]  /*3a80*/  SEL R7, RZ, 0xffffffff, !P6 ;  /* 0xffffffffff077807 */ /* 0x000fe40007000000 */
[----:B------:R-:W-:-:S02]  /*3a90*/  @!P3 SEL R5, RZ, 0xffffffff, !P2 ;  /* 0xffffffffff05b807 */ /* 0x000fc40005000000 */
[----:B------:R-:W-:Y:S02]  /*3aa0*/  @!P5 SEL R7, RZ, 0xffffffff, !P1 ;  /* 0xffffffffff07d807 */ /* 0x000fe40004800000 */
[----:B------:R-:W-:Y:S02]  /*3ab0*/  LOP3.LUT R4, R4, 0x1, RZ, 0xc0, !PT ;  /* 0x0000000104047812 */ /* 0x000fe400078ec0ff */
[----:B------:R-:W-:Y:S02]  /*3ac0*/  LOP3.LUT R5, R5, 0x1, RZ, 0xc0, !PT ;  /* 0x0000000105057812 */ /* 0x000fe400078ec0ff */
[----:B------:R-:W-:Y:S02]  /*3ad0*/  LOP3.LUT R6, R6, 0x1, RZ, 0xc0, !PT ;  /* 0x0000000106067812 */ /* 0x000fe400078ec0ff */
[----:B------:R-:W-:Y:S02]  /*3ae0*/  LOP3.LUT R7, R7, 0x1, RZ, 0xc0, !PT ;  /* 0x0000000107077812 */ /* 0x000fe400078ec0ff */
[----:B------:R-:W-:-:S02]  /*3af0*/  ISETP.NE.U32.AND P0, PT, R4, 0x1, PT ;  /* 0x000000010400780c */ /* 0x000fc40003f05070 */
[----:B------:R-:W-:Y:S02]  /*3b00*/  ISETP.NE.U32.AND P1, PT, R5, 0x1, PT ;  /* 0x000000010500780c */ /* 0x000fe40003f25070 */
[----:B------:R-:W-:Y:S02]  /*3b10*/  ISETP.NE.U32.AND P2, PT, R6, 0x1, PT ;  /* 0x000000010600780c */ /* 0x000fe40003f45070 */
[----:B------:R-:W-:Y:S02]  /*3b20*/  ISETP.NE.U32.AND P3, PT, R7, 0x1, PT ;  /* 0x000000010700780c */ /* 0x000fe40003f65070 */
        /* <DEDUP_REMOVED lines=19> */
[----:B------:R-:W-:-:S02]  /*3c60*/  ISETP.GE.AND P1, PT, R64, R13, PT ;  /* 0x0000000d4000720c */ /* 0x000fc40003f26270 */
[----:B------:R-:W-:Y:S02]  /*3c70*/  ISETP.NE.AND P3, PT, R64, R13, PT ;  /* 0x0000000d4000720c */ /* 0x000fe40003f65270 */
[----:B------:R-:W-:Y:S02]  /*3c80*/  @!P6 SEL R4, RZ, 0xffffffff, !P5 ;  /* 0xffffffffff04e807 */ /* 0x000fe40006800000 */
[CC--:B------:R-:W-:Y:S02]  /*3c90*/  ISETP.GE.AND P4, PT, R47.reuse, R14.reuse, PT ;  /* 0x0000000e2f00720c */ /* 0x0c0fe40003f86270 */
[----:B------:R-:W-:Y:S02]  /*3ca0*/  ISETP.NE.AND P6, PT, R47, R14, PT ;  /* 0x0000000e2f00720c */ /* 0x000fe40003fc5270 */
[----:B------:R-:W-:Y:S02]  /*3cb0*/  ISETP.NE.AND P5, PT, R62, R15, PT ;  /* 0x0000000f3e00720c */ /* 0x000fe40003fa5270 */
[----:B------:R-:W-:-:S02]  /*3cc0*/  SEL R5, RZ, 0xffffffff, !P1 ;  /* 0xffffffffff057807 */ /* 0x000fc40004800000 */
[----:B------:R-:W-:Y:S02]  /*3cd0*/  SEL R6, RZ, 0xffffffff, !P4 ;  /* 0xffffffffff067807 */ /* 0x000fe40006000000 */
[-C--:B------:R-:W-:Y:S02]  /*3ce0*/  ISETP.GE.U32.AND P0, PT, R50, R19.reuse, PT ;  /* 0x000000133200720c */ /* 0x080fe40003f06070 */
[-C--:B------:R-:W-:Y:S02]  /*3cf0*/  ISETP.GE.U32.AND P2, PT, R46, R19.reuse, PT ;  /* 0x000000132e00720c */ /* 0x080fe40003f46070 */
[----:B------:R-:W-:Y:S02]  /*3d00*/  ISETP.GE.U32.AND P1, PT, R44, R19, PT ;  /* 0x000000132c00720c */ /* 0x000fe40003f26070 */
[----:B------:R-:W-:Y:S02]  /*3d10*/  ISETP.GE.AND P4, PT, R62, R15, PT ;  /* 0x0000000f3e00720c */ /* 0x000fe40003f86270 */
[----:B------:R-:W-:-:S02]  /*3d20*/  ISETP.GE.AND.EX P0, PT, R36, RZ, PT, P0 ;  /* 0x000000ff2400720c */ /* 0x000fc40003f06300 */
[----:B------:R-:W-:Y:S02]  /*3d30*/  ISETP.GE.AND.EX P2, PT, R35, RZ, PT, P2 ;  /* 0x000000ff2300720c */ /* 0x000fe40003f46320 */
[----:B------:R-:W-:Y:S02]  /*3d40*/  ISETP.GE.AND.EX P1, PT, R34, RZ, PT, P1 ;  /* 0x000000ff2200720c */ /* 0x000fe40003f26310 */
[----:B------:R-:W-:Y:S02]  /*3d50*/  SEL R7, RZ, 0xffffffff, !P4 ;  /* 0xffffffffff077807 */ /* 0x000fe40006000000 */
[----:B------:R-:W-:Y:S02]  /*3d60*/  ISETP.GE.U32.AND P4, PT, R30, R77, PT ;  /* 0x0000004d1e00720c */ /* 0x000fe40003f86070 */
[----:B------:R-:W-:Y:S02]  /*3d70*/  @!P3 SEL R5, RZ, 0xffffffff, !P0 ;  /* 0xffffffffff05b807 */ /* 0x000fe40004000000 */
        /* <DEDUP_REMOVED lines=23> */
[----:B------:R-:W-:Y:S02]  /*3ef0*/  ISETP.NE.AND P5, PT, R65, R20, PT ;  /* 0x000000144100720c */ /* 0x000fe40003fa5270 */
[----:B------:R-:W-:Y:S02]  /*3f00*/  ISETP.GE.U32.AND P0, PT, R31, R30, PT ;  /* 0x0000001e1f00720c */ /* 0x000fe40003f06070 */
[----:B------:R-:W-:Y:S02]  /*3f10*/  ISETP.GE.AND P3, PT, R65, R20, PT ;  /* 0x000000144100720c */ /* 0x000fe40003f66270 */
[----:B------:R-:W-:Y:S02]  /*3f20*/  ISETP.GE.AND.EX P0, PT, R29, RZ, PT, P0 ;  /* 0x000000ff1d00720c */ /* 0x000fe40003f06300 */
[----:B------:R-:W-:Y:S02]  /*3f30*/  SEL R4, RZ, 0xffffffff, !P3 ;  /* 0xffffffffff047807 */ /* 0x000fe40005800000 */
[----:B------:R-:W-:-:S02]  /*3f40*/  ISETP.GE.AND P1, PT, R28, R21, PT ;  /* 0x000000151c00720c */ /* 0x000fc40003f26270 */
[----:B------:R-:W-:Y:S02]  /*3f50*/  ISETP.NE.AND P3, PT, R28, R21, PT ;  /* 0x000000151c00720c */ /* 0x000fe40003f65270 */
[----:B------:R-:W-:Y:S02]  /*3f60*/  @!P5 SEL R4, RZ, 0xffffffff, !P0 ;  /* 0xffffffffff04d807 */ /* 0x000fe40004000000 */
[CC--:B------:R-:W-:Y:S02]  /*3f70*/  ISETP.NE.AND P4, PT, R59.reuse, R22.reuse, PT ;  /* 0x000000163b00720c */ /* 0x0c0fe40003f85270 */
[----:B------:R-:W-:Y:S02]  /*3f80*/  ISETP.NE.AND P5, PT, R24, R23, PT ;  /* 0x000000171800720c */ /* 0x000fe40003fa5270 */
[----:B------:R-:W-:Y:S02]  /*3f90*/  ISETP.GE.AND P6, PT, R59, R22, PT ;  /* 0x000000163b00720c */ /* 0x000fe40003fc6270 */
[----:B------:R-:W-:-:S02]  /*3fa0*/  SEL R5, RZ, 0xffffffff, !P1 ;  /* 0xffffffffff057807 */ /* 0x000fc40004800000 */
[-C--:B------:R-:W-:Y:S02]  /*3fb0*/  ISETP.GE.U32.AND P2, PT, R27, R30.reuse, PT ;  /* 0x0000001e1b00720c */ /* 0x080fe40003f46070 */
[-C--:B------:R-:W-:Y:S02]  /*3fc0*/  ISETP.GE.U32.AND P0, PT, R25, R30.reuse, PT ;  /* 0x0000001e1900720c */ /* 0x080fe40003f06070 */
[----:B------:R-:W-:Y:S02]  /*3fd0*/  ISETP.GE.U32.AND P1, PT, R16, R30, PT ;  /* 0x0000001e1000720c */ /* 0x000fe40003f26070 */
[----:B------:R-:W-:Y:S02]  /*3fe0*/  SEL R6, RZ, 0xffffffff, !P6 ;  /* 0xffffffffff067807 */ /* 0x000fe40007000000 */
[----:B------:R-:W-:Y:S02]  /*3ff0*/  ISETP.GE.AND P6, PT, R24, R23, PT ;  /* 0x000000171800720c */ /* 0x000fe40003fc6270 */
[----:B------:R-:W-:-:S02]  /*4000*/  ISETP.GE.AND.EX P2, PT, R26, RZ, PT, P2 ;  /* 0x000000ff1a00720c */ /* 0x000fc40003f46320 */
[----:B------:R-:W-:Y:S02]  /*4010*/  ISETP.GE.AND.EX P0, PT, R3, RZ, PT, P0 ;  /* 0x000000ff0300720c */ /* 0x000fe40003f06300 */
[----:B------:R-:W-:Y:S02]  /*4020*/  ISETP.GE.AND.EX P1, PT, R0, RZ, PT, P1 ;  /* 0x000000ff0000720c */ /* 0x000fe40003f26310 */
        /* <DEDUP_REMOVED lines=24> */
.L_x_3085:
[----:B------:R-:W-:Y:S05]  /*41b0*/  BSYNC.RECONVERGENT B0 ;  /* 0x0000000000007941 */ /* 0x000fea0003800200 */
.L_x_3084:
[C---:B------:R-:W-:Y:S02]  /*41c0*/  ISETP.NE.AND P5, PT, R33.reuse, R61, PT ;  /* 0x0000003d2100720c */ /* 0x040fe40003fa5270 */
[----:B------:R-:W-:Y:S02]  /*41d0*/  ISETP.GE.U32.AND P0, PT, R60, R69, PT ;  /* 0x000000453c00720c */ /* 0x000fe40003f06070 */
[----:B------:R-:W-:Y:S02]  /*41e0*/  ISETP.GE.AND P3, PT, R33, R61, PT ;  /* 0x0000003d2100720c */ /* 0x000fe40003f66270 */
[----:B------:R-:W-:Y:S02]  /*41f0*/  ISETP.GE.AND.EX P0, PT, R32, R41, PT, P0 ;  /* 0x000000292000720c */ /* 0x000fe40003f06300 */
[----:B------:R-:W-:Y:S02]  /*4200*/  ISETP.NE.AND P4, PT, R63, R57, PT ;  /* 0x000000393f00720c */ /* 0x000fe40003f85270 */
[----:B-----5:R-:W-:-:S02]  /*4210*/  SEL R4, RZ, 0xffffffff, !P3 ;  /* 0xffffffffff047807 */ /* 0x020fc40005800000 */
[----:B------:R-:W-:Y:S02]  /*4220*/  ISETP.GE.AND P1, PT, R72, R68, PT ;  /* 0x000000444800720c */ /* 0x000fe40003f26270 */
[----:B------:R-:W-:Y:S02]  /*4230*/  @!P5 SEL R4, RZ, 0xffffffff, !P0 ;  /* 0xffffffffff04d807 */ /* 0x000fe40004000000 */
[----:B------:R-:W-:Y:S02]  /*4240*/  ISETP.NE.AND P5, PT, R70, R66, PT ;  /* 0x000000424600720c */ /* 0x000fe40003fa5270 */
[----:B------:R-:W-:Y:S02]  /*4250*/  ISETP.GE.U32.AND P0, PT, R56, R52, PT ;  /* 0x000000343800720c */ /* 0x000fe40003f06070 */
[----:B------:R-:W-:Y:S02]  /*4260*/  ISETP.NE.AND P3, PT, R72, R68, PT ;  /* 0x000000444800720c */ /* 0x000fe40003f65270 */
[----:B------:R-:W-:-:S02]  /*4270*/  ISETP.GE.AND P6, PT, R63, R57, PT ;  /* 0x000000393f00720c */ /* 0x000fc40003fc6270 */
[----:B------:R-:W-:Y:S02]  /*4280*/  SEL R5, RZ, 0xffffffff, !P1 ;  /* 0xffffffffff057807 */ /* 0x000fe40004800000 */
[----:B------:R-:W-:Y:S02]  /*4290*/  ISETP.GE.U32.AND P1, PT, R54, R51, PT ;  /* 0x000000333600720c */ /* 0x000fe40003f26070 */
[----:B------:R-:W-:Y:S02]  /*42a0*/  ISETP.GE.AND.EX P0, PT, R42, R39, PT, P0 ;  /* 0x000000272a00720c */ /* 0x000fe40003f06300 */
[----:B------:R-:W-:Y:S02]  /*42b0*/  LOP3.LUT R4, R4, 0x1, RZ, 0xc0, !PT ;  /* 0x0000000104047812 */ /* 0x000fe400078ec0ff */
[----:B------:R-:W-:Y:S02]  /*42c0*/  SEL R6, RZ, 0xffffffff, !P6 ;  /* 0xffffffffff067807 */ /* 0x000fe40007000000 */
[----:B------:R-:W-:-:S02]  /*42d0*/  ISETP.GE.U32.AND P2, PT, R58, R53, PT ;  /* 0x000000353a00720c */ /* 0x000fc40003f46070 */
[----:B------:R-:W-:Y:S02]  /*42e0*/  ISETP.GE.AND P6, PT, R70, R66, PT ;  /* 0x000000424600720c */ /* 0x000fe40003fc6270 */
[----:B------:R-:W-:Y:S02]  /*42f0*/  ISETP.GE.AND.EX P1, PT, R43, R38, PT, P1 ;  /* 0x000000262b00720c */ /* 0x000fe40003f26310 */
[----:B------:R-:W-:Y:S02]  /*4300*/  @!P4 SEL R6, RZ, 0xffffffff, !P0 ;  /* 0xffffffffff06c807 */ /* 0x000fe40004000000 */
[----:B------:R-:W-:Y:S02]  /*4310*/  ISETP.NE.U32.AND P0, PT, R4, 0x1, PT ;  /* 0x000000010400780c */ /* 0x000fe40003f05070 */
[----:B------:R-:W-:Y:S02]  /*4320*/  ISETP.GE.AND.EX P2, PT, R45, R40, PT, P2 ;  /* 0x000000282d00720c */ /* 0x000fe40003f46320 */
[----:B------:R-:W-:-:S02]  /*4330*/  SEL R7, RZ, 0xffffffff, !P6 ;  /* 0xffffffffff077807 */ /* 0x000fc40007000000 */
[----:B------:R-:W-:Y:S02]  /*4340*/  @!P5 SEL R7, RZ, 0xffffffff, !P1 ;  /* 0xffffffffff07d807 */ /* 0x000fe40004800000 */
[----:B------:R-:W-:Y:S02]  /*4350*/  SEL R4, R61, R33, !P0 ;  /* 0x000000213d047207 */ /* 0x000fe40004000000 */
[----:B------:R-:W-:Y:S02]  /*4360*/  @!P3 SEL R5, RZ, 0xffffffff, !P2 ;  /* 0xffffffffff05b807 */ /* 0x000fe40005000000 */
[----:B------:R-:W-:Y:S02]  /*4370*/  LOP3.LUT R6, R6, 0x1, RZ, 0xc0, !PT ;  /* 0x0000000106067812 */ /* 0x000fe400078ec0ff */
[----:B------:R-:W-:Y:S02]  /*4380*/  LOP3.LUT R7, R7, 0x1, RZ, 0xc0, !PT ;  /* 0x0000000107077812 */ /* 0x000fe400078ec0ff */
[----:B------:R-:W-:-:S02]  /*4390*/  ISETP.NE.AND P5, PT, R4, R55, PT ;  /* 0x000000370400720c */ /* 0x000fc40003fa5270 */
[----:B0-----:R-:W-:Y:S02]  /*43a0*/  SEL R18, R69, R60, !P0 ;  /* 0x0000003c45127207 */ /* 0x001fe40004000000 */
[----:B------:R-:W-:Y:S02]  /*43b0*/  LOP3.LUT R5, R5, 0x1, RZ, 0xc0, !PT ;  /* 0x0000000105057812 */ /* 0x000fe400078ec0ff */
[----:B------:R-:W-:Y:S02]  /*43c0*/  ISETP.NE.U32.AND P2, PT, R6, 0x1, PT ;  /* 0x000000010600780c */ /* 0x000fe40003f45070 */
[----:B------:R-:W-:Y:S02]  /*43d0*/  ISETP.NE.U32.AND P3, PT, R7, 0x1, PT ;  /* 0x000000010700780c */ /* 0x000fe40003f65070 */
[----:B------:R-:W-:Y:S02]  /*43e0*/  SEL R14, R41, R32, !P0 ;  /* 0x00000020290e7207 */ /* 0x000fe40004000000 */
[----:B------:R-:W-:-:S02]  /*43f0*/  ISETP.GE.U32.AND P0, PT, R18, R67, PT ;  /* 0x000000431200720c */ /* 0x000fc40003f06070 */
[----:B------:R-:W-:Y:S02]  /*4400*/  ISETP.NE.U32.AND P1, PT, R5, 0x1, PT ;  /* 0x000000010500780c */ /* 0x000fe40003f25070 */
[----:B------:R-:W-:Y:S02]  /*4410*/  SEL R6, R57, R63, !P2 ;  /* 0x0000003f39067207 */ /* 0x000fe40005000000 */
[----:B------:R-:W-:Y:S02]  /*4420*/  SEL R7, R66, R70, !P3 ;  /* 0x0000004642077207 */ /* 0x000fe40005800000 */
[----:B------:R-:W-:Y:S02]  /*4430*/  SEL R15, R51, R54, !P3 ;  /* 0x00000036330f7207 */ /* 0x000fe40005800000 */
[----:B------:R-:W-:Y:S02]  /*4440*/  SEL R23, R38, R43, !P3 ;  /* 0x0000002b26177207 */ /* 0x000fe40005800000 */
[----:B------:R-:W-:-:S02]  /*4450*/  ISETP.GE.AND P3, PT, R4, R55, PT ;  /* 0x000000370400720c */ /* 0x000fc40003f66270 */
[----:B------:R-:W-:Y:S02]  /*4460*/  ISETP.GE.AND.EX P0, PT, R14, R37, PT, P0 ;  /* 0x000000250e00720c */ /* 0x000fe40003f06300 */
[----:B------:R-:W-:Y:S02]  /*4470*/  SEL R5, R68, R72, !P1 ;  /* 0x0000004844057207 */ /* 0x000fe40004800000 */
[----:B------:R-:W-:Y:S02]  /*4480*/  ISETP.NE.AND P4, PT, R6, R47, PT ;  /* 0x0000002f0600720c */ /* 0x000fe40003f85270 */
[----:B------:R-:W-:Y:S02]  /*4490*/  SEL R13, R52, R56, !P2 ;  /* 0x00000038340d7207 */ /* 0x000fe40005000000 */
[----:B------:R-:W-:Y:S02]  /*44a0*/  SEL R8, RZ, 0xffffffff, !P3 ;  /* 0xffffffffff087807 */ /* 0x000fe40005800000 */
[----:B------:R-:W-:-:S02]  /*44b0*/  SEL R53, R53, R58, !P1 ;  /* 0x0000003a35357207 */ /* 0x000fc40004800000 */
[----:B------:R-:W-:Y:S02]  /*44c0*/  SEL R45, R40, R45, !P1 ;  /* 0x0000002d282d7207 */ /* 0x000fe40004800000 */
[----:B------:R-:W-:Y:S02]  /*44d0*/  @!P5 SEL R8, RZ, 0xffffffff, !P0 ;  /* 0xffffffffff08d807 */ /* 0x000fe40004000000 */
[----:B------:R-:W-:Y:S02]  /*44e0*/  ISETP.GE.AND P1, PT, R5, R64, PT ;  /* 0x000000400500720c */ /* 0x000fe40003f26270 */
[----:B------:R-:W-:Y:S02]  /*44f0*/  ISETP.NE.AND P5, PT, R7, R62, PT ;  /* 0x0000003e0700720c */ /* 0x000fe40003fa5270 */
[----:B------:R-:W-:Y:S02]  /*4500*/  SEL R12, R39, R42, !P2 ;  /* 0x0000002a270c7207 */ /* 0x000fe40005000000 */
[----:B------:R-:W-:-:S02]  /*4510*/  ISETP.GE.U32.AND P0, PT, R13, R46, PT ;  /* 0x0000002e0d00720c */ /* 0x000fc40003f06070 */
[----:B------:R-:W-:Y:S02]  /*4520*/  ISETP.NE.AND P3, PT, R5, R64, PT ;  /* 0x000000400500720c */ /* 0x000fe40003f65270 */
[----:B------:R-:W-:Y:S02]  /*4530*/  ISETP.GE.AND P6, PT, R6, R47, PT ;  /* 0x0000002f0600720c */ /* 0x000fe40003fc6270 */
[----:B------:R-:W-:Y:S02]  /*4540*/  SEL R9, RZ, 0xffffffff, !P1 ;  /* 0xffffffffff097807 */ /* 0x000fe40004800000 */
[----:B------:R-:W-:Y:S02]  /*4550*/  ISETP.GE.U32.AND P1, PT, R15, R44, PT ;  /* 0x0000002c0f00720c */ /* 0x000fe40003f26070 */
[----:B------:R-:W-:Y:S02]  /*4560*/  ISETP.GE.AND.EX P0, PT, R12, R35, PT, P0 ;  /* 0x000000230c00720c */ /* 0x000fe40003f06300 */
[----:B------:R-:W-:-:S02]  /*4570*/  LOP3.LUT R8, R8, 0x1, RZ, 0xc0, !PT ;  /* 0x0000000108087812 */ /* 0x000fc400078ec0ff */
[----:B------:R-:W-:Y:S02]  /*4580*/  SEL R10, RZ, 0xffffffff, !P6 ;  /* 0xffffffffff0a7807 */ /* 0x000fe40007000000 */
[----:B------:R-:W-:Y:S02]  /*4590*/  ISETP.GE.U32.AND P2, PT, R53, R50, PT ;  /* 0x000000323500720c */ /* 0x000fe40003f46070 */
[----:B------:R-:W-:Y:S02]  /*45a0*/  ISETP.GE.AND P6, PT, R7, R62, PT ;  /* 0x0000003e0700720c */ /* 0x000fe40003fc6270 */
[----:B------:R-:W-:Y:S02]  /*45b0*/  ISETP.GE.AND.EX P1, PT, R23, R34, PT, P1 ;  /* 0x000000221700720c */ /* 0x000fe40003f26310 */
[----:B------:R-:W-:Y:S02]  /*45c0*/  @!P4 SEL R10, RZ, 0xffffffff, !P0 ;  /* 0xffffffffff0ac807 */ /* 0x000fe40004000000 */
[----:B------:R-:W-:-:S02]  /*45d0*/  ISETP.NE.U32.AND P0, PT, R8, 0x1, PT ;  /* 0x000000010800780c */ /* 0x000fc40003f05070 */
[----:B------:R-:W-:Y:S02]  /*45e0*/  ISETP.GE.AND.EX P2, PT, R45, R36, PT, P2 ;  /* 0x000000242d00720c */ /* 0x000fe40003f46320 */
[----:B------:R-:W-:Y:S02]  /*45f0*/  SEL R11, RZ, 0xffffffff, !P6 ;  /* 0xffffffffff0b7807 */ /* 0x000fe40007000000 */
[----:B------:R-:W-:Y:S02]  /*4600*/  @!P5 SEL R11, RZ, 0xffffffff, !P1 ;  /* 0xffffffffff0bd807 */ /* 0x000fe40004800000 */
[----:B------:R-:W-:Y:S02]  /*4610*/  SEL R4, R55, R4, !P0 ;  /* 0x0000000437047207 */ /* 0x000fe40004000000 */
[----:B------:R-:W-:Y:S02]  /*4620*/  @!P3 SEL R9, RZ, 0xffffffff, !P2 ;  /* 0xffffffffff09b807 */ /* 0x000fe40005000000 */
[----:B------:R-:W-:-:S02]  /*4630*/  LOP3.LUT R10, R10, 0x1, RZ, 0xc0, !PT ;  /* 0x000000010a0a7812 */ /* 0x000fc400078ec0ff */
[----:B------:R-:W-:Y:S02]  /*4640*/  LOP3.LUT R11, R11, 0x1, RZ, 0xc0, !PT ;  /* 0x000000010b0b7812 */ /* 0x000fe400078ec0ff */
[----:B------:R-:W-:Y:S02]  /*4650*/  ISETP.NE.AND P5, PT, R4, R65, PT ;  /* 0x000000410400720c */ /* 0x000fe40003fa5270 */
[----:B------:R-:W-:Y:S02]  /*4660*/  SEL R18, R67, R18, !P0 ;  /* 0x0000001243127207 */ /* 0x000fe40004000000 */
[----:B------:R-:W-:Y:S02]  /*4670*/  LOP3.LUT R9, R9, 0x1, RZ, 0xc0, !PT ;  /* 0x0000000109097812 */ /* 0x000fe400078ec0ff */
[----:B------:R-:W-:Y:S02]  /*4680*/  ISETP.NE.U32.AND P2, PT, R10, 0x1, PT ;  /* 0x000000010a00780c */ /* 0x000fe40003f45070 */
[----:B------:R-:W-:-:S02]  /*4690*/  ISETP.NE.U32.AND P3, PT, R11, 0x1, PT ;  /* 0x000000010b00780c */ /* 0x000fc40003f65070 */
[----:B------:R-:W-:Y:S02]  /*46a0*/  SEL R14, R37, R14, !P0 ;  /* 0x0000000e250e7207 */ /* 0x000fe40004000000 */
[----:B------:R-:W-:Y:S02]  /*46b0*/  ISETP.GE.U32.AND P0, PT, R18, R31, PT ;  /* 0x0000001f1200720c */ /* 0x000fe40003f06070 */
[----:B------:R-:W-:Y:S02]  /*46c0*/  ISETP.NE.U32.AND P1, PT, R9, 0x1, PT ;  /* 0x000000010900780c */ /* 0x000fe40003f25070 */
[----:B------:R-:W-:Y:S02]  /*46d0*/  SEL R20, R46, R13, !P2 ;  /* 0x0000000d2e147207 */ /* 0x000fe40005000000 */
[----:B------:R-:W-:Y:S02]  /*46e0*/  SEL R13, R62, R7, !P3 ;  /* 0x000000073e0d7207 */ /* 0x000fe40005800000 */
[----:B------:R-:W-:-:S02]  /*46f0*/  SEL R15, R44, R15, !P3 ;  /* 0x0000000f2c0f7207 */ /* 0x000fc40005800000 */
[----:B------:R-:W-:Y:S02]  /*4700*/  SEL R23, R34, R23, !P3 ;  /* 0x0000001722177207 */ /* 0x000fe40005800000 */
[----:B------:R-:W-:Y:S02]  /*4710*/  ISETP.GE.AND P3, PT, R4, R65, PT ;  /* 0x000000410400720c */ /* 0x000fe40003f66270 */
[----:B------:R-:W-:Y:S02]  /*4720*/  SEL R8, R47, R6, !P2 ;  /* 0x000000062f087207 */ /* 0x000fe40005000000 */
[----:B------:R-:W-:Y:S02]  /*4730*/  ISETP.GE.AND.EX P0, PT, R14, R29, PT, P0 ;  /* 0x0000001d0e00720c */ /* 0x000fe40003f06300 */
[----:B------:R-:W-:Y:S02]  /*4740*/  SEL R5, R64, R5, !P1 ;  /* 0x0000000540057207 */ /* 0x000fe40004800000 */
[----:B------:R-:W-:-:S02]  /*4750*/  SEL R6, RZ, 0xffffffff, !P3 ;  /* 0xffffffffff067807 */ /* 0x000fc40005800000 */
[----:B------:R-:W-:Y:S02]  /*4760*/  SEL R50, R50, R53, !P1 ;  /* 0x0000003532327207 */ /* 0x000fe40004800000 */
[----:B------:R-:W-:Y:S02]  /*4770*/  SEL R11, R36, R45, !P1 ;  /* 0x0000002d240b7207 */ /* 0x000fe40004800000 */
[----:B------:R-:W-:Y:S02]  /*4780*/  ISETP.NE.AND P4, PT, R8, R59, PT ;  /* 0x0000003b0800720c */ /* 0x000fe40003f85270 */
[----:B------:R-:W-:Y:S02]  /*4790*/  @!P5 SEL R6, RZ, 0xffffffff, !P0 ;  /* 0xffffffffff06d807 */ /* 0x000fe40004000000 */
[CC--:B------:R-:W-:Y:S02]  /*47a0*/  ISETP.GE.AND P1, PT, R5.reuse, R28.reuse, PT ;  /* 0x0000001c0500720c */ /* 0x0c0fe40003f26270 */
[----:B------:R-:W-:-:S02]  /*47b0*/  ISETP.NE.AND P3, PT, R5, R28, PT ;  /* 0x0000001c0500720c */ /* 0x000fc40003f65270 */
[----:B------:R-:W-:Y:S02]  /*47c0*/  ISETP.NE.AND P5, PT, R13, R24, PT ;  /* 0x000000180d00720c */ /* 0x000fe40003fa5270 */
[----:B------:R-:W-:Y:S02]  /*47d0*/  ISETP.GE.AND P6, PT, R8, R59, PT ;  /* 0x0000003b0800720c */ /* 0x000fe40003fc6270 */
[----:B------:R-:W-:Y:S02]  /*47e0*/  SEL R12, R35, R12, !P2 ;  /* 0x0000000c230c7207 */ /* 0x000fe40005000000 */
[----:B------:R-:W-:Y:S02]  /*47f0*/  ISETP.GE.U32.AND P0, PT, R20, R25, PT ;  /* 0x000000191400720c */ /* 0x000fe40003f06070 */
[----:B------:R-:W-:Y:S02]  /*4800*/  SEL R7, RZ, 0xffffffff, !P1 ;  /* 0xffffffffff077807 */ /* 0x000fe40004800000 */
        /* <DEDUP_REMOVED lines=32> */
.L_x_3078:
        /* <DEDUP_REMOVED lines=13> */
[--C-:B------:R-:W-:Y:S01]  /*4ae0*/  IMAD.MOV.U32 R51, RZ, RZ, R28.reuse ;  /* 0x000000ffff337224 */ /* 0x100fe200078e001c */
[----:B--2---:R-:W-:Y:S01]  /*4af0*/  MOV R54, R25 ;  /* 0x0000001900367202 */ /* 0x004fe20000000f00 */
        /* <DEDUP_REMOVED lines=83> */
.L_x_3089:
[----:B------:R-:W-:-:S05]  /*5030*/  IMAD R4, R40, R75, RZ ;  /* 0x0000004b28047224 */ /* 0x000fca00078e02ff */
[----:B------:R-:W-:-:S05]  /*5040*/  SHF.R.U32.HI R5, RZ, 0x2, R4 ;  /* 0x00000002ff057819 */ /* 0x000fca0000011604 */
[----:B------:R-:W-:-:S06]  /*5050*/  IMAD.WIDE.U32 R4, R5, 0x10, R18 ;  /* 0x0000001005047825 */ /* 0x000fcc00078e0012 */
[----:B------:R-:W2:Y:S01]  /*5060*/  LDG.E.128 R4, desc[UR36][R4.64] ;  /* 0x0000002404047981 */ /* 0x000ea2000c1e1d00 */
[----:B------:R-:W-:-:S04]  /*5070*/  IMAD.IADD R70, R75, 0x1, R30 ;  /* 0x000000014b467824 */ /* 0x000fc800078e021e */
[----:B------:R-:W-:-:S05]  /*5080*/  IMAD R8, R40, R70, RZ ;  /* 0x0000004628087224 */ /* 0x000fca00078e02ff */
[----:B------:R-:W-:-:S05]  /*5090*/  SHF.R.U32.HI R9, RZ, 0x2, R8 ;  /* 0x00000002ff097819 */ /* 0x000fca0000011608 */
[----:B------:R-:W-:-:S06]  /*50a0*/  IMAD.WIDE.U32 R8, R9, 0x10, R18 ;  /* 0x0000001009087825 */ /* 0x000fcc00078e0012 */
[----:B------:R-:W3:Y:S01]  /*50b0*/  LDG.E.128 R8, desc[UR36][R8.64] ;  /* 0x0000002408087981 */ /* 0x000ee2000c1e1d00 */
[----:B------:R-:W-:-:S04]  /*50c0*/  IMAD.IADD R81, R70, 0x1, R30 ;  /* 0x0000000146517824 */ /* 0x000fc800078e021e */
[----:B------:R-:W-:Y:S02]  /*50d0*/  IMAD R12, R40, R81, RZ ;  /* 0x00000051280c7224 */ /* 0x000fe400078e02ff */
[----:B------:R-:W-:-:S03]  /*50e0*/  IMAD.IADD R72, R81, 0x1, R30 ;  /* 0x0000000151487824 */ /* 0x000fc600078e021e */
[----:B------:R-:W-:-:S05]  /*50f0*/  SHF.R.U32.HI R13, RZ, 0x2, R12 ;  /* 0x00000002ff0d7819 */ /* 0x000fca000001160c */
[----:B------:R-:W-:-:S06]  /*5100*/  IMAD.WIDE.U32 R12, R13, 0x10, R18 ;  /* 0x000000100d0c7825 */ /* 0x000fcc00078e0012 */
[----:B------:R-:W4:Y:S01]  /*5110*/  LDG.E.128 R12, desc[UR36][R12.64] ;  /* 0x000000240c0c7981 */ /* 0x000f22000c1e1d00 */
[----:B------:R-:W-:-:S05]  /*5120*/  IMAD R20, R40, R72, RZ ;  /* 0x0000004828147224 */ /* 0x000fca00078e02ff */
        /* <DEDUP_REMOVED lines=184> */
.L_x_3088:
[----:B------:R-:W-:Y:S05]  /*5cb0*/  BSYNC.RECONVERGENT B0 ;  /* 0x0000000000007941 */ /* 0x000fea0003800200 */
.L_x_3087:
        /* <DEDUP_REMOVED lines=27> */
.L_x_3091:
[----:B------:R-:W-:Y:S05]  /*5e70*/  BSYNC.RECONVERGENT B0 ;  /* 0x0000000000007941 */ /* 0x000fea0003800200 */
.L_x_3090:
        /* <DEDUP_REMOVED lines=11> */
[CC--:B------:R-:W-:Y:S02]  /*5f30*/  ISETP.GE.AND P1, PT, R60.reuse, R5.reuse, PT ;  /* 0x000000053c00720c */ /* 0x0c0fe40003f26270 */
        /* <DEDUP_REMOVED lines=175> */
.L_x_3093:
[----:B------:R-:W-:Y:S05]  /*6a30*/  BSYNC.RECONVERGENT B0 ;  /* 0x0000000000007941 */ /* 0x000fea0003800200 */
.L_x_3092:
        /* <DEDUP_REMOVED lines=30> */
[----:B------:R-:W-:Y:S02]  /*6c20*/  SEL R55, R55, R38, !P0 ;  /* 0x0000002637377207 */ /* 0x000fe40004000000 */
        /* <DEDUP_REMOVED lines=41> */
[----:B------:R-:W-:Y:S02]  /*6ec0*/  ISETP.NE.AND P5, PT, R4, R65, PT ;  /* 0x000000410400720c */ /* 0x000fe40003fa5270 */
[----:B------:R-:W-:Y:S02]  /*6ed0*/  LOP3.LUT R10, R10, 0x1, RZ, 0xc0, !PT ;  /* 0x000000010a0a7812 */ /* 0x000fe400078ec0ff */
[----:B0-----:R-:W-:Y:S02]  /*6ee0*/  SEL R18, R66, R55, !P0 ;  /* 0x0000003742127207 */ /* 0x001fe40004000000 */
[----:B------:R-:W-:Y:S02]  /*6ef0*/  LOP3.LUT R9, R9, 0x1, RZ, 0xc0, !PT ;  /* 0x0000000109097812 */ /* 0x000fe400078ec0ff */
[----:B------:R-:W-:Y:S02]  /*6f00*/  ISETP.NE.U32.AND P3, PT, R11, 0x1, PT ;  /* 0x000000010b00780c */ /* 0x000fe40003f65070 */
[----:B------:R-:W-:-:S02]  /*6f10*/  SEL R14, R39, R14, !P0 ;  /* 0x0000000e270e7207 */ /* 0x000fc40004000000 */
[----:B------:R-:W-:Y:S02]  /*6f20*/  ISETP.NE.U32.AND P2, PT, R10, 0x1, PT ;  /* 0x000000010a00780c */ /* 0x000fe40003f45070 */
[----:B------:R-:W-:Y:S02]  /*6f30*/  ISETP.GE.U32.AND P0, PT, R18, R31, PT ;  /* 0x0000001f1200720c */ /* 0x000fe40003f06070 */
[----:B------:R-:W-:Y:S02]  /*6f40*/  ISETP.NE.U32.AND P1, PT, R9, 0x1, PT ;  /* 0x000000010900780c */ /* 0x000fe40003f25070 */
[----:B------:R-:W-:Y:S02]  /*6f50*/  SEL R13, R58, R7, !P3 ;  /* 0x000000073a0d7207 */ /* 0x000fe40005800000 */
[----:B------:R-:W-:Y:S02]  /*6f60*/  SEL R15, R52, R15, !P3 ;  /* 0x0000000f340f7207 */ /* 0x000fe40005800000 */
[----:B------:R-:W-:-:S02]  /*6f70*/  SEL R23, R33, R46, !P3 ;  /* 0x0000002e21177207 */ /* 0x000fc40005800000 */
[----:B------:R-:W-:Y:S02]  /*6f80*/  ISETP.GE.AND P3, PT, R4, R65, PT ;  /* 0x000000410400720c */ /* 0x000fe40003f66270 */
[----:B------:R-:W-:Y:S02]  /*6f90*/  SEL R8, R51, R6, !P2 ;  /* 0x0000000633087207 */ /* 0x000fe40005000000 */
[----:B------:R-:W-:Y:S02]  /*6fa0*/  ISETP.GE.AND.EX P0, PT, R14, R29, PT, P0 ;  /* 0x0000001d0e00720c */ /* 0x000fe40003f06300 */
[----:B------:R-:W-:Y:S02]  /*6fb0*/  SEL R5, R62, R5, !P1 ;  /* 0x000000053e057207 */ /* 0x000fe40004800000 */
[----:B------:R-:W-:Y:S02]  /*6fc0*/  SEL R6, RZ, 0xffffffff, !P3 ;  /* 0xffffffffff067807 */ /* 0x000fe40005800000 */
[----:B------:R-:W-:-:S02]  /*6fd0*/  SEL R54, R54, R63, !P1 ;  /* 0x0000003f36367207 */ /* 0x000fc40004800000 */
[----:B------:R-:W-:Y:S02]  /*6fe0*/  SEL R11, R37, R50, !P1 ;  /* 0x00000032250b7207 */ /* 0x000fe40004800000 */
[----:B------:R-:W-:Y:S02]  /*6ff0*/  ISETP.NE.AND P4, PT, R8, R59, PT ;  /* 0x0000003b0800720c */ /* 0x000fe40003f85270 */
[----:B------:R-:W-:Y:S02]  /*7000*/  @!P5 SEL R6, RZ, 0xffffffff, !P0 ;  /* 0xffffffffff06d807 */ /* 0x000fe40004000000 */
[----:B------:R-:W-:Y:S02]  /*7010*/  SEL R20, R53, R20, !P2 ;  /* 0x0000001435147207 */ /* 0x000fe40005000000 */
        /* <DEDUP_REMOVED lines=39> */
.L_x_3086:
[----:B------:R-:W0:Y:S01]  /*7290*/  LDCU UR4, c[0x0][0x3a4] ;  /* 0x00007480ff0477ac */ /* 0x000e220008000800 */
[----:B------:R-:W1:Y:S01]  /*72a0*/  LDC R59, c[0x0][0x388] ;  /* 0x0000e200ff3b7b82 */ /* 0x000e620000000800 */
[----:B------:R-:W-:Y:S07]  /*72b0*/  BSSY.RECONVERGENT B0, `(.L_x_3094) ;  /* 0x0000526000007945 */ /* 0x000fee0003800200 */
        /* <DEDUP_REMOVED lines=12> */
[--C-:B------:R-:W-:Y:S01]  /*7380*/  IMAD.MOV.U32 R67, RZ, RZ, R59.reuse ;  /* 0x000000ffff437224 */ /* 0x100fe200078e003b */
[----:B---3--:R-:W-:Y:S01]  /*7390*/  MOV R10, R3 ;  /* 0x00000003000a7202 */ /* 0x008fe20000000f00 */
        /* <DEDUP_REMOVED lines=37> */
[----:B------:R-:W-:-:S13]  /*75f0*/  ISETP.NE.AND P2, PT, R32, RZ, PT ;  /* 0x000000ff2000720c */ /* 0x000fda0003f45270 */
[----:B------:R0:W5:Y:S01]  /*7600*/  @!P2 LDG.E.128 R28, desc[UR36][R56.64] ;  /* 0x00000024381ca981 */ /* 0x000162000c1e1d00 */
        /* <DEDUP_REMOVED lines=48> */
.L_x_3101:
[----:B0-----:R-:W0:Y:S01]  /*7910*/  LDCU UR4, c[0x0][0x3a4] ;  /* 0x00007480ff0477ac */ /* 0x001e220008000800 */
        /* <DEDUP_REMOVED lines=302> */
.L_x_3097:
        /* <DEDUP_REMOVED lines=241> */
.L_x_3098:
        /* <DEDUP_REMOVED lines=241> */
.L_x_3099:
[----:B------:R-:W-:-:S04]  /*aa20*/  LOP3.LUT R37, R38, 0xfffffff0, RZ, 0xc0, !PT ;  /* 0xfffffff026257812 */ /* 0x000fc800078ec0ff */
[----:B------:R-:W-:-:S05]  /*aa30*/  IADD3 R36, P0, PT, R37, R56, RZ ;  /* 0x0000003825247210 */ /* 0x000fca0007f1e0ff */
[----:B------:R-:W-:-:S06]  /*aa40*/  IMAD.X R37, RZ, RZ, R57, P0 ;  /* 0x000000ffff257224 */ /* 0x000fcc00000e0639 */
[----:B------:R-:W5:Y:S01]  /*aa50*/  LDG.E.128 R36, desc[UR36][R36.64] ;  /* 0x0000002424247981 */ /* 0x000f62000c1e1d00 */
[----:B------:R-:W-:Y:S01]  /*aa60*/  IADD3 R33, PT, PT, R33, UR4, RZ ;  /* 0x0000000421217c10 */ /* 0x000fe2000fffe0ff */
        /* <DEDUP_REMOVED lines=236> */
.L_x_3100:
[----:B------:R-:W-:-:S04]  /*b930*/  LOP3.LUT R33, R76, 0xfffffff0, RZ, 0xc0, !PT ;  /* 0xfffffff04c217812 */ /* 0x000fc800078ec0ff */
[----:B------:R-:W-:-:S05]  /*b940*/  IADD3 R32, P0, PT, R33, R56, RZ ;  /* 0x0000003821207210 */ /* 0x000fca0007f1e0ff */
[----:B------:R-:W-:-:S06]  /*b950*/  IMAD.X R33, RZ, RZ, R57, P0 ;  /* 0x000000ffff217224 */ /* 0x000fcc00000e0639 */
[----:B------:R-:W5:Y:S02]  /*b960*/  LDG.E.128 R32, desc[UR36][R32.64] ;  /* 0x0000002420207981 */ /* 0x000f64000c1e1d00 */
.L_x_3096:
[CC--:B-----5:R-:W-:Y:S01]  /*b970*/  ISETP.NE.AND P6, PT, R61.reuse, R44.reuse, PT ;  /* 0x0000002c3d00720c */ /* 0x0e0fe20003fc5270 */
[----:B------:R-:W-:Y:S01]  /*b980*/  IMAD.U32 R76, RZ, RZ, UR4 ;  /* 0x00000004ff4c7e24 */ /* 0x000fe2000f8e00ff */
[----:B------:R-:W-:Y:S01]  /*b990*/  ISETP.GE.U32.AND P5, PT, R22, R75, PT ;  /* 0x0000004b1600720c */ /* 0x000fe20003fa6070 */
[----:B------:R-:W1:Y:S01]  /*b9a0*/  LDCU UR4, c[0x0][0x39c] ;  /* 0x00007380ff0477ac */ /* 0x000e620008000800 */
[----:B------:R-:W-:Y:S01]  /*b9b0*/  ISETP.GE.AND P0, PT, R61, R44, PT ;  /* 0x0000002c3d00720c */ /* 0x000fe20003f06270 */
[----:B------:R-:W-:Y:S01]  /*b9c0*/  IMAD.IADD R95, R75, 0x1, R76 ;  /* 0x000000014b5f7824 */ /* 0x000fe200078e024c */
[----:B------:R-:W-:Y:S02]  /*b9d0*/  ISETP.GE.AND.EX P5, PT, R5, RZ, PT, P5 ;  /* 0x000000ff0500720c */ /* 0x000fe40003fa6350 */
[----:B------:R-:W-:Y:S01]  /*b9e0*/  ISETP.NE.AND P4, PT, R62, R45, PT ;  /* 0x0000002d3e00720c */ /* 0x000fe20003f85270 */
[----:B------:R-:W-:Y:S01]  /*b9f0*/  IMAD.IADD R87, R76, 0x1, R95 ;  /* 0x000000014c577824 */ /* 0x000fe200078e025f */
[----:B------:R-:W-:-:S02]  /*ba00*/  SEL R77, RZ, 0xffffffff, !P0 ;  /* 0xffffffffff4d7807 */ /* 0x000fc40004000000 */
[----:B------:R-:W-:Y:S01]  /*ba10*/  ISETP.GE.U32.AND P1, PT, R23, R75, PT ;  /* 0x0000004b1700720c */ /* 0x000fe20003f26070 */
[----:B------:R-:W-:Y:S01]  /*ba20*/  IMAD.IADD R93, R87, 0x1, R76 ;  /* 0x00000001575d7824 */ /* 0x000fe200078e024c */
[----:B------:R-:W-:Y:S02]  /*ba30*/  @!P6 SEL R77, RZ, 0xffffffff, !P5 ;  /* 0xffffffffff4de807 */ /* 0x000fe40006800000 */
[CC--:B------:R-:W-:Y:S02]  /*ba40*/  ISETP.NE.AND P5, PT, R63.reuse, R46.reuse, PT ;  /* 0x0000002e3f00720c */ /* 0x0c0fe40003fa5270 */
[----:B------:R-:W-:Y:S02]  /*ba50*/  ISETP.GE.AND P6, PT, R63, R46, PT ;  /* 0x0000002e3f00720c */ /* 0x000fe40003fc6270 */
[----:B------:R-:W-:Y:S02]  /*ba60*/  ISETP.GE.AND P3, PT, R62, R45, PT ;  /* 0x0000002d3e00720c */ /* 0x000fe40003f66270 */
[----:B------:R-:W-:-:S02]  /*ba70*/  SEL R81, RZ, 0xffffffff, !P6 ;  /* 0xffffffffff517807 */ /* 0x000fc40007000000 */
[----:B------:R-:W-:Y:S02]  /*ba80*/  ISETP.GE.U32.AND P0, PT, R25, R75, PT ;  /* 0x0000004b1900720c */ /* 0x000fe40003f06070 */
[----:B------:R-:W-:Y:S02]  /*ba90*/  ISETP.GE.AND.EX P1, PT, R6, RZ, PT, P1 ;  /* 0x000000ff0600720c */ /* 0x000fe40003f26310 */
[----:B------:R-:W-:Y:S02]  /*baa0*/  ISETP.NE.AND P6, PT, R66, R47, PT ;  /* 0x0000002f4200720c */ /* 0x000fe40003fc5270 */
[----:B------:R-:W-:Y:S02]  /*bab0*/  SEL R79, RZ, 0xffffffff, !P3 ;  /* 0xffffffffff4f7807 */ /* 0x000fe40005800000 */
[----:B------:R-:W-:Y:S02]  /*bac0*/  ISETP.GE.AND.EX P0, PT, R8, RZ, PT, P0 ;  /* 0x000000ff0800720c */ /* 0x000fe40003f06300 */
[----:B------:R-:W-:-:S02]  /*bad0*/  @!P4 SEL R79, RZ, 0xffffffff, !P1 ;  /* 0xffffffffff4fc807 */ /* 0x000fc40004800000 */
[----:B------:R-:W-:Y:S02]  /*bae0*/  ISETP.GE.U32.AND P3, PT, R26, R75, PT ;  /* 0x0000004b1a00720c */ /* 0x000fe40003f66070 */
[----:B------:R-:W-:Y:S02]  /*baf0*/  ISETP.GE.AND P1, PT, R66, R47, PT ;  /* 0x0000002f4200720c */ /* 0x000fe40003f26270 */
[CC--:B------:R-:W-:Y:S02]  /*bb00*/  ISETP.NE.AND P4, PT, R67.reuse, R40.reuse, PT ;  /* 0x000000284300720c */ /* 0x0c0fe40003f85270 */
[----:B------:R-:W-:Y:S02]  /*bb10*/  @!P5 SEL R81, RZ, 0xffffffff, !P0 ;  /* 0xffffffffff51d807 */ /* 0x000fe40004000000 */
[----:B------:R-:W-:Y:S02]  /*bb20*/  ISETP.GE.AND P5, PT, R67, R40, PT ;  /* 0x000000284300720c */ /* 0x000fe40003fa6270 */
[----:B------:R-:W-:-:S02]  /*bb30*/  SEL R82, RZ, 0xffffffff, !P1 ;  /* 0xffffffffff527807 */ /* 0x000fc40004800000 */
[----:B------:R-:W-:Y:S02]  /*bb40*/  ISETP.GE.AND.EX P3, PT, R9, RZ, PT, P3 ;  /* 0x000000ff0900720c */ /* 0x000fe40003f66330 */
[----:B------:R-:W-:Y:S02]  /*bb50*/  ISETP.GE.U32.AND P1, PT, R51, R95, PT ;  /* 0x0000005f3300720c */ /* 0x000fe40003f26070 */
[----:B------:R-:W-:Y:S02]  /*bb60*/  SEL R83, RZ, 0xffffffff, !P5 ;  /* 0xffffffffff537807 */ /* 0x000fe40006800000 */
[----:B------:R-:W-:Y:S02]  /*bb70*/  @!P6 SEL R82, RZ, 0xffffffff, !P3 ;  /* 0xffffffffff52e807 */ /* 0x000fe40005800000 */
[CC--:B------:R-:W-:Y:S02]  /*bb80*/  ISETP.GE.AND P0, PT, R68.reuse, R41.reuse, PT ;  /* 0x000000294400720c */ /* 0x0c0fe40003f06270 */
[----:B------:R-:W-:-:S02]  /*bb90*/  ISETP.NE.AND P5, PT, R68, R41, PT ;  /* 0x000000294400720c */ /* 0x000fc40003fa5270 */
[----:B------:R-:W-:Y:S02]  /*bba0*/  ISETP.GE.AND.EX P1, PT, R12, RZ, PT, P1 ;  /* 0x000000ff0c00720c */ /* 0x000fe40003f26310 */
[CC--:B------:R-:W-:Y:S02]  /*bbb0*/  ISETP.NE.AND P6, PT, R69.reuse, R42.reuse, PT ;  /* 0x0000002a4500720c */ /* 0x0c0fe40003fc5270 */
[----:B------:R-:W-:Y:S02]  /*bbc0*/  ISETP.GE.AND P3, PT, R69, R42, PT ;  /* 0x0000002a4500720c */ /* 0x000fe40003f66270 */
[----:B------:R-:W-:Y:S02]  /*bbd0*/  @!P4 SEL R83, RZ, 0xffffffff, !P1 ;  /* 0xffffffffff53c807 */ /* 0x000fe40004800000 */
[----:B------:R-:W-:Y:S02]  /*bbe0*/  SEL R84, RZ, 0xffffffff, !P0 ;  /* 0xffffffffff547807 */ /* 0x000fe40004000000 */
[----:B------:R-:W-:-:S02]  /*bbf0*/  ISETP.GE.U32.AND P4, PT, R50, R95, PT ;  /* 0x0000005f3200720c */ /* 0x000fc40003f86070 */
[----:B------:R-:W-:Y:S02]  /*bc00*/  ISETP.GE.U32.AND P0, PT, R54, R95, PT ;  /* 0x0000005f3600720c */ /* 0x000fe40003f06070 */
[----:B------:R-:W-:Y:S02]  /*bc10*/  SEL R85, RZ, 0xffffffff, !P3 ;  /* 0xffffffffff557807 */ /* 0x000fe40005800000 */
[----:B------:R-:W-:Y:S02]  /*bc20*/  ISETP.GE.AND.EX P4, PT, R11, RZ, PT, P4 ;  /* 0x000000ff0b00720c */ /* 0x000fe40003f86340 */
[----:B------:R-:W-:Y:S02]  /*bc30*/  ISETP.NE.AND P3, PT, R72, R43, PT ;  /* 0x0000002b4800720c */ /* 0x000fe40003f65270 */
[----:B------:R-:W-:Y:S02]  /*bc40*/  ISETP.GE.AND.EX P0, PT, R15, RZ, PT, P0 ;  /* 0x000000ff0f00720c */ /* 0x000fe40003f06300 */
[----:B------:R-:W-:-:S02]  /*bc50*/  @!P5 SEL R84, RZ, 0xffffffff, !P4 ;  /* 0xffffffffff54d807 */ /* 0x000fc40006000000 */
[----:B------:R-:W-:Y:S02]  /*bc60*/  @!P6 SEL R85, RZ, 0xffffffff, !P0 ;  /* 0xffffffffff55e807 */ /* 0x000fe40004000000 */
[-C--:B------:R-:W-:Y:S02]  /*bc70*/  ISETP.GE.AND P4, PT, R73, R36.reuse, PT ;  /* 0x000000244900720c */ /* 0x080fe40003f86270 */
[----:B------:R-:W-:Y:S02]  /*bc80*/  ISETP.GE.U32.AND P0, PT, R53, R95, PT ;  /* 0x0000005f3500720c */ /* 0x000fe40003f06070 */
[----:B------:R-:W-:Y:S02]  /*bc90*/  ISETP.GE.AND P1, PT, R72, R43, PT ;  /* 0x0000002b4800720c */ /* 0x000fe40003f26270 */
[----:B------:R-:W-:Y:S02]  /*bca0*/  ISETP.NE.AND P5, PT, R73, R36, PT ;  /* 0x000000244900720c */ /* 0x000fe40003fa5270 */
[----:B------:R-:W-:-:S02]  /*bcb0*/  ISETP.GE.AND.EX P0, PT, R14, RZ, PT, P0 ;  /* 0x000000ff0e00720c */ /* 0x000fc40003f06300 */
[----:B------:R-:W-:Y:S02]  /*bcc0*/  SEL R88, RZ, 0xffffffff, !P4 ;  /* 0xffffffffff587807 */ /* 0x000fe40006000000 */
[CC--:B------:R-:W-:Y:S02]  /*bcd0*/  ISETP.GE.AND P6, PT, R74.reuse, R37.reuse, PT ;  /* 0x000000254a00720c */ /* 0x0c0fe40003fc6270 */
[----:B------:R-:W-:Y:S02]  /*bce0*/  ISETP.NE.AND P4, PT, R74, R37, PT ;  /* 0x000000254a00720c */ /* 0x000fe40003f85270 */
[----:B------:R-:W-:Y:S02]  /*bcf0*/  SEL R86, RZ, 0xffffffff, !P1 ;  /* 0xffffffffff567807 */ /* 0x000fe40004800000 */
[----:B------:R-:W-:Y:S02]  /*bd00*/  @!P3 SEL R86, RZ, 0xffffffff, !P0 ;  /* 0xffffffffff56b807 */ /* 0x000fe40004000000 */
[----:B------:R-:W-:-:S02]  /*bd10*/  ISETP.GE.U32.AND P1, PT, R58, R87, PT ;  /* 0x000000573a00720c */ /* 0x000fc40003f26070 */
[-C--:B------:R-:W-:Y:S02]  /*bd20*/  ISETP.GE.AND P3, PT, R71, R38.reuse, PT ;  /* 0x000000264700720c */ /* 0x080fe40003f66270 */
[----:B------:R-:W-:Y:S02]  /*bd30*/  SEL R89, RZ, 0xffffffff, !P6 ;  /* 0xffffffffff597807 */ /* 0x000fe40007000000 */
[----:B------:R-:W-:Y:S02]  /*bd40*/  ISETP.GE.U32.AND P6, PT, R55, R87, PT ;  /* 0x000000573700720c */ /* 0x000fe40003fc6070 */
[----:B------:R-:W-:Y:S02]  /*bd50*/  ISETP.GE.AND.EX P1, PT, R18, RZ, PT, P1 ;  /* 0x000000ff1200720c */ /* 0x000fe40003f26310 */
[----:B------:R-:W-:Y:S02]  /*bd60*/  SEL R90, RZ, 0xffffffff, !P3 ;  /* 0xffffffffff5a7807 */ /* 0x000fe40005800000 */
[----:B------:R-:W-:-:S02]  /*bd70*/  ISETP.NE.AND P0, PT, R71, R38, PT ;  /* 0x000000264700720c */ /* 0x000fc40003f05270 */
[----:B------:R-:W-:Y:S02]  /*bd80*/  ISETP.GE.AND P3, PT, R65, R32, PT ;  /* 0x000000204100720c */ /* 0x000fe40003f66270 */
[----:B------:R-:W-:Y:S02]  /*bd90*/  ISETP.GE.AND.EX P6, PT, R16, RZ, PT, P6 ;  /* 0x000000ff1000720c */ /* 0x000fe40003fc6360 */
[----:B------:R-:W-:Y:S02]  /*bda0*/  @!P5 SEL R88, RZ, 0xffffffff, !P1 ;  /* 0xffffffffff58d807 */ /* 0x000fe40004800000 */
[----:B------:R-:W-:Y:S02]  /*bdb0*/  ISETP.GE.AND P5, PT, R70, R39, PT ;  /* 0x000000274600720c */ /* 0x000fe40003fa6270 */
[----:B------:R-:W-:Y:S02]  /*bdc0*/  SEL R92, RZ, 0xffffffff, !P3 ;  /* 0xffffffffff5c7807 */ /* 0x000fe40005800000 */
[----:B------:R-:W-:-:S02]  /*bdd0*/  @!P4 SEL R89, RZ, 0xffffffff, !P6 ;  /* 0xffffffffff59c807 */ /* 0x000fc40007000000 */
[----:B------:R-:W-:Y:S02]  /*bde0*/  ISETP.NE.AND P1, PT, R70, R39, PT ;  /* 0x000000274600720c */ /* 0x000fe40003f25270 */
[----:B------:R-:W-:Y:S02]  /*bdf0*/  ISETP.GE.AND P3, PT, R64, R33, PT ;  /* 0x000000214000720c */ /* 0x000fe40003f66270 */
[----:B------:R-:W-:Y:S02]  /*be00*/  ISETP.GE.U32.AND P4, PT, R52, R87, PT ;  /* 0x000000573400720c */ /* 0x000fe40003f86070 */
[----:B------:R-:W-:Y:S02]  /*be10*/  SEL R91, RZ, 0xffffffff, !P5 ;  /* 0xffffffffff5b7807 */ /* 0x000fe40006800000 */
[----:B------:R-:W-:Y:S02]  /*be20*/  ISETP.NE.AND P5, PT, R65, R32, PT ;  /* 0x000000204100720c */ /* 0x000fe40003fa5270 */
[----:B------:R-:W-:-:S02]  /*be30*/  SEL R94, RZ, 0xffffffff, !P3 ;  /* 0xffffffffff5e7807 */ /* 0x000fc40005800000 */
[----:B------:R-:W-:Y:S02]  /*be40*/  ISETP.GE.AND.EX P4, PT, R13, RZ, PT, P4 ;  /* 0x000000ff0d00720c */ /* 0x000fe40003f86340 */
[----:B------:R-:W-:Y:S02]  /*be50*/  ISETP.GE.U32.AND P3, PT, R27, R87, PT ;  /* 0x000000571b00720c */ /* 0x000fe40003f66070 */
[----:B------:R-:W-:Y:S02]  /*be60*/  @!P0 SEL R90, RZ, 0xffffffff, !P4 ;  /* 0xffffffffff5a8807 */ /* 0x000fe40006000000 */
[----:B------:R-:W-:Y:S02]  /*be70*/  ISETP.NE.AND P6, PT, R64, R33, PT ;  /* 0x000000214000720c */ /* 0x000fe40003fc5270 */
[----:B------:R-:W-:Y:S02]  /*be80*/  ISETP.GE.AND.EX P3, PT, R10, RZ, PT, P3 ;  /* 0x000000ff0a00720c */ /* 0x000fe40003f66330 */
[----:B------:R-:W-:-:S02]  /*be90*/  ISETP.GE.U32.AND P0, PT, R24, R93, PT ;  /* 0x0000005d1800720c */ /* 0x000fc40003f06070 */
[----:B------:R-:W-:Y:S02]  /*bea0*/  @!P1 SEL R91, RZ, 0xffffffff, !P3 ;  /* 0xffffffffff5b9807 */ /* 0x000fe40005800000 */
[----:B------:R-:W-:Y:S02]  /*beb0*/  ISETP.GE.AND.EX P0, PT, R7, RZ, PT, P0 ;  /* 0x000000ff0700720c */ /* 0x000fe40003f06300 */
[----:B------:R-:W-:Y:S02]  /*bec0*/  ISETP.GE.U32.AND P1, PT, R21, R93, PT ;  /* 0x0000005d1500720c */ /* 0x000fe40003f26070 */
[----:B------:R-:W-:Y:S02]  /*bed0*/  LOP3.LUT R77, R77, 0x1, RZ, 0xc0, !PT ;  /* 0x000000014d4d7812 */ /* 0x000fe400078ec0ff */
[----:B------:R-:W-:Y:S02]  /*bee0*/  ISETP.NE.AND P3, PT, R59, R34, PT ;  /* 0x000000223b00720c */ /* 0x000fe40003f65270 */
[----:B------:R-:W-:-:S02]  /*bef0*/  @!P5 SEL R92, RZ, 0xffffffff, !P0 ;  /* 0xffffffffff5cd807 */ /* 0x000fc40004000000 */
[----:B------:R-:W-:Y:S02]  /*bf00*/  ISETP.GE.AND.EX P1, PT, R4, RZ, PT, P1 ;  /* 0x000000ff0400720c */ /* 0x000fe40003f26310 */
[----:B------:R-:W-:Y:S02]  /*bf10*/  ISETP.GE.AND P5, PT, R59, R34, PT ;  /* 0x000000223b00720c */ /* 0x000fe40003fa6270 */
[----:B------:R-:W-:Y:S02]  /*bf20*/  ISETP.NE.U32.AND P4, PT, R77, 0x1, PT ;  /* 0x000000014d00780c */ /* 0x000fe40003f85070 */
[----:B------:R-:W-:Y:S02]  /*bf30*/  LOP3.LUT R79, R79, 0x1, RZ, 0xc0, !PT ;  /* 0x000000014f4f7812 */ /* 0x000fe400078ec0ff */
[----:B------:R-:W-:Y:S02]  /*bf40*/  ISETP.GE.U32.AND P0, PT, R20, R93, PT ;  /* 0x0000005d1400720c */ /* 0x000fe40003f06070 */
[----:B------:R-:W-:-:S02]  /*bf50*/  @!P6 SEL R94, RZ, 0xffffffff, !P1 ;  /* 0xffffffffff5ee807 */ /* 0x000fc40004800000 */
[----:B------:R-:W-:Y:S02]  /*bf60*/  SEL R77, RZ, 0xffffffff, !P5 ;  /* 0xffffffffff4d7807 */ /* 0x000fe40006800000 */
[CC--:B------:R-:W-:Y:S02]  /*bf70*/  ISETP.GE.AND P6, PT, R60.reuse, R35.reuse, PT ;  /* 0x000000233c00720c */ /* 0x0c0fe40003fc6270 */
[----:B------:R-:W-:Y:S02]  /*bf80*/  ISETP.NE.AND P5, PT, R60, R35, PT ;  /* 0x000000233c00720c */ /* 0x000fe40003fa5270 */
[----:B------:R-:W-:Y:S02]  /*bf90*/  ISETP.NE.U32.AND P1, PT, R79, 0x1, PT ;  /* 0x000000014f00780c */ /* 0x000fe40003f25070 */
[----:B------:R-:W-:Y:S02]  /*bfa0*/  ISETP.GE.AND.EX P0, PT, R3, RZ, PT, P0 ;  /* 0x000000ff0300720c */ /* 0x000fe40003f06300 */
[----:B------:R-:W-:-:S02]  /*bfb0*/  LOP3.LUT R81, R81, 0x1, RZ, 0xc0, !PT ;  /* 0x0000000151517812 */ /* 0x000fc400078ec0ff */
[----:B------:R-:W-:Y:S02]  /*bfc0*/  SEL R79, RZ, 0xffffffff, !P6 ;  /* 0xffffffffff4f7807 */ /* 0x000fe40007000000 */
[----:B------:R-:W-:Y:S02]  /*bfd0*/  ISETP.GE.U32.AND P6, PT, R19, R93, PT ;  /* 0x0000005d1300720c */ /* 0x000fe40003fc6070 */
[----:B------:R-:W-:Y:S02]  /*bfe0*/  LOP3.LUT R82, R82, 0x1, RZ, 0xc0, !PT ;  /* 0x0000000152527812 */ /* 0x000fe400078ec0ff */
[----:B------:R-:W-:Y:S02]  /*bff0*/  @!P3 SEL R77, RZ, 0xffffffff, !P0 ;  /* 0xffffffffff4db807 */ /* 0x000fe40004000000 */
[----:B------:R-:W-:Y:S02]  /*c000*/  ISETP.NE.U32.AND P0, PT, R81, 0x1, PT ;  /* 0x000000015100780c */ /* 0x000fe40003f05070 */
[----:B------:R-:W-:-:S02]  /*c010*/  ISETP.GE.AND.EX P6, PT, R0, RZ, PT, P6 ;  /* 0x000000ff0000720c */ /* 0x000fc40003fc6360 */
[----:B------:R-:W-:Y:S02]  /*c020*/  LOP3.LUT R88, R88, 0x1, RZ, 0xc0, !PT ;  /* 0x0000000158587812 */ /* 0x000fe400078ec0ff */
[----:B------:R-:W-:Y:S02]  /*c030*/  ISETP.NE.U32.AND P3, PT, R82, 0x1, PT ;  /* 0x000000015200780c */ /* 0x000fe40003f65070 */
[----:B------:R-:W-:Y:S02]  /*c040*/  LOP3.LUT R83, R83, 0x1, RZ, 0xc0, !PT ;  /* 0x0000000153537812 */ /* 0x000fe400078ec0ff */
[----:B------:R-:W-:Y:S02]  /*c050*/  SEL R25, R75, R25, !P0 ;  /* 0x000000194b197207 */ /* 0x000fe40004000000 */
[----:B------:R-:W-:Y:S02]  /*c060*/  SEL R63, R46, R63, !P0 ;  /* 0x0000003f2e3f7207 */ /* 0x000fe40004000000 */
[----:B------:R-:W-:-:S02]  /*c070*/  SEL R8, R8, RZ, P0 ;  /* 0x000000ff08087207 */ /* 0x000fc40000000000 */
[----:B------:R-:W-:Y:S02]  /*c080*/  @!P5 SEL R79, RZ, 0xffffffff, !P6 ;  /* 0xffffffffff4fd807 */ /* 0x000fe40007000000 */
[----:B------:R-:W-:Y:S02]  /*c090*/  ISETP.NE.U32.AND P0, PT, R88, 0x1, PT ;  /* 0x000000015800780c */ /* 0x000fe40003f05070 */
[C---:B------:R-:W-:Y:S02]  /*c0a0*/  SEL R22, R75.reuse, R22, !P4 ;  /* 0x000000164b167207 */ /* 0x040fe40006000000 */
[C---:B------:R-:W-:Y:S02]  /*c0b0*/  SEL R23, R75.reuse, R23, !P1 ;  /* 0x000000174b177207 */ /* 0x040fe40004800000 */
[----:B------:R-:W-:Y:S01]  /*c0c0*/  SEL R26, R75, R26, !P3 ;  /* 0x0000001a4b1a7207 */ /* 0x000fe20005800000 */
[----:B------:R-:W-:Y:S01]  /*c0d0*/  IMAD.IADD R75, R93, 0x1, R76 ;  /* 0x000000015d4b7824 */ /* 0x000fe200078e024c */
[----:B------:R-:W-:-:S02]  /*c0e0*/  ISETP.NE.U32.AND P6, PT, R83, 0x1, PT ;  /* 0x000000015300780c */ /* 0x000fc40003fc5070 */
[----:B------:R-:W-:Y:S01]  /*c0f0*/  LOP3.LUT R77, R77, 0x1, RZ, 0xc0, !PT ;  /* 0x000000014d4d7812 */ /* 0x000fe200078ec0ff */
[----:B------:R-:W-:Y:S01]  /*c100*/  IMAD R82, R76, 0x3, R75 ;  /* 0x000000034c527824 */ /* 0x000fe200078e024b */
[----:B------:R-:W-:Y:S02]  /*c110*/  LOP3.LUT R90, R90, 0x1, RZ, 0xc0, !PT ;  /* 0x000000015a5a7812 */ /* 0x000fe400078ec0ff */
[----:B------:R-:W-:Y:S02]  /*c120*/  SEL R58, R87, R58, !P0 ;  /* 0x0000003a573a7207 */ /* 0x000fe40004000000 */
[----:B------:R-:W-:Y:S02]  /*c130*/  SEL R73, R36, R73, !P0 ;  /* 0x0000004924497207 */ /* 0x000fe40004000000 */
[----:B------:R-:W-:Y:S02]  /*c140*/  SEL R18, R18, RZ, P0 ;  /* 0x000000ff12127207 */ /* 0x000fe40000000000 */
[----:B------:R-:W-:-:S02]  /*c150*/  SEL R51, R95, R51, !P6 ;  /* 0x000000335f337207 */ /* 0x000fc40007000000 */
[----:B------:R-:W-:Y:S02]  /*c160*/  SEL R67, R40, R67, !P6 ;  /* 0x0000004328437207 */ /* 0x000fe40007000000 */
[----:B------:R-:W-:Y:S02]  /*c170*/  SEL R12, R12, RZ, P6 ;  /* 0x000000ff0c0c7207 */ /* 0x000fe40003000000 */
[----:B------:R-:W-:Y:S01]  /*c180*/  ISETP.NE.U32.AND P0, PT, R77, 0x1, PT ;  /* 0x000000014d00780c */ /* 0x000fe20003f05070 */
[----:B-1----:R-:W-:Y:S01]  /*c190*/  IMAD.U32 R77, RZ, RZ, UR4 ;  /* 0x00000004ff4d7e24 */ /* 0x002fe2000f8e00ff */
[----:B------:R-:W-:Y:S02]  /*c1a0*/  ISETP.NE.U32.AND P6, PT, R90, 0x1, PT ;  /* 0x000000015a00780c */ /* 0x000fe40003fc5070 */
[----:B------:R-:W-:Y:S02]  /*c1b0*/  LOP3.LUT R84, R84, 0x1, RZ, 0xc0, !PT ;  /* 0x0000000154547812 */ /* 0x000fe400078ec0ff */
[----:B------:R-:W-:-:S02]  /*c1c0*/  SEL R52, R87, R52, !P6 ;  /* 0x0000003457347207 */ /* 0x000fc40007000000 */
[----:B------:R-:W-:Y:S02]  /*c1d0*/  SEL R71, R38, R71, !P6 ;  /* 0x0000004726477207 */ /* 0x000fe40007000000 */
[----:B------:R-:W-:Y:S02]  /*c1e0*/  SEL R13, R13, RZ, P6 ;  /* 0x000000ff0d0d7207 */ /* 0x000fe40003000000 */
[----:B------:R-:W-:Y:S02]  /*c1f0*/  ISETP.GE.U32.AND P6, PT, R82, R77, PT ;  /* 0x0000004d5200720c */ /* 0x000fe40003fc6070 */
[----:B------:R-:W-:Y:S02]  /*c200*/  LOP3.LUT R85, R85, 0x1, RZ, 0xc0, !PT ;  /* 0x0000000155557812 */ /* 0x000fe400078ec0ff */
[----:B------:R-:W-:Y:S02]  /*c210*/  LOP3.LUT R86, R86, 0x1, RZ, 0xc0, !PT ;  /* 0x0000000156567812 */ /* 0x000fe400078ec0ff */
[----:B------:R-:W-:-:S02]  /*c220*/  LOP3.LUT R89, R89, 0x1, RZ, 0xc0, !PT ;  /* 0x0000000159597812 */ /* 0x000fc400078ec0ff */
[----:B------:R-:W-:Y:S02]  /*c230*/  SEL R61, R44, R61, !P4 ;  /* 0x0000003d2c3d7207 */ /* 0x000fe40006000000 */
[----:B------:R-:W-:Y:S02]  /*c240*/  SEL R5, R5, RZ, P4 ;  /* 0x000000ff05057207 */ /* 0x000fe40002000000 */
        /* <DEDUP_REMOVED lines=12> */
[C---:B------:R-:W-:Y:S02]  /*c310*/  SEL R50, R95.reuse, R50, !P5 ;  /* 0x000000325f327207 */ /* 0x040fe40006800000 */
[C---:B------:R-:W-:Y:S02]  /*c320*/  SEL R54, R95.reuse, R54, !P4 ;  /* 0x000000365f367207 */ /* 0x040fe40006000000 */
[----:B------:R-:W-:Y:S02]  /*c330*/  SEL R53, R95, R53, !P1 ;  /* 0x000000355f357207 */ /* 0x000fe40004800000 */
[----:B------:R-:W-:-:S02]  /*c340*/  SEL R68, R41, R68, !P5 ;  /* 0x0000004429447207 */ /* 0x000fc40006800000 */
[----:B------:R-:W-:Y:S02]  /*c350*/  SEL R11, R11, RZ, P5 ;  /* 0x000000ff0b0b7207 */ /* 0x000fe40002800000 */
[----:B------:R-:W-:Y:S02]  /*c360*/  SEL R55, R87, R55, !P3 ;  /* 0x0000003757377207 */ /* 0x000fe40005800000 */
[----:B------:R-:W-:Y:S02]  /*c370*/  SEL R69, R42, R69, !P4 ;  /* 0x000000452a457207 */ /* 0x000fe40006000000 */
[----:B------:R-:W-:Y:S02]  /*c380*/  SEL R15, R15, RZ, P4 ;  /* 0x000000ff0f0f7207 */ /* 0x000fe40002000000 */
[----:B------:R-:W-:Y:S02]  /*c390*/  SEL R72, R43, R72, !P1 ;  /* 0x000000482b487207 */ /* 0x000fe40004800000 */
[----:B------:R-:W-:-:S02]  /*c3a0*/  SEL R14, R14, RZ, P1 ;  /* 0x000000ff0e0e7207 */ /* 0x000fc40000800000 */
[----:B------:R-:W-:Y:S02]  /*c3b0*/  SEL R74, R37, R74, !P3 ;  /* 0x0000004a254a7207 */ /* 0x000fe40005800000 */
[----:B------:R-:W-:Y:S02]  /*c3c0*/  SEL R16, R16, RZ, P3 ;  /* 0x000000ff10107207 */ /* 0x000fe40001800000 */
[----:B------:R-:W-:Y:S02]  /*c3d0*/  ISETP.NE.U32.AND P5, PT, R91, 0x1, PT ;  /* 0x000000015b00780c */ /* 0x000fe40003fa5070 */
[----:B------:R-:W-:Y:S02]  /*c3e0*/  ISETP.NE.U32.AND P4, PT, R92, 0x1, PT ;  /* 0x000000015c00780c */ /* 0x000fe40003f85070 */
[----:B------:R-:W-:Y:S02]  /*c3f0*/  ISETP.NE.U32.AND P1, PT, R94, 0x1, PT ;  /* 0x000000015e00780c */ /* 0x000fe40003f25070 */
[----:B------:R-:W-:-:S02]  /*c400*/  ISETP.NE.U32.AND P3, PT, R79, 0x1, PT ;  /* 0x000000014f00780c */ /* 0x000fc40003f65070 */
[----:B------:R-:W-:Y:S02]  /*c410*/  SEL R27, R87, R27, !P5 ;  /* 0x0000001b571b7207 */ /* 0x000fe40006800000 */
[C---:B------:R-:W-:Y:S02]  /*c420*/  SEL R24, R93.reuse, R24, !P4 ;  /* 0x000000185d187207 */ /* 0x040fe40006000000 */
[C---:B------:R-:W-:Y:S02]  /*c430*/  SEL R21, R93.reuse, R21, !P1 ;  /* 0x000000155d157207 */ /* 0x040fe40004800000 */
[C---:B------:R-:W-:Y:S02]  /*c440*/  SEL R20, R93.reuse, R20, !P0 ;  /* 0x000000145d147207 */ /* 0x040fe40004000000 */
[----:B------:R-:W-:Y:S02]  /*c450*/  SEL R19, R93, R19, !P3 ;  /* 0x000000135d137207 */ /* 0x000fe40005800000 */
[----:B------:R-:W-:-:S02]  /*c460*/  SEL R70, R39, R70, !P5 ;  /* 0x0000004627467207 */ /* 0x000fc40006800000 */
[----:B------:R-:W-:Y:S02]  /*c470*/  SEL R10, R10, RZ, P5 ;  /* 0x000000ff0a0a7207 */ /* 0x000fe40002800000 */
[----:B------:R-:W-:Y:S02]  /*c480*/  SEL R65, R32, R65, !P4 ;  /* 0x0000004120417207 */ /* 0x000fe40006000000 */
[----:B------:R-:W-:Y:S02]  /*c490*/  SEL R7, R7, RZ, P4 ;  /* 0x000000ff07077207 */ /* 0x000fe40002000000 */
[----:B------:R-:W-:Y:S02]  /*c4a0*/  SEL R64, R33, R64, !P1 ;  /* 0x0000004021407207 */ /* 0x000fe40004800000 */
[----:B------:R-:W-:Y:S02]  /*c4b0*/  SEL R4, R4, RZ, P1 ;  /* 0x000000ff04047207 */ /* 0x000fe40000800000 */
[----:B------:R-:W-:-:S02]  /*c4c0*/  SEL R59, R34, R59, !P0 ;  /* 0x0000003b223b7207 */ /* 0x000fc40004000000 */
[----:B------:R-:W-:Y:S02]  /*c4d0*/  SEL R3, R3, RZ, P0 ;  /* 0x000000ff03037207 */ /* 0x000fe40000000000 */
[----:B------:R-:W-:Y:S02]  /*c4e0*/  SEL R60, R35, R60, !P3 ;  /* 0x0000003c233c7207 */ /* 0x000fe40005800000 */
[----:B------:R-:W-:Y:S01]  /*c4f0*/  SEL R0, R0, RZ, P3 ;  /* 0x000000ff00007207 */ /* 0x000fe20001800000 */
[----:B------:R-:W-:Y:S06]  /*c500*/  @!P6 BRA `(.L_x_3101) ;  /* 0xffffffb40000e947 */ /* 0x000fec000383ffff */
.L_x_3095:
[----:B0-----:R-:W-:Y:S05]  /*c510*/  BSYNC.RECONVERGENT B0 ;  /* 0x0000000000007941 */ /* 0x001fea0003800200 */
.L_x_3094:
[----:B------:R-:W-:Y:S01]  /*c520*/  ISETP.GE.U32.AND P0, PT, R75, R77, PT ;  /* 0x0000004d4b00720c */ /* 0x000fe20003f06070 */
[----:B------:R-:W-:-:S12]  /*c530*/  BSSY.RECONVERGENT B0, `(.L_x_3102) ;  /* 0x0000474000007945 */ /* 0x000fd80003800200 */
[----:B------:R-:W-:Y:S05]  /*c540*/  @P0 BRA `(.L_x_3103) ;  /* 0x0000004400c80947 */ /* 0x000fea0003800000 */
[----:B------:R-:W0:Y:S02]  /*c550*/  LDC R28, c[0x0][0x3d8] ;  /* 0x0000f600ff1c7b82 */ /* 0x000e240000000800 */
[C---:B0-----:R-:W-:Y:S01]  /*c560*/  ISETP.NE.AND P0, PT, R28.reuse, RZ, PT ;  /* 0x000000ff1c00720c */ /* 0x041fe20003f05270 */
[----:B------:R-:W-:Y:S01]  /*c570*/  VIADD R79, R28, 0xffffffff ;  /* 0xffffffff1c4f7836 */ /* 0x000fe20000000000 */
[----:B------:R-:W-:-:S04]  /*c580*/  CS2R R28, SRZ ;  /* 0x00000000001c7805 */ /* 0x000fc8000001ff00 */
        /* <DEDUP_REMOVED lines=277> */
.L_x_3105:
[----:B------:R-:W-:Y:S01]  /*d6e0*/  SHF.R.U32.HI R28, RZ, 0x4, R44 ;  /* 0x00000004ff1c7819 */ /* 0x000fe2000001162c */
[----:B------:R-:W-:-:S07]  /*d6f0*/  IMAD.MOV.U32 R29, RZ, RZ, RZ ;  /* 0x000000ffff1d7224 */ /* 0x000fce00078e00ff */
.L_x_3104:
        /* <DEDUP_REMOVED lines=284> */
.L_x_3107:
[----:B------:R-:W-:Y:S01]  /*e8c0*/  SHF.R.U32.HI R30, RZ, 0x4, R42 ;  /* 0x00000004ff1e7819 */ /* 0x000fe2000001162a */
[----:B------:R-:W-:-:S07]  /*e8d0*/  IMAD.MOV.U32 R31, RZ, RZ, RZ ;  /* 0x000000ffff1f7224 */ /* 0x000fce00078e00ff */
.L_x_3106:
        /* <DEDUP_REMOVED lines=281> */
.L_x_3109:
[----:B------:R-:W-:Y:S01]  /*fa70*/  SHF.R.U32.HI R30, RZ, 0x4, R38 ;  /* 0x00000004ff1e7819 */ /* 0x000fe20000011626 */
[----:B------:R-:W-:-:S07]  /*fa80*/  IMAD.MOV.U32 R31, RZ, RZ, RZ ;  /* 0x000000ffff1f7224 */ /* 0x000fce00078e00ff */
.L_x_3108:
        /* <DEDUP_REMOVED lines=281> */
.L_x_3111:
[----:B------:R-:W-:Y:S01]  /*10c20*/  SHF.R.U32.HI R30, RZ, 0x4, R32 ;  /* 0x00000004ff1e7819 */ /* 0x000fe20000011620 */
[----:B------:R-:W-:-:S07]  /*10c30*/  IMAD.MOV.U32 R31, RZ, RZ, RZ ;  /* 0x000000ffff1f7224 */ /* 0x000fce00078e00ff */
.L_x_3110:
[----:B------:R-:W-:-:S04]  /*10c40*/  LEA R32, P0, R30, R57, 0x4 ;  /* 0x000000391e207211 */ /* 0x000fc800078020ff */
[----:B------:R-:W-:-:S06]  /*10c50*/  LEA.HI.X R33, R30, R56, R31, 0x4, P0 ;  /* 0x000000381e217211 */ /* 0x000fcc00000f241f */
[----:B------:R-:W5:Y:S03]  /*10c60*/  LDG.E.128 R32, desc[UR36][R32.64] ;  /* 0x0000002420207981 */ /* 0x000f66000c1e1d00 */
.L_x_3103:
[----:B------:R-:W-:Y:S05]  /*10c70*/  BSYNC.RECONVERGENT B0 ;  /* 0x0000000000007941 */ /* 0x000fea0003800200 */
.L_x_3102:
[----:B------:R-:W-:Y:S01]  /*10c80*/  ISETP.GE.U32.AND P0, PT, R75, R77, PT ;  /* 0x0000004d4b00720c */ /* 0x000fe20003f06070 */
[----:B------:R-:W-:-:S12]  /*10c90*/  BSSY.RECONVERGENT B0, `(.L_x_3112) ;  /* 0x00000bb000007945 */ /* 0x000fd80003800200 */
[----:B------:R-:W-:Y:S05]  /*10ca0*/  @P0 BRA `(.L_x_3113) ;  /* 0x0000000800e40947 */ /* 0x000fea0003800000 */
[CC--:B-----5:R-:W-:Y:S02]  /*10cb0*/  ISETP.NE.AND P5, PT, R61.reuse, R44.reuse, PT ;  /* 0x0000002c3d00720c */ /* 0x0e0fe40003fa5270 */
[----:B------:R-:W-:Y:S02]  /*10cc0*/  ISETP.GE.U32.AND P0, PT, R22, R75, PT ;  /* 0x0000004b1600720c */ /* 0x000fe40003f06070 */
[----:B------:R-:W-:Y:S02]  /*10cd0*/  ISETP.GE.AND P3, PT, R61, R44, PT ;  /* 0x0000002c3d00720c */ /* 0x000fe40003f66270 */
[----:B------:R-:W-:Y:S02]  /*10ce0*/  ISETP.GE.AND.EX P0, PT, R5, RZ, PT, P0 ;  /* 0x000000ff0500720c */ /* 0x000fe40003f06300 */
[----:B------:R-:W-:Y:S02]  /*10cf0*/  ISETP.NE.AND P4, PT, R63, R46, PT ;  /* 0x0000002e3f00720c */ /* 0x000fe40003f85270 */
[----:B------:R-:W-:-:S02]  /*10d00*/  SEL R28, RZ, 0xffffffff, !P3 ;  /* 0xffffffffff1c7807 */ /* 0x000fc40005800000 */
[----:B------:R-:W-:Y:S02]  /*10d10*/  ISETP.GE.AND P6, PT, R63, R46, PT ;  /* 0x0000002e3f00720c */ /* 0x000fe40003fc6270 */
[----:B------:R-:W-:Y:S02]  /*10d20*/  @!P5 SEL R28, RZ, 0xffffffff, !P0 ;  /* 0xffffffffff1cd807 */ /* 0x000fe40004000000 */
[----:B------:R-:W-:Y:S02]  /*10d30*/  ISETP.GE.U32.AND P0, PT, R25, R75, PT ;  /* 0x0000004b1900720c */ /* 0x000fe40003f06070 */
[----:B------:R-:W-:Y:S02]  /*10d40*/  LOP3.LUT R28, R28, 0x1, RZ, 0xc0, !PT ;  /* 0x000000011c1c7812 */ /* 0x000fe400078ec0ff */
[----:B------:R-:W-:Y:S02]  /*10d50*/  ISETP.GE.AND.EX P0, PT, R8, RZ, PT, P0 ;  /* 0x000000ff0800720c */ /* 0x000fe40003f06300 */
[----:B------:R-:W-:-:S02]  /*10d60*/  SEL R30, RZ, 0xffffffff, !P6 ;  /* 0xffffffffff1e7807 */ /* 0x000fc40007000000 */
[----:B------:R-:W-:Y:S02]  /*10d70*/  @!P4 SEL R30, RZ, 0xffffffff, !P0 ;  /* 0xffffffffff1ec807 */ /* 0x000fe40004000000 */
[CC--:B------:R-:W-:Y:S02]  /*10d80*/  ISETP.GE.AND P1, PT, R62.reuse, R45.reuse, PT ;  /* 0x0000002d3e00720c */ /* 0x0c0fe40003f26270 */
[----:B------:R-:W-:Y:S02]  /*10d90*/  ISETP.NE.AND P3, PT, R62, R45, PT ;  /* 0x0000002d3e00720c */ /* 0x000fe40003f65270 */
[----:B------:R-:W-:Y:S02]  /*10da0*/  ISETP.NE.AND P5, PT, R66, R47, PT ;  /* 0x0000002f4200720c */ /* 0x000fe40003fa5270 */
[----:B------:R-:W-:Y:S02]  /*10db0*/  ISETP.NE.U32.AND P0, PT, R28, 0x1, PT ;  /* 0x000000011c00780c */ /* 0x000fe40003f05070 */
[----:B------:R-:W-:-:S02]  /*10dc0*/  SEL R29, RZ, 0xffffffff, !P1 ;  /* 0xffffffffff1d7807 */ /* 0x000fc40004800000 */
[----:B------:R-:W-:Y:S01]  /*10dd0*/  SEL R61, R44, R61, !P0 ;  /* 0x0000003d2c3d7207 */ /* 0x000fe20004000000 */
[----:B------:R-:W-:Y:S01]  /*10de0*/  IMAD.IADD R44, R75, 0x1, R76 ;  /* 0x000000014b2c7824 */ /* 0x000fe200078e024c */
[-C--:B------:R-:W-:Y:S02]  /*10df0*/  ISETP.GE.U32.AND P2, PT, R23, R75.reuse, PT ;  /* 0x0000004b1700720c */ /* 0x080fe40003f46070 */
[----:B------:R-:W-:Y:S02]  /*10e00*/  ISETP.GE.U32.AND P1, PT, R26, R75, PT ;  /* 0x0000004b1a00720c */ /* 0x000fe40003f26070 */
[----:B------:R-:W-:Y:S02]  /*10e10*/  ISETP.GE.AND P6, PT, R66, R47, PT ;  /* 0x0000002f4200720c */ /* 0x000fe40003fc6270 */
[----:B------:R-:W-:Y:S02]  /*10e20*/  ISETP.GE.AND.EX P2, PT, R6, RZ, PT, P2 ;  /* 0x000000ff0600720c */ /* 0x000fe40003f46320 */
[----:B------:R-:W-:-:S02]  /*10e30*/  ISETP.GE.AND.EX P1, PT, R9, RZ, PT, P1 ;  /* 0x000000ff0900720c */ /* 0x000fc40003f26310 */
[----:B------:R-:W-:Y:S02]  /*10e40*/  ISETP.GE.U32.AND P4, PT, R44, R77, PT ;  /* 0x0000004d2c00720c */ /* 0x000fe40003f86070 */
        /* <DEDUP_REMOVED lines=68> */
[C---:B------:R-:W-:Y:S01]  /*11290*/  ISETP.NE.AND P6, PT, R73.reuse, R36, PT ;  /* 0x000000244900720c */ /* 0x040fe20003fc5270 */
        /* <DEDUP_REMOVED lines=46> */
[C---:B------:R-:W-:Y:S02]  /*11580*/  ISETP.NE.AND P5, PT, R65.reuse, R32, PT ;  /* 0x000000204100720c */ /* 0x040fe40003fa5270 */
        /* <DEDUP_REMOVED lines=43> */
.L_x_3113:
[----:B------:R-:W-:Y:S05]  /*11840*/  BSYNC.RECONVERGENT B0 ;  /* 0x0000000000007941 */ /* 0x000fea0003800200 */
.L_x_3112:
[C---:B------:R-:W-:Y:S02]  /*11850*/  ISETP.NE.AND P5, PT, R61.reuse, R67, PT ;  /* 0x000000433d00720c */ /* 0x040fe40003fa5270 */
[----:B------:R-:W-:Y:S02]  /*11860*/  ISETP.GE.U32.AND P0, PT, R22, R51, PT ;  /* 0x000000331600720c */ /* 0x000fe40003f06070 */
[----:B------:R-:W-:Y:S02]  /*11870*/  ISETP.GE.AND P3, PT, R61, R67, PT ;  /* 0x000000433d00720c */ /* 0x000fe40003f66270 */
[----:B------:R-:W-:Y:S02]  /*11880*/  ISETP.GE.AND.EX P0, PT, R5, R12, PT, P0 ;  /* 0x0000000c0500720c */ /* 0x000fe40003f06300 */
[----:B------:R-:W-:Y:S02]  /*11890*/  SEL R28, RZ, 0xffffffff, !P3 ;  /* 0xffffffffff1c7807 */ /* 0x000fe40005800000 */
[----:B------:R-:W-:-:S02]  /*118a0*/  ISETP.NE.AND P4, PT, R63, R69, PT ;  /* 0x000000453f00720c */ /* 0x000fc40003f85270 */
[CC--:B------:R-:W-:Y:S02]  /*118b0*/  ISETP.NE.AND P3, PT, R62.reuse, R68.reuse, PT ;  /* 0x000000443e00720c */ /* 0x0c0fe40003f65270 */
[----:B------:R-:W-:Y:S02]  /*118c0*/  @!P5 SEL R28, RZ, 0xffffffff, !P0 ;  /* 0xffffffffff1cd807 */ /* 0x000fe40004000000 */
[----:B------:R-:W-:Y:S02]  /*118d0*/  ISETP.GE.AND P1, PT, R62, R68, PT ;  /* 0x000000443e00720c */ /* 0x000fe40003f26270 */
[----:B------:R-:W-:Y:S02]  /*118e0*/  ISETP.NE.AND P5, PT, R66, R72, PT ;  /* 0x000000484200720c */ /* 0x000fe40003fa5270 */
[----:B------:R-:W-:Y:S02]  /*118f0*/  ISETP.GE.U32.AND P0, PT, R25, R54, PT ;  /* 0x000000361900720c */ /* 0x000fe40003f06070 */
[----:B------:R-:W-:-:S02]  /*11900*/  ISETP.GE.U32.AND P2, PT, R23, R50, PT ;  /* 0x000000321700720c */ /* 0x000fc40003f46070 */
[----:B------:R-:W-:Y:S02]  /*11910*/  ISETP.GE.AND P6, PT, R63, R69, PT ;  /* 0x000000453f00720c */ /* 0x000fe40003fc6270 */
[----:B------:R-:W-:Y:S02]  /*11920*/  SEL R29, RZ, 0xffffffff, !P1 ;  /* 0xffffffffff1d7807 */ /* 0x000fe40004800000 */
[----:B------:R-:W-:Y:S02]  /*11930*/  ISETP.GE.U32.AND P1, PT, R26, R53, PT ;  /* 0x000000351a00720c */ /* 0x000fe40003f26070 */
[----:B------:R-:W-:Y:S02]  /*11940*/  ISETP.GE.AND.EX P0, PT, R8, R15, PT, P0 ;  /* 0x0000000f0800720c */ /* 0x000fe40003f06300 */
[----:B------:R-:W-:Y:S02]  /*11950*/  ISETP.GE.AND.EX P2, PT, R6, R11, PT, P2 ;  /* 0x0000000b0600720c */ /* 0x000fe40003f46320 */
[----:B------:R-:W-:-:S02]  /*11960*/  LOP3.LUT R28, R28, 0x1, RZ, 0xc0, !PT ;  /* 0x000000011c1c7812 */ /* 0x000fc400078ec0ff */
[----:B------:R-:W-:Y:S02]  /*11970*/  SEL R30, RZ, 0xffffffff, !P6 ;  /* 0xffffffffff1e7807 */ /* 0x000fe40007000000 */
[----:B------:R-:W-:Y:S02]  /*11980*/  ISETP.GE.AND P6, PT, R66, R72, PT ;  /* 0x000000484200720c */ /* 0x000fe40003fc6270 */
[----:B------:R-:W-:Y:S02]  /*11990*/  ISETP.GE.AND.EX P1, PT, R9, R14, PT, P1 ;  /* 0x0000000e0900720c */ /* 0x000fe40003f26310 */
[----:B------:R-:W-:Y:S02]  /*119a0*/  @!P4 SEL R30, RZ, 0xffffffff, !P0 ;  /* 0xffffffffff1ec807 */ /* 0x000fe40004000000 */
[----:B------:R-:W-:Y:S02]  /*119b0*/  @!P3 SEL R29, RZ, 0xffffffff, !P2 ;  /* 0xffffffffff1db807 */ /* 0x000fe40005000000 */
[----:B------:R-:W-:-:S02]  /*119c0*/  ISETP.NE.U32.AND P0, PT, R28, 0x1, PT ;  /* 0x000000011c00780c */ /* 0x000fc40003f05070 */
[----:B------:R-:W-:Y:S02]  /*119d0*/  SEL R31, RZ, 0xffffffff, !P6 ;  /* 0xffffffffff1f7807 */ /* 0x000fe40007000000 */
[----:B------:R-:W-:Y:S02]  /*119e0*/  @!P5 SEL R31, RZ, 0xffffffff, !P1 ;  /* 0xffffffffff1fd807 */ /* 0x000fe40004800000 */
[----:B------:R-:W-:Y:S02]  /*119f0*/  LOP3.LUT R29, R29, 0x1, RZ, 0xc0, !PT ;  /* 0x000000011d1d7812 */ /* 0x000fe400078ec0ff */
[----:B------:R-:W-:Y:S02]  /*11a00*/  SEL R28, R67, R61, !P0 ;  /* 0x0000003d431c7207 */ /* 0x000fe40004000000 */
[----:B------:R-:W-:Y:S02]  /*11a10*/  LOP3.LUT R30, R30, 0x1, RZ, 0xc0, !PT ;  /* 0x000000011e1e7812 */ /* 0x000fe400078ec0ff */
[----:B------:R-:W-:-:S02]  /*11a20*/  LOP3.LUT R31, R31, 0x1, RZ, 0xc0, !PT ;  /* 0x000000011f1f7812 */ /* 0x000fc400078ec0ff */
[----:B------:R-:W-:Y:S02]  /*11a30*/  ISETP.NE.U32.AND P1, PT, R29, 0x1, PT ;  /* 0x000000011d00780c */ /* 0x000fe40003f25070 */
[----:B------:R-:W-:Y:S02]  /*11a40*/  ISETP.NE.AND P5, PT, R28, R73, PT ;  /* 0x000000491c00720c */ /* 0x000fe40003fa5270 */
[----:B------:R-:W-:Y:S02]  /*11a50*/  SEL R29, R51, R22, !P0 ;  /* 0x00000016331d7207 */ /* 0x000fe40004000000 */
[----:B------:R-:W-:Y:S02]  /*11a60*/  ISETP.NE.U32.AND P2, PT, R30, 0x1, PT ;  /* 0x000000011e00780c */ /* 0x000fe40003f45070 */
[----:B------:R-:W-:Y:S02]  /*11a70*/  ISETP.NE.U32.AND P3, PT, R31, 0x1, PT ;  /* 0x000000011f00780c */ /* 0x000fe40003f65070 */
[----:B-----5:R-:W-:-:S02]  /*11a80*/  SEL R35, R12, R5, !P0 ;  /* 0x000000050c237207 */ /* 0x020fc40004000000 */
[----:B------:R-:W-:Y:S02]  /*11a90*/  ISETP.GE.U32.AND P0, PT, R29, R58, PT ;  /* 0x0000003a1d00720c */ /* 0x000fe40003f06070 */
[----:B------:R-:W-:Y:S02]  /*11aa0*/  SEL R50, R50, R23, !P1 ;  /* 0x0000001732327207 */ /* 0x000fe40004800000 */
[----:B------:R-:W-:Y:S02]  /*11ab0*/  SEL R33, R11, R6, !P1 ;  /* 0x000000060b217207 */ /* 0x000fe40004800000 */
        /* <DEDUP_REMOVED lines=8> */
[----:B------:R-:W-:-:S02]  /*11b40*/  ISETP.NE.AND P4, PT, R6, R71, PT ;  /* 0x000000470600720c */ /* 0x000fc40003f85270 */
[----:B------:R-:W-:Y:S02]  /*11b50*/  SEL R31, R54, R25, !P2 ;  /* 0x00000019361f7207 */ /* 0x000fe40005000000 */
[----:B------:R-:W-:Y:S02]  /*11b60*/  SEL R8, RZ, 0xffffffff, !P3 ;  /* 0xffffffffff087807 */ /* 0x000fe40005800000 */
[CC--:B------:R-:W-:Y:S02]  /*11b70*/  ISETP.NE.AND P3, PT, R5.reuse, R74.reuse, PT ;  /* 0x0000004a0500720c */ /* 0x0c0fe40003f65270 */
[----:B------:R-:W-:Y:S02]  /*11b80*/  @!P5 SEL R8, RZ, 0xffffffff, !P0 ;  /* 0xffffffffff08d807 */ /* 0x000fe40004000000 */
[----:B------:R-:W-:Y:S02]  /*11b90*/  ISETP.GE.AND P1, PT, R5, R74, PT ;  /* 0x0000004a0500720c */ /* 0x000fe40003f26270 */
[----:B------:R-:W-:-:S02]  /*11ba0*/  ISETP.NE.AND P5, PT, R11, R70, PT ;  /* 0x000000460b00720c */ /* 0x000fc40003fa5270 */
[----:B------:R-:W-:Y:S02]  /*11bb0*/  ISETP.GE.U32.AND P0, PT, R31, R52, PT ;  /* 0x000000341f00720c */ /* 0x000fe40003f06070 */
[----:B------:R-:W-:Y:S02]  /*11bc0*/  ISETP.GE.AND P6, PT, R6, R71, PT ;  /* 0x000000470600720c */ /* 0x000fe40003fc6270 */
[----:B------:R-:W-:Y:S02]  /*11bd0*/  ISETP.GE.U32.AND P2, PT, R50, R55, PT ;  /* 0x000000373200720c */ /* 0x000fe40003f46070 */
[----:B------:R-:W-:Y:S02]  /*11be0*/  SEL R9, RZ, 0xffffffff, !P1 ;  /* 0xffffffffff097807 */ /* 0x000fe40004800000 */
[----:B------:R-:W-:Y:S02]  /*11bf0*/  ISETP.GE.U32.AND P1, PT, R26, R27, PT ;  /* 0x0000001b1a00720c */ /* 0x000fe40003f26070 */
[----:B------:R-:W-:-:S02]  /*11c00*/  ISETP.GE.AND.EX P0, PT, R30, R13, PT, P0 ;  /* 0x0000000d1e00720c */ /* 0x000fc40003f06300 */
[----:B------:R-:W-:Y:S02]  /*11c10*/  SEL R12, RZ, 0xffffffff, !P6 ;  /* 0xffffffffff0c7807 */ /* 0x000fe40007000000 */
[----:B------:R-:W-:Y:S02]  /*11c20*/  LOP3.LUT R8, R8, 0x1, RZ, 0xc0, !PT ;  /* 0x0000000108087812 */ /* 0x000fe400078ec0ff */
[----:B------:R-:W-:Y:S02]  /*11c30*/  ISETP.GE.AND P6, PT, R11, R70, PT ;  /* 0x000000460b00720c */ /* 0x000fe40003fc6270 */
[----:B------:R-:W-:Y:S02]  /*11c40*/  ISETP.GE.AND.EX P2, PT, R33, R16, PT, P2 ;  /* 0x000000102100720c */ /* 0x000fe40003f46320 */
[----:B------:R-:W-:Y:S02]  /*11c50*/  ISETP.GE.AND.EX P1, PT, R23, R10, PT, P1 ;  /* 0x0000000a1700720c */ /* 0x000fe40003f26310 */
[----:B------:R-:W-:-:S02]  /*11c60*/  @!P4 SEL R12, RZ, 0xffffffff, !P0 ;  /* 0xffffffffff0cc807 */ /* 0x000fc40004000000 */
[----:B------:R-:W-:Y:S02]  /*11c70*/  ISETP.NE.U32.AND P0, PT, R8, 0x1, PT ;  /* 0x000000010800780c */ /* 0x000fe40003f05070 */
[----:B------:R-:W-:Y:S02]  /*11c80*/  SEL R14, RZ, 0xffffffff, !P6 ;  /* 0xffffffffff0e7807 */ /* 0x000fe40007000000 */
[----:B------:R-:W-:Y:S02]  /*11c90*/  @!P3 SEL R9, RZ, 0xffffffff, !P2 ;  /* 0xffffffffff09b807 */ /* 0x000fe40005000000 */
[----:B------:R-:W-:Y:S02]  /*11ca0*/  @!P5 SEL R14, RZ, 0xffffffff, !P1 ;  /* 0xffffffffff0ed807 */ /* 0x000fe40004800000 */
[----:B------:R-:W-:Y:S02]  /*11cb0*/  SEL R28, R73, R28, !P0 ;  /* 0x0000001c491c7207 */ /* 0x000fe40004000000 */
[----:B------:R-:W-:-:S02]  /*11cc0*/  LOP3.LUT R9, R9, 0x1, RZ, 0xc0, !PT ;  /* 0x0000000109097812 */ /* 0x000fc400078ec0ff */
[----:B------:R-:W-:Y:S02]  /*11cd0*/  LOP3.LUT R12, R12, 0x1, RZ, 0xc0, !PT ;  /* 0x000000010c0c7812 */ /* 0x000fe400078ec0ff */
[----:B------:R-:W-:Y:S02]  /*11ce0*/  LOP3.LUT R14, R14, 0x1, RZ, 0xc0, !PT ;  /* 0x000000010e0e7812 */ /* 0x000fe400078ec0ff */
[----:B------:R-:W-:Y:S02]  /*11cf0*/  ISETP.NE.AND P5, PT, R28, R65, PT ;  /* 0x000000411c00720c */ /* 0x000fe40003fa5270 */
[----:B------:R-:W-:Y:S02]  /*11d00*/  ISETP.NE.U32.AND P1, PT, R9, 0x1, PT ;  /* 0x000000010900780c */ /* 0x000fe40003f25070 */
[----:B------:R-:W-:Y:S02]  /*11d10*/  ISETP.NE.U32.AND P2, PT, R12, 0x1, PT ;  /* 0x000000010c00780c */ /* 0x000fe40003f45070 */
[----:B------:R-:W-:-:S02]  /*11d20*/  SEL R29, R58, R29, !P0 ;  /* 0x0000001d3a1d7207 */ /* 0x000fc40004000000 */
[----:B------:R-:W-:Y:S02]  /*11d30*/  ISETP.NE.U32.AND P3, PT, R14, 0x1, PT ;  /* 0x000000010e00780c */ /* 0x000fe40003f65070 */
[----:B------:R-:W-:Y:S02]  /*11d40*/  SEL R22, R18, R35, !P0 ;  /* 0x0000002312167207 */ /* 0x000fe40004000000 */
[----:B------:R-:W-:Y:S02]  /*11d50*/  SEL R25, R16, R33, !P1 ;  /* 0x0000002110197207 */ /* 0x000fe40004800000 */
[----:B------:R-:W-:Y:S02]  /*11d60*/  SEL R12, R13, R30, !P2 ;  /* 0x0000001e0d0c7207 */ /* 0x000fe40005000000 */
[----:B------:R-:W-:Y:S02]  /*11d70*/  ISETP.GE.U32.AND P0, PT, R29, R24, PT ;  /* 0x000000181d00720c */ /* 0x000fe40003f06070 */
[----:B------:R-:W-:-:S02]  /*11d80*/  SEL R13, R70, R11, !P3 ;  /* 0x0000000b460d7207 */ /* 0x000fc40005800000 */
[----:B------:R-:W-:Y:S02]  /*11d90*/  SEL R16, R27, R26, !P3 ;  /* 0x0000001a1b107207 */ /* 0x000fe40005800000 */
[----:B------:R-:W-:Y:S02]  /*11da0*/  SEL R23, R10, R23, !P3 ;  /* 0x000000170a177207 */ /* 0x000fe40005800000 */
[----:B------:R-:W-:Y:S02]  /*11db0*/  ISETP.GE.AND P3, PT, R28, R65, PT ;  /* 0x000000411c00720c */ /* 0x000fe40003f66270 */
[----:B------:R-:W-:Y:S02]  /*11dc0*/  SEL R5, R74, R5, !P1 ;  /* 0x000000054a057207 */ /* 0x000fe40004800000 */
[----:B------:R-:W-:Y:S02]  /*11dd0*/  SEL R8, R71, R6, !P2 ;  /* 0x0000000647087207 */ /* 0x000fe40005000000 */
[----:B------:R-:W-:-:S02]  /*11de0*/  ISETP.GE.AND.EX P0, PT, R22, R7, PT, P0 ;  /* 0x000000071600720c */ /* 0x000fc40003f06300 */
[----:B------:R-:W-:Y:S02]  /*11df0*/  SEL R6, RZ, 0xffffffff, !P3 ;  /* 0xffffffffff067807 */ /* 0x000fe40005800000 */
[----:B------:R-:W-:Y:S02]  /*11e00*/  ISETP.NE.AND P3, PT, R5, R64, PT ;  /* 0x000000400500720c */ /* 0x000fe40003f65270 */
[----:B------:R-:W-:Y:S02]  /*11e10*/  SEL R14, R55, R50, !P1 ;  /* 0x00000032370e7207 */ /* 0x000fe40004800000 */
[----:B------:R-:W-:Y:S02]  /*11e20*/  ISETP.NE.AND P4, PT, R8, R59, PT ;  /* 0x0000003b0800720c */ /* 0x000fe40003f85270 */
[----:B------:R-:W-:Y:S02]  /*11e30*/  @!P5 SEL R6, RZ, 0xffffffff, !P0 ;  /* 0xffffffffff06d807 */ /* 0x000fe40004000000 */
[----:B------:R-:W-:-:S02]  /*11e40*/  SEL R15, R52, R31, !P2 ;  /* 0x0000001f340f7207 */ /* 0x000fc40005000000 */
[----:B------:R-:W-:Y:S02]  /*11e50*/  ISETP.GE.AND P1, PT, R5, R64, PT ;  /* 0x000000400500720c */ /* 0x000fe40003f26270 */
[----:B------:R-:W-:Y:S02]  /*11e60*/  ISETP.NE.AND P5, PT, R13, R60, PT ;  /* 0x0000003c0d00720c */ /* 0x000fe40003fa5270 */
[----:B------:R-:W-:Y:S02]  /*11e70*/  ISETP.GE.U32.AND P2, PT, R14, R21, PT ;  /* 0x000000150e00720c */ /* 0x000fe40003f46070 */
[----:B------:R-:W-:Y:S02]  /*11e80*/  ISETP.GE.AND P6, PT, R8, R59, PT ;  /* 0x0000003b0800720c */ /* 0x000fe40003fc6270 */
[----:B------:R-:W-:Y:S02]  /*11e90*/  ISETP.GE.U32.AND P0, PT, R15, R20, PT ;  /* 0x000000140f00720c */ /* 0x000fe40003f06070 */
[----:B------:R-:W-:-:S02]  /*11ea0*/  SEL R9, RZ, 0xffffffff, !P1 ;  /* 0xffffffffff097807 */ /* 0x000fc40004800000 */
[----:B------:R-:W-:Y:S02]  /*11eb0*/  ISETP.GE.U32.AND P1, PT, R16, R19, PT ;  /* 0x000000131000720c */ /* 0x000fe40003f26070 */
[----:B------:R-:W-:Y:S02]  /*11ec0*/  SEL R10, RZ, 0xffffffff, !P6 ;  /* 0xffffffffff0a7807 */ /* 0x000fe40007000000 */
[----:B------:R-:W-:Y:S02]  /*11ed0*/  ISETP.GE.AND.EX P2, PT, R25, R4, PT, P2 ;  /* 0x000000041900720c */ /* 0x000fe40003f46320 */
[----:B------:R-:W-:Y:S02]  /*11ee0*/  ISETP.GE.AND P6, PT, R13, R60, PT ;  /* 0x0000003c0d00720c */ /* 0x000fe40003fc6270 */
[----:B------:R-:W-:Y:S02]  /*11ef0*/  ISETP.GE.AND.EX P0, PT, R12, R3, PT, P0 ;  /* 0x000000030c00720c */ /* 0x000fe40003f06300 */
[----:B------:R-:W-:-:S02]  /*11f00*/  ISETP.GE.AND.EX P1, PT, R23, R0, PT, P1 ;  /* 0x000000001700720c */ /* 0x000fc40003f26310 */
[----:B------:R-:W-:Y:S02]  /*11f10*/  @!P3 SEL R9, RZ, 0xffffffff, !P2 ;  /* 0xffffffffff09b807 */ /* 0x000fe40005000000 */
[----:B------:R-:W-:Y:S02]  /*11f20*/  SEL R11, RZ, 0xffffffff, !P6 ;  /* 0xffffffffff0b7807 */ /* 0x000fe40007000000 */
        /* <DEDUP_REMOVED lines=22> */
.L_x_3066:
[----:B------:R-:W-:Y:S05]  /*12090*/  BSYNC.RECONVERGENT B6 ;  /* 0x0000000000067941 */ /* 0x000fea0003800200 */
.L_x_3065:
[----:B------:R-:W0:Y:S02]  /*120a0*/  LDCU UR4, c[0x0][0x3b4] ;  /* 0x00007680ff0477ac */ /* 0x000e240008000800 */
[----:B0-----:R-:W-:-:S09]  /*120b0*/  UISETP.NE.AND UP0, UPT, UR4, URZ, UPT ;  /* 0x000000ff0400728c */ /* 0x001fd2000bf05270 */
[----:B------:R-:W-:Y:S05]  /*120c0*/  BRA.U !UP0, `(.L_x_3114) ;  /* 0x00000005088c7547 */ /* 0x000fea000b800000 */
[----:B------:R-:W0:Y:S01]  /*120d0*/  S2R R27, SR_CgaCtaId ;  /* 0x00000000001b7919 */ /* 0x000e220000008800 */
[----:B------:R-:W1:Y:S01]  /*120e0*/  LDC R30, c[0x0][0x360] ;  /* 0x0000d800ff1e7b82 */ /* 0x000e620000000800 */
[----:B------:R-:W-:Y:S01]  /*120f0*/  MOV R0, 0x400 ;  /* 0x0000040000007802 */ /* 0x000fe20000000f00 */
[----:B------:R-:W-:Y:S02]  /*12100*/  IMAD.MOV.U32 R19, RZ, RZ, R7 ;  /* 0x000000ffff137224 */ /* 0x000fe400078e0007 */
[----:B------:R-:W-:Y:S02]  /*12110*/  IMAD.MOV.U32 R10, RZ, RZ, R6 ;  /* 0x000000ffff0a7224 */ /* 0x000fe400078e0006 */
[----:B------:R-:W-:Y:S02]  /*12120*/  VIADD R4, R0, 0x10 ;  /* 0x0000001000047836 */ /* 0x000fe40000000000 */
[----:B------:R-:W2:Y:S01]  /*12130*/  LDC R31, c[0x0][0x364] ;  /* 0x0000d900ff1f7b82 */ /* 0x000ea20000000800 */
[----:B------:R-:W-:-:S02]  /*12140*/  IMAD.MOV.U32 R22, RZ, RZ, R16 ;  /* 0x000000ffff167224 */ /* 0x000fc400078e0010 */
[----:B-1----:R-:W-:Y:S01]  /*12150*/  IMAD R0, R2, R30, R17 ;  /* 0x0000001e02007224 */ /* 0x002fe200078e0211 */
[----:B0-----:R-:W-:Y:S02]  /*12160*/  LEA R27, R27, R4, 0x18 ;  /* 0x000000041b1b7211 */ /* 0x001fe400078ec0ff */
[----:B--2---:R-:W-:-:S03]  /*12170*/  ISETP.GE.U32.AND P0, PT, R31, 0x2, PT ;  /* 0x000000021f00780c */ /* 0x004fc60003f06070 */
        /* <DEDUP_REMOVED lines=11> */
.L_x_3117:
        /* <DEDUP_REMOVED lines=9> */
[----:B------:R-:W-:-:S04]  /*122c0*/  IMAD R4, R8, R30, R17 ;  /* 0x0000001e08047224 */ /* 0x000fc800078e0211 */
[----:B------:R-:W-:-:S05]  /*122d0*/  IMAD R8, R4, 0x40, R27 ;  /* 0x0000004004087824 */ /* 0x000fca00078e021b */
[----:B0-----:R-:W0:Y:S04]  /*122e0*/  LDS R22, [R8+0x10] ;  /* 0x0000100008167984 */ /* 0x001e280000000800 */
[----:B------:R-:W1:Y:S04]  /*122f0*/  LDS R10, [R8] ;  /* 0x00000000080a7984 */ /* 0x000e680000000800 */
[----:B------:R-:W2:Y:S04]  /*12300*/  LDS.64 R12, [R8+0x18] ;  /* 0x00001800080c7984 */ /* 0x000ea80000000a00 */
[----:B------:R-:W3:Y:S04]  /*12310*/  LDS.64 R4, [R8+0x8] ;  /* 0x0000080008047984 */ /* 0x000ee80000000a00 */
[----:B------:R-:W4:Y:S04]  /*12320*/  LDS R28, [R8+0x30] ;  /* 0x00003000081c7984 */ /* 0x000f280000000800 */
[----:B------:R-:W5:Y:S04]  /*12330*/  LDS R26, [R8+0x20] ;  /* 0x00002000081a7984 */ /* 0x000f680000000800 */
[----:B------:R-:W5:Y:S04]  /*12340*/  LDS.64 R24, [R8+0x38] ;  /* 0x0000380008187984 */ /* 0x000f680000000a00 */
[----:B------:R-:W5:Y:S01]  /*12350*/  LDS.64 R14, [R8+0x28] ;  /* 0x00002800080e7984 */ /* 0x000f620000000a00 */
[----:B0-----:R-:W-:-:S02]  /*12360*/  ISETP.NE.AND P4, PT, R9, R22, PT ;  /* 0x000000160900720c */ /* 0x001fc40003f85270 */
[----:B------:R-:W-:Y:S02]  /*12370*/  ISETP.GE.AND P5, PT, R9, R22, PT ;  /* 0x000000160900720c */ /* 0x000fe40003fa6270 */
[CC--:B-1----:R-:W-:Y:S02]  /*12380*/  ISETP.NE.AND P6, PT, R65.reuse, R10.reuse, PT ;  /* 0x0000000a4100720c */ /* 0x0c2fe40003fc5270 */
[----:B------:R-:W-:Y:S02]  /*12390*/  ISETP.GE.AND P0, PT, R65, R10, PT ;  /* 0x0000000a4100720c */ /* 0x000fe40003f06270 */
[----:B--2---:R-:W-:Y:S02]  /*123a0*/  ISETP.GE.U32.AND P1, PT, R6, R12, PT ;  /* 0x0000000c0600720c */ /* 0x004fe40003f26070 */
[----:B------:R-:W-:Y:S02]  /*123b0*/  SEL R29, RZ, 0xffffffff, !P5 ;  /* 0xffffffffff1d7807 */ /* 0x000fe40006800000 */
[----:B---3--:R-:W-:-:S02]  /*123c0*/  ISETP.GE.U32.AND P2, PT, R18, R4, PT ;  /* 0x000000041200720c */ /* 0x008fc40003f46070 */
[----:B------:R-:W-:Y:S02]  /*123d0*/  ISETP.GE.AND.EX P1, PT, R11, R13, PT, P1 ;  /* 0x0000000d0b00720c */ /* 0x000fe40003f26310 */
[----:B------:R-:W-:Y:S02]  /*123e0*/  ISETP.GE.AND.EX P2, PT, R7, R5, PT, P2 ;  /* 0x000000050700720c */ /* 0x000fe40003f46320 */
[----:B------:R-:W-:Y:S02]  /*123f0*/  @!P4 SEL R29, RZ, 0xffffffff, !P1 ;  /* 0xffffffffff1dc807 */ /* 0x000fe40004800000 */
[----:B----4-:R-:W-:Y:S02]  /*12400*/  ISETP.NE.AND P4, PT, R3, R28, PT ;  /* 0x0000001c0300720c */ /* 0x010fe40003f85270 */
[----:B------:R-:W-:Y:S02]  /*12410*/  SEL R19, RZ, 0xffffffff, !P0 ;  /* 0xffffffffff137807 */ /* 0x000fe40004000000 */
[----:B-----5:R-:W-:-:S02]  /*12420*/  ISETP.NE.AND P5, PT, R59, R26, PT ;  /* 0x0000001a3b00720c */ /* 0x020fc40003fa5270 */
[----:B------:R-:W-:Y:S02]  /*12430*/  @!P6 SEL R19, RZ, 0xffffffff, !P2 ;  /* 0xffffffffff13e807 */ /* 0x000fe40005000000 */
[----:B------:R-:W-:Y:S02]  /*12440*/  ISETP.GE.U32.AND P1, PT, R16, R24, PT ;  /* 0x000000181000720c */ /* 0x000fe40003f26070 */
[----:B------:R-:W-:Y:S02]  /*12450*/  ISETP.GE.AND P6, PT, R59, R26, PT ;  /* 0x0000001a3b00720c */ /* 0x000fe40003fc6270 */
[----:B------:R-:W-:Y:S02]  /*12460*/  ISETP.GE.U32.AND P0, PT, R20, R14, PT ;  /* 0x0000000e1400720c */ /* 0x000fe40003f06070 */
[----:B------:R-:W-:Y:S02]  /*12470*/  LOP3.LUT R19, R19, 0x1, RZ, 0xc0, !PT ;  /* 0x0000000113137812 */ /* 0x000fe400078ec0ff */
[----:B------:R-:W-:-:S02]  /*12480*/  ISETP.GE.AND P2, PT, R3, R28, PT ;  /* 0x0000001c0300720c */ /* 0x000fc40003f46270 */
[----:B------:R-:W-:Y:S02]  /*12490*/  ISETP.GE.AND.EX P1, PT, R23, R25, PT, P1 ;  /* 0x000000191700720c */ /* 0x000fe40003f26310 */
[----:B------:R-:W-:Y:S02]  /*124a0*/  SEL R8, RZ, 0xffffffff, !P6 ;  /* 0xffffffffff087807 */ /* 0x000fe40007000000 */
        /* <DEDUP_REMOVED lines=8> */
[----:B------:R-:W-:Y:S02]  /*12530*/  SEL R6, R12, R6, !P0 ;  /* 0x000000060c067207 */ /* 0x000fe40004000000 */
[----:B------:R-:W-:-:S02]  /*12540*/  SEL R11, R13, R11, !P0 ;  /* 0x0000000b0d0b7207 */ /* 0x000fc40004000000 */
[----:B------:R-:W-:Y:S02]  /*12550*/  SEL R9, R22, R9, !P0 ;  /* 0x0000000916097207 */ /* 0x000fe40004000000 */
[----:B------:R-:W-:Y:S02]  /*12560*/  ISETP.NE.U32.AND P0, PT, R19, 0x1, PT ;  /* 0x000000011300780c */ /* 0x000fe40003f05070 */
[----:B------:R-:W-:Y:S01]  /*12570*/  LOP3.LUT R8, R8, 0x1, RZ, 0xc0, !PT ;  /* 0x0000000108087812 */ /* 0x000fe200078ec0ff */
[----:B------:R1:W-:Y:S01]  /*12580*/  STS [R0+0x10], R9 ;  /* 0x0000100900007388 */ /* 0x0003e20000000800 */
[----:B------:R-:W-:Y:S02]  /*12590*/  SEL R7, R5, R7, !P6 ;  /* 0x0000000705077207 */ /* 0x000fe40007000000 */
[----:B------:R-:W-:Y:S02]  /*125a0*/  SEL R16, R24, R16, !P0 ;  /* 0x0000001018107207 */ /* 0x000fe40004000000 */
[----:B------:R-:W-:Y:S01]  /*125b0*/  ISETP.NE.U32.AND P1, PT, R8, 0x1, PT ;  /* 0x000000010800780c */ /* 0x000fe20003f25070 */
[----:B------:R-:W-:Y:S01]  /*125c0*/  IMAD.MOV.U32 R19, RZ, RZ, R7 ;  /* 0x000000ffff137224 */ /* 0x000fe200078e0007 */
[----:B------:R-:W-:Y:S01]  /*125d0*/  SEL R65, R10, R65, !P6 ;  /* 0x000000410a417207 */ /* 0x000fe20007000000 */
[----:B------:R-:W-:Y:S01]  /*125e0*/  IMAD.MOV.U32 R10, RZ, RZ, R6 ;  /* 0x000000ffff0a7224 */ /* 0x000fe200078e0006 */
[----:B------:R-:W-:Y:S01]  /*125f0*/  SEL R18, R4, R18, !P6 ;  /* 0x0000001204127207 */ /* 0x000fe20007000000 */
[----:B------:R-:W-:Y:S01]  /*12600*/  IMAD.MOV.U32 R22, RZ, RZ, R16 ;  /* 0x000000ffff167224 */ /* 0x000fe200078e0010 */
[----:B------:R-:W-:Y:S01]  /*12610*/  SEL R20, R14, R20, !P1 ;  /* 0x000000140e147207 */ /* 0x000fe20004800000 */
[----:B------:R1:W-:Y:S01]  /*12620*/  STS [R0], R65 ;  /* 0x0000004100007388 */ /* 0x0003e20000000800 */
[----:B------:R-:W-:-:S02]  /*12630*/  SEL R21, R15, R21, !P1 ;  /* 0x000000150f157207 */ /* 0x000fc40004800000 */
[----:B------:R-:W-:Y:S01]  /*12640*/  SEL R59, R26, R59, !P1 ;  /* 0x0000003b1a3b7207 */ /* 0x000fe20004800000 */
[----:B------:R1:W-:Y:S01]  /*12650*/  STS.64 [R0+0x8], R18 ;  /* 0x0000081200007388 */ /* 0x0003e20000000a00 */
[----:B------:R-:W-:Y:S02]  /*12660*/  SEL R23, R25, R23, !P0 ;  /* 0x0000001719177207 */ /* 0x000fe40004000000 */
[----:B------:R-:W-:Y:S01]  /*12670*/  SEL R3, R28, R3, !P0 ;  /* 0x000000031c037207 */ /* 0x000fe20004000000 */
[----:B------:R1:W-:Y:S04]  /*12680*/  STS.64 [R0+0x18], R10 ;  /* 0x0000180a00007388 */ /* 0x0003e80000000a00 */
[----:B------:R1:W-:Y:S04]  /*12690*/  STS.64 [R0+0x28], R20 ;  /* 0x0000281400007388 */ /* 0x0003e80000000a00 */
[----:B------:R1:W-:Y:S04]  /*126a0*/  STS.64 [R0+0x38], R22 ;  /* 0x0000381600007388 */ /* 0x0003e80000000a00 */
[----:B------:R1:W-:Y:S04]  /*126b0*/  STS [R0+0x20], R59 ;  /* 0x0000203b00007388 */ /* 0x0003e80000000800 */
[----:B------:R1:W-:Y:S02]  /*126c0*/  STS [R0+0x30], R3 ;  /* 0x0000300300007388 */ /* 0x0003e40000000800 */
.L_x_3116:
[----:B------:R-:W-:Y:S05]  /*126d0*/  BSYNC.RECONVERGENT B0 ;  /* 0x0000000000007941 */ /* 0x000fea0003800200 */
.L_x_3115:
[----:B------:R-:W-:Y:S01]  /*126e0*/  IMAD.MOV.U32 R4, RZ, RZ, R33 ;  /* 0x000000ffff047224 */ /* 0x000fe200078e0021 */
[----:B------:R-:W-:Y:S06]  /*126f0*/  @P3 BRA `(.L_x_3117) ;  /* 0xfffffff800cc3947 */ /* 0x000fec000383ffff */
.L_x_3114:
[----:B------:R-:W2:Y:S02]  /*12700*/  LDCU UR4, c[0x0][0x3b0] ;  /* 0x00007600ff0477ac */ /* 0x000ea40008000800 */
[----:B--2---:R-:W-:-:S09]  /*12710*/  UISETP.NE.AND UP0, UPT, UR4, URZ, UPT ;  /* 0x000000ff0400728c */ /* 0x004fd2000bf05270 */
[----:B------:R-:W-:Y:S05]  /*12720*/  BRA.U !UP0, `(.L_x_3118) ;  /* 0x0000000908947547 */ /* 0x000fea000b800000 */
[----:B------:R-:W2:Y:S02]  /*12730*/  LDC R32, c[0x0][0x360] ;  /* 0x0000d800ff207b82 */ /* 0x000ea40000000800 */
[----:B--2---:R-:W-:Y:S01]  /*12740*/  ISETP.GE.U32.AND P0, PT, R32, 0x21, PT ;  /* 0x000000212000780c */ /* 0x004fe20003f06070 */
[----:B01----:R-:W-:-:S12]  /*12750*/  IMAD.MOV.U32 R0, RZ, RZ, R32 ;  /* 0x000000ffff007224 */ /* 0x003fd800078e0020 */
[----:B------:R-:W-:Y:S05]  /*12760*/  @!P0 BRA `(.L_x_3119) ;  /* 0x0000000400848947 */ /* 0x000fea0003800000 */
[----:B------:R-:W0:Y:S01]  /*12770*/  S2UR UR5, SR_CgaCtaId ;  /* 0x00000000000579c3 */ /* 0x000e220000008800 */
[----:B------:R-:W-:Y:S01]  /*12780*/  UMOV UR4, 0x400 ;  /* 0x0000040000047882 */ /* 0x000fe20000000000 */
[----:B------:R-:W-:Y:S01]  /*12790*/  IMAD R0, R2, R32, R17 ;  /* 0x0000002002007224 */ /* 0x000fe200078e0211 */
[----:B------:R-:W-:Y:S01]  /*127a0*/  UIADD3 UR4, UPT, UPT, UR4, 0x10, URZ ;  /* 0x0000001004047890 */ /* 0x000fe2000fffe0ff */
[----:B------:R-:W-:Y:S01]  /*127b0*/  IMAD.MOV.U32 R19, RZ, RZ, R7 ;  /* 0x000000ffff137224 */ /* 0x000fe200078e0007 */
[----:B------:R-:W-:Y:S01]  /*127c0*/  ISETP.GE.U32.AND P0, PT, R32, 0x40, PT ;  /* 0x000000402000780c */ /* 0x000fe20003f06070 */
[----:B------:R-:W-:Y:S02]  /*127d0*/  IMAD.MOV.U32 R10, RZ, RZ, R6 ;  /* 0x000000ffff0a7224 */ /* 0x000fe400078e0006 */
[----:B------:R-:W-:Y:S01]  /*127e0*/  IMAD.MOV.U32 R22, RZ, RZ, R16 ;  /* 0x000000ffff167224 */ /* 0x000fe200078e0010 */
[----:B0-----:R-:W-:-:S06]  /*127f0*/  ULEA UR4, UR5, UR4, 0x18 ;  /* 0x0000000405047291 */ /* 0x001fcc000f8ec0ff */
        /* <DEDUP_REMOVED lines=12> */
.L_x_3122:
        /* <DEDUP_REMOVED lines=9> */
[----:B0-----:R-:W-:-:S05]  /*12950*/  IMAD R10, R34, 0x40, R8 ;  /* 0x00000040220a7824 */ /* 0x001fca00078e0208 */
[----:B------:R-:W0:Y:S04]  /*12960*/  LDS R26, [R10+0x10] ;  /* 0x000010000a1a7984 */ /* 0x000e280000000800 */
        /* <DEDUP_REMOVED lines=62> */
.L_x_3121:
[----:B------:R-:W-:Y:S05]  /*12d50*/  BSYNC.RECONVERGENT B0 ;  /* 0x0000000000007941 */ /* 0x000fea0003800200 */
.L_x_3120:
[----:B------:R-:W-:Y:S01]  /*12d60*/  IMAD.MOV.U32 R4, RZ, RZ, R34 ;  /* 0x000000ffff047224 */ /* 0x000fe200078e0022 */
[----:B------:R-:W-:Y:S06]  /*12d70*/  @P3 BRA `(.L_x_3122) ;  /* 0xfffffff800d03947 */ /* 0x000fec000383ffff */
.L_x_3119:
[----:B------:R-:W-:Y:S01]  /*12d80*/  ISETP.GE.U32.AND P0, PT, R0, 0x2, PT ;  /* 0x000000020000780c */ /* 0x000fe20003f06070 */
[----:B------:R-:W-:Y:S05]  /*12d90*/  WARPSYNC.ALL ;  /* 0x0000000000007948 */ /* 0x000fea0003800000 */
[----:B------:R-:W-:Y:S07]  /*12da0*/  BAR.SYNC.DEFER_BLOCKING 0x0 ;  /* 0x0000000000007b1d */ /* 0x000fee0000010000 */
[----:B------:R-:W-:Y:S05]  /*12db0*/  @!P0 BRA `(.L_x_3118) ;  /* 0x0000000000f08947 */ /* 0x000fea0003800000 */
[----:B------:R-:W-:-:S07]  /*12dc0*/  IMAD.MOV.U32 R4, RZ, RZ, 0x1 ;  /* 0x00000001ff047424 */ /* 0x000fce00078e00ff */
.L_x_3123:
[----:B01----:R-:W0:Y:S04]  /*12dd0*/  SHFL.DOWN PT, R8, R65, R4, 0x1f ;  /* 0x08001f0441087589 */ /* 0x003e2800000e0000 */
[----:B------:R-:W1:Y:S04]  /*12de0*/  SHFL.DOWN PT, R5, R18, R4, 0x1f ;  /* 0x08001f0412057589 */ /* 0x000e6800000e0000 */
[----:B------:R-:W2:Y:S04]  /*12df0*/  SHFL.DOWN PT, R13, R6, R4, 0x1f ;  /* 0x08001f04060d7589 */ /* 0x000ea800000e0000 */
[----:B------:R-:W3:Y:S04]  /*12e00*/  SHFL.DOWN PT, R24, R59, R4, 0x1f ;  /* 0x08001f043b187589 */ /* 0x000ee800000e0000 */
[----:B------:R-:W4:Y:S04]  /*12e10*/  SHFL.DOWN PT, R10, R7, R4, 0x1f ;  /* 0x08001f04070a7589 */ /* 0x000f2800000e0000 */
[----:B------:R-:W5:Y:S04]  /*12e20*/  SHFL.DOWN PT, R19, R20, R4, 0x1f ;  /* 0x08001f0414137589 */ /* 0x000f6800000e0000 */
[----:B------:R-:W5:Y:S01]  /*12e30*/  SHFL.DOWN PT, R22, R11, R4, 0x1f ;  /* 0x08001f040b167589 */ /* 0x000f6200000e0000 */
[----:B0-----:R-:W-:-:S02]  /*12e40*/  ISETP.NE.AND P3, PT, R65, R8, PT ;  /* 0x000000084100720c */ /* 0x001fc40003f65270 */
[----:B------:R-:W-:Y:S01]  /*12e50*/  ISETP.GE.AND P5, PT, R65, R8, PT ;  /* 0x000000084100720c */ /* 0x000fe20003fa6270 */
[----:B------:R-:W0:Y:S01]  /*12e60*/  SHFL.DOWN PT, R26, R21, R4, 0x1f ;  /* 0x08001f04151a7589 */ /* 0x000e2200000e0000 */
[----:B-1----:R-:W-:-:S03]  /*12e70*/  ISETP.GE.U32.AND P1, PT, R18, R5, PT ;  /* 0x000000051200720c */ /* 0x002fc60003f26070 */
[----:B------:R-:W1:Y:S01]  /*12e80*/  SHFL.DOWN PT, R14, R9, R4, 0x1f ;  /* 0x08001f04090e7589 */ /* 0x000e6200000e0000 */
[----:B--2---:R-:W-:-:S03]  /*12e90*/  ISETP.GE.U32.AND P0, PT, R6, R13, PT ;  /* 0x0000000d0600720c */ /* 0x004fc60003f06070 */
[----:B------:R-:W2:Y:S01]  /*12ea0*/  SHFL.DOWN PT, R28, R3, R4, 0x1f ;  /* 0x08001f04031c7589 */ /* 0x000ea200000e0000 */
[----:B---3--:R-:W-:-:S03]  /*12eb0*/  ISETP.NE.AND P4, PT, R59, R24, PT ;  /* 0x000000183b00720c */ /* 0x008fc60003f85270 */
[----:B------:R-:W3:Y:S01]  /*12ec0*/  SHFL.DOWN PT, R27, R16, R4, 0x1f ;  /* 0x08001f04101b7589 */ /* 0x000ee200000e0000 */
[----:B----4-:R-:W-:-:S03]  /*12ed0*/  ISETP.GE.AND.EX P1, PT, R7, R10, PT, P1 ;  /* 0x0000000a0700720c */ /* 0x010fc60003f26310 */
[----:B------:R4:W3:Y:S01]  /*12ee0*/  SHFL.DOWN PT, R30, R23, R4, 0x1f ;  /* 0x08001f04171e7589 */ /* 0x0008e200000e0000 */
[----:B-----5:R-:W-:Y:S02]  /*12ef0*/  ISETP.GE.U32.AND P2, PT, R20, R19, PT ;  /* 0x000000131400720c */ /* 0x020fe40003f46070 */
[----:B------:R-:W-:Y:S02]  /*12f00*/  SEL R12, RZ, 0xffffffff, !P1 ;  /* 0xffffffffff0c7807 */ /* 0x000fe40004800000 */
[----:B------:R-:W-:Y:S02]  /*12f10*/  ISETP.GE.AND.EX P0, PT, R11, R22, PT, P0 ;  /* 0x000000160b00720c */ /* 0x000fe40003f06300 */
[----:B------:R-:W-:Y:S02]  /*12f20*/  @P3 SEL R12, RZ, 0xffffffff, !P5 ;  /* 0xffffffffff0c3807 */ /* 0x000fe40006800000 */
[----:B0-----:R-:W-:Y:S01]  /*12f30*/  ISETP.GE.AND.EX P2, PT, R21, R26, PT, P2 ;  /* 0x0000001a1500720c */ /* 0x001fe20003f46320 */
[----:B----4-:R-:W-:Y:S01]  /*12f40*/  IMAD.SHL.U32 R4, R4, 0x2, RZ ;  /* 0x0000000204047824 */ /* 0x010fe200078e00ff */
[----:B------:R-:W-:-:S02]  /*12f50*/  SEL R15, RZ, 0xffffffff, !P0 ;  /* 0xffffffffff0f7807 */ /* 0x000fc40004000000 */
[----:B-1----:R-:W-:Y:S02]  /*12f60*/  ISETP.NE.AND P6, PT, R9, R14, PT ;  /* 0x0000000e0900720c */ /* 0x002fe40003fc5270 */
[----:B------:R-:W-:Y:S02]  /*12f70*/  ISETP.GE.AND P0, PT, R59, R24, PT ;  /* 0x000000183b00720c */ /* 0x000fe40003f06270 */
[----:B--2---:R-:W-:Y:S02]  /*12f80*/  ISETP.NE.AND P3, PT, R3, R28, PT ;  /* 0x0000001c0300720c */ /* 0x004fe40003f65270 */
[----:B------:R-:W-:Y:S02]  /*12f90*/  LOP3.LUT R12, R12, 0x1, RZ, 0xc0, !PT ;  /* 0x000000010c0c7812 */ /* 0x000fe400078ec0ff */
[----:B------:R-:W-:Y:S02]  /*12fa0*/  SEL R25, RZ, 0xffffffff, !P2 ;  /* 0xffffffffff197807 */ /* 0x000fe40005000000 */
[----:B---3--:R-:W-:-:S02]  /*12fb0*/  ISETP.GE.U32.AND P1, PT, R16, R27, PT ;  /* 0x0000001b1000720c */ /* 0x008fc40003f26070 */
[----:B------:R-:W-:Y:S02]  /*12fc0*/  @P4 SEL R25, RZ, 0xffffffff, !P0 ;  /* 0xffffffffff194807 */ /* 0x000fe40004000000 */
[----:B------:R-:W-:Y:S02]  /*12fd0*/  ISETP.NE.U32.AND P0, PT, R12, 0x1, PT ;  /* 0x000000010c00780c */ /* 0x000fe40003f05070 */
[----:B------:R-:W-:Y:S02]  /*12fe0*/  ISETP.GE.AND.EX P1, PT, R23, R30, PT, P1 ;  /* 0x0000001e1700720c */ /* 0x000fe40003f26310 */
[----:B------:R-:W-:Y:S02]  /*12ff0*/  ISETP.GE.AND P5, PT, R9, R14, PT ;  /* 0x0000000e0900720c */ /* 0x000fe40003fa6270 */
[----:B------:R-:W-:Y:S02]  /*13000*/  ISETP.GE.AND P2, PT, R3, R28, PT ;  /* 0x0000001c0300720c */ /* 0x000fe40003f46270 */
[----:B------:R-:W-:-:S02]  /*13010*/  SEL R65, R8, R65, !P0 ;  /* 0x0000004108417207 */ /* 0x000fc40004000000 */
[----:B------:R-:W-:Y:S02]  /*13020*/  SEL R18, R5, R18, !P0 ;  /* 0x0000001205127207 */ /* 0x000fe40004000000 */
[----:B------:R-:W-:Y:S02]  /*13030*/  SEL R7, R10, R7, !P0 ;  /* 0x000000070a077207 */ /* 0x000fe40004000000 */
[----:B------:R-:W-:Y:S02]  /*13040*/  ISETP.GE.AND P0, PT, R4, R0, PT ;  /* 0x000000000400720c */ /* 0x000fe40003f06270 */
[----:B------:R-:W-:Y:S02]  /*13050*/  SEL R29, RZ, 0xffffffff, !P1 ;  /* 0xffffffffff1d7807 */ /* 0x000fe40004800000 */
[----:B------:R-:W-:Y:S02]  /*13060*/  @P6 SEL R15, RZ, 0xffffffff, !P5 ;  /* 0xffffffffff0f6807 */ /* 0x000fe40006800000 */
[----:B------:R-:W-:-:S02]  /*13070*/  @P3 SEL R29, RZ, 0xffffffff, !P2 ;  /* 0xffffffffff1d3807 */ /* 0x000fc40005000000 */
        /* <DEDUP_REMOVED lines=16> */
.L_x_3118:
        /* <DEDUP_REMOVED lines=281> */
.L_x_3124:
        /* <DEDUP_REMOVED lines=276> */
.L_x_3125:
        /* <DEDUP_REMOVED lines=276> */
.L_x_3126:
        /* <DEDUP_REMOVED lines=276> */
.L_x_3127:
        /* <DEDUP_REMOVED lines=9> */
.L_x_3130:
        /* <DEDUP_REMOVED lines=22> */
.L_x_3129:
        /* <DEDUP_REMOVED lines=43> */
.L_x_3132:
[----:B------:R-:W-:-:S07]  /*17b70*/  MOV R22, 0x17b90 ;  /* 0x00017b9000167802 */ /* 0x000fce0000000f00 */
[----:B------:R-:W-:Y:S05]  /*17b80*/  CALL.REL.NOINC `($__internal_14_$__cuda_sm20_div_u64) ;  /* 0x0000009400647944 */ /* 0x000fea0003c00000 */
[----:B------:R-:W-:Y:S02]  /*17b90*/  IMAD.MOV.U32 R4, RZ, RZ, R8 ;  /* 0x000000ffff047224 */ /* 0x000fe400078e0008 */
[----:B------:R-:W-:-:S07]  /*17ba0*/  IMAD.MOV.U32 R5, RZ, RZ, R13 ;  /* 0x000000ffff057224 */ /* 0x000fce00078e000d */
.L_x_3133:
[----:B------:R-:W-:Y:S05]  /*17bb0*/  BSYNC.RECONVERGENT B0 ;  /* 0x0000000000007941 */ /* 0x000fea0003800200 */
.L_x_3131:
[----:B------:R-:W0:Y:S02]  /*17bc0*/  LDCU.64 UR4, c[0x0][0x780] ;  /* 0x0000f000ff0477ac */ /* 0x000e240008000a00 */
[----:B0-----:R-:W-:Y:S02]  /*17bd0*/  UISETP.NE.U32.AND UP0, UPT, UR4, URZ, UPT ;  /* 0x000000ff0400728c */ /* 0x001fe4000bf05070 */
[----:B------:R-:W-:Y:S02]  /*17be0*/  IADD3 R4, P1, PT, R4, UR4, RZ ;  /* 0x0000000404047c10 */ /* 0x000fe4000ff3e0ff */
[----:B------:R-:W-:Y:S02]  /*17bf0*/  UISETP.NE.AND.EX UP0, UPT, UR5, URZ, UPT, UP0 ;  /* 0x000000ff0500728c */ /* 0x000fe4000bf05300 */
[----:B------:R-:W-:-:S04]  /*17c00*/  IADD3.X R5, PT, PT, R5, UR5, RZ, P1, !PT ;  /* 0x0000000505057c10 */ /* 0x000fc80008ffe4ff */
[----:B------:R-:W-:-:S04]  /*17c10*/  PLOP3.LUT P0, PT, PT, PT, UP0, 0x80, 0x8 ;  /* 0x000000000008781c */ /* 0x000fc80003f0f008 */
[----:B------:R-:W-:-:S13]  /*17c20*/  PLOP3.LUT P0, PT, P0, PT, PT, 0x8, 0x80 ;  /* 0x000000000080781c */ /* 0x000fda000070e170 */
.L_x_3128:
        /* <DEDUP_REMOVED lines=288> */
.L_x_3135:
        /* <DEDUP_REMOVED lines=276> */
.L_x_3136:
        /* <DEDUP_REMOVED lines=276> */
.L_x_3137:
        /* <DEDUP_REMOVED lines=276> */
.L_x_3138:
        /* <DEDUP_REMOVED lines=20> */
[----:B------:R-:W-:Y:S02]  /*1c330*/  IMAD.MOV.U32 R22, RZ, RZ, R16 ;  /* 0x000000ffff167224 */ /* 0x000fe400078e0010 */
[----:B0-----:R-:W-:-:S06]  /*1c340*/  IMAD R0, R8, UR4, R15 ;  /* 0x0000000408007c24 */ /* 0x001fcc000f8e020f */
[----:B--2---:R-:W-:Y:S01]  /*1c350*/  @!P1 IMAD R0, R0, UR5, R17 ;  /* 0x0000000500009c24 */ /* 0x004fe2000f8e0211 */
[----:B------:R-:W-:-:S03]  /*1c360*/  PLOP3.LUT P1, PT, PT, PT, PT, 0x80, 0x8 ;  /* 0x000000000008781c */ /* 0x000fc60003f2f070 */
[----:B-1----:R-:W-:-:S05]  /*1c370*/  IMAD.WIDE.U32 R12, R0, 0x40, R12 ;  /* 0x00000040000c7825 */ /* 0x002fca00078e000c */
        /* <DEDUP_REMOVED lines=8> */
.L_x_3140:
[----:B------:R-:W-:Y:S05]  /*1c400*/  BSYNC.RECONVERGENT B0 ;  /* 0x0000000000007941 */ /* 0x000fea0003800200 */
.L_x_3139:
        /* <DEDUP_REMOVED lines=35> */
.L_x_3142:
[----:B------:R-:W-:Y:S05]  /*1c640*/  BSYNC.RECONVERGENT B0 ;  /* 0x0000000000007941 */ /* 0x000fea0003800200 */
.L_x_3141:
        /* <DEDUP_REMOVED lines=54> */
.L_x_3147:
[----:B------:R-:W-:-:S04]  /*1c9b0*/  IMAD.IADD R23, R39, 0x1, R10 ;  /* 0x0000000127177824 */ /* 0x000fc800078e020a */
[----:B--2---:R-:W-:-:S05]  /*1c9c0*/  IMAD.WIDE.U32 R22, R23, 0x40, R36 ;  /* 0x0000004017167825 */ /* 0x004fca00078e0024 */
[----:B------:R-:W2:Y:S04]  /*1c9d0*/  LDG.E R8, desc[UR36][R22.64] ;  /* 0x0000002416087981 */ /* 0x000ea8000c1e1900 */
[----:B------:R-:W3:Y:S04]  /*1c9e0*/  LDG.E R12, desc[UR36][R22.64+0x10] ;  /* 0x00001024160c7981 */ /* 0x000ee8000c1e1900 */
[----:B------:R-:W4:Y:S04]  /*1c9f0*/  LDG.E.64 R28, desc[UR36][R22.64+0x8] ;  /* 0x00000824161c7981 */ /* 0x000f28000c1e1b00 */
[----:B------:R-:W5:Y:S04]  /*1ca00*/  LDG.E.64 R30, desc[UR36][R22.64+0x18] ;  /* 0x00001824161e7981 */ /* 0x000f68000c1e1b00 */
[----:B------:R-:W5:Y:S04]  /*1ca10*/  LDG.E R14, desc[UR36][R22.64+0x20] ;  /* 0x00002024160e7981 */ /* 0x000f68000c1e1900 */
[----:B------:R-:W5:Y:S04]  /*1ca20*/  LDG.E R16, desc[UR36][R22.64+0x30] ;  /* 0x0000302416107981 */ /* 0x000f68000c1e1900 */
[----:B------:R-:W5:Y:S04]  /*1ca30*/  LDG.E.64 R32, desc[UR36][R22.64+0x28] ;  /* 0x0000282416207981 */ /* 0x000f68000c1e1b00 */
[----:B------:R0:W5:Y:S01]  /*1ca40*/  LDG.E.64 R34, desc[UR36][R22.64+0x38] ;  /* 0x0000382416227981 */ /* 0x000162000c1e1b00 */
[----:B------:R-:W-:Y:S01]  /*1ca50*/  IMAD.IADD R10, R41, 0x1, R10 ;  /* 0x00000001290a7824 */ /* 0x000fe200078e020a */
[----:B--2---:R-:W-:-:S02]  /*1ca60*/  ISETP.NE.AND P6, PT, R9, R8, PT ;  /* 0x000000080900720c */ /* 0x004fc40003fc5270 */
[----:B------:R-:W-:Y:S02]  /*1ca70*/  ISETP.GE.AND P3, PT, R9, R8, PT ;  /* 0x000000080900720c */ /* 0x000fe40003f66270 */
[----:B---3--:R-:W-:Y:S02]  /*1ca80*/  ISETP.NE.AND P5, PT, R7, R12, PT ;  /* 0x0000000c0700720c */ /* 0x008fe40003fa5270 */
[----:B----4-:R-:W-:Y:S02]  /*1ca90*/  ISETP.GE.U32.AND P4, PT, R20, R28, PT ;  /* 0x0000001c1400720c */ /* 0x010fe40003f86070 */
[----:B------:R-:W-:Y:S02]  /*1caa0*/  SEL R38, RZ, 0xffffffff, !P3 ;  /* 0xffffffffff267807 */ /* 0x000fe40005800000 */
[----:B-----5:R-:W-:Y:S02]  /*1cab0*/  ISETP.GE.U32.AND P3, PT, R6, R30, PT ;  /* 0x0000001e0600720c */ /* 0x020fe40003f66070 */
[----:B------:R-:W-:-:S02]  /*1cac0*/  ISETP.GE.AND.EX P4, PT, R21, R29, PT, P4 ;  /* 0x0000001d1500720c */ /* 0x000fc40003f86340 */
[----:B------:R-:W-:Y:S02]  /*1cad0*/  ISETP.GE.AND P2, PT, R7, R12, PT ;  /* 0x0000000c0700720c */ /* 0x000fe40003f46270 */
[----:B------:R-:W-:Y:S02]  /*1cae0*/  ISETP.GE.AND.EX P3, PT, R15, R31, PT, P3 ;  /* 0x0000001f0f00720c */ /* 0x000fe40003f66330 */
[----:B------:R-:W-:Y:S02]  /*1caf0*/  @!P6 SEL R38, RZ, 0xffffffff, !P4 ;  /* 0xffffffffff26e807 */ /* 0x000fe40006000000 */
[----:B------:R-:W-:Y:S02]  /*1cb00*/  ISETP.NE.AND P4, PT, R11, R14, PT ;  /* 0x0000000e0b00720c */ /* 0x000fe40003f85270 */
[----:B------:R-:W-:Y:S02]  /*1cb10*/  SEL R40, RZ, 0xffffffff, !P2 ;  /* 0xffffffffff287807 */ /* 0x000fe40005000000 */
[----:B------:R-:W-:-:S02]  /*1cb20*/  @!P5 SEL R40, RZ, 0xffffffff, !P3 ;  /* 0xffffffffff28d807 */ /* 0x000fc40005800000 */
[CC--:B------:R-:W-:Y:S02]  /*1cb30*/  ISETP.GE.AND P5, PT, R13.reuse, R16.reuse, PT ;  /* 0x000000100d00720c */ /* 0x0c0fe40003fa6270 */
[----:B------:R-:W-:Y:S02]  /*1cb40*/  ISETP.NE.AND P3, PT, R13, R16, PT ;  /* 0x000000100d00720c */ /* 0x000fe40003f65270 */
[----:B------:R-:W-:Y:S02]  /*1cb50*/  ISETP.GE.U32.AND P2, PT, R18, R32, PT ;  /* 0x000000201200720c */ /* 0x000fe40003f46070 */
[----:B------:R-:W-:Y:S02]  /*1cb60*/  ISETP.GE.AND P6, PT, R11, R14, PT ;  /* 0x0000000e0b00720c */ /* 0x000fe40003fc6270 */
[----:B0-----:R-:W-:Y:S02]  /*1cb70*/  SEL R23, RZ, 0xffffffff, !P5 ;  /* 0xffffffffff177807 */ /* 0x001fe40006800000 */
[----:B------:R-:W-:-:S02]  /*1cb80*/  ISETP.GE.U32.AND P5, PT, R0, R34, PT ;  /* 0x000000220000720c */ /* 0x000fc40003fa6070 */
[----:B------:R-:W-:Y:S02]  /*1cb90*/  ISETP.GE.AND.EX P2, PT, R19, R33, PT, P2 ;  /* 0x000000211300720c */ /* 0x000fe40003f46320 */
[----:B------:R-:W-:Y:S02]  /*1cba0*/  SEL R22, RZ, 0xffffffff, !P6 ;  /* 0xffffffffff167807 */ /* 0x000fe40007000000 */
[----:B------:R-:W-:Y:S02]  /*1cbb0*/  ISETP.GE.AND.EX P5, PT, R3, R35, PT, P5 ;  /* 0x000000230300720c */ /* 0x000fe40003fa6350 */
[----:B------:R-:W-:Y:S02]  /*1cbc0*/  @!P4 SEL R22, RZ, 0xffffffff, !P2 ;  /* 0xffffffffff16c807 */ /* 0x000fe40005000000 */
[----:B------:R-:W-:Y:S02]  /*1cbd0*/  ISETP.GE.U32.AND P4, PT, R10, UR8, PT ;  /* 0x000000080a007c0c */ /* 0x000fe4000bf86070 */
[----:B------:R-:W-:-:S02]  /*1cbe0*/  LOP3.LUT R40, R40, 0x1, RZ, 0xc0, !PT ;  /* 0x0000000128287812 */ /* 0x000fc400078ec0ff */
[----:B------:R-:W-:Y:S02]  /*1cbf0*/  @!P3 SEL R23, RZ, 0xffffffff, !P5 ;  /* 0xffffffffff17b807 */ /* 0x000fe40006800000 */
[----:B------:R-:W-:Y:S02]  /*1cc00*/  ISETP.NE.U32.AND P2, PT, R40, 0x1, PT ;  /* 0x000000012800780c */ /* 0x000fe40003f45070 */
[----:B------:R-:W-:Y:S02]  /*1cc10*/  LOP3.LUT R38, R38, 0x1, RZ, 0xc0, !PT ;  /* 0x0000000126267812 */ /* 0x000fe400078ec0ff */
[----:B------:R-:W-:Y:S02]  /*1cc20*/  LOP3.LUT R22, R22, 0x1, RZ, 0xc0, !PT ;  /* 0x0000000116167812 */ /* 0x000fe400078ec0ff */
[----:B------:R-:W-:Y:S02]  /*1cc30*/  LOP3.LUT R23, R23, 0x1, RZ, 0xc0, !PT ;  /* 0x0000000117177812 */ /* 0x000fe400078ec0ff */
[----:B------:R-:W-:-:S02]  /*1cc40*/  SEL R6, R30, R6, !P2 ;  /* 0x000000061e067207 */ /* 0x000fc40005000000 */
[----:B------:R-:W-:Y:S02]  /*1cc50*/  SEL R15, R31, R15, !P2 ;  /* 0x0000000f1f0f7207 */ /* 0x000fe40005000000 */
[----:B------:R-:W-:Y:S02]  /*1cc60*/  SEL R7, R12, R7, !P2 ;  /* 0x000000070c077207 */ /* 0x000fe40005000000 */
        /* <DEDUP_REMOVED lines=14> */
.L_x_3146:
[----:B------:R-:W-:Y:S05]  /*1cd50*/  BRA `(.L_x_3145) ;  /* 0x0000000400547947 */ /* 0x000fea0003800000 */
.L_x_3144:
[----:B------:R-:W0:Y:S01]  /*1cd60*/  LDCU UR7, c[0x0][0x3ac] ;  /* 0x00007580ff0777ac */ /* 0x000e220008000800 */
[----:B------:R-:W-:Y:S01]  /*1cd70*/  IMAD.U32 R7, RZ, RZ, UR9 ;  /* 0x00000009ff077e24 */ /* 0x000fe2000f8e00ff */
[----:B------:R-:W-:Y:S01]  /*1cd80*/  MOV R18, UR10 ;  /* 0x0000000a00127c02 */ /* 0x000fe20008000f00 */
[----:B------:R-:W-:Y:S02]  /*1cd90*/  IMAD.U32 R6, RZ, RZ, UR10 ;  /* 0x0000000aff067e24 */ /* 0x000fe4000f8e00ff */
[----:B------:R-:W-:Y:S02]  /*1cda0*/  IMAD.U32 R15, RZ, RZ, UR11 ;  /* 0x0000000bff0f7e24 */ /* 0x000fe4000f8e00ff */
[----:B------:R-:W-:Y:S02]  /*1cdb0*/  IMAD.U32 R11, RZ, RZ, UR9 ;  /* 0x00000009ff0b7e24 */ /* 0x000fe4000f8e00ff */
[----:B------:R-:W-:Y:S02]  /*1cdc0*/  IMAD.U32 R19, RZ, RZ, UR11 ;  /* 0x0000000bff137e24 */ /* 0x000fe4000f8e00ff */
[----:B------:R-:W-:-:S02]  /*1cdd0*/  IMAD.U32 R13, RZ, RZ, UR9 ;  /* 0x00000009ff0d7e24 */ /* 0x000fc4000f8e00ff */
        /* <DEDUP_REMOVED lines=19> */
.L_x_3148:
[----:B------:R-:W-:-:S04]  /*1cf10*/  IMAD.IADD R10, R8, 0x1, R39 ;  /* 0x00000001080a7824 */ /* 0x000fc800078e0227 */
[----:B-1----:R-:W-:-:S04]  /*1cf20*/  IMAD R23, R10, R41, R17 ;  /* 0x000000290a177224 */ /* 0x002fc800078e0211 */
[----:B--2---:R-:W-:-:S05]  /*1cf30*/  IMAD.WIDE.U32 R22, R23, 0x40, R36 ;  /* 0x0000004017167825 */ /* 0x004fca00078e0024 */
[----:B------:R-:W2:Y:S04]  /*1cf40*/  LDG.E R10, desc[UR36][R22.64] ;  /* 0x00000024160a7981 */ /* 0x000ea8000c1e1900 */
[----:B------:R-:W4:Y:S04]  /*1cf50*/  LDG.E.64 R28, desc[UR36][R22.64+0x8] ;  /* 0x00000824161c7981 */ /* 0x000f28000c1e1b00 */
[----:B------:R-:W5:Y:S04]  /*1cf60*/  LDG.E R12, desc[UR36][R22.64+0x10] ;  /* 0x00001024160c7981 */ /* 0x000f68000c1e1900 */
[----:B------:R-:W5:Y:S04]  /*1cf70*/  LDG.E.64 R30, desc[UR36][R22.64+0x18] ;  /* 0x00001824161e7981 */ /* 0x000f68000c1e1b00 */
[----:B------:R-:W5:Y:S04]  /*1cf80*/  LDG.E R14, desc[UR36][R22.64+0x20] ;  /* 0x00002024160e7981 */ /* 0x000f68000c1e1900 */
[----:B------:R-:W5:Y:S04]  /*1cf90*/  LDG.E.64 R32, desc[UR36][R22.64+0x28] ;  /* 0x0000282416207981 */ /* 0x000f68000c1e1b00 */
[----:B------:R-:W5:Y:S04]  /*1cfa0*/  LDG.E R16, desc[UR36][R22.64+0x30] ;  /* 0x0000302416107981 */ /* 0x000f68000c1e1900 */
[----:B------:R0:W5:Y:S01]  /*1cfb0*/  LDG.E.64 R34, desc[UR36][R22.64+0x38] ;  /* 0x0000382416227981 */ /* 0x000162000c1e1b00 */
        /* <DEDUP_REMOVED lines=10> */
[----:B------:R-:W-:Y:S02]  /*1d060*/  ISETP.NE.AND P4, PT, R11, R14, PT ;  /* 0x0000000e0b00720c */ /* 0x000fe40003f85270 */
[----:B------:R-:W-:Y:S02]  /*1d070*/  ISETP.GE.AND.EX P3, PT, R15, R31, PT, P3 ;  /* 0x0000001f0f00720c */ /* 0x000fe40003f66330 */
[----:B------:R-:W-:Y:S02]  /*1d080*/  SEL R40, RZ, 0xffffffff, !P2 ;  /* 0xffffffffff287807 */ /* 0x000fe40005000000 */
[----:B------:R-:W-:-:S02]  /*1d090*/  ISETP.GE.U32.AND P2, PT, R18, R32, PT ;  /* 0x000000201200720c */ /* 0x000fc40003f46070 */
[----:B------:R-:W-:Y:S02]  /*1d0a0*/  @!P5 SEL R40, RZ, 0xffffffff, !P3 ;  /* 0xffffffffff28d807 */ /* 0x000fe40005800000 */
[----:B------:R-:W-:Y:S02]  /*1d0b0*/  ISETP.GE.AND P6, PT, R11, R14, PT ;  /* 0x0000000e0b00720c */ /* 0x000fe40003fc6270 */
[----:B------:R-:W-:Y:S02]  /*1d0c0*/  ISETP.NE.AND P3, PT, R13, R16, PT ;  /* 0x000000100d00720c */ /* 0x000fe40003f65270 */
[----:B------:R-:W-:Y:S02]  /*1d0d0*/  ISETP.GE.AND.EX P2, PT, R19, R33, PT, P2 ;  /* 0x000000211300720c */ /* 0x000fe40003f46320 */
[----:B0-----:R-:W-:Y:S02]  /*1d0e0*/  SEL R22, RZ, 0xffffffff, !P6 ;  /* 0xffffffffff167807 */ /* 0x001fe40007000000 */
        /* <DEDUP_REMOVED lines=15> */
[----:B------:R-:W-:Y:S02]  /*1d1e0*/  LOP3.LUT R23, R23, 0x1, RZ, 0xc0, !PT ;  /* 0x0000000117177812 */ /* 0x000fe400078ec0ff */
        /* <DEDUP_REMOVED lines=10> */
[----:B------:R-:W-:Y:S01]  /*1d290*/  SEL R13, R16, R13, !P2 ;  /* 0x0000000d100d7207 */ /* 0x000fe20005000000 */
[----:B------:R-:W-:Y:S06]  /*1d2a0*/  @!P3 BRA `(.L_x_3148) ;  /* 0xfffffffc0018b947 */ /* 0x000fec000383ffff */
.L_x_3145:
[----:B------:R-:W-:Y:S05]  /*1d2b0*/  BSYNC.RECONVERGENT B0 ;  /* 0x0000000000007941 */ /* 0x000fea0003800200 */
.L_x_3143:
[----:B------:R-:W0:Y:S01]  /*1d2c0*/  LDCU UR5, c[0x0][0x360] ;  /* 0x00006c00ff0577ac */ /* 0x000e220008000800 */
[----:B------:R-:W-:Y:S02]  /*1d2d0*/  IMAD.MOV.U32 R14, RZ, RZ, R6 ;  /* 0x000000ffff0e7224 */ /* 0x000fe400078e0006 */
[----:B------:R-:W-:Y:S01]  /*1d2e0*/  IMAD.MOV.U32 R22, RZ, RZ, R0 ;  /* 0x000000ffff167224 */ /* 0x000fe200078e0000 */
[----:B------:R-:W-:Y:S01]  /*1d2f0*/  UIADD3 UR4, UPT, UPT, UR4, 0x10, URZ ;  /* 0x0000001004047890 */ /* 0x000fe2000fffe0ff */
[----:B------:R-:W-:-:S03]  /*1d300*/  IMAD.MOV.U32 R23, RZ, RZ, R3 ;  /* 0x000000ffff177224 */ /* 0x000fc600078e0003 */
        /* <DEDUP_REMOVED lines=9> */
[----:B------:R0:W-:Y:S04]  /*1d3a0*/  STS [R8], R9 ;  /* 0x0000000908007388 */ /* 0x0001e80000000800 */
[----:B------:R0:W-:Y:S04]  /*1d3b0*/  STS [R8+0x10], R7 ;  /* 0x0000100708007388 */ /* 0x0001e80000000800 */
[----:B------:R0:W-:Y:S04]  /*1d3c0*/  STS [R8+0x20], R11 ;  /* 0x0000200b08007388 */ /* 0x0001e80000000800 */
[----:B------:R0:W-:Y:S01]  /*1d3d0*/  STS [R8+0x30], R13 ;  /* 0x0000300d08007388 */ /* 0x0001e20000000800 */
[----:B------:R-:W-:Y:S05]  /*1d3e0*/  BRA.U !UP0, `(.L_x_3149) ;  /* 0x0000000508347547 */ /* 0x000fea000b800000 */
[----:B------:R-:W-:-:S05]  /*1d3f0*/  UMOV UR4, UR6 ;  /* 0x0000000600047c82 */ /* 0x000fca0008000000 */
.L_x_3152:
        /* <DEDUP_REMOVED lines=9> */
[----:B------:R-:W1:Y:S04]  /*1d490*/  LDS R12, [R10] ;  /* 0x000000000a0c7984 */ /* 0x000e680000000800 */
[----:B0-----:R-:W0:Y:S04]  /*1d4a0*/  LDS R14, [R10+0x10] ;  /* 0x000010000a0e7984 */ /* 0x001e280000000800 */
[----:B------:R-:W2:Y:S04]  /*1d4b0*/  LDS.64 R22, [R10+0x8] ;  /* 0x000008000a167984 */ /* 0x000ea80000000a00 */
[----:B------:R-:W3:Y:S04]  /*1d4c0*/  LDS.64 R28, [R10+0x18] ;  /* 0x000018000a1c7984 */ /* 0x000ee80000000a00 */
[----:B------:R-:W4:Y:S04]  /*1d4d0*/  LDS R16, [R10+0x20] ;  /* 0x000020000a107984 */ /* 0x000f280000000800 */
[----:B------:R-:W5:Y:S04]  /*1d4e0*/  LDS R34, [R10+0x30] ;  /* 0x000030000a227984 */ /* 0x000f680000000800 */
[----:B------:R-:W5:Y:S04]  /*1d4f0*/  LDS.64 R32, [R10+0x38] ;  /* 0x000038000a207984 */ /* 0x000f680000000a00 */
[----:B------:R5:W5:Y:S01]  /*1d500*/  LDS.64 R30, [R10+0x28] ;  /* 0x000028000a1e7984 */ /* 0x000b620000000a00 */
[----:B-1----:R-:W-:-:S02]  /*1d510*/  ISETP.NE.AND P6, PT, R9, R12, PT ;  /* 0x0000000c0900720c */ /* 0x002fc40003fc5270 */
[----:B------:R-:W-:Y:S02]  /*1d520*/  ISETP.GE.AND P2, PT, R9, R12, PT ;  /* 0x0000000c0900720c */ /* 0x000fe40003f46270 */
[C---:B0-----:R-:W-:Y:S02]  /*1d530*/  ISETP.NE.AND P5, PT, R7.reuse, R14, PT ;  /* 0x0000000e0700720c */ /* 0x041fe40003fa5270 */
[----:B------:R-:W-:Y:S02]  /*1d540*/  SEL R35, RZ, 0xffffffff, !P2 ;  /* 0xffffffffff237807 */ /* 0x000fe40005000000 */
[----:B--2---:R-:W-:Y:S02]  /*1d550*/  ISETP.GE.U32.AND P3, PT, R20, R22, PT ;  /* 0x000000161400720c */ /* 0x004fe40003f66070 */
[----:B------:R-:W-:Y:S02]  /*1d560*/  ISETP.GE.AND P4, PT, R7, R14, PT ;  /* 0x0000000e0700720c */ /* 0x000fe40003f86270 */
[----:B---3--:R-:W-:-:S02]  /*1d570*/  ISETP.GE.U32.AND P2, PT, R6, R28, PT ;  /* 0x0000001c0600720c */ /* 0x008fc40003f46070 */
[----:B------:R-:W-:Y:S02]  /*1d580*/  ISETP.GE.AND.EX P3, PT, R21, R23, PT, P3 ;  /* 0x000000171500720c */ /* 0x000fe40003f66330 */
[----:B------:R-:W-:Y:S02]  /*1d590*/  ISETP.GE.AND.EX P2, PT, R15, R29, PT, P2 ;  /* 0x0000001d0f00720c */ /* 0x000fe40003f46320 */
[----:B------:R-:W-:Y:S02]  /*1d5a0*/  SEL R36, RZ, 0xffffffff, !P4 ;  /* 0xffffffffff247807 */ /* 0x000fe40006000000 */
[----:B------:R-:W-:Y:S02]  /*1d5b0*/  @!P6 SEL R35, RZ, 0xffffffff, !P3 ;  /* 0xffffffffff23e807 */ /* 0x000fe40005800000 */
[----:B------:R-:W-:Y:S02]  /*1d5c0*/  @!P5 SEL R36, RZ, 0xffffffff, !P2 ;  /* 0xffffffffff24d807 */ /* 0x000fe40005000000 */
[----:B----4-:R-:W-:-:S02]  /*1d5d0*/  ISETP.GE.AND P6, PT, R11, R16, PT ;  /* 0x000000100b00720c */ /* 0x010fc40003fc6270 */
[----:B-----5:R-:W-:Y:S02]  /*1d5e0*/  ISETP.NE.AND P2, PT, R13, R34, PT ;  /* 0x000000220d00720c */ /* 0x020fe40003f45270 */
[----:B------:R-:W-:Y:S02]  /*1d5f0*/  SEL R10, RZ, 0xffffffff, !P6 ;  /* 0xffffffffff0a7807 */ /* 0x000fe40007000000 */
[----:B------:R-:W-:Y:S02]  /*1d600*/  ISETP.NE.AND P4, PT, R11, R16, PT ;  /* 0x000000100b00720c */ /* 0x000fe40003f85270 */
[----:B------:R-:W-:Y:S02]  /*1d610*/  ISETP.GE.U32.AND P6, PT, R0, R32, PT ;  /* 0x000000200000720c */ /* 0x000fe40003fc6070 */
[----:B------:R-:W-:Y:S02]  /*1d620*/  ISETP.GE.AND P5, PT, R13, R34, PT ;  /* 0x000000220d00720c */ /* 0x000fe40003fa6270 */
[----:B------:R-:W-:-:S02]  /*1d630*/  ISETP.GE.AND.EX P6, PT, R3, R33, PT, P6 ;  /* 0x000000210300720c */ /* 0x000fc40003fc6360 */
[----:B------:R-:W-:Y:S02]  /*1d640*/  ISETP.GE.U32.AND P3, PT, R18, R30, PT ;  /* 0x0000001e1200720c */ /* 0x000fe40003f66070 */
        /* <DEDUP_REMOVED lines=9> */
[----:B------:R-:W-:Y:S01]  /*1d6e0*/  SEL R7, R14, R7, !P2 ;  /* 0x000000070e077207 */ /* 0x000fe20005000000 */
[----:B------:R-:W-:Y:S01]  /*1d6f0*/  IMAD.MOV.U32 R14, RZ, RZ, R6 ;  /* 0x000000ffff0e7224 */ /* 0x000fe200078e0006 */
[----:B------:R-:W-:-:S02]  /*1d700*/  LOP3.LUT R35, R35, 0x1, RZ, 0xc0, !PT ;  /* 0x0000000123237812 */ /* 0x000fc400078ec0ff */
[----:B------:R-:W-:Y:S01]  /*1d710*/  ISETP.NE.U32.AND P2, PT, R37, 0x1, PT ;  /* 0x000000012500780c */ /* 0x000fe20003f45070 */
[----:B------:R1:W-:Y:S01]  /*1d720*/  STS [R8+0x10], R7 ;  /* 0x0000100708007388 */ /* 0x0003e20000000800 */
[----:B------:R-:W-:Y:S02]  /*1d730*/  LOP3.LUT R10, R10, 0x1, RZ, 0xc0, !PT ;  /* 0x000000010a0a7812 */ /* 0x000fe400078ec0ff */
[----:B------:R-:W-:Y:S01]  /*1d740*/  ISETP.NE.U32.AND P5, PT, R35, 0x1, PT ;  /* 0x000000012300780c */ /* 0x000fe20003fa5070 */
[----:B------:R1:W-:Y:S01]  /*1d750*/  STS.64 [R8+0x18], R14 ;  /* 0x0000180e08007388 */ /* 0x0003e20000000a00 */
[----:B------:R-:W-:Y:S02]  /*1d760*/  SEL R0, R32, R0, !P2 ;  /* 0x0000000020007207 */ /* 0x000fe40005000000 */
[----:B------:R-:W-:Y:S02]  /*1d770*/  SEL R3, R33, R3, !P2 ;  /* 0x0000000321037207 */ /* 0x000fe40005000000 */
[----:B------:R-:W-:-:S02]  /*1d780*/  ISETP.NE.U32.AND P3, PT, R10, 0x1, PT ;  /* 0x000000010a00780c */ /* 0x000fc40003f65070 */
[----:B------:R-:W-:Y:S01]  /*1d790*/  SEL R20, R22, R20, !P5 ;  /* 0x0000001416147207 */ /* 0x000fe20006800000 */
[----:B------:R-:W-:Y:S01]  /*1d7a0*/  IMAD.MOV.U32 R22, RZ, RZ, R0 ;  /* 0x000000ffff167224 */ /* 0x000fe200078e0000 */
[----:B------:R-:W-:Y:S01]  /*1d7b0*/  SEL R21, R23, R21, !P5 ;  /* 0x0000001517157207 */ /* 0x000fe20006800000 */
[----:B------:R-:W-:Y:S01]  /*1d7c0*/  IMAD.MOV.U32 R23, RZ, RZ, R3 ;  /* 0x000000ffff177224 */ /* 0x000fe200078e0003 */
[----:B------:R-:W-:Y:S02]  /*1d7d0*/  SEL R9, R12, R9, !P5 ;  /* 0x000000090c097207 */ /* 0x000fe40006800000 */
[----:B------:R-:W-:Y:S01]  /*1d7e0*/  SEL R18, R30, R18, !P3 ;  /* 0x000000121e127207 */ /* 0x000fe20005800000 */
[----:B------:R1:W-:Y:S01]  /*1d7f0*/  STS.64 [R8+0x8], R20 ;  /* 0x0000081408007388 */ /* 0x0003e20000000a00 */
[----:B------:R-:W-:Y:S02]  /*1d800*/  SEL R19, R31, R19, !P3 ;  /* 0x000000131f137207 */ /* 0x000fe40005800000 */
[----:B------:R-:W-:Y:S01]  /*1d810*/  SEL R11, R16, R11, !P3 ;  /* 0x0000000b100b7207 */ /* 0x000fe20005800000 */
[----:B------:R1:W-:Y:S01]  /*1d820*/  STS.64 [R8+0x38], R22 ;  /* 0x0000381608007388 */ /* 0x0003e20000000a00 */
[----:B------:R-:W-:-:S03]  /*1d830*/  SEL R13, R34, R13, !P2 ;  /* 0x0000000d220d7207 */ /* 0x000fc60005000000 */
[----:B------:R1:W-:Y:S04]  /*1d840*/  STS.64 [R8+0x28], R18 ;  /* 0x0000281208007388 */ /* 0x0003e80000000a00 */
[----:B------:R1:W-:Y:S04]  /*1d850*/  STS [R8], R9 ;  /* 0x0000000908007388 */ /* 0x0003e80000000800 */
[----:B------:R1:W-:Y:S04]  /*1d860*/  STS [R8+0x20], R11 ;  /* 0x0000200b08007388 */ /* 0x0003e80000000800 */
[----:B------:R1:W-:Y:S02]  /*1d870*/  STS [R8+0x30], R13 ;  /* 0x0000300d08007388 */ /* 0x0003e40000000800 */
.L_x_3151:
[----:B------:R-:W-:Y:S05]  /*1d880*/  BSYNC.RECONVERGENT B0 ;  /* 0x0000000000007941 */ /* 0x000fea0003800200 */
.L_x_3150:
[----:B------:R-:W-:-:S03]  /*1d890*/  UISETP.GT.U32.AND UP0, UPT, UR4, 0x3, UPT ;  /* 0x000000030400788c */ /* 0x000fc6000bf04070 */
[----:B------:R-:W-:-:S06]  /*1d8a0*/  UMOV UR4, UR7 ;  /* 0x0000000700047c82 */ /* 0x000fcc0008000000 */
[----:B------:R-:W-:Y:S05]  /*1d8b0*/  BRA.U UP0, `(.L_x_3152) ;  /* 0xfffffff900d07547 */ /* 0x000fea000b83ffff */
.L_x_3149:
[----:B------:R-:W2:Y:S02]  /*1d8c0*/  LDCU UR4, c[0x0][0x3b0] ;  /* 0x00007600ff0477ac */ /* 0x000ea40008000800 */
[----:B--2---:R-:W-:-:S09]  /*1d8d0*/  UISETP.NE.AND UP0, UPT, UR4, URZ, UPT ;  /* 0x000000ff0400728c */ /* 0x004fd2000bf05270 */
[----:B------:R-:W-:Y:S05]  /*1d8e0*/  BRA.U !UP0, `(.L_x_3153) ;  /* 0x0000000908687547 */ /* 0x000fea000b800000 */
[----:B------:R-:W-:Y:S02]  /*1d8f0*/  UISETP.GE.U32.AND UP0, UPT, UR5, 0x21, UPT ;  /* 0x000000210500788c */ /* 0x000fe4000bf06070 */
[----:B------:R-:W-:-:S07]  /*1d900*/  UMOV UR4, UR5 ;  /* 0x0000000500047c82 */ /* 0x000fce0008000000 */
[----:B------:R-:W-:Y:S05]  /*1d910*/  BRA.U !UP0, `(.L_x_3154) ;  /* 0x0000000508607547 */ /* 0x000fea000b800000 */
[----:B01----:R-:W-:Y:S01]  /*1d920*/  IMAD.MOV.U32 R14, RZ, RZ, R6 ;  /* 0x000000ffff0e7224 */ /* 0x003fe200078e0006 */
[----:B------:R2:W-:Y:S01]  /*1d930*/  STS.64 [R8+0x8], R20 ;  /* 0x0000081408007388 */ /* 0x0005e20000000a00 */
[----:B------:R-:W-:Y:S01]  /*1d940*/  IMAD.MOV.U32 R2, RZ, RZ, R0 ;  /* 0x000000ffff027224 */ /* 0x000fe200078e0000 */
[----:B------:R-:W-:Y:S02]  /*1d950*/  UISETP.GE.U32.AND UP0, UPT, UR5, 0x40, UPT ;  /* 0x000000400500788c */ /* 0x000fe4000bf06070 */
[----:B------:R2:W-:Y:S01]  /*1d960*/  STS.64 [R8+0x18], R14 ;  /* 0x0000180e08007388 */ /* 0x0005e20000000a00 */
[----:B------:R-:W-:-:S03]  /*1d970*/  UMOV UR4, 0x20 ;  /* 0x0000002000047882 */ /* 0x000fc60000000000 */
[----:B------:R2:W-:Y:S04]  /*1d980*/  STS.64 [R8+0x28], R18 ;  /* 0x0000281208007388 */ /* 0x0005e80000000a00 */
[----:B------:R2:W-:Y:S04]  /*1d990*/  STS.64 [R8+0x38], R2 ;  /* 0x0000380208007388 */ /* 0x0005e80000000a00 */
[----:B------:R2:W-:Y:S04]  /*1d9a0*/  STS [R8], R9 ;  /* 0x0000000908007388 */ /* 0x0005e80000000800 */
[----:B------:R2:W-:Y:S04]  /*1d9b0*/  STS [R8+0x10], R7 ;  /* 0x0000100708007388 */ /* 0x0005e80000000800 */
[----:B------:R2:W-:Y:S04]  /*1d9c0*/  STS [R8+0x20], R11 ;  /* 0x0000200b08007388 */ /* 0x0005e80000000800 */
[----:B------:R2:W-:Y:S01]  /*1d9d0*/  STS [R8+0x30], R13 ;  /* 0x0000300d08007388 */ /* 0x0005e20000000800 */
[----:B------:R-:W-:Y:S05]  /*1d9e0*/  BRA.U !UP0, `(.L_x_3154) ;  /* 0x00000005082c7547 */ /* 0x000fea000b800000 */
[----:B--2---:R-:W-:-:S07]  /*1d9f0*/  IMAD.U32 R2, RZ, RZ, UR5 ;  /* 0x00000005ff027e24 */ /* 0x004fce000f8e00ff */
.L_x_3157:
        /* <DEDUP_REMOVED lines=8> */
[----:B------:R-:W-:-:S05]  /*1da80*/  IMAD R2, R36, 0x40, R8 ;  /* 0x0000004024027824 */ /* 0x000fca00078e0208 */
[----:B------:R-:W0:Y:S04]  /*1da90*/  LDS R10, [R2] ;  /* 0x00000000020a7984 */ /* 0x000e280000000800 */
[----:B------:R-:W1:Y:S04]  /*1daa0*/  LDS.64 R22, [R2+0x8] ;  /* 0x0000080002167984 */ /* 0x000e680000000a00 */
[----:B------:R-:W2:Y:S04]  /*1dab0*/  LDS R12, [R2+0x10] ;  /* 0x00001000020c7984 */ /* 0x000ea80000000800 */
[----:B------:R-:W3:Y:S04]  /*1dac0*/  LDS R14, [R2+0x20] ;  /* 0x00002000020e7984 */ /* 0x000ee80000000800 */
[----:B------:R-:W4:Y:S04]  /*1dad0*/  LDS.64 R28, [R2+0x18] ;  /* 0x00001800021c7984 */ /* 0x000f280000000a00 */
[----:B------:R-:W5:Y:S04]  /*1dae0*/  LDS.64 R30, [R2+0x28] ;  /* 0x00002800021e7984 */ /* 0x000f680000000a00 */
[----:B------:R-:W5:Y:S04]  /*1daf0*/  LDS R16, [R2+0x30] ;  /* 0x0000300002107984 */ /* 0x000f680000000800 */
[----:B------:R2:W5:Y:S01]  /*1db00*/  LDS.64 R32, [R2+0x38] ;  /* 0x0000380002207984 */ /* 0x0005620000000a00 */
[----:B0-----:R-:W-:-:S02]  /*1db10*/  ISETP.NE.AND P5, PT, R9, R10, PT ;  /* 0x0000000a0900720c */ /* 0x001fc40003fa5270 */
[----:B------:R-:W-:Y:S02]  /*1db20*/  ISETP.GE.AND P3, PT, R9, R10, PT ;  /* 0x0000000a0900720c */ /* 0x000fe40003f66270 */
[----:B-1----:R-:W-:Y:S02]  /*1db30*/  ISETP.GE.U32.AND P2, PT, R20, R22, PT ;  /* 0x000000161400720c */ /* 0x002fe40003f46070 */
[----:B------:R-:W-:Y:S02]  /*1db40*/  SEL R34, RZ, 0xffffffff, !P3 ;  /* 0xffffffffff227807 */ /* 0x000fe40005800000 */
[----:B------:R-:W-:Y:S02]  /*1db50*/  ISETP.GE.AND.EX P2, PT, R21, R23, PT, P2 ;  /* 0x000000171500720c */ /* 0x000fe40003f46320 */
[CC--:B--2---:R-:W-:Y:S02]  /*1db60*/  ISETP.GE.AND P3, PT, R7.reuse, R12.reuse, PT ;  /* 0x0000000c0700720c */ /* 0x0c4fe40003f66270 */
[----:B------:R-:W-:-:S02]  /*1db70*/  ISETP.NE.AND P6, PT, R7, R12, PT ;  /* 0x0000000c0700720c */ /* 0x000fc40003fc5270 */
[----:B------:R-:W-:Y:S02]  /*1db80*/  @!P5 SEL R34, RZ, 0xffffffff, !P2 ;  /* 0xffffffffff22d807 */ /* 0x000fe40005000000 */
[----:B------:R-:W-:Y:S02]  /*1db90*/  SEL R2, RZ, 0xffffffff, !P3 ;  /* 0xffffffffff027807 */ /* 0x000fe40005800000 */
[CC--:B---3--:R-:W-:Y:S02]  /*1dba0*/  ISETP.GE.AND P2, PT, R11.reuse, R14.reuse, PT ;  /* 0x0000000e0b00720c */ /* 0x0c8fe40003f46270 */
[----:B------:R-:W-:Y:S02]  /*1dbb0*/  ISETP.NE.AND P5, PT, R11, R14, PT ;  /* 0x0000000e0b00720c */ /* 0x000fe40003fa5270 */
[----:B----4-:R-:W-:Y:S02]  /*1dbc0*/  ISETP.GE.U32.AND P3, PT, R6, R28, PT ;  /* 0x0000001c0600720c */ /* 0x010fe40003f66070 */
[----:B------:R-:W-:-:S02]  /*1dbd0*/  SEL R35, RZ, 0xffffffff, !P2 ;  /* 0xffffffffff237807 */ /* 0x000fc40005000000 */
[----:B------:R-:W-:Y:S02]  /*1dbe0*/  ISETP.GE.AND.EX P3, PT, R15, R29, PT, P3 ;  /* 0x0000001d0f00720c */ /* 0x000fe40003f66330 */
        /* <DEDUP_REMOVED lines=9> */
[----:B------:R-:W-:Y:S02]  /*1dc80*/  ISETP.NE.U32.AND P5, PT, R34, 0x1, PT ;  /* 0x000000012200780c */ /* 0x000fe40003fa5070 */
[----:B------:R-:W-:-:S02]  /*1dc90*/  SEL R34, RZ, 0xffffffff, !P6 ;  /* 0xffffffffff227807 */ /* 0x000fc40007000000 */
[----:B------:R-:W-:Y:S02]  /*1dca0*/  LOP3.LUT R2, R2, 0x1, RZ, 0xc0, !PT ;  /* 0x0000000102027812 */ /* 0x000fe400078ec0ff */
[----:B------:R-:W-:Y:S02]  /*1dcb0*/  @!P3 SEL R34, RZ, 0xffffffff, !P2 ;  /* 0xffffffffff22b807 */ /* 0x000fe40005000000 */
[----:B------:R-:W-:Y:S02]  /*1dcc0*/  ISETP.NE.U32.AND P2, PT, R2, 0x1, PT ;  /* 0x000000010200780c */ /* 0x000fe40003f45070 */
[----:B------:R-:W-:Y:S02]  /*1dcd0*/  LOP3.LUT R34, R34, 0x1, RZ, 0xc0, !PT ;  /* 0x0000000122227812 */ /* 0x000fe400078ec0ff */
[----:B------:R-:W-:Y:S02]  /*1dce0*/  SEL R6, R28, R6, !P2 ;  /* 0x000000061c067207 */ /* 0x000fe40005000000 */
[----:B------:R-:W-:-:S02]  /*1dcf0*/  SEL R15, R29, R15, !P2 ;  /* 0x0000000f1d0f7207 */ /* 0x000fc40005000000 */
[----:B------:R-:W-:Y:S02]  /*1dd00*/  SEL R7, R12, R7, !P2 ;  /* 0x000000070c077207 */ /* 0x000fe40005000000 */
[----:B------:R-:W-:Y:S02]  /*1dd10*/  LOP3.LUT R35, R35, 0x1, RZ, 0xc0, !PT ;  /* 0x0000000123237812 */ /* 0x000fe400078ec0ff */
[----:B------:R-:W-:Y:S01]  /*1dd20*/  ISETP.NE.U32.AND P2, PT, R34, 0x1, PT ;  /* 0x000000012200780c */ /* 0x000fe20003f45070 */
[----:B------:R0:W-:Y:S01]  /*1dd30*/  STS [R8+0x10], R7 ;  /* 0x0000100708007388 */ /* 0x0001e20000000800 */
[----:B------:R-:W-:Y:S02]  /*1dd40*/  ISETP.NE.U32.AND P3, PT, R35, 0x1, PT ;  /* 0x000000012300780c */ /* 0x000fe40003f65070 */
[----:B------:R-:W-:Y:S02]  /*1dd50*/  SEL R0, R32, R0, !P2 ;  /* 0x0000000020007207 */ /* 0x000fe40005000000 */
[----:B------:R-:W-:Y:S01]  /*1dd60*/  SEL R11, R14, R11, !P3 ;  /* 0x0000000b0e0b7207 */ /* 0x000fe20005800000 */
[----:B------:R-:W-:Y:S01]  /*1dd70*/  IMAD.MOV.U32 R14, RZ, RZ, R6 ;  /* 0x000000ffff0e7224 */ /* 0x000fe200078e0006 */
[----:B------:R-:W-:Y:S01]  /*1dd80*/  SEL R20, R22, R20, !P5 ;  /* 0x0000001416147207 */ /* 0x000fe20006800000 */
[----:B------:R-:W-:Y:S01]  /*1dd90*/  IMAD.MOV.U32 R2, RZ, RZ, R0 ;  /* 0x000000ffff027224 */ /* 0x000fe200078e0000 */
[----:B------:R-:W-:Y:S01]  /*1dda0*/  SEL R21, R23, R21, !P5 ;  /* 0x0000001517157207 */ /* 0x000fe20006800000 */
[----:B------:R0:W-:Y:S01]  /*1ddb0*/  STS [R8+0x20], R11 ;  /* 0x0000200b08007388 */ /* 0x0001e20000000800 */
[----:B------:R-:W-:-:S02]  /*1ddc0*/  SEL R9, R10, R9, !P5 ;  /* 0x000000090a097207 */ /* 0x000fc40006800000 */
[----:B------:R-:W-:Y:S01]  /*1ddd0*/  SEL R18, R30, R18, !P3 ;  /* 0x000000121e127207 */ /* 0x000fe20005800000 */
[----:B------:R0:W-:Y:S01]  /*1dde0*/  STS.64 [R8+0x8], R20 ;  /* 0x0000081408007388 */ /* 0x0001e20000000a00 */
[----:B------:R-:W-:Y:S02]  /*1ddf0*/  SEL R19, R31, R19, !P3 ;  /* 0x000000131f137207 */ /* 0x000fe40005800000 */
[----:B------:R-:W-:Y:S01]  /*1de00*/  SEL R3, R33, R3, !P2 ;  /* 0x0000000321037207 */ /* 0x000fe20005000000 */
[----:B------:R0:W-:Y:S01]  /*1de10*/  STS.64 [R8+0x18], R14 ;  /* 0x0000180e08007388 */ /* 0x0001e20000000a00 */
[----:B------:R-:W-:-:S03]  /*1de20*/  SEL R13, R16, R13, !P2 ;  /* 0x0000000d100d7207 */ /* 0x000fc60005000000 */
[----:B------:R0:W-:Y:S04]  /*1de30*/  STS.64 [R8+0x28], R18 ;  /* 0x0000281208007388 */ /* 0x0001e80000000a00 */
[----:B------:R0:W-:Y:S04]  /*1de40*/  STS.64 [R8+0x38], R2 ;  /* 0x0000380208007388 */ /* 0x0001e80000000a00 */
[----:B------:R0:W-:Y:S04]  /*1de50*/  STS [R8], R9 ;  /* 0x0000000908007388 */ /* 0x0001e80000000800 */
[----:B------:R0:W-:Y:S02]  /*1de60*/  STS [R8+0x30], R13 ;  /* 0x0000300d08007388 */ /* 0x0001e40000000800 */
.L_x_3156:
[----:B------:R-:W-:Y:S05]  /*1de70*/  BSYNC.RECONVERGENT B0 ;  /* 0x0000000000007941 */ /* 0x000fea0003800200 */
.L_x_3155:
[----:B0-----:R-:W-:Y:S01]  /*1de80*/  IMAD.MOV.U32 R2, RZ, RZ, R36 ;  /* 0x000000ffff027224 */ /* 0x001fe200078e0024 */
[----:B------:R-:W-:Y:S06]  /*1de90*/  @P4 BRA `(.L_x_3157) ;  /* 0xfffffff800d84947 */ /* 0x000fec000383ffff */
.L_x_3154:
[----:B------:R-:W-:Y:S01]  /*1dea0*/  BAR.SYNC.DEFER_BLOCKING 0x0 ;  /* 0x0000000000007b1d */ /* 0x000fe20000010000 */
[----:B------:R-:W-:-:S09]  /*1deb0*/  UISETP.GE.U32.AND UP0, UPT, UR4, 0x2, UPT ;  /* 0x000000020400788c */ /* 0x000fd2000bf06070 */
[----:B------:R-:W-:Y:S05]  /*1dec0*/  BRA.U !UP0, `(.L_x_3153) ;  /* 0x0000000108f07547 */ /* 0x000fea000b800000 */
[----:B--2---:R-:W-:-:S07]  /*1ded0*/  IMAD.MOV.U32 R2, RZ, RZ, 0x1 ;  /* 0x00000001ff027424 */ /* 0x004fce00078e00ff */
.L_x_3158:
        /* <DEDUP_REMOVED lines=12> */
[----:B--2---:R-:W-:-:S03]  /*1dfa0*/  ISETP.NE.AND P4, PT, R7, R14, PT ;  /* 0x0000000e0700720c */ /* 0x004fc60003f85270 */
[----:B------:R-:W2:Y:S01]  /*1dfb0*/  SHFL.DOWN PT, R30, R19, R2, 0x1f ;  /* 0x08001f02131e7589 */ /* 0x000ea200000e0000 */
[----:B---3--:R-:W-:-:S03]  /*1dfc0*/  ISETP.GE.U32.AND P2, PT, R6, R23, PT ;  /* 0x000000170600720c */ /* 0x008fc60003f46070 */
[----:B------:R-:W3:Y:S01]  /*1dfd0*/  SHFL.DOWN PT, R34, R3, R2, 0x1f ;  /* 0x08001f0203227589 */ /* 0x000ee200000e0000 */
[----:B----4-:R-:W-:-:S03]  /*1dfe0*/  ISETP.GE.AND.EX P3, PT, R21, R10, PT, P3 ;  /* 0x0000000a1500720c */ /* 0x010fc60003f66330 */
[----:B------:R4:W3:Y:S01]  /*1dff0*/  SHFL.DOWN PT, R28, R11, R2, 0x1f ;  /* 0x08001f020b1c7589 */ /* 0x0008e200000e0000 */
[----:B-----5:R-:W-:Y:S02]  /*1e000*/  ISETP.GE.AND.EX P2, PT, R15, R16, PT, P2 ;  /* 0x000000100f00720c */ /* 0x020fe40003f46320 */
[----:B------:R-:W-:Y:S02]  /*1e010*/  SEL R12, RZ, 0xffffffff, !P3 ;  /* 0xffffffffff0c7807 */ /* 0x000fe40005800000 */
[----:B------:R-:W-:Y:S02]  /*1e020*/  ISETP.GE.AND P3, PT, R7, R14, PT ;  /* 0x0000000e0700720c */ /* 0x000fe40003f66270 */
[----:B------:R-:W-:Y:S02]  /*1e030*/  SEL R22, RZ, 0xffffffff, !P2 ;  /* 0xffffffffff167807 */ /* 0x000fe40005000000 */
[----:B------:R-:W-:Y:S01]  /*1e040*/  @P6 SEL R12, RZ, 0xffffffff, !P5 ;  /* 0xffffffffff0c6807 */ /* 0x000fe20006800000 */
[----:B----4-:R-:W-:Y:S01]  /*1e050*/  IMAD.SHL.U32 R2, R2, 0x2, RZ ;  /* 0x0000000202027824 */ /* 0x010fe200078e00ff */
[----:B------:R-:W-:-:S02]  /*1e060*/  ISETP.GE.U32.AND P2, PT, R18, R29, PT ;  /* 0x0000001d1200720c */ /* 0x000fc40003f46070 */
[----:B0-----:R-:W-:Y:S02]  /*1e070*/  ISETP.NE.AND P6, PT, R13, R32, PT ;  /* 0x000000200d00720c */ /* 0x001fe40003fc5270 */
[----:B------:R-:W-:Y:S02]  /*1e080*/  @P4 SEL R22, RZ, 0xffffffff, !P3 ;  /* 0xffffffffff164807 */ /* 0x000fe40005800000 */
[----:B-1----:R-:W-:Y:S02]  /*1e090*/  ISETP.GE.U32.AND P3, PT, R0, R33, PT ;  /* 0x000000210000720c */ /* 0x002fe40003f66070 */
[----:B--2---:R-:W-:Y:S02]  /*1e0a0*/  ISETP.GE.AND.EX P2, PT, R19, R30, PT, P2 ;  /* 0x0000001e1300720c */ /* 0x004fe40003f46320 */
[----:B---3--:R-:W-:Y:S02]  /*1e0b0*/  ISETP.GE.AND.EX P3, PT, R3, R34, PT, P3 ;  /* 0x000000220300720c */ /* 0x008fe40003f66330 */
[----:B------:R-:W-:-:S02]  /*1e0c0*/  SEL R31, RZ, 0xffffffff, !P2 ;  /* 0xffffffffff1f7807 */ /* 0x000fc40005000000 */
[----:B------:R-:W-:Y:S02]  /*1e0d0*/  ISETP.NE.AND P5, PT, R11, R28, PT ;  /* 0x0000001c0b00720c */ /* 0x000fe40003fa5270 */
[----:B------:R-:W-:Y:S02]  /*1e0e0*/  ISETP.GE.AND P2, PT, R13, R32, PT ;  /* 0x000000200d00720c */ /* 0x000fe40003f46270 */
[----:B------:R-:W-:Y:S02]  /*1e0f0*/  LOP3.LUT R12, R12, 0x1, RZ, 0xc0, !PT ;  /* 0x000000010c0c7812 */ /* 0x000fe400078ec0ff */
[----:B------:R-:W-:Y:S02]  /*1e100*/  SEL R35, RZ, 0xffffffff, !P3 ;  /* 0xffffffffff237807 */ /* 0x000fe40005800000 */
[----:B------:R-:W-:Y:S02]  /*1e110*/  @P6 SEL R35, RZ, 0xffffffff, !P2 ;  /* 0xffffffffff236807 */ /* 0x000fe40005000000 */
[----:B------:R-:W-:-:S02]  /*1e120*/  ISETP.NE.U32.AND P2, PT, R12, 0x1, PT ;  /* 0x000000010c00780c */ /* 0x000fc40003f45070 */
[----:B------:R-:W-:Y:S02]  /*1e130*/  ISETP.GE.AND P4, PT, R11, R28, PT ;  /* 0x0000001c0b00720c */ /* 0x000fe40003f86270 */
[----:B------:R-:W-:Y:S02]  /*1e140*/  SEL R9, R8, R9, !P2 ;  /* 0x0000000908097207 */ /* 0x000fe40005000000 */
[----:B------:R-:W-:Y:S02]  /*1e150*/  SEL R20, R17, R20, !P2 ;  /* 0x0000001411147207 */ /* 0x000fe40005000000 */
[----:B------:R-:W-:Y:S02]  /*1e160*/  SEL R21, R10, R21, !P2 ;  /* 0x000000150a157207 */ /* 0x000fe40005000000 */
[----:B------:R-:W-:Y:S02]  /*1e170*/  ISETP.GE.AND P2, PT, R2, UR4, PT ;  /* 0x0000000402007c0c */ /* 0x000fe4000bf46270 */
        /* <DEDUP_REMOVED lines=17> */
.L_x_3153:
        /* <DEDUP_REMOVED lines=13> */
.L_x_3159:
        /* <DEDUP_REMOVED lines=18> */
.L_x_3162:
[----:B------:R-:W-:Y:S01]  /*1e480*/  CS2R R20, SRZ ;  /* 0x0000000000147805 */ /* 0x000fe2000001ff00 */
[----:B------:R-:W-:Y:S01]  /*1e490*/  IMAD.MOV.U32 R6, RZ, RZ, RZ ;  /* 0x000000ffff067224 */ /* 0x000fe200078e00ff */
[----:B------:R-:W-:Y:S01]  /*1e4a0*/  CS2R R18, SRZ ;  /* 0x0000000000127805 */ /* 0x000fe2000001ff00 */
[----:B------:R-:W-:Y:S02]  /*1e4b0*/  IMAD.MOV.U32 R15, RZ, RZ, RZ ;  /* 0x000000ffff0f7224 */ /* 0x000fe400078e00ff */
[----:B------:R-:W-:Y:S02]  /*1e4c0*/  IMAD.MOV.U32 R0, RZ, RZ, RZ ;  /* 0x000000ffff007224 */ /* 0x000fe400078e00ff */
[----:B------:R-:W-:-:S07]  /*1e4d0*/  IMAD.MOV.U32 R3, RZ, RZ, RZ ;  /* 0x000000ffff037224 */ /* 0x000fce00078e00ff */
.L_x_3161:
[----:B------:R-:W3:Y:S01]  /*1e4e0*/  LDCU.U8 UR4, c[0x0][0x7a1] ;  /* 0x0000f420ff0477ac */ /* 0x000ee20008000000 */
[----:B------:R-:W-:Y:S02]  /*1e4f0*/  IMAD.MOV.U32 R16, RZ, RZ, R20 ;  /* 0x000000ffff107224 */ /* 0x000fe400078e0014 */
[----:B------:R-:W-:Y:S02]  /*1e500*/  IMAD.MOV.U32 R17, RZ, RZ, R21 ;  /* 0x000000ffff117224 */ /* 0x000fe400078e0015 */
[----:B------:R-:W-:Y:S02]  /*1e510*/  IMAD.MOV.U32 R28, RZ, RZ, R6 ;  /* 0x000000ffff1c7224 */ /* 0x000fe400078e0006 */
[----:B------:R-:W-:Y:S02]  /*1e520*/  IMAD.MOV.U32 R29, RZ, RZ, R15 ;  /* 0x000000ffff1d7224 */ /* 0x000fe400078e000f */
[----:B------:R-:W-:Y:S02]  /*1e530*/  IMAD.MOV.U32 R30, RZ, RZ, R0 ;  /* 0x000000ffff1e7224 */ /* 0x000fe400078e0000 */
[----:B------:R-:W-:Y:S01]  /*1e540*/  IMAD.MOV.U32 R31, RZ, RZ, R3 ;  /* 0x000000ffff1f7224 */ /* 0x000fe200078e0003 */
[----:B---3--:R-:W-:-:S09]  /*1e550*/  UISETP.NE.AND UP0, UPT, UR4, URZ, UPT ;  /* 0x000000ff0400728c */ /* 0x008fd2000bf05270 */
[----:B------:R-:W-:Y:S05]  /*1e560*/  BRA.U !UP0, `(.L_x_3163) ;  /* 0x0000000508787547 */ /* 0x000fea000b800000 */
[----:B------:R-:W3:Y:S02]  /*1e570*/  LDCU UR4, c[0x0][0x7a4] ;  /* 0x0000f480ff0477ac */ /* 0x000ee40008000800 */
[----:B---3--:R-:W-:-:S09]  /*1e580*/  UISETP.NE.AND UP0, UPT, UR4, 0x1, UPT ;  /* 0x000000010400788c */ /* 0x008fd2000bf05270 */
[----:B------:R-:W-:Y:S05]  /*1e590*/  BRA.U !UP0, `(.L_x_3164) ;  /* 0x0000000108907547 */ /* 0x000fea000b800000 */
[----:B01----:R-:W-:Y:S01]  /*1e5a0*/  MOV R22, 0x0 ;  /* 0x0000000000167802 */ /* 0x003fe20000000f00 */
        /* <DEDUP_REMOVED lines=15> */
.L_x_3165:
        /* <DEDUP_REMOVED lines=19> */
.L_x_3166:
[----:B------:R-:W-:Y:S05]  /*1e7d0*/  BRA `(.L_x_3167) ;  /* 0x0000000000107947 */ /* 0x000fea0003800000 */
.L_x_3164:
[----:B------:R-:W2:Y:S02]  /*1e7e0*/  LDCU.64 UR4, c[0x0][0x770] ;  /* 0x0000ee00ff0477ac */ /* 0x000ea40008000a00 */
[----:B--2---:R-:W-:-:S05]  /*1e7f0*/  IADD3 R2, P0, PT, R27, UR4, RZ ;  /* 0x000000041b027c10 */ /* 0x004fca000ff1e0ff */
[----:B------:R-:W-:-:S05]  /*1e800*/  IMAD.X R3, RZ, RZ, UR5, P0 ;  /* 0x00000005ff037e24 */ /* 0x000fca00080e06ff */
[----:B------:R2:W-:Y:S03]  /*1e810*/  STG.E.64 desc[UR36][R2.64], R16 ;  /* 0x0000001002007986 */ /* 0x0005e6000c101b24 */
.L_x_3167:
[----:B------:R-:W3:Y:S01]  /*1e820*/  LDCU.64 UR6, c[0x0][0x770] ;  /* 0x0000ee00ff0677ac */ /* 0x000ee20008000a00 */
[----:B------:R-:W4:Y:S01]  /*1e830*/  LDCU UR4, c[0x0][0x7a4] ;  /* 0x0000f480ff0477ac */ /* 0x000f220008000800 */
[----:B---3--:R-:W-:Y:S01]  /*1e840*/  IADD3 R26, P0, PT, R26, UR6, RZ ;  /* 0x000000061a1a7c10 */ /* 0x008fe2000ff1e0ff */
[----:B----4-:R-:W-:-:S04]  /*1e850*/  UISETP.NE.AND UP0, UPT, UR4, 0x1, UPT ;  /* 0x000000010400788c */ /* 0x010fc8000bf05270 */
[----:B------:R-:W-:-:S05]  /*1e860*/  IMAD.X R27, RZ, RZ, UR7, P0 ;  /* 0x00000007ff1b7e24 */ /* 0x000fca00080e06ff */
[----:B------:R3:W-:Y:S01]  /*1e870*/  STG.E.64 desc[UR36][R26.64], R28 ;  /* 0x0000001c1a007986 */ /* 0x0007e2000c101b24 */
[----:B------:R-:W-:Y:S05]  /*1e880*/  BRA.U !UP0, `(.L_x_3168) ;  /* 0x0000000108907547 */ /* 0x000fea000b800000 */
[----:B--2---:R-:W-:Y:S01]  /*1e890*/  MOV R16, 0x0 ;  /* 0x0000000000107802 */ /* 0x004fe20000000f00 */
[----:B------:R-:W2:Y:S01]  /*1e8a0*/  LDCU.64 UR4, c[0x4][0x3d8] ;  /* 0x01007b00ff0477ac */ /* 0x000ea20008000a00 */
[----:B01----:R-:W-:Y:S02]  /*1e8b0*/  IMAD.MOV.U32 R8, RZ, RZ, 0x2ef ;  /* 0x000002efff087424 */ /* 0x003fe400078e00ff */
[----:B------:R0:W1:Y:S01]  /*1e8c0*/  LDC.64 R2, c[0x4][R16] ;  /* 0x0100000010027b82 */ /* 0x0000620000000a00 */
[----:B------:R-:W4:Y:S01]  /*1e8d0*/  LDCU.64 UR6, c[0x4][0x3c0] ;  /* 0x01007800ff0677ac */ /* 0x000f220008000a00 */
[----:B------:R-:W-:Y:S02]  /*1e8e0*/  IMAD.MOV.U32 R12, RZ, RZ, 0x1 ;  /* 0x00000001ff0c7424 */ /* 0x000fe400078e00ff */
[----:B------:R-:W-:Y:S01]  /*1e8f0*/  IMAD.MOV.U32 R13, RZ, RZ, RZ ;  /* 0x000000ffff0d7224 */ /* 0x000fe200078e00ff */
[----:B------:R-:W5:Y:S01]  /*1e900*/  LDCU.64 UR8, c[0x4][0x160] ;  /* 0x01002c00ff0877ac */ /* 0x000f620008000a00 */
[----:B--2---:R-:W-:-:S02]  /*1e910*/  IMAD.U32 R4, RZ, RZ, UR4 ;  /* 0x00000004ff047e24 */ /* 0x004fc4000f8e00ff */
[----:B------:R-:W-:Y:S02]  /*1e920*/  IMAD.U32 R5, RZ, RZ, UR5 ;  /* 0x00000005ff057e24 */ /* 0x000fe4000f8e00ff */
[----:B----4-:R-:W-:Y:S02]  /*1e930*/  IMAD.U32 R6, RZ, RZ, UR6 ;  /* 0x00000006ff067e24 */ /* 0x010fe4000f8e00ff */
[----:B------:R-:W-:Y:S02]  /*1e940*/  IMAD.U32 R7, RZ, RZ, UR7 ;  /* 0x00000007ff077e24 */ /* 0x000fe4000f8e00ff */
[----:B-----5:R-:W-:Y:S02]  /*1e950*/  IMAD.U32 R10, RZ, RZ, UR8 ;  /* 0x00000008ff0a7e24 */ /* 0x020fe4000f8e00ff */
[----:B0-----:R-:W-:-:S07]  /*1e960*/  IMAD.U32 R11, RZ, RZ, UR9 ;  /* 0x00000009ff0b7e24 */ /* 0x001fce000f8e00ff */
[----:B------:R-:W-:-:S07]  /*1e970*/  LEPC R20, `(.L_x_3169) ;  /* 0x000000001014794e */ /* 0x000fce0000000000 */
[----:B-1-3--:R-:W-:Y:S05]  /*1e980*/  CALL.ABS.NOINC R2 ;  /* 0x0000000002007343 */ /* 0x00afea0003c00000 */
.L_x_3169:
        /* <DEDUP_REMOVED lines=19> */
.L_x_3170:
[----:B------:R-:W-:Y:S05]  /*1eac0*/  BRA `(.L_x_3171) ;  /* 0x00000000000c7947 */ /* 0x000fea0003800000 */
.L_x_3168:
[----:B--2---:R-:W-:-:S05]  /*1ead0*/  IADD3 R2, P0, PT, R25, UR6, RZ ;  /* 0x0000000619027c10 */ /* 0x004fca000ff1e0ff */
[----:B------:R-:W-:-:S05]  /*1eae0*/  IMAD.X R3, RZ, RZ, UR7, P0 ;  /* 0x00000007ff037e24 */ /* 0x000fca00080e06ff */
[----:B------:R2:W-:Y:S03]  /*1eaf0*/  STG.E.64 desc[UR36][R2.64], R18 ;  /* 0x0000001202007986 */ /* 0x0005e6000c101b24 */
.L_x_3171:
[----:B------:R-:W4:Y:S02]  /*1eb00*/  LDCU.64 UR4, c[0x0][0x770] ;  /* 0x0000ee00ff0477ac */ /* 0x000f240008000a00 */
[----:B----4-:R-:W-:-:S05]  /*1eb10*/  IADD3 R24, P0, PT, R24, UR4, RZ ;  /* 0x0000000418187c10 */ /* 0x010fca000ff1e0ff */
[----:B------:R-:W-:-:S05]  /*1eb20*/  IMAD.X R25, RZ, RZ, UR5, P0 ;  /* 0x00000005ff197e24 */ /* 0x000fca00080e06ff */
[----:B------:R-:W-:Y:S01]  /*1eb30*/  STG.E.64 desc[UR36][R24.64], R30 ;  /* 0x0000001e18007986 */ /* 0x000fe2000c101b24 */
[----:B------:R-:W-:Y:S05]  /*1eb40*/  EXIT ;  /* 0x000000000000794d */ /* 0x000fea0003800000 */
.L_x_3163:
[----:B--2---:R-:W-:Y:S01]  /*1eb50*/  MOV R2, 0x0 ;  /* 0x0000000000027802 */ /* 0x004fe20000000f00 */
[----:B------:R-:W2:Y:S01]  /*1eb60*/  LDCU.64 UR6, c[0x4][0x3c8] ;  /* 0x01007900ff0677ac */ /* 0x000ea20008000a00 */
[----:B01----:R-:W-:Y:S02]  /*1eb70*/  IMAD.MOV.U32 R8, RZ, RZ, 0x2e9 ;  /* 0x000002e9ff087424 */ /* 0x003fe400078e00ff */
[----:B------:R0:W1:Y:S01]  /*1eb80*/  LDC.64 R14, c[0x4][R2] ;  /* 0x01000000020e7b82 */ /* 0x0000620000000a00 */
[----:B------:R-:W3:Y:S01]  /*1eb90*/  LDCU.64 UR8, c[0x4][0x3c0] ;  /* 0x01007800ff0877ac */ /* 0x000ee20008000a00 */
[----:B------:R-:W-:Y:S02]  /*1eba0*/  IMAD.MOV.U32 R12, RZ, RZ, 0x1 ;  /* 0x00000001ff0c7424 */ /* 0x000fe400078e00ff */
[----:B------:R-:W-:Y:S01]  /*1ebb0*/  IMAD.MOV.U32 R13, RZ, RZ, RZ ;  /* 0x000000ffff0d7224 */ /* 0x000fe200078e00ff */
[----:B------:R-:W4:Y:S01]  /*1ebc0*/  LDCU.64 UR4, c[0x4][0x168] ;  /* 0x01002d00ff0477ac */ /* 0x000f220008000a00 */
[----:B--2---:R-:W-:-:S02]  /*1ebd0*/  IMAD.U32 R4, RZ, RZ, UR6 ;  /* 0x00000006ff047e24 */ /* 0x004fc4000f8e00ff */
[----:B------:R-:W-:Y:S02]  /*1ebe0*/  IMAD.U32 R5, RZ, RZ, UR7 ;  /* 0x00000007ff057e24 */ /* 0x000fe4000f8e00ff */
[----:B---3--:R-:W-:Y:S02]  /*1ebf0*/  IMAD.U32 R6, RZ, RZ, UR8 ;  /* 0x00000008ff067e24 */ /* 0x008fe4000f8e00ff */
[----:B------:R-:W-:Y:S02]  /*1ec00*/  IMAD.U32 R7, RZ, RZ, UR9 ;  /* 0x00000009ff077e24 */ /* 0x000fe4000f8e00ff */
[----:B----4-:R-:W-:Y:S02]  /*1ec10*/  IMAD.U32 R10, RZ, RZ, UR4 ;  /* 0x00000004ff0a7e24 */ /* 0x010fe4000f8e00ff */
[----:B0-----:R-:W-:-:S07]  /*1ec20*/  IMAD.U32 R11, RZ, RZ, UR5 ;  /* 0x00000005ff0b7e24 */ /* 0x001fce000f8e00ff */
[----:B------:R-:W-:-:S07]  /*1ec30*/  LEPC R20, `(.L_x_3172) ;  /* 0x000000001014794e */ /* 0x000fce0000000000 */
[----:B-1----:R-:W-:Y:S05]  /*1ec40*/  CALL.ABS.NOINC R14 ;  /* 0x000000000e007343 */ /* 0x002fea0003c00000 */
.L_x_3172:
        /* <DEDUP_REMOVED lines=15> */
.L_x_3173:
[----:B------:R0:W1:Y:S01]  /*1ed40*/  LDC.64 R14, c[0x4][R2] ;  /* 0x01000000020e7b82 */ /* 0x0000620000000a00 */
[----:B------:R-:W2:Y:S01]  /*1ed50*/  LDCU.64 UR4, c[0x4][0x3c8] ;  /* 0x01007900ff0477ac */ /* 0x000ea20008000a00 */
[----:B------:R-:W-:Y:S02]  /*1ed60*/  IMAD.MOV.U32 R8, RZ, RZ, 0x2e9 ;  /* 0x000002e9ff087424 */ /* 0x000fe400078e00ff */
[----:B------:R-:W-:Y:S01]  /*1ed70*/  IMAD.MOV.U32 R12, RZ, RZ, 0x1 ;  /* 0x00000001ff0c7424 */ /* 0x000fe200078e00ff */
[----:B------:R-:W3:Y:S01]  /*1ed80*/  LDCU.64 UR6, c[0x4][0x3c0] ;  /* 0x01007800ff0677ac */ /* 0x000ee20008000a00 */
[----:B------:R-:W-:Y:S01]  /*1ed90*/  IMAD.MOV.U32 R13, RZ, RZ, RZ ;  /* 0x000000ffff0d7224 */ /* 0x000fe200078e00ff */
[----:B------:R-:W4:Y:S01]  /*1eda0*/  LDCU.64 UR8, c[0x4][0x168] ;  /* 0x01002d00ff0877ac */ /* 0x000f220008000a00 */
[----:B--2---:R-:W-:Y:S01]  /*1edb0*/  IMAD.U32 R4, RZ, RZ, UR4 ;  /* 0x00000004ff047e24 */ /* 0x004fe2000f8e00ff */
[----:B------:R-:W-:Y:S01]  /*1edc0*/  MOV R5, UR5 ;  /* 0x0000000500057c02 */ /* 0x000fe20008000f00 */
[----:B---3--:R-:W-:-:S02]  /*1edd0*/  IMAD.U32 R6, RZ, RZ, UR6 ;  /* 0x00000006ff067e24 */ /* 0x008fc4000f8e00ff */
[----:B------:R-:W-:Y:S02]  /*1ede0*/  IMAD.U32 R7, RZ, RZ, UR7 ;  /* 0x00000007ff077e24 */ /* 0x000fe4000f8e00ff */
[----:B----4-:R-:W-:Y:S02]  /*1edf0*/  IMAD.U32 R10, RZ, RZ, UR8 ;  /* 0x00000008ff0a7e24 */ /* 0x010fe4000f8e00ff */
[----:B0-----:R-:W-:-:S07]  /*1ee00*/  IMAD.U32 R11, RZ, RZ, UR9 ;  /* 0x00000009ff0b7e24 */ /* 0x001fce000f8e00ff */
[----:B------:R-:W-:-:S07]  /*1ee10*/  LEPC R20, `(.L_x_3174) ;  /* 0x000000001014794e */ /* 0x000fce0000000000 */
[----:B-1----:R-:W-:Y:S05]  /*1ee20*/  CALL.ABS.NOINC R14 ;  /* 0x000000000e007343 */ /* 0x002fea0003c00000 */
.L_x_3174:
        /* <DEDUP_REMOVED lines=15> */
.L_x_3175:
[----:B------:R-:W-:Y:S05]  /*1ef20*/  EXIT ;  /* 0x000000000000794d */ /* 0x000fea0003800000 */
.L_x_3160:
[----:B------:R-:W3:Y:S02]  /*1ef30*/  LDCU.U8 UR4, c[0x0][0x7a1] ;  /* 0x0000f420ff0477ac */ /* 0x000ee40008000000 */
[----:B---3--:R-:W-:Y:S01]  /*1ef40*/  UISETP.NE.AND UP1, UPT, UR4, URZ, UPT ;  /* 0x000000ff0400728c */ /* 0x008fe2000bf25270 */
[----:B------:R-:W-:Y:S10]  /*1ef50*/  BRA.U !UP0, `(.L_x_3176) ;  /* 0x0000000108d07547 */ /* 0x000ff4000b800000 */
[----:B--2---:R-:W2:Y:S04]  /*1ef60*/  LDG.E R2, desc[UR36][R4.64] ;  /* 0x0000002404027981 */ /* 0x004ea8000c1e1900 */
[----:B------:R-:W3:Y:S04]  /*1ef70*/  LDG.E.64 R16, desc[UR36][R4.64+0x8] ;  /* 0x0000082404107981 */ /* 0x000ee8000c1e1b00 */
[----:B------:R-:W4:Y:S04]  /*1ef80*/  LDG.E R10, desc[UR36][R4.64+0x10] ;  /* 0x00001024040a7981 */ /* 0x000f28000c1e1900 */
[----:B01----:R-:W5:Y:S04]  /*1ef90*/  LDG.E.64 R22, desc[UR36][R4.64+0x18] ;  /* 0x0000182404167981 */ /* 0x003f68000c1e1b00 */
[----:B------:R-:W5:Y:S04]  /*1efa0*/  LDG.E R14, desc[UR36][R4.64+0x20] ;  /* 0x00002024040e7981 */ /* 0x000f68000c1e1900 */
[----:B------:R-:W5:Y:S04]  /*1efb0*/  LDG.E R34, desc[UR36][R4.64+0x30] ;  /* 0x0000302404227981 */ /* 0x000f68000c1e1900 */
[----:B------:R-:W5:Y:S04]  /*1efc0*/  LDG.E.64 R28, desc[UR36][R4.64+0x28] ;  /* 0x00002824041c7981 */ /* 0x000f68000c1e1b00 */
[----:B------:R-:W5:Y:S01]  /*1efd0*/  LDG.E.64 R30, desc[UR36][R4.64+0x38] ;  /* 0x00003824041e7981 */ /* 0x000f62000c1e1b00 */
[----:B--2---:R-:W-:-:S02]  /*1efe0*/  ISETP.NE.AND P5, PT, R2, R9, PT ;  /* 0x000000090200720c */ /* 0x004fc40003fa5270 */
[----:B---3--:R-:W-:Y:S02]  /*1eff0*/  ISETP.GE.U32.AND P1, PT, R16, R20, PT ;  /* 0x000000141000720c */ /* 0x008fe40003f26070 */
[----:B------:R-:W-:Y:S02]  /*1f000*/  ISETP.GE.AND P0, PT, R2, R9, PT ;  /* 0x000000090200720c */ /* 0x000fe40003f06270 */
[C---:B----4-:R-:W-:Y:S02]  /*1f010*/  ISETP.GE.AND P6, PT, R10.reuse, R7, PT ;  /* 0x000000070a00720c */ /* 0x050fe40003fc6270 */
[----:B------:R-:W-:Y:S02]  /*1f020*/  ISETP.GE.AND.EX P1, PT, R17, R21, PT, P1 ;  /* 0x000000151100720c */ /* 0x000fe40003f26310 */
[----:B------:R-:W-:Y:S02]  /*1f030*/  ISETP.NE.AND P3, PT, R10, R7, PT ;  /* 0x000000070a00720c */ /* 0x000fe40003f65270 */
[----:B------:R-:W-:-:S02]  /*1f040*/  SEL R8, RZ, 0xffffffff, !P0 ;  /* 0xffffffffff087807 */ /* 0x000fc40004000000 */
[----:B------:R-:W-:Y:S02]  /*1f050*/  @!P5 SEL R8, RZ, 0xffffffff, !P1 ;  /* 0xffffffffff08d807 */ /* 0x000fe40004800000 */
[----:B------:R-:W-:Y:S02]  /*1f060*/  SEL R12, RZ, 0xffffffff, !P6 ;  /* 0xffffffffff0c7807 */ /* 0x000fe40007000000 */
[----:B-----5:R-:W-:Y:S02]  /*1f070*/  ISETP.GE.U32.AND P2, PT, R22, R6, PT ;  /* 0x000000061600720c */ /* 0x020fe40003f46070 */
[----:B------:R-:W-:Y:S02]  /*1f080*/  ISETP.NE.AND P5, PT, R14, R11, PT ;  /* 0x0000000b0e00720c */ /* 0x000fe40003fa5270 */
[----:B------:R-:W-:Y:S02]  /*1f090*/  ISETP.NE.AND P6, PT, R34, R13, PT ;  /* 0x0000000d2200720c */ /* 0x000fe40003fc5270 */
[----:B------:R-:W-:-:S02]  /*1f0a0*/  ISETP.GE.AND P4, PT, R14, R11, PT ;  /* 0x0000000b0e00720c */ /* 0x000fc40003f86270 */
[----:B------:R-:W-:Y:S02]  /*1f0b0*/  ISETP.GE.AND.EX P2, PT, R23, R15, PT, P2 ;  /* 0x0000000f1700720c */ /* 0x000fe40003f46320 */
[----:B------:R-:W-:Y:S02]  /*1f0c0*/  ISETP.GE.U32.AND P0, PT, R28, R18, PT ;  /* 0x000000121c00720c */ /* 0x000fe40003f06070 */
[----:B------:R-:W-:Y:S02]  /*1f0d0*/  ISETP.GE.U32.AND P1, PT, R30, R0, PT ;  /* 0x000000001e00720c */ /* 0x000fe40003f26070 */
[----:B------:R-:W-:Y:S02]  /*1f0e0*/  SEL R32, RZ, 0xffffffff, !P4 ;  /* 0xffffffffff207807 */ /* 0x000fe40006000000 */
[----:B------:R-:W-:Y:S02]  /*1f0f0*/  LOP3.LUT R8, R8, 0x1, RZ, 0xc0, !PT ;  /* 0x0000000108087812 */ /* 0x000fe400078ec0ff */
[----:B------:R-:W-:-:S02]  /*1f100*/  ISETP.GE.AND P4, PT, R34, R13, PT ;  /* 0x0000000d2200720c */ /* 0x000fc40003f86270 */
        /* <DEDUP_REMOVED lines=25> */
.L_x_3176:
        /* <DEDUP_REMOVED lines=26> */
.L_x_3179:
        /* <DEDUP_REMOVED lines=19> */
.L_x_3180:
[----:B------:R-:W-:Y:S05]  /*1f570*/  BRA `(.L_x_3181) ;  /* 0x0000000000107947 */ /* 0x000fea0003800000 */
.L_x_3178:
[----:B------:R-:W2:Y:S02]  /*1f580*/  LDCU.64 UR4, c[0x0][0x770] ;  /* 0x0000ee00ff0477ac */ /* 0x000ea40008000a00 */
[----:B--2---:R-:W-:-:S05]  /*1f590*/  IADD3 R2, P0, PT, R27, UR4, RZ ;  /* 0x000000041b027c10 */ /* 0x004fca000ff1e0ff */
[----:B------:R-:W-:-:S05]  /*1f5a0*/  IMAD.X R3, RZ, RZ, UR5, P0 ;  /* 0x00000005ff037e24 */ /* 0x000fca00080e06ff */
[----:B------:R0:W-:Y:S03]  /*1f5b0*/  STG.E.64 desc[UR36][R2.64], R16 ;  /* 0x0000001002007986 */ /* 0x0001e6000c101b24 */
.L_x_3181:
        /* <DEDUP_REMOVED lines=23> */
.L_x_3183:
        /* <DEDUP_REMOVED lines=19> */
.L_x_3184:
[----:B------:R-:W-:Y:S05]  /*1f860*/  BRA `(.L_x_3185) ;  /* 0x00000000000c7947 */ /* 0x000fea0003800000 */
.L_x_3182:
[----:B0-----:R-:W-:-:S05]  /*1f870*/  IADD3 R2, P0, PT, R25, UR6, RZ ;  /* 0x0000000619027c10 */ /* 0x001fca000ff1e0ff */
[----:B------:R-:W-:-:S05]  /*1f880*/  IMAD.X R3, RZ, RZ, UR7, P0 ;  /* 0x00000007ff037e24 */ /* 0x000fca00080e06ff */
[----:B------:R0:W-:Y:S03]  /*1f890*/  STG.E.64 desc[UR36][R2.64], R18 ;  /* 0x0000001202007986 */ /* 0x0001e6000c101b24 */
.L_x_3185:
[----:B------:R-:W2:Y:S02]  /*1f8a0*/  LDCU.64 UR4, c[0x0][0x770] ;  /* 0x0000ee00ff0477ac */ /* 0x000ea40008000a00 */
[----:B--2---:R-:W-:-:S05]  /*1f8b0*/  IADD3 R24, P0, PT, R24, UR4, RZ ;  /* 0x0000000418187c10 */ /* 0x004fca000ff1e0ff */
[----:B------:R-:W-:-:S05]  /*1f8c0*/  IMAD.X R25, RZ, RZ, UR5, P0 ;  /* 0x00000005ff197e24 */ /* 0x000fca00080e06ff */
[----:B------:R-:W-:Y:S01]  /*1f8d0*/  STG.E.64 desc[UR36][R24.64], R28 ;  /* 0x0000001c18007986 */ /* 0x000fe2000c101b24 */
[----:B------:R-:W-:Y:S05]  /*1f8e0*/  EXIT ;  /* 0x000000000000794d */ /* 0x000fea0003800000 */
.L_x_3177:
        /* <DEDUP_REMOVED lines=9> */
.L_x_3134:
        /* <DEDUP_REMOVED lines=23> */
.L_x_3186:
        /* <DEDUP_REMOVED lines=18> */
.L_x_3189:
[----:B------:R-:W-:Y:S01]  /*1fc10*/  IMAD.MOV.U32 R16, RZ, RZ, RZ ;  /* 0x000000ffff107224 */ /* 0x000fe200078e00ff */
[----:B------:R-:W-:Y:S01]  /*1fc20*/  CS2R R20, SRZ ;  /* 0x0000000000147805 */ /* 0x000fe2000001ff00 */
[----:B------:R-:W-:Y:S01]  /*1fc30*/  IMAD.MOV.U32 R23, RZ, RZ, RZ ;  /* 0x000000ffff177224 */ /* 0x000fe200078e00ff */
[----:B------:R-:W-:Y:S01]  /*1fc40*/  CS2R R6, SRZ ;  /* 0x0000000000067805 */ /* 0x000fe2000001ff00 */
[----:B------:R-:W-:Y:S02]  /*1fc50*/  IMAD.MOV.U32 R11, RZ, RZ, RZ ;  /* 0x000000ffff0b7224 */ /* 0x000fe400078e00ff */
[----:B------:R-:W-:-:S07]  /*1fc60*/  IMAD.MOV.U32 R18, RZ, RZ, RZ ;  /* 0x000000ffff127224 */ /* 0x000fce00078e00ff */
.L_x_3188:
        /* <DEDUP_REMOVED lines=29> */
.L_x_3192:
        /* <DEDUP_REMOVED lines=19> */
.L_x_3193:
[----:B------:R-:W-:Y:S05]  /*1ff70*/  BRA `(.L_x_3194) ;  /* 0x0000000000107947 */ /* 0x000fea0003800000 */
.L_x_3191:
[----:B------:R-:W0:Y:S02]  /*1ff80*/  LDCU.64 UR4, c[0x0][0x770] ;  /* 0x0000ee00ff0477ac */ /* 0x000e240008000a00 */
[----:B0-----:R-:W-:-:S05]  /*1ff90*/  IADD3 R2, P0, PT, R25, UR4, RZ ;  /* 0x0000000419027c10 */ /* 0x001fca000ff1e0ff */
[----:B------:R-:W-:-:S05]  /*1ffa0*/  IMAD.X R3, RZ, RZ, UR5, P0 ;  /* 0x00000005ff037e24 */ /* 0x000fca00080e06ff */
[----:B------:R0:W-:Y:S03]  /*1ffb0*/  STG.E.64 desc[UR36][R2.64], R18 ;  /* 0x0000001202007986 */ /* 0x0001e6000c101b24 */
.L_x_3194:
        /* <DEDUP_REMOVED lines=9> */
[----:B------:R-:W-:Y:S02]  /*20050*/  HFMA2 R13, -RZ, RZ, 0, 0 ;  /* 0x00000000ff0d7431 */ /* 0x000fe400000001ff */
[----:B------:R-:W-:Y:S01]  /*20060*/  IMAD.MOV.U32 R8, RZ, RZ, 0x2ef ;  /* 0x000002efff087424 */ /* 0x000fe200078e00ff */
[----:B0-----:R0:W2:Y:S01]  /*20070*/  LDC.64 R2, c[0x4][R18] ;  /* 0x0100000012027b82 */ /* 0x0010a20000000a00 */
[----:B------:R-:W3:Y:S01]  /*20080*/  LDCU.64 UR6, c[0x4][0x3c0] ;  /* 0x01007800ff0677ac */ /* 0x000ee20008000a00 */
[----:B------:R-:W-:Y:S01]  /*20090*/  IMAD.MOV.U32 R12, RZ, RZ, 0x1 ;  /* 0x00000001ff0c7424 */ /* 0x000fe200078e00ff */
[----:B------:R-:W4:Y:S01]  /*200a0*/  LDCU.64 UR8, c[0x4][0x160] ;  /* 0x01002c00ff0877ac */ /* 0x000f220008000a00 */
[----:B-1----:R-:W-:Y:S02]  /*200b0*/  IMAD.U32 R4, RZ, RZ, UR4 ;  /* 0x00000004ff047e24 */ /* 0x002fe4000f8e00ff */
[----:B------:R-:W-:-:S02]  /*200c0*/  IMAD.U32 R5, RZ, RZ, UR5 ;  /* 0x00000005ff057e24 */ /* 0x000fc4000f8e00ff */
[----:B---3--:R-:W-:Y:S02]  /*200d0*/  IMAD.U32 R6, RZ, RZ, UR6 ;  /* 0x00000006ff067e24 */ /* 0x008fe4000f8e00ff */
[----:B------:R-:W-:Y:S02]  /*200e0*/  IMAD.U32 R7, RZ, RZ, UR7 ;  /* 0x00000007ff077e24 */ /* 0x000fe4000f8e00ff */
[----:B----4-:R-:W-:Y:S02]  /*200f0*/  IMAD.U32 R10, RZ, RZ, UR8 ;  /* 0x00000008ff0a7e24 */ /* 0x010fe4000f8e00ff */
[----:B0-----:R-:W-:-:S07]  /*20100*/  IMAD.U32 R11, RZ, RZ, UR9 ;  /* 0x00000009ff0b7e24 */ /* 0x001fce000f8e00ff */
[----:B------:R-:W-:-:S07]  /*20110*/  LEPC R20, `(.L_x_3196) ;  /* 0x000000001014794e */ /* 0x000fce0000000000 */
[----:B--2---:R-:W-:Y:S05]  /*20120*/  CALL.ABS.NOINC R2 ;  /* 0x0000000002007343 */ /* 0x004fea0003c00000 */
.L_x_3196:
        /* <DEDUP_REMOVED lines=19> */
.L_x_3197:
[----:B------:R-:W-:Y:S05]  /*20260*/  BRA `(.L_x_3198) ;  /* 0x00000000000c7947 */ /* 0x000fea0003800000 */
.L_x_3195:
[----:B0-----:R-:W-:-:S05]  /*20270*/  IADD3 R2, P0, PT, R27, UR6, RZ ;  /* 0x000000061b027c10 */ /* 0x001fca000ff1e0ff */
[----:B------:R-:W-:-:S05]  /*20280*/  IMAD.X R3, RZ, RZ, UR7, P0 ;  /* 0x00000007ff037e24 */ /* 0x000fca00080e06ff */
[----:B------:R0:W-:Y:S03]  /*20290*/  STG.E.64 desc[UR36][R2.64], R16 ;  /* 0x0000001002007986 */ /* 0x0001e6000c101b24 */
.L_x_3198:
[----:B------:R-:W1:Y:S02]  /*202a0*/  LDCU.64 UR4, c[0x0][0x770] ;  /* 0x0000ee00ff0477ac */ /* 0x000e640008000a00 */
[----:B-1----:R-:W-:-:S05]  /*202b0*/  IADD3 R24, P0, PT, R24, UR4, RZ ;  /* 0x0000000418187c10 */ /* 0x002fca000ff1e0ff */
[----:B------:R-:W-:-:S05]  /*202c0*/  IMAD.X R25, RZ, RZ, UR5, P0 ;  /* 0x00000005ff197e24 */ /* 0x000fca00080e06ff */
[----:B------:R-:W-:Y:S01]  /*202d0*/  STG.E.64 desc[UR36][R24.64], R28 ;  /* 0x0000001c18007986 */ /* 0x000fe2000c101b24 */
[----:B------:R-:W-:Y:S05]  /*202e0*/  EXIT ;  /* 0x000000000000794d */ /* 0x000fea0003800000 */
.L_x_3190:
        /* <DEDUP_REMOVED lines=16> */
.L_x_3199:
        /* <DEDUP_REMOVED lines=15> */
.L_x_3200:
        /* <DEDUP_REMOVED lines=15> */
.L_x_3201:
        /* <DEDUP_REMOVED lines=15> */
.L_x_3202:
[----:B------:R-:W-:Y:S05]  /*206c0*/  EXIT ;  /* 0x000000000000794d */ /* 0x000fea0003800000 */
.L_x_3187:
[----:B------:R-:W0:Y:S02]  /*206d0*/  LDCU.U8 UR4, c[0x0][0x7a1] ;  /* 0x0000f420ff0477ac */ /* 0x000e240008000000 */
[----:B0-----:R-:W-:Y:S01]  /*206e0*/  UISETP.NE.AND UP1, UPT, UR4, URZ, UPT ;  /* 0x000000ff0400728c */ /* 0x001fe2000bf25270 */
[----:B------:R-:W-:Y:S10]  /*206f0*/  BRA.U !UP0, `(.L_x_3203) ;  /* 0x0000000108d07547 */ /* 0x000ff4000b800000 */
[----:B------:R-:W2:Y:S04]  /*20700*/  LDG.E R0, desc[UR36][R4.64] ;  /* 0x0000002404007981 */ /* 0x000ea8000c1e1900 */
[----:B------:R-:W3:Y:S04]  /*20710*/  LDG.E.64 R12, desc[UR36][R4.64+0x8] ;  /* 0x00000824040c7981 */ /* 0x000ee8000c1e1b00 */
[----:B------:R-:W4:Y:S04]  /*20720*/  LDG.E R8, desc[UR36][R4.64+0x10] ;  /* 0x0000102404087981 */ /* 0x000f28000c1e1900 */
[----:B------:R-:W5:Y:S04]  /*20730*/  LDG.E.64 R14, desc[UR36][R4.64+0x18] ;  /* 0x00001824040e7981 */ /* 0x000f68000c1e1b00 */
        /* <DEDUP_REMOVED lines=48> */
.L_x_3203:
[----:B------:R-:W-:Y:S02]  /*20a40*/  IMAD.MOV.U32 R22, RZ, RZ, R16 ;  /* 0x000000ffff167224 */ /* 0x000fe400078e0010 */
[----:B------:R-:W-:Y:S02]  /*20a50*/  IMAD.MOV.U32 R16, RZ, RZ, R20 ;  /* 0x000000ffff107224 */ /* 0x000fe400078e0014 */
        /* <DEDUP_REMOVED lines=24> */
.L_x_3206:
        /* <DEDUP_REMOVED lines=19> */
.L_x_3207:
[----:B------:R-:W-:Y:S05]  /*20d10*/  BRA `(.L_x_3208) ;  /* 0x0000000000107947 */ /* 0x000fea0003800000 */
.L_x_3205:
[----:B------:R-:W0:Y:S02]  /*20d20*/  LDCU.64 UR4, c[0x0][0x770] ;  /* 0x0000ee00ff0477ac */ /* 0x000e240008000a00 */
[----:B0-----:R-:W-:-:S05]  /*20d30*/  IADD3 R2, P0, PT, R25, UR4, RZ ;  /* 0x0000000419027c10 */ /* 0x001fca000ff1e0ff */
[----:B------:R-:W-:-:S05]  /*20d40*/  IMAD.X R3, RZ, RZ, UR5, P0 ;  /* 0x00000005ff037e24 */ /* 0x000fca00080e06ff */
[----:B------:R0:W-:Y:S03]  /*20d50*/  STG.E.64 desc[UR36][R2.64], R18 ;  /* 0x0000001202007986 */ /* 0x0001e6000c101b24 */
.L_x_3208:
        /* <DEDUP_REMOVED lines=23> */
.L_x_3210:
        /* <DEDUP_REMOVED lines=19> */
.L_x_3211:
[----:B------:R-:W-:Y:S05]  /*21000*/  BRA `(.L_x_3212) ;  /* 0x00000000000c7947 */ /* 0x000fea0003800000 */
.L_x_3209:
[----:B0-----:R-:W-:-:S05]  /*21010*/  IADD3 R2, P0, PT, R27, UR6, RZ ;  /* 0x000000061b027c10 */ /* 0x001fca000ff1e0ff */
[----:B------:R-:W-:-:S05]  /*21020*/  IMAD.X R3, RZ, RZ, UR7, P0 ;  /* 0x00000007ff037e24 */ /* 0x000fca00080e06ff */
[----:B------:R0:W-:Y:S03]  /*21030*/  STG.E.64 desc[UR36][R2.64], R16 ;  /* 0x0000001002007986 */ /* 0x0001e6000c101b24 */
.L_x_3212:
[----:B------:R-:W1:Y:S02]  /*21040*/  LDCU.64 UR4, c[0x0][0x770] ;  /* 0x0000ee00ff0477ac */ /* 0x000e640008000a00 */
[----:B-1----:R-:W-:-:S05]  /*21050*/  IADD3 R24, P0, PT, R24, UR4, RZ ;  /* 0x0000000418187c10 */ /* 0x002fca000ff1e0ff */
[----:B------:R-:W-:-:S05]  /*21060*/  IMAD.X R25, RZ, RZ, UR5, P0 ;  /* 0x00000005ff197e24 */ /* 0x000fca00080e06ff */
[----:B------:R-:W-:Y:S01]  /*21070*/  STG.E.64 desc[UR36][R24.64], R22 ;  /* 0x0000001618007986 */ /* 0x000fe2000c101b24 */
[----:B------:R-:W-:Y:S05]  /*21080*/  EXIT ;  /* 0x000000000000794d */ /* 0x000fea0003800000 */
.L_x_3204:
        /* <DEDUP_REMOVED lines=9> */
        .weak           $__internal_14_$__cuda_sm20_div_u64
        .type           $__internal_14_$__cuda_sm20_div_u64,@function
        .size           $__internal_14_$__cuda_sm20_div_u64,(.L_x_6066 - $__internal_14_$__cuda_sm20_div_u64)
$__internal_14_$__cuda_sm20_div_u64:
        /* <DEDUP_REMOVED lines=66> */
[----:B------:R-:W-:Y:S06]  /*21540*/  RET.REL.NODEC R4 `(_ZN2at6native13reduce_kernelILi128ELi4ENS0_8ReduceOpIiNS0_9ArgMinOpsIiEEjlLi4ELi4EEEEEvT1_) ;  /* 0xfffffde804ac7950 */ /* 0x000fec0003c3ffff */
.L_x_3213:
        /* <DEDUP_REMOVED lines=11> */
.L_x_6066:


//--------------------- .text._ZN2at6native13reduce_kernelILi512ELi1ENS0_8ReduceOpIaNS0_9ArgMinOpsIaEEjlLi4ELi4EEEEEvT1_ --------------------------
	.section	.text._ZN2at6native13reduce_kernelILi512ELi1ENS0_8ReduceOpIaNS0_9ArgMinOpsIaEEjlLi4ELi4EEEEEvT1_,"ax",@progbits
	.align	128
        .global         _ZN2at6native13reduce_kernelILi512ELi1ENS0_8ReduceOpIaNS0_9ArgMinOpsIaEEjlLi4ELi4EEEEEvT1_
        .type           _ZN2at6native13reduce_kernelILi512ELi1ENS0_8ReduceOpIaNS0_9ArgMinOpsIaEEjlLi4ELi4EEEEEvT1_,@function
        .size           _ZN2at6native13reduce_kernelILi512ELi1ENS0_8ReduceOpIaNS0_9ArgMinOpsIaEEjlLi4ELi4EEEEEvT1_,(.L_x_6067 - _ZN2at6native13reduce_kernelILi512ELi1ENS0_8ReduceOpIaNS0_9ArgMinOpsIaEEjlLi4ELi4EEEEEvT1_)
        .other          _ZN2at6native13reduce_kernelILi512ELi1ENS0_8ReduceOpIaNS0_9ArgMinOpsIaEEjlLi4ELi4EEEEEvT1_,@"STO_CUDA_ENTRY STV_DEFAULT"
_ZN2at6native13reduce_kernelILi512ELi1ENS0_8ReduceOpIaNS0_9ArgMinOpsIaEEjlLi4ELi4EEEEEvT1_:
.text._ZN2at6native13reduce_kernelILi512ELi1ENS0_8ReduceOpIaNS0_9ArgMinOpsIaEEjlLi4ELi4EEEEEvT1_:
        /* <DEDUP_REMOVED lines=300> */
.L_x_3214:
[----:B------:R-:W1:Y:S01]  /*12c0*/  LDCU UR5, c[0x0][0x39c] ;  /* 0x00007380ff0577ac */ /* 0x000e620008000800 */
[----:B------:R-:W-:Y:S01]  /*12d0*/  BSSY.RECONVERGENT B0, `(.L_x_3215) ;  /* 0x0000c6b000007945 */ /* 0x000fe20003800200 */
[----:B------:R-:W-:Y:S01]  /*12e0*/  PRMT R7, RZ, 0x7610, R7 ;  /* 0x00007610ff077816 */ /* 0x000fe20000000007 */
[----:B------:R-:W-:Y:S01]  /*12f0*/  IMAD.MOV.U32 R4, RZ, RZ, RZ ;  /* 0x000000ffff047224 */ /* 0x000fe200078e00ff */
[----:B------:R-:W2:Y:S01]  /*1300*/  LDCU UR4, c[0x0][0x3a0] ;  /* 0x00007400ff0477ac */ /* 0x000ea20008000800 */
[----:B------:R-:W-:Y:S01]  /*1310*/  IMAD.MOV.U32 R27, RZ, RZ, RZ ;  /* 0x000000ffff1b7224 */ /* 0x000fe200078e00ff */
[----:B------:R-:W3:Y:S01]  /*1320*/  LDCU.64 UR36, c[0x0][0x358] ;  /* 0x00006b00ff2477ac */ /* 0x000ee20008000a00 */
[----:B-1----:R-:W-:-:S05]  /*1330*/  IMAD.U32 R14, RZ, RZ, UR5 ;  /* 0x00000005ff0e7e24 */ /* 0x002fca000f8e00ff */
[----:B------:R-:W-:-:S04]  /*1340*/  ISETP.GE.U32.AND P0, PT, R21, R14, PT ;  /* 0x0000000e1500720c */ /* 0x000fc80003f06070 */
[----:B--2---:R-:W-:-:S13]  /*1350*/  ISETP.GE.U32.OR P0, PT, R9, UR4, P0 ;  /* 0x0000000409007c0c */ /* 0x004fda0008706470 */
[----:B---3--:R-:W-:Y:S05]  /*1360*/  @P0 BRA `(.L_x_3216) ;  /* 0x000000c400840947 */ /* 0x008fea0003800000 */
[----:B------:R-:W1:Y:S01]  /*1370*/  LDC.64 R12, c[0x0][0x768] ;  /* 0x0001da00ff0c7b82 */ /* 0x000e620000000a00 */
[----:B------:R-:W2:Y:S02]  /*1380*/  LDCU.U8 UR4, c[0x0][0x3d0] ;  /* 0x00007a00ff0477ac */ /* 0x000ea40008000000 */
[----:B--2---:R-:W-:Y:S01]  /*1390*/  UISETP.NE.AND UP0, UPT, UR4, URZ, UPT ;  /* 0x000000ff0400728c */ /* 0x004fe2000bf05270 */
[----:B-1----:R-:W-:-:S05]  /*13a0*/  IADD3 R2, P0, PT, R0, R12, RZ ;  /* 0x0000000c00027210 */ /* 0x002fca0007f1e0ff */
[----:B------:R-:W-:-:S03]  /*13b0*/  IMAD.X R3, RZ, RZ, R13, P0 ;  /* 0x000000ffff037224 */ /* 0x000fc600000e060d */
[----:B------:R-:W-:Y:S05]  /*13c0*/  BRA.U !UP0, `(.L_x_3217) ;  /* 0x0000000d08cc7547 */ /* 0x000fea000b800000 */
[----:B------:R-:W1:Y:S01]  /*13d0*/  LDC.U8 R17, c[0x0][0x388] ;  /* 0x0000e200ff117b82 */ /* 0x000e620000000000 */
[----:B------:R-:W2:Y:S01]  /*13e0*/  LDCU UR4, c[0x0][0x39c] ;  /* 0x00007380ff0477ac */ /* 0x000ea20008000800 */
[----:B------:R-:W-:Y:S01]  /*13f0*/  LOP3.LUT P0, R18, R2, 0x3, RZ, 0xc0, !PT ;  /* 0x0000000302127812 */ /* 0x000fe2000780c0ff */
[----:B------:R-:W-:Y:S01]  /*1400*/  BSSY.RECONVERGENT B1, `(.L_x_3218) ;  /* 0x0000039000017945 */ /* 0x000fe20003800200 */
[----:B0-----:R-:W-:Y:S01]  /*1410*/  IMAD.MOV.U32 R5, RZ, RZ, R3 ;  /* 0x000000ffff057224 */ /* 0x001fe200078e0003 */
[----:B------:R-:W-:Y:S01]  /*1420*/  MOV R12, R2 ;  /* 0x00000002000c7202 */ /* 0x000fe20000000f00 */
[----:B------:R-:W-:Y:S02]  /*1430*/  IMAD.MOV.U32 R9, RZ, RZ, RZ ;  /* 0x000000ffff097224 */ /* 0x000fe400078e00ff */
[----:B------:R-:W0:Y:S08]  /*1440*/  LDC R7, c[0x0][0x390] ;  /* 0x0000e400ff077b82 */ /* 0x000e300000000800 */
[----:B------:R-:W3:Y:S01]  /*1450*/  LDC R6, c[0x0][0x394] ;  /* 0x0000e500ff067b82 */ /* 0x000ee20000000800 */
[----:B--2---:R-:W-:Y:S01]  /*1460*/  IMAD.U32 R10, RZ, RZ, UR4 ;  /* 0x00000004ff0a7e24 */ /* 0x004fe2000f8e00ff */
[----:B-1----:R-:W-:-:S04]  /*1470*/  PRMT R0, R17, 0x8880, RZ ;  /* 0x0000888011007816 */ /* 0x002fc800000000ff */
[----:B------:R-:W-:Y:S01]  /*1480*/  PRMT R0, R0, 0x7710, RZ ;  /* 0x0000771000007816 */ /* 0x000fe200000000ff */
[--C-:B0-----:R-:W-:Y:S02]  /*1490*/  IMAD.MOV.U32 R3, RZ, RZ, R7.reuse ;  /* 0x000000ffff037224 */ /* 0x101fe400078e0007 */
[----:B------:R-:W-:Y:S02]  /*14a0*/  IMAD.MOV.U32 R4, RZ, RZ, R7 ;  /* 0x000000ffff047224 */ /* 0x000fe400078e0007 */
[----:B---3--:R-:W-:Y:S01]  /*14b0*/  IMAD.MOV.U32 R2, RZ, RZ, R6 ;  /* 0x000000ffff027224 */ /* 0x008fe200078e0006 */
[----:B------:R-:W-:Y:S01]  /*14c0*/  MOV R8, R6 ;  /* 0x0000000600087202 */ /* 0x000fe20000000f00 */
[----:B------:R-:W-:Y:S06]  /*14d0*/  @!P0 BRA `(.L_x_3219) ;  /* 0x0000000000ac8947 */ /* 0x000fec0003800000 */
[C---:B------:R-:W-:Y:S01]  /*14e0*/  ISETP.GT.U32.AND P0, PT, R11.reuse, 0x3, PT ;  /* 0x000000030b00780c */ /* 0x040fe20003f04070 */
[----:B------:R-:W-:Y:S01]  /*14f0*/  IMAD.MOV R13, RZ, RZ, -R18 ;  /* 0x000000ffff0d7224 */ /* 0x000fe200078e0a12 */
[----:B------:R-:W-:Y:S01]  /*1500*/  BSSY.RECONVERGENT B2, `(.L_x_3220) ;  /* 0x0000024000027945 */ /* 0x000fe20003800200 */
[----:B------:R-:W-:Y:S01]  /*1510*/  IMAD.MOV.U32 R4, RZ, RZ, R7 ;  /* 0x000000ffff047224 */ /* 0x000fe200078e0007 */
[----:B------:R-:W-:Y:S01]  /*1520*/  ISETP.LT.U32.OR P0, PT, R11, R18, P0 ;  /* 0x000000120b00720c */ /* 0x000fe20000701470 */
[----:B------:R-:W-:Y:S01]  /*1530*/  IMAD.MOV.U32 R8, RZ, RZ, R6 ;  /* 0x000000ffff087224 */ /* 0x000fe200078e0006 */
[----:B------:R-:W-:-:S04]  /*1540*/  IADD3 R12, P1, PT, R13, R12, RZ ;  /* 0x0000000c0d0c7210 */ /* 0x000fc80007f3e0ff */
[----:B------:R-:W-:-:S07]  /*1550*/  LEA.HI.X.SX32 R13, R13, R5, 0x1, P1 ;  /* 0x000000050d0d7211 */ /* 0x000fce00008f0eff */
[----:B------:R-:W-:Y:S05]  /*1560*/  @P0 BRA `(.L_x_3221) ;  /* 0x0000000000740947 */ /* 0x000fea0003800000 */
[----:B------:R-:W-:Y:S01]  /*1570*/  ISETP.NE.AND P0, PT, RZ, UR21, PT ;  /* 0x00000015ff007c0c */ /* 0x000fe2000bf05270 */
[----:B------:R-:W-:Y:S01]  /*1580*/  IMAD.MOV.U32 R4, RZ, RZ, R7 ;  /* 0x000000ffff047224 */ /* 0x000fe200078e0007 */
[----:B------:R-:W-:Y:S01]  /*1590*/  ISETP.NE.AND P1, PT, R15, RZ, PT ;  /* 0x000000ff0f00720c */ /* 0x000fe20003f25270 */
[----:B------:R-:W-:-:S12]  /*15a0*/  IMAD.MOV.U32 R8, RZ, RZ, R6 ;  /* 0x000000ffff087224 */ /* 0x000fd800078e0006 */
[----:B------:R-:W-:Y:S05]  /*15b0*/  @P0 BRA P1, `(.L_x_3221) ;  /* 0x0000000000600947 */ /* 0x000fea0000800000 */
[----:B------:R-:W-:Y:S01]  /*15c0*/  ISETP.NE.AND P0, PT, RZ, UR22, PT ;  /* 0x00000016ff007c0c */ /* 0x000fe2000bf05270 */
[----:B------:R-:W-:Y:S01]  /*15d0*/  IMAD.MOV.U32 R8, RZ, RZ, R6 ;  /* 0x000000ffff087224 */ /* 0x000fe200078e0006 */
[----:B------:R-:W-:Y:S02]  /*15e0*/  ISETP.NE.AND P1, PT, R16, RZ, PT ;  /* 0x000000ff1000720c */ /* 0x000fe40003f25270 */
[----:B------:R-:W-:-:S11]  /*15f0*/  MOV R4, R7 ;  /* 0x0000000700047202 */ /* 0x000fd60000000f00 */
[----:B------:R-:W-:Y:S05]  /*1600*/  @P0 BRA P1, `(.L_x_3221) ;  /* 0x00000000004c0947 */ /* 0x000fea0000800000 */
[----:B------:R-:W-:Y:S01]  /*1610*/  IADD3 R8, P0, PT, R11, R12, RZ ;  /* 0x0000000c0b087210 */ /* 0x000fe20007f1e0ff */
[----:B------:R-:W0:Y:S04]  /*1620*/  LDC.64 R4, c[0x0][0x390] ;  /* 0x0000e400ff047b82 */ /* 0x000e280000000a00 */
[----:B------:R-:W-:-:S06]  /*1630*/  IMAD.X R9, RZ, RZ, R13, P0 ;  /* 0x000000ffff097224 */ /* 0x000fcc00000e060d */
[----:B------:R-:W2:Y:S01]  /*1640*/  LDG.E.S8 R9, desc[UR36][R8.64] ;  /* 0x0000002408097981 */ /* 0x000ea2000c1e1300 */
[----:B------:R-:W-:Y:S01]  /*1650*/  IMAD.IADD R11, R11, 0x1, -R18 ;  /* 0x000000010b0b7824 */ /* 0x000fe200078e0a12 */
[C---:B------:R-:W-:Y:S02]  /*1660*/  LOP3.LUT R19, R0.reuse, 0xff, RZ, 0xc0, !PT ;  /* 0x000000ff00137812 */ /* 0x040fe400078ec0ff */
[----:B------:R-:W-:Y:S02]  /*1670*/  PRMT R20, R0, 0x9910, RZ ;  /* 0x0000991000147816 */ /* 0x000fe400000000ff */
[----:B0-----:R-:W-:-:S04]  /*1680*/  ISETP.GT.U32.AND P0, PT, R11, R4, PT ;  /* 0x000000040b00720c */ /* 0x001fc80003f04070 */
[----:B------:R-:W-:Y:S02]  /*1690*/  ISETP.GT.AND.EX P0, PT, RZ, R5, PT, P0 ;  /* 0x00000005ff00720c */ /* 0x000fe40003f04300 */
[----:B--2---:R-:W-:-:S04]  /*16a0*/  LOP3.LUT R10, R9, 0xff, RZ, 0xc0, !PT ;  /* 0x000000ff090a7812 */ /* 0x004fc800078ec0ff */
[----:B------:R-:W-:Y:S02]  /*16b0*/  ISETP.NE.AND P1, PT, R19, R10, PT ;  /* 0x0000000a1300720c */ /* 0x000fe40003f25270 */
[----:B------:R-:W-:Y:S02]  /*16c0*/  SEL R10, RZ, 0xffffffff, P0 ;  /* 0xffffffffff0a7807 */ /* 0x000fe40000000000 */
[----:B------:R-:W-:-:S09]  /*16d0*/  ISETP.GE.AND P0, PT, R20, R9, PT ;  /* 0x000000091400720c */ /* 0x000fd20003f06270 */
[----:B------:R-:W-:-:S04]  /*16e0*/  @P1 SEL R10, RZ, 0xffffffff, !P0 ;  /* 0xffffffffff0a1807 */ /* 0x000fc80004000000 */
[----:B------:R-:W-:-:S04]  /*16f0*/  LOP3.LUT R10, R10, 0x1, RZ, 0xc0, !PT ;  /* 0x000000010a0a7812 */ /* 0x000fc800078ec0ff */
[----:B------:R-:W-:-:S04]  /*1700*/  ISETP.NE.U32.AND P0, PT, R10, 0x1, PT ;  /* 0x000000010a00780c */ /* 0x000fc80003f05070 */
[----:B------:R-:W-:Y:S02]  /*1710*/  SEL R0, R9, R0, !P0 ;  /* 0x0000000009007207 */ /* 0x000fe40004000000 */
[----:B------:R-:W-:Y:S02]  /*1720*/  SEL R4, R11, R4, !P0 ;  /* 0x000000040b047207 */ /* 0x000fe40004000000 */
[----:B------:R-:W-:-:S07]  /*1730*/  SEL R8, R5, RZ, P0 ;  /* 0x000000ff05087207 */ /* 0x000fce0000000000 */
.L_x_3221:
[----:B------:R-:W-:Y:S05]  /*1740*/  BSYNC.RECONVERGENT B2 ;  /* 0x0000000000027941 */ /* 0x000fea0003800200 */
.L_x_3220:
[----:B------:R-:W-:Y:S02]  /*1750*/  IADD3 R12, P0, PT, R12, 0x4, RZ ;  /* 0x000000040c0c7810 */ /* 0x000fe40007f1e0ff */
[C---:B------:R-:W-:Y:S02]  /*1760*/  IADD3 R10, PT, PT, R18.reuse, -0x4, R14 ;  /* 0xfffffffc120a7810 */ /* 0x040fe40007ffe00e */
[----:B------:R-:W-:Y:S01]  /*1770*/  IADD3 R9, PT, PT, -R18, 0x4, RZ ;  /* 0x0000000412097810 */ /* 0x000fe20007ffe1ff */
[----:B------:R-:W-:-:S08]  /*1780*/  IMAD.X R5, RZ, RZ, R13, P0 ;  /* 0x000000ffff057224 */ /* 0x000fd000000e060d */
.L_x_3219:
[----:B------:R-:W-:Y:S05]  /*1790*/  BSYNC.RECONVERGENT B1 ;  /* 0x0000000000017941 */ /* 0x000fea0003800200 */
.L_x_3218:
[----:B------:R-:W-:Y:S01]  /*17a0*/  IMAD.SHL.U32 R18, R21, 0x4, RZ ;  /* 0x0000000415127824 */ /* 0x000fe200078e00ff */
[----:B------:R-:W-:Y:S01]  /*17b0*/  ISETP.NE.AND P0, PT, RZ, UR21, PT ;  /* 0x00000015ff007c0c */ /* 0x000fe2000bf05270 */
[----:B------:R-:W-:Y:S01]  /*17c0*/  BSSY.RECONVERGENT B1, `(.L_x_3222) ;  /* 0x0000067000017945 */ /* 0x000fe20003800200 */
[----:B------:R-:W-:Y:S01]  /*17d0*/  ISETP.NE.AND P1, PT, RZ, UR22, PT ;  /* 0x00000016ff007c0c */ /* 0x000fe2000bf25270 */
[--C-:B------:R-:W-:Y:S01]  /*17e0*/  IMAD.MOV.U32 R14, RZ, RZ, R7.reuse ;  /* 0x000000ffff0e7224 */ /* 0x100fe200078e0007 */
[----:B------:R-:W-:Y:S01]  /*17f0*/  IADD3 R11, PT, PT, R18, 0x3, RZ ;  /* 0x00000003120b7810 */ /* 0x000fe20007ffe0ff */
[--C-:B------:R-:W-:Y:S01]  /*1800*/  IMAD.MOV.U32 R19, RZ, RZ, R6.reuse ;  /* 0x000000ffff137224 */ /* 0x100fe200078e0006 */
[----:B------:R-:W-:Y:S01]  /*1810*/  ISETP.NE.AND P0, PT, R15, RZ, P0 ;  /* 0x000000ff0f00720c */ /* 0x000fe20000705270 */
[----:B------:R-:W-:Y:S01]  /*1820*/  IMAD.MOV.U32 R15, RZ, RZ, R7 ;  /* 0x000000ffff0f7224 */ /* 0x000fe200078e0007 */
[----:B------:R-:W-:Y:S02]  /*1830*/  ISETP.GE.U32.AND P2, PT, R11, R10, PT ;  /* 0x0000000a0b00720c */ /* 0x000fe40003f46070 */
[----:B------:R-:W-:Y:S01]  /*1840*/  ISETP.NE.AND P1, PT, R16, RZ, P1 ;  /* 0x000000ff1000720c */ /* 0x000fe20000f25270 */
[----:B------:R-:W-:Y:S01]  /*1850*/  IMAD.MOV.U32 R16, RZ, RZ, R6 ;  /* 0x000000ffff107224 */ /* 0x000fe200078e0006 */
[----:B------:R-:W-:-:S02]  /*1860*/  PRMT R13, R17, 0x7610, R13 ;  /* 0x00007610110d7816 */ /* 0x000fc4000000000d */
[----:B------:R-:W-:Y:S02]  /*1870*/  PLOP3.LUT P0, PT, P0, P1, PT, 0xf8, 0x8f ;  /* 0x00000000008f781c */ /* 0x000fe40000703f70 */
[----:B------:R-:W-:-:S05]  /*1880*/  PRMT R11, R17, 0x7610, R11 ;  /* 0x00007610110b7816 */ /* 0x000fca000000000b */
[----:B------:R-:W-:Y:S06]  /*1890*/  @P2 BRA `(.L_x_3223) ;  /* 0x0000000400642947 */ /* 0x000fec0003800000 */
[----:B------:R-:W-:Y:S01]  /*18a0*/  IMAD.MOV.U32 R14, RZ, RZ, R7 ;  /* 0x000000ffff0e7224 */ /* 0x000fe200078e0007 */
[----:B------:R-:W-:Y:S01]  /*18b0*/  MOV R15, R7 ;  /* 0x00000007000f7202 */ /* 0x000fe20000000f00 */
[--C-:B------:R-:W-:Y:S01]  /*18c0*/  IMAD.MOV.U32 R16, RZ, RZ, R6.reuse ;  /* 0x000000ffff107224 */ /* 0x100fe200078e0006 */
[C---:B------:R-:W-:Y:S01]  /*18d0*/  PRMT R11, R13.reuse, 0x7610, R11 ;  /* 0x000076100d0b7816 */ /* 0x040fe2000000000b */
[----:B------:R-:W-:Y:S01]  /*18e0*/  IMAD.MOV.U32 R19, RZ, RZ, R6 ;  /* 0x000000ffff137224 */ /* 0x000fe200078e0006 */
[----:B------:R-:W-:-:S07]  /*18f0*/  PRMT R17, R13, 0x7610, R17 ;  /* 0x000076100d117816 */ /* 0x000fce0000000011 */
.L_x_3224:
[----:B------:R-:W-:Y:S02]  /*1900*/  IMAD.MOV.U32 R6, RZ, RZ, R12 ;  /* 0x000000ffff067224 */ /* 0x000fe400078e000c */
[----:B------:R-:W-:Y:S01]  /*1910*/  IMAD.MOV.U32 R7, RZ, RZ, R5 ;  /* 0x000000ffff077224 */ /* 0x000fe200078e0005 */
[----:B------:R-:W-:Y:S01]  /*1920*/  PRMT R23, R0, 0x8880, RZ ;  /* 0x0000888000177816 */ /* 0x000fe200000000ff */
[----:B------:R-:W0:Y:S01]  /*1930*/  LDCU UR4, c[0x0][0x3a4] ;  /* 0x00007480ff0477ac */ /* 0x000e220008000800 */
[----:B------:R-:W-:-:S06]  /*1940*/  IMAD.WIDE.U32 R6, R21, 0x4, R6 ;  /* 0x0000000415067825 */ /* 0x000fcc00078e0006 */
[----:B------:R-:W2:Y:S01]  /*1950*/  LDG.E R6, desc[UR36][R6.64] ;  /* 0x0000002406067981 */ /* 0x000ea2000c1e1900 */
[----:B------:R-:W-:Y:S02]  /*1960*/  LOP3.LUT R22, R0, 0xff, RZ, 0xc0, !PT ;  /* 0x000000ff00167812 */ /* 0x000fe400078ec0ff */
[----:B------:R-:W-:Y:S01]  /*1970*/  PRMT R24, R11, 0x8880, RZ ;  /* 0x000088800b187816 */ /* 0x000fe200000000ff */
[----:B0-----:R-:W-:Y:S01]  /*1980*/  VIADD R21, R21, UR4 ;  /* 0x0000000415157c36 */ /* 0x001fe20008000000 */
[C---:B--2---:R-:W-:Y:S02]  /*1990*/  SGXT R20, R6.reuse, 0x8 ;  /* 0x000000080614781a */ /* 0x044fe40000000200 */
[C---:B------:R-:W-:Y:S02]  /*19a0*/  PRMT R25, R6.reuse, 0x7771, RZ ;  /* 0x0000777106197816 */ /* 0x040fe400000000ff */
[----:B------:R-:W-:Y:S02]  /*19b0*/  ISETP.GE.AND P6, PT, R23, R20, PT ;  /* 0x000000141700720c */ /* 0x000fe40003fc6270 */
[----:B------:R-:W-:-:S02]  /*19c0*/  LOP3.LUT R23, R6, 0xff, RZ, 0xc0, !PT ;  /* 0x000000ff06177812 */ /* 0x000fc400078ec0ff */
[C---:B------:R-:W-:Y:S02]  /*19d0*/  LOP3.LUT R20, R17.reuse, 0xff, RZ, 0xc0, !PT ;  /* 0x000000ff11147812 */ /* 0x040fe400078ec0ff */
[----:B------:R-:W-:Y:S01]  /*19e0*/  ISETP.NE.AND P4, PT, R22, R23, PT ;  /* 0x000000171600720c */ /* 0x000fe20003f85270 */
[----:B------:R-:W-:Y:S01]  /*19f0*/  IMAD.IADD R23, R18, 0x1, R9 ;  /* 0x0000000112177824 */ /* 0x000fe200078e0209 */
[----:B------:R-:W-:Y:S02]  /*1a00*/  PRMT R22, R17, 0x8880, RZ ;  /* 0x0000888011167816 */ /* 0x000fe400000000ff */
[----:B------:R-:W-:Y:S02]  /*1a10*/  SHF.R.S32.HI R7, RZ, 0x8, R6 ;  /* 0x00000008ff077819 */ /* 0x000fe40000011406 */
[----:B------:R-:W-:Y:S02]  /*1a20*/  ISETP.NE.AND P1, PT, R20, R25, PT ;  /* 0x000000191400720c */ /* 0x000fe40003f25270 */
[----:B------:R-:W-:-:S02]  /*1a30*/  MOV R20, R22 ;  /* 0x0000001600147202 */ /* 0x000fc40000000f00 */
[----:B------:R-:W-:Y:S02]  /*1a40*/  SGXT R7, R7, 0x8 ;  /* 0x000000080707781a */ /* 0x000fe40000000200 */
[----:B------:R-:W-:Y:S02]  /*1a50*/  ISETP.GE.U32.AND P3, PT, R4, R23, PT ;  /* 0x000000170400720c */ /* 0x000fe40003f66070 */
[----:B------:R-:W-:Y:S01]  /*1a60*/  ISETP.GE.AND P5, PT, R20, R7, PT ;  /* 0x000000071400720c */ /* 0x000fe20003fa6270 */
[----:B------:R-:W-:Y:S01]  /*1a70*/  VIADD R20, R23, 0x1 ;  /* 0x0000000117147836 */ /* 0x000fe20000000000 */
[----:B------:R-:W-:Y:S02]  /*1a80*/  ISETP.GE.AND.EX P3, PT, R8, RZ, PT, P3 ;  /* 0x000000ff0800720c */ /* 0x000fe40003f66330 */
[----:B------:R-:W-:Y:S02]  /*1a90*/  SHF.R.S32.HI R7, RZ, 0x10, R6 ;  /* 0x00000010ff077819 */ /* 0x000fe40000011406 */
[----:B------:R-:W-:-:S02]  /*1aa0*/  SEL R22, RZ, 0xffffffff, !P3 ;  /* 0xffffffffff167807 */ /* 0x000fc40005800000 */
[----:B------:R-:W-:Y:S02]  /*1ab0*/  ISETP.GE.U32.AND P3, PT, R15, R20, PT ;  /* 0x000000140f00720c */ /* 0x000fe40003f66070 */
[----:B------:R-:W-:Y:S02]  /*1ac0*/  PRMT R25, R6, 0x7772, RZ ;  /* 0x0000777206197816 */ /* 0x000fe400000000ff */
[----:B------:R-:W-:Y:S02]  /*1ad0*/  LOP3.LUT R18, R11, 0xff, RZ, 0xc0, !PT ;  /* 0x000000ff0b127812 */ /* 0x000fe400078ec0ff */
[----:B------:R-:W-:Y:S02]  /*1ae0*/  ISETP.GE.AND.EX P3, PT, R19, RZ, PT, P3 ;  /* 0x000000ff1300720c */ /* 0x000fe40003f66330 */
[----:B------:R-:W-:Y:S02]  /*1af0*/  SGXT R7, R7, 0x8 ;  /* 0x000000080707781a */ /* 0x000fe40000000200 */
[----:B------:R-:W-:-:S02]  /*1b00*/  ISETP.NE.AND P2, PT, R18, R25, PT ;  /* 0x000000191200720c */ /* 0x000fc40003f45270 */
[----:B------:R-:W-:Y:S02]  /*1b10*/  SEL R18, RZ, 0xffffffff, !P3 ;  /* 0xffffffffff127807 */ /* 0x000fe40005800000 */
[----:B------:R-:W-:Y:S02]  /*1b20*/  ISETP.GE.AND P3, PT, R24, R7, PT ;  /* 0x000000071800720c */ /* 0x000fe40003f66270 */
[----:B------:R-:W-:Y:S02]  /*1b30*/  PRMT R24, R6, 0x7773, RZ ;  /* 0x0000777306187816 */ /* 0x000fe400000000ff */
[----:B------:R-:W-:Y:S02]  /*1b40*/  LOP3.LUT R7, R13, 0xff, RZ, 0xc0, !PT ;  /* 0x000000ff0d077812 */ /* 0x000fe400078ec0ff */
[----:B------:R-:W-:Y:S02]  /*1b50*/  @P4 SEL R22, RZ, 0xffffffff, !P6 ;  /* 0xffffffffff164807 */ /* 0x000fe40007000000 */
[----:B------:R-:W-:Y:S01]  /*1b60*/  ISETP.NE.AND P4, PT, R7, R24, PT ;  /* 0x000000180700720c */ /* 0x000fe20003f85270 */
[----:B------:R-:W-:Y:S01]  /*1b70*/  VIADD R7, R23, 0x2 ;  /* 0x0000000217077836 */ /* 0x000fe20000000000 */
[----:B------:R-:W-:-:S02]  /*1b80*/  @P1 SEL R18, RZ, 0xffffffff, !P5 ;  /* 0xffffffffff121807 */ /* 0x000fc40006800000 */
[----:B------:R-:W-:Y:S02]  /*1b90*/  LOP3.LUT R22, R22, 0x1, RZ, 0xc0, !PT ;  /* 0x0000000116167812 */ /* 0x000fe400078ec0ff */
[----:B------:R-:W-:Y:S02]  /*1ba0*/  LOP3.LUT R18, R18, 0x1, RZ, 0xc0, !PT ;  /* 0x0000000112127812 */ /* 0x000fe400078ec0ff */
[----:B------:R-:W-:Y:S02]  /*1bb0*/  ISETP.GE.U32.AND P1, PT, R14, R7, PT ;  /* 0x000000070e00720c */ /* 0x000fe40003f26070 */
[----:B------:R-:W-:Y:S02]  /*1bc0*/  ISETP.NE.U32.AND P5, PT, R18, 0x1, PT ;  /* 0x000000011200780c */ /* 0x000fe40003fa5070 */
[----:B------:R-:W-:Y:S01]  /*1bd0*/  ISETP.NE.U32.AND P6, PT, R22, 0x1, PT ;  /* 0x000000011600780c */ /* 0x000fe20003fc5070 */
[----:B------:R-:W-:Y:S01]  /*1be0*/  VIADD R22, R23, 0x3 ;  /* 0x0000000317167836 */ /* 0x000fe20000000000 */
[----:B------:R-:W-:-:S02]  /*1bf0*/  SHF.R.S32.HI R18, RZ, 0x18, R6 ;  /* 0x00000018ff127819 */ /* 0x000fc40000011406 */
[----:B------:R-:W-:Y:S02]  /*1c00*/  ISETP.GE.AND.EX P1, PT, R16, RZ, PT, P1 ;  /* 0x000000ff1000720c */ /* 0x000fe40003f26310 */
[----:B------:R-:W-:Y:S02]  /*1c10*/  SEL R4, R23, R4, !P6 ;  /* 0x0000000417047207 */ /* 0x000fe40007000000 */
[----:B------:R-:W-:Y:S02]  /*1c20*/  PRMT R25, R13, 0x8880, RZ ;  /* 0x000088800d197816 */ /* 0x000fe400000000ff */
[----:B------:R-:W-:Y:S02]  /*1c30*/  SGXT R18, R18, 0x8 ;  /* 0x000000081212781a */ /* 0x000fe40000000200 */
[----:B------:R-:W-:Y:S02]  /*1c40*/  SEL R23, RZ, 0xffffffff, !P1 ;  /* 0xffffffffff177807 */ /* 0x000fe40004800000 */
[----:B------:R-:W-:-:S02]  /*1c50*/  ISETP.GE.U32.AND P1, PT, R3, R22, PT ;  /* 0x000000160300720c */ /* 0x000fc40003f26070 */
[----:B------:R-:W-:Y:S02]  /*1c60*/  @P2 SEL R23, RZ, 0xffffffff, !P3 ;  /* 0xffffffffff172807 */ /* 0x000fe40005800000 */
[----:B------:R-:W-:Y:S01]  /*1c70*/  ISETP.GE.AND P2, PT, R25, R18, PT ;  /* 0x000000121900720c */ /* 0x000fe20003f46270 */
[----:B------:R-:W-:Y:S01]  /*1c80*/  IMAD.SHL.U32 R18, R21, 0x4, RZ ;  /* 0x0000000415127824 */ /* 0x000fe200078e00ff */
[----:B------:R-:W-:Y:S02]  /*1c90*/  ISETP.GE.AND.EX P1, PT, R2, RZ, PT, P1 ;  /* 0x000000ff0200720c */ /* 0x000fe40003f26310 */
[----:B------:R-:W-:Y:S02]  /*1ca0*/  LOP3.LUT R23, R23, 0x1, RZ, 0xc0, !PT ;  /* 0x0000000117177812 */ /* 0x000fe400078ec0ff */
[----:B------:R-:W-:Y:S02]  /*1cb0*/  SEL R24, RZ, 0xffffffff, !P1 ;  /* 0xffffffffff187807 */ /* 0x000fe40004800000 */
[----:B------:R-:W-:-:S02]  /*1cc0*/  IADD3 R25, PT, PT, R18, 0x3, RZ ;  /* 0x0000000312197810 */ /* 0x000fc40007ffe0ff */
[----:B------:R-:W-:Y:S02]  /*1cd0*/  @P4 SEL R24, RZ, 0xffffffff, !P2 ;  /* 0xffffffffff184807 */ /* 0x000fe40005000000 */
[----:B------:R-:W-:Y:S02]  /*1ce0*/  ISETP.GE.U32.AND P3, PT, R25, R10, PT ;  /* 0x0000000a1900720c */ /* 0x000fe40003f66070 */
[----:B------:R-:W-:Y:S02]  /*1cf0*/  LOP3.LUT R24, R24, 0x1, RZ, 0xc0, !PT ;  /* 0x0000000118187812 */ /* 0x000fe400078ec0ff */
[----:B------:R-:W-:Y:S02]  /*1d00*/  ISETP.NE.U32.AND P1, PT, R23, 0x1, PT ;  /* 0x000000011700780c */ /* 0x000fe40003f25070 */
[----:B------:R-:W-:Y:S02]  /*1d10*/  ISETP.NE.U32.AND P2, PT, R24, 0x1, PT ;  /* 0x000000011800780c */ /* 0x000fe40003f45070 */
[----:B------:R-:W-:-:S02]  /*1d20*/  SEL R15, R20, R15, !P5 ;  /* 0x0000000f140f7207 */ /* 0x000fc40006800000 */
[C---:B------:R-:W-:Y:S02]  /*1d30*/  PRMT R23, R6.reuse, 0x7770, RZ ;  /* 0x0000777006177816 */ /* 0x040fe400000000ff */
[C---:B------:R-:W-:Y:S02]  /*1d40*/  PRMT R24, R6.reuse, 0x7771, RZ ;  /* 0x0000777106187816 */ /* 0x040fe400000000ff */
[C---:B------:R-:W-:Y:S02]  /*1d50*/  PRMT R20, R6.reuse, 0x7772, RZ ;  /* 0x0000777206147816 */ /* 0x040fe400000000ff */
[----:B------:R-:W-:Y:S02]  /*1d60*/  PRMT R6, R6, 0x7773, RZ ;  /* 0x0000777306067816 */ /* 0x000fe400000000ff */
[----:B------:R-:W-:Y:S02]  /*1d70*/  SEL R0, R23, R0, !P6 ;  /* 0x0000000017007207 */ /* 0x000fe40007000000 */
[----:B------:R-:W-:-:S02]  /*1d80*/  SEL R6, R6, R13, !P2 ;  /* 0x0000000d06067207 */ /* 0x000fc40005000000 */
[----:B------:R-:W-:Y:S02]  /*1d90*/  SEL R17, R24, R17, !P5 ;  /* 0x0000001118117207 */ /* 0x000fe40006800000 */
[----:B------:R-:W-:Y:S02]  /*1da0*/  SEL R14, R7, R14, !P1 ;  /* 0x0000000e070e7207 */ /* 0x000fe40004800000 */
[----:B------:R-:W-:Y:S02]  /*1db0*/  SEL R11, R20, R11, !P1 ;  /* 0x0000000b140b7207 */ /* 0x000fe40004800000 */
[----:B------:R-:W-:Y:S02]  /*1dc0*/  SEL R3, R22, R3, !P2 ;  /* 0x0000000316037207 */ /* 0x000fe40005000000 */
[----:B------:R-:W-:Y:S02]  /*1dd0*/  SEL R8, R8, RZ, P6 ;  /* 0x000000ff08087207 */ /* 0x000fe40003000000 */
[----:B------:R-:W-:-:S02]  /*1de0*/  SEL R19, R19, RZ, P5 ;  /* 0x000000ff13137207 */ /* 0x000fc40002800000 */
[----:B------:R-:W-:Y:S02]  /*1df0*/  SEL R16, R16, RZ, P1 ;  /* 0x000000ff10107207 */ /* 0x000fe40000800000 */
[----:B------:R-:W-:Y:S02]  /*1e00*/  SEL R2, R2, RZ, P2 ;  /* 0x000000ff02027207 */ /* 0x000fe40001000000 */
[----:B------:R-:W-:Y:S01]  /*1e10*/  PRMT R13, R6, 0x7610, R13 ;  /* 0x00007610060d7816 */ /* 0x000fe2000000000d */
[----:B------:R-:W-:Y:S06]  /*1e20*/  @!P3 BRA `(.L_x_3224) ;  /* 0xfffffff800b4b947 */ /* 0x000fec000383ffff */
.L_x_3223:
[----:B------:R-:W-:Y:S05]  /*1e30*/  BSYNC.RECONVERGENT B1 ;  /* 0x0000000000017941 */ /* 0x000fea0003800200 */
.L_x_3222:
[----:B------:R-:W-:Y:S04]  /*1e40*/  BSSY.RECONVERGENT B1, `(.L_x_3225) ;  /* 0x000001a000017945 */ /* 0x000fe80003800200 */
[----:B------:R-:W-:Y:S05]  /*1e50*/  @P0 BRA `(.L_x_3226) ;  /* 0x0000000000600947 */ /* 0x000fea0003800000 */
[----:B------:R-:W0:Y:S01]  /*1e60*/  S2R R7, SR_TID.X ;  /* 0x0000000000077919 */ /* 0x000e220000002100 */
[----:B------:R-:W-:-:S05]  /*1e70*/  LOP3.LUT R6, R10, 0xfffffffc, RZ, 0xc0, !PT ;  /* 0xfffffffc0a067812 */ /* 0x000fca00078ec0ff */
[----:B0-----:R-:W-:-:S05]  /*1e80*/  IMAD.IADD R18, R6, 0x1, R7 ;  /* 0x0000000106127824 */ /* 0x001fca00078e0207 */
[----:B------:R-:W-:-:S13]  /*1e90*/  ISETP.GE.U32.AND P0, PT, R18, R10, PT ;  /* 0x0000000a1200720c */ /* 0x000fda0003f06070 */
[----:B------:R-:W-:Y:S05]  /*1ea0*/  @P0 BRA `(.L_x_3226) ;  /* 0x00000000004c0947 */ /* 0x000fea0003800000 */
[----:B------:R-:W-:-:S04]  /*1eb0*/  IADD3 R6, P0, PT, R18, R12, RZ ;  /* 0x0000000c12067210 */ /* 0x000fc80007f1e0ff */
[----:B------:R-:W-:-:S06]  /*1ec0*/  LEA.HI.X.SX32 R7, R18, R5, 0x1, P0 ;  /* 0x0000000512077211 */ /* 0x000fcc00000f0eff */
[----:B------:R-:W2:Y:S01]  /*1ed0*/  LDG.E.S8 R7, desc[UR36][R6.64] ;  /* 0x0000002406077981 */ /* 0x000ea2000c1e1300 */
[----:B------:R-:W-:Y:S01]  /*1ee0*/  IMAD.IADD R9, R18, 0x1, R9 ;  /* 0x0000000112097824 */ /* 0x000fe200078e0209 */
[----:B------:R-:W-:-:S04]  /*1ef0*/  LOP3.LUT R10, R0, 0xff, RZ, 0xc0, !PT ;  /* 0x000000ff000a7812 */ /* 0x000fc800078ec0ff */
[----:B------:R-:W-:Y:S02]  /*1f00*/  ISETP.GE.U32.AND P0, PT, R4, R9, PT ;  /* 0x000000090400720c */ /* 0x000fe40003f06070 */
[----:B------:R-:W-:-:S04]  /*1f10*/  SHF.R.S32.HI R21, RZ, 0x1f, R9 ;  /* 0x0000001fff157819 */ /* 0x000fc80000011409 */
[----:B------:R-:W-:Y:S02]  /*1f20*/  ISETP.GE.AND.EX P0, PT, R8, R21, PT, P0 ;  /* 0x000000150800720c */ /* 0x000fe40003f06300 */
[----:B--2---:R-:W-:-:S04]  /*1f30*/  LOP3.LUT R5, R7, 0xff, RZ, 0xc0, !PT ;  /* 0x000000ff07057812 */ /* 0x004fc800078ec0ff */
[----:B------:R-:W-:Y:S02]  /*1f40*/  ISETP.NE.AND P1, PT, R10, R5, PT ;  /* 0x000000050a00720c */ /* 0x000fe40003f25270 */
[----:B------:R-:W-:Y:S02]  /*1f50*/  PRMT R10, R0, 0x8880, RZ ;  /* 0x00008880000a7816 */ /* 0x000fe400000000ff */
[----:B------:R-:W-:Y:S02]  /*1f60*/  SEL R5, RZ, 0xffffffff, !P0 ;  /* 0xffffffffff057807 */ /* 0x000fe40004000000 */
[----:B------:R-:W-:-:S07]  /*1f70*/  ISETP.GE.AND P0, PT, R10, R7, PT ;  /* 0x000000070a00720c */ /* 0x000fce0003f06270 */
[----:B------:R-:W-:-:S04]  /*1f80*/  @P1 SEL R5, RZ, 0xffffffff, !P0 ;  /* 0xffffffffff051807 */ /* 0x000fc80004000000 */
[----:B------:R-:W-:-:S04]  /*1f90*/  LOP3.LUT R5, R5, 0x1, RZ, 0xc0, !PT ;  /* 0x0000000105057812 */ /* 0x000fc800078ec0ff */
[----:B------:R-:W-:-:S04]  /*1fa0*/  ISETP.NE.U32.AND P0, PT, R5, 0x1, PT ;  /* 0x000000010500780c */ /* 0x000fc80003f05070 */
[----:B------:R-:W-:Y:S02]  /*1fb0*/  SEL R0, R7, R0, !P0 ;  /* 0x0000000007007207 */ /* 0x000fe40004000000 */
[----:B------:R-:W-:Y:S02]  /*1fc0*/  SEL R4, R9, R4, !P0 ;  /* 0x0000000409047207 */ /* 0x000fe40004000000 */
[----:B------:R-:W-:-:S07]  /*1fd0*/  SEL R8, R21, R8, !P0 ;  /* 0x0000000815087207 */ /* 0x000fce0004000000 */
.L_x_3226:
[----:B------:R-:W-:Y:S05]  /*1fe0*/  BSYNC.RECONVERGENT B1 ;  /* 0x0000000000017941 */ /* 0x000fea0003800200 */
.L_x_3225:
[C---:B------:R-:W-:Y:S02]  /*1ff0*/  LOP3.LUT R5, R17.reuse, 0xff, RZ, 0xc0, !PT ;  /* 0x000000ff11057812 */ /* 0x040fe400078ec0ff */
[C---:B------:R-:W-:Y:S02]  /*2000*/  LOP3.LUT R6, R0.reuse, 0xff, RZ, 0xc0, !PT ;  /* 0x000000ff00067812 */ /* 0x040fe400078ec0ff */
[----:B------:R-:W-:Y:S02]  /*2010*/  PRMT R7, R17, 0x8880, RZ ;  /* 0x0000888011077816 */ /* 0x000fe400000000ff */
[----:B------:R-:W-:Y:S02]  /*2020*/  PRMT R9, R0, 0x8880, RZ ;  /* 0x0000888000097816 */ /* 0x000fe400000000ff */
[----:B------:R-:W-:Y:S01]  /*2030*/  ISETP.NE.AND P2, PT, R6, R5, PT ;  /* 0x000000050600720c */ /* 0x000fe20003f45270 */
[----:B------:R-:W-:Y:S01]  /*2040*/  IMAD.MOV.U32 R5, RZ, RZ, R7 ;  /* 0x000000ffff057224 */ /* 0x000fe200078e0007 */
[----:B------:R-:W-:Y:S01]  /*2050*/  ISETP.GE.U32.AND P0, PT, R4, R15, PT ;  /* 0x0000000f0400720c */ /* 0x000fe20003f06070 */
[----:B------:R-:W-:-:S03]  /*2060*/  IMAD.MOV.U32 R6, RZ, RZ, R9 ;  /* 0x000000ffff067224 */ /* 0x000fc600078e0009 */
[----:B------:R-:W-:Y:S02]  /*2070*/  ISETP.GE.AND.EX P0, PT, R8, R19, PT, P0 ;  /* 0x000000130800720c */ /* 0x000fe40003f06300 */
[----:B------:R-:W-:Y:S02]  /*2080*/  ISETP.GE.AND P1, PT, R6, R5, PT ;  /* 0x000000050600720c */ /* 0x000fe40003f26270 */
[----:B------:R-:W-:Y:S02]  /*2090*/  SEL R5, RZ, 0xffffffff, !P0 ;  /* 0xffffffffff057807 */ /* 0x000fe40004000000 */
[----:B------:R-:W-:Y:S02]  /*20a0*/  LOP3.LUT R6, R11, 0xff, RZ, 0xc0, !PT ;  /* 0x000000ff0b067812 */ /* 0x000fe400078ec0ff */
[----:B------:R-:W-:-:S04]  /*20b0*/  @P2 SEL R5, RZ, 0xffffffff, !P1 ;  /* 0xffffffffff052807 */ /* 0x000fc80004800000 */
[----:B------:R-:W-:-:S04]  /*20c0*/  LOP3.LUT R5, R5, 0x1, RZ, 0xc0, !PT ;  /* 0x0000000105057812 */ /* 0x000fc800078ec0ff */
[----:B------:R-:W-:-:S04]  /*20d0*/  ISETP.NE.U32.AND P0, PT, R5, 0x1, PT ;  /* 0x000000010500780c */ /* 0x000fc80003f05070 */
[----:B------:R-:W-:Y:S02]  /*20e0*/  SEL R0, R17, R0, !P0 ;  /* 0x0000000011007207 */ /* 0x000fe40004000000 */
[----:B------:R-:W-:Y:S02]  /*20f0*/  SEL R15, R15, R4, !P0 ;  /* 0x000000040f0f7207 */ /* 0x000fe40004000000 */
[----:B------:R-:W-:Y:S02]  /*2100*/  LOP3.LUT R5, R0, 0xff, RZ, 0xc0, !PT ;  /* 0x000000ff00057812 */ /* 0x000fe400078ec0ff */
[----:B------:R-:W-:Y:S02]  /*2110*/  SEL R19, R19, R8, !P0 ;  /* 0x0000000813137207 */ /* 0x000fe40004000000 */
[----:B------:R-:W-:Y:S02]  /*2120*/  ISETP.NE.AND P2, PT, R5, R6, PT ;  /* 0x000000060500720c */ /* 0x000fe40003f45270 */
[----:B------:R-:W-:-:S02]  /*2130*/  ISETP.GE.U32.AND P0, PT, R15, R14, PT ;  /* 0x0000000e0f00720c */ /* 0x000fc40003f06070 */
[----:B------:R-:W-:Y:S02]  /*2140*/  PRMT R4, R11, 0x8880, RZ ;  /* 0x000088800b047816 */ /* 0x000fe400000000ff */
[----:B------:R-:W-:Y:S02]  /*2150*/  PRMT R5, R0, 0x8880, RZ ;  /* 0x0000888000057816 */ /* 0x000fe400000000ff */
[----:B------:R-:W-:Y:S02]  /*2160*/  ISETP.GE.AND.EX P0, PT, R19, R16, PT, P0 ;  /* 0x000000101300720c */ /* 0x000fe40003f06300 */
[----:B------:R-:W-:Y:S02]  /*2170*/  ISETP.GE.AND P1, PT, R5, R4, PT ;  /* 0x000000040500720c */ /* 0x000fe40003f26270 */
[----:B------:R-:W-:Y:S02]  /*2180*/  SEL R4, RZ, 0xffffffff, !P0 ;  /* 0xffffffffff047807 */ /* 0x000fe40004000000 */
[----:B------:R-:W-:-:S02]  /*2190*/  @P2 SEL R4, RZ, 0xffffffff, !P1 ;  /* 0xffffffffff042807 */ /* 0x000fc40004800000 */
[----:B------:R-:W-:Y:S02]  /*21a0*/  LOP3.LUT R5, R13, 0xff, RZ, 0xc0, !PT ;  /* 0x000000ff0d057812 */ /* 0x000fe400078ec0ff */
        /* <DEDUP_REMOVED lines=13> */
[----:B------:R-:W-:-:S04]  /*2280*/  @P2 SEL R4, RZ, 0xffffffff, !P1 ;  /* 0xffffffffff042807 */ /* 0x000fc80004800000 */
[----:B------:R-:W-:-:S04]  /*2290*/  LOP3.LUT R4, R4, 0x1, RZ, 0xc0, !PT ;  /* 0x0000000104047812 */ /* 0x000fc800078ec0ff */
[----:B------:R-:W-:-:S04]  /*22a0*/  ISETP.NE.U32.AND P0, PT, R4, 0x1, PT ;  /* 0x000000010400780c */ /* 0x000fc80003f05070 */
[----:B------:R-:W-:Y:S02]  /*22b0*/  SEL R0, R13, R0, !P0 ;  /* 0x000000000d007207 */ /* 0x000fe40004000000 */
[----:B------:R-:W-:Y:S02]  /*22c0*/  SEL R4, R3, R14, !P0 ;  /* 0x0000000e03047207 */ /* 0x000fe40004000000 */
[----:B------:R-:W-:Y:S02]  /*22d0*/  SEL R27, R2, R27, !P0 ;  /* 0x0000001b021b7207 */ /* 0x000fe40004000000 */
[----:B------:R-:W-:Y:S01]  /*22e0*/  PRMT R7, R0, 0x7610, R7 ;  /* 0x0000761000077816 */ /* 0x000fe20000000007 */
[----:B------:R-:W-:Y:S06]  /*22f0*/  BRA `(.L_x_3216) ;  /* 0x000000b400a07947 */ /* 0x000fec0003800000 */
.L_x_3217:
[----:B------:R-:W1:Y:S08]  /*2300*/  LDC R23, c[0x0][0x508] ;  /* 0x00014200ff177b82 */ /* 0x000e700000000800 */
[----:B------:R-:W2:Y:S01]  /*2310*/  LDC R9, c[0x0][0x3d8] ;  /* 0x0000f600ff097b82 */ /* 0x000ea20000000800 */
[----:B-1----:R-:W-:-:S04]  /*2320*/  ISETP.NE.AND P0, PT, R23, 0x1, PT ;  /* 0x000000011700780c */ /* 0x002fc80003f05270 */
[----:B--2---:R-:W-:-:S13]  /*2330*/  ISETP.NE.OR P0, PT, R9, 0x1, P0 ;  /* 0x000000010900780c */ /* 0x004fda0000705670 */
[----:B------:R-:W-:Y:S05]  /*2340*/  @P0 BRA `(.L_x_3227) ;  /* 0x0000001000240947 */ /* 0x000fea0003800000 */
[----:B------:R-:W0:Y:S01]  /*2350*/  LDC R22, c[0x0][0x3a4] ;  /* 0x0000e900ff167b82 */ /* 0x000e220000000800 */
[----:B------:R-:W1:Y:S01]  /*2360*/  LDCU.U8 UR4, c[0x0][0x388] ;  /* 0x00007100ff0477ac */ /* 0x000e620008000000 */
[----:B------:R-:W-:Y:S06]  /*2370*/  BSSY.RECONVERGENT B1, `(.L_x_3228) ;  /* 0x000006c000017945 */ /* 0x000fec0003800200 */
[----:B------:R-:W2:Y:S08]  /*2380*/  LDC R6, c[0x0][0x390] ;  /* 0x0000e400ff067b82 */ /* 0x000eb00000000800 */
[----:B------:R-:W3:Y:S01]  /*2390*/  LDC R9, c[0x0][0x394] ;  /* 0x0000e500ff097b82 */ /* 0x000ee20000000800 */
[----:B-1----:R-:W-:Y:S01]  /*23a0*/  IMAD.U32 R15, RZ, RZ, UR4 ;  /* 0x00000004ff0f7e24 */ /* 0x002fe2000f8e00ff */
[----:B------:R-:W-:Y:S01]  /*23b0*/  MOV R18, UR4 ;  /* 0x0000000400127c02 */ /* 0x000fe20008000f00 */
[----:B------:R-:W-:-:S02]  /*23c0*/  IMAD.U32 R19, RZ, RZ, UR4 ;  /* 0x00000004ff137e24 */ /* 0x000fc4000f8e00ff */
[----:B------:R-:W-:Y:S02]  /*23d0*/  IMAD.U32 R20, RZ, RZ, UR4 ;  /* 0x00000004ff147e24 */ /* 0x000fe4000f8e00ff */
[----:B0-----:R-:W-:-:S05]  /*23e0*/  IMAD R5, R22, 0x3, R21 ;  /* 0x0000000316057824 */ /* 0x001fca00078e0215 */
[----:B------:R-:W-:Y:S01]  /*23f0*/  ISETP.GE.U32.AND P0, PT, R5, R14, PT ;  /* 0x0000000e0500720c */ /* 0x000fe20003f06070 */
[--C-:B--2---:R-:W-:Y:S02]  /*2400*/  IMAD.MOV.U32 R4, RZ, RZ, R6.reuse ;  /* 0x000000ffff047224 */ /* 0x104fe400078e0006 */
[--C-:B------:R-:W-:Y:S02]  /*2410*/  IMAD.MOV.U32 R5, RZ, RZ, R6.reuse ;  /* 0x000000ffff057224 */ /* 0x100fe400078e0006 */
[----:B------:R-:W-:Y:S01]  /*2420*/  IMAD.MOV.U32 R7, RZ, RZ, R6 ;  /* 0x000000ffff077224 */ /* 0x000fe200078e0006 */
[----:B---3--:R-:W-:Y:S01]  /*2430*/  MOV R8, R9 ;  /* 0x0000000900087202 */ /* 0x008fe20000000f00 */
[--C-:B------:R-:W-:Y:S02]  /*2440*/  IMAD.MOV.U32 R10, RZ, RZ, R9.reuse ;  /* 0x000000ffff0a7224 */ /* 0x100fe400078e0009 */
[----:B------:R-:W-:-:S04]  /*2450*/  IMAD.MOV.U32 R11, RZ, RZ, R9 ;  /* 0x000000ffff0b7224 */ /* 0x000fc800078e0009 */
[----:B------:R-:W-:Y:S05]  /*2460*/  @P0 BRA `(.L_x_3229) ;  /* 0x0000000400700947 */ /* 0x000fea0003800000 */
[----:B------:R-:W-:Y:S01]  /*2470*/  BSSY.RECONVERGENT B2, `(.L_x_3230) ;  /* 0x0000053000027945 */ /* 0x000fe20003800200 */
[--C-:B------:R-:W-:Y:S01]  /*2480*/  IMAD.MOV.U32 R5, RZ, RZ, R6.reuse ;  /* 0x000000ffff057224 */ /* 0x100fe200078e0006 */
[----:B------:R-:W-:Y:S01]  /*2490*/  MOV R11, R9 ;  /* 0x00000009000b7202 */ /* 0x000fe20000000f00 */
[----:B------:R-:W-:Y:S01]  /*24a0*/  IMAD.MOV.U32 R7, RZ, RZ, R6 ;  /* 0x000000ffff077224 */ /* 0x000fe200078e0006 */
[C---:B------:R-:W-:Y:S01]  /*24b0*/  PRMT R18, R15.reuse, 0x7610, R18 ;  /* 0x000076100f127816 */ /* 0x040fe20000000012 */
[----:B------:R-:W-:Y:S01]  /*24c0*/  IMAD.MOV.U32 R10, RZ, RZ, R9 ;  /* 0x000000ffff0a7224 */ /* 0x000fe200078e0009 */
[C---:B------:R-:W-:Y:S02]  /*24d0*/  PRMT R19, R15.reuse, 0x7610, R19 ;  /* 0x000076100f137816 */ /* 0x040fe40000000013 */
[----:B------:R-:W-:-:S07]  /*24e0*/  PRMT R20, R15, 0x7610, R20 ;  /* 0x000076100f147816 */ /* 0x000fce0000000014 */
.L_x_3231:
[----:B------:R-:W-:-:S05]  /*24f0*/  IADD3 R16, P0, PT, R21, R2, RZ ;  /* 0x0000000215107210 */ /* 0x000fca0007f1e0ff */
[----:B------:R-:W-:-:S05]  /*2500*/  IMAD.X R17, RZ, RZ, R3, P0 ;  /* 0x000000ffff117224 */ /* 0x000fca00000e0603 */
[----:B------:R0:W2:Y:S01]  /*2510*/  LDG.E.U8 R23, desc[UR36][R16.64] ;  /* 0x0000002410177981 */ /* 0x0000a2000c1e1100 */
[----:B------:R-:W-:Y:S01]  /*2520*/  IMAD.IADD R25, R21, 0x1, R22 ;  /* 0x0000000115197824 */ /* 0x000fe200078e0216 */
[----:B------:R-:W-:-:S04]  /*2530*/  PRMT R27, R20, 0x8880, RZ ;  /* 0x00008880141b7816 */ /* 0x000fc800000000ff */
[----:B0-----:R-:W-:-:S05]  /*2540*/  IADD3 R16, P0, PT, R25, R2, RZ ;  /* 0x0000000219107210 */ /* 0x001fca0007f1e0ff */
[----:B------:R-:W-:Y:S01]  /*2550*/  IMAD.X R17, RZ, RZ, R3, P0 ;  /* 0x000000ffff117224 */ /* 0x000fe200000e0603 */
[----:B--2---:R-:W-:-:S04]  /*2560*/  PRMT R24, R23, 0x8880, RZ ;  /* 0x0000888017187816 */ /* 0x004fc800000000ff */
[----:B------:R-:W-:Y:S02]  /*2570*/  ISETP.GE.AND P1, PT, R27, R24, PT ;  /* 0x000000181b00720c */ /* 0x000fe40003f26270 */
[----:B------:R0:W2:Y:S01]  /*2580*/  LDG.E.U8 R24, desc[UR36][R16.64] ;  /* 0x0000002410187981 */ /* 0x0000a2000c1e1100 */
[----:B------:R-:W-:Y:S02]  /*2590*/  LOP3.LUT R26, R20, 0xff, RZ, 0xc0, !PT ;  /* 0x000000ff141a7812 */ /* 0x000fe400078ec0ff */
[----:B------:R-:W-:Y:S02]  /*25a0*/  ISETP.GE.U32.AND P0, PT, R7, R21, PT ;  /* 0x000000150700720c */ /* 0x000fe40003f06070 */
[----:B------:R-:W-:Y:S02]  /*25b0*/  ISETP.NE.AND P2, PT, R26, R23, PT ;  /* 0x000000171a00720c */ /* 0x000fe40003f45270 */
[----:B------:R-:W-:Y:S02]  /*25c0*/  ISETP.GE.AND.EX P0, PT, R11, RZ, PT, P0 ;  /* 0x000000ff0b00720c */ /* 0x000fe40003f06300 */
[----:B0-----:R-:W-:-:S02]  /*25d0*/  PRMT R17, R19, 0x8880, RZ ;  /* 0x0000888013117816 */ /* 0x001fc400000000ff */
[----:B------:R-:W-:Y:S02]  /*25e0*/  SEL R26, RZ, 0xffffffff, !P0 ;  /* 0xffffffffff1a7807 */ /* 0x000fe40004000000 */
[----:B------:R-:W-:-:S05]  /*25f0*/  ISETP.GE.U32.AND P0, PT, R6, R25, PT ;  /* 0x000000190600720c */ /* 0x000fca0003f06070 */
[----:B------:R-:W-:Y:S02]  /*2600*/  @P2 SEL R26, RZ, 0xffffffff, !P1 ;  /* 0xffffffffff1a2807 */ /* 0x000fe40004800000 */
[----:B------:R-:W-:Y:S02]  /*2610*/  ISETP.GE.AND.EX P0, PT, R10, RZ, PT, P0 ;  /* 0x000000ff0a00720c */ /* 0x000fe40003f06300 */
[----:B------:R-:W-:-:S04]  /*2620*/  LOP3.LUT R26, R26, 0x1, RZ, 0xc0, !PT ;  /* 0x000000011a1a7812 */ /* 0x000fc800078ec0ff */
[----:B------:R-:W-:-:S04]  /*2630*/  ISETP.NE.U32.AND P1, PT, R26, 0x1, PT ;  /* 0x000000011a00780c */ /* 0x000fc80003f25070 */
[----:B------:R-:W-:Y:S01]  /*2640*/  SEL R7, R21, R7, !P1 ;  /* 0x0000000715077207 */ /* 0x000fe20004800000 */
[----:B------:R-:W-:Y:S01]  /*2650*/  IMAD.IADD R21, R25, 0x1, R22 ;  /* 0x0000000119157824 */ /* 0x000fe200078e0216 */
[----:B--2---:R-:W-:-:S04]  /*2660*/  PRMT R16, R24, 0x8880, RZ ;  /* 0x0000888018107816 */ /* 0x004fc800000000ff */
[----:B------:R-:W-:Y:S02]  /*2670*/  ISETP.GE.AND P2, PT, R17, R16, PT ;  /* 0x000000101100720c */ /* 0x000fe40003f46270 */
[----:B------:R-:W-:Y:S02]  /*2680*/  LOP3.LUT R17, R19, 0xff, RZ, 0xc0, !PT ;  /* 0x000000ff13117812 */ /* 0x000fe400078ec0ff */
[----:B------:R-:W-:Y:S02]  /*2690*/  SEL R16, RZ, 0xffffffff, !P2 ;  /* 0xffffffffff107807 */ /* 0x000fe40005000000 */
[----:B------:R-:W-:-:S13]  /*26a0*/  ISETP.NE.AND P3, PT, R17, R24, PT ;  /* 0x000000181100720c */ /* 0x000fda0003f65270 */
[----:B------:R-:W-:-:S04]  /*26b0*/  @!P3 SEL R16, RZ, 0xffffffff, !P0 ;  /* 0xffffffffff10b807 */ /* 0x000fc80004000000 */
[----:B------:R-:W-:-:S04]  /*26c0*/  LOP3.LUT R16, R16, 0x1, RZ, 0xc0, !PT ;  /* 0x0000000110107812 */ /* 0x000fc800078ec0ff */
[----:B------:R-:W-:Y:S02]  /*26d0*/  ISETP.NE.U32.AND P2, PT, R16, 0x1, PT ;  /* 0x000000011000780c */ /* 0x000fe40003f45070 */
[----:B------:R-:W-:-:S05]  /*26e0*/  IADD3 R16, P0, PT, R21, R2, RZ ;  /* 0x0000000215107210 */ /* 0x000fca0007f1e0ff */
[----:B------:R-:W-:-:S05]  /*26f0*/  IMAD.X R17, RZ, RZ, R3, P0 ;  /* 0x000000ffff117224 */ /* 0x000fca00000e0603 */
[----:B------:R-:W2:Y:S01]  /*2700*/  LDG.E.U8 R27, desc[UR36][R16.64] ;  /* 0x00000024101b7981 */ /* 0x000ea2000c1e1100 */
[----:B------:R-:W-:Y:S02]  /*2710*/  SEL R6, R25, R6, !P2 ;  /* 0x0000000619067207 */ /* 0x000fe40005000000 */
[----:B------:R-:W-:Y:S02]  /*2720*/  PRMT R26, R18, 0x8880, RZ ;  /* 0x00008880121a7816 */ /* 0x000fe400000000ff */
[----:B------:R-:W-:-:S04]  /*2730*/  ISETP.GE.U32.AND P0, PT, R5, R21, PT ;  /* 0x000000150500720c */ /* 0x000fc80003f06070 */
[----:B------:R-:W-:Y:S02]  /*2740*/  ISETP.GE.AND.EX P0, PT, R9, RZ, PT, P0 ;  /* 0x000000ff0900720c */ /* 0x000fe40003f06300 */
[----:B--2---:R-:W-:-:S04]  /*2750*/  PRMT R25, R27, 0x8880, RZ ;  /* 0x000088801b197816 */ /* 0x004fc800000000ff */
[----:B------:R-:W-:Y:S02]  /*2760*/  ISETP.GE.AND P3, PT, R26, R25, PT ;  /* 0x000000191a00720c */ /* 0x000fe40003f66270 */
[----:B------:R-:W-:Y:S02]  /*2770*/  LOP3.LUT R26, R18, 0xff, RZ, 0xc0, !PT ;  /* 0x000000ff121a7812 */ /* 0x000fe400078ec0ff */
[----:B------:R-:W-:Y:S02]  /*2780*/  SEL R16, RZ, 0xffffffff, !P3 ;  /* 0xffffffffff107807 */ /* 0x000fe40005800000 */
[----:B------:R-:W-:Y:S02]  /*2790*/  ISETP.NE.AND P4, PT, R26, R27, PT ;  /* 0x0000001b1a00720c */ /* 0x000fe40003f85270 */
[----:B------:R-:W-:-:S11]  /*27a0*/  IADD3 R25, PT, PT, R21, R22, RZ ;  /* 0x0000001615197210 */ /* 0x000fd60007ffe0ff */
[----:B------:R-:W-:-:S04]  /*27b0*/  @!P4 SEL R16, RZ, 0xffffffff, !P0 ;  /* 0xffffffffff10c807 */ /* 0x000fc80004000000 */
[----:B------:R-:W-:-:S04]  /*27c0*/  LOP3.LUT R16, R16, 0x1, RZ, 0xc0, !PT ;  /* 0x0000000110107812 */ /* 0x000fc800078ec0ff */
[----:B------:R-:W-:Y:S02]  /*27d0*/  ISETP.NE.U32.AND P3, PT, R16, 0x1, PT ;  /* 0x000000011000780c */ /* 0x000fe40003f65070 */
[----:B------:R-:W-:Y:S02]  /*27e0*/  IADD3 R16, P0, PT, R25, R2, RZ ;  /* 0x0000000219107210 */ /* 0x000fe40007f1e0ff */
[----:B------:R-:W-:-:S03]  /*27f0*/  SEL R5, R21, R5, !P3 ;  /* 0x0000000515057207 */ /* 0x000fc60005800000 */
[----:B------:R-:W-:-:S05]  /*2800*/  IMAD.X R17, RZ, RZ, R3, P0 ;  /* 0x000000ffff117224 */ /* 0x000fca00000e0603 */
[----:B------:R-:W2:Y:S01]  /*2810*/  LDG.E.U8 R16, desc[UR36][R16.64] ;  /* 0x0000002410107981 */ /* 0x000ea2000c1e1100 */
[----:B------:R-:W-:Y:S02]  /*2820*/  PRMT R26, R15, 0x8880, RZ ;  /* 0x000088800f1a7816 */ /* 0x000fe400000000ff */
[----:B------:R-:W-:Y:S02]  /*2830*/  ISETP.GE.U32.AND P0, PT, R4, R25, PT ;  /* 0x000000190400720c */ /* 0x000fe40003f06070 */
[----:B------:R-:W-:Y:S02]  /*2840*/  SEL R20, R23, R20, !P1 ;  /* 0x0000001417147207 */ /* 0x000fe40004800000 */
[----:B------:R-:W-:Y:S02]  /*2850*/  ISETP.GE.AND.EX P0, PT, R8, RZ, PT, P0 ;  /* 0x000000ff0800720c */ /* 0x000fe40003f06300 */
[----:B------:R-:W-:Y:S02]  /*2860*/  SEL R11, R11, RZ, P1 ;  /* 0x000000ff0b0b7207 */ /* 0x000fe40000800000 */
[----:B------:R-:W-:-:S02]  /*2870*/  SEL R19, R24, R19, !P2 ;  /* 0x0000001318137207 */ /* 0x000fc40005000000 */
[----:B------:R-:W-:Y:S02]  /*2880*/  SEL R10, R10, RZ, P2 ;  /* 0x000000ff0a0a7207 */ /* 0x000fe40001000000 */
[----:B------:R-:W-:Y:S02]  /*2890*/  SEL R18, R27, R18, !P3 ;  /* 0x000000121b127207 */ /* 0x000fe40005800000 */
[----:B------:R-:W-:Y:S02]  /*28a0*/  SEL R9, R9, RZ, P3 ;  /* 0x000000ff09097207 */ /* 0x000fe40001800000 */
[----:B--2---:R-:W-:-:S04]  /*28b0*/  PRMT R21, R16, 0x8880, RZ ;  /* 0x0000888010157816 */ /* 0x004fc800000000ff */
[----:B------:R-:W-:Y:S02]  /*28c0*/  ISETP.GE.AND P4, PT, R26, R21, PT ;  /* 0x000000151a00720c */ /* 0x000fe40003f86270 */
[----:B------:R-:W-:-:S04]  /*28d0*/  LOP3.LUT R21, R15, 0xff, RZ, 0xc0, !PT ;  /* 0x000000ff0f157812 */ /* 0x000fc800078ec0ff */
[----:B------:R-:W-:Y:S02]  /*28e0*/  ISETP.NE.AND P5, PT, R21, R16, PT ;  /* 0x000000101500720c */ /* 0x000fe40003fa5270 */
[----:B------:R-:W-:-:S11]  /*28f0*/  SEL R21, RZ, 0xffffffff, !P4 ;  /* 0xffffffffff157807 */ /* 0x000fd60006000000 */
        /* <DEDUP_REMOVED lines=11> */
.L_x_3230:
[----:B------:R-:W-:Y:S02]  /*29b0*/  PRMT R23, R23, 0x8880, RZ ;  /* 0x0000888017177816 */ /* 0x000fe400000000ff */
[----:B------:R-:W-:Y:S02]  /*29c0*/  PRMT R2, R24, 0x8880, RZ ;  /* 0x0000888018027816 */ /* 0x000fe400000000ff */
[----:B------:R-:W-:Y:S02]  /*29d0*/  PRMT R17, R27, 0x8880, RZ ;  /* 0x000088801b117816 */ /* 0x000fe400000000ff */
[----:B------:R-:W-:Y:S02]  /*29e0*/  PRMT R16, R16, 0x8880, RZ ;  /* 0x0000888010107816 */ /* 0x000fe400000000ff */
[----:B------:R-:W-:Y:S02]  /*29f0*/  PRMT R24, R23, 0x7710, RZ ;  /* 0x0000771017187816 */ /* 0x000fe400000000ff */
[----:B------:R-:W-:-:S02]  /*2a00*/  PRMT R23, R2, 0x7710, RZ ;  /* 0x0000771002177816 */ /* 0x000fc400000000ff */
[----:B------:R-:W-:Y:S02]  /*2a10*/  PRMT R17, R17, 0x7710, RZ ;  /* 0x0000771011117816 */ /* 0x000fe400000000ff */
[----:B------:R-:W-:-:S07]  /*2a20*/  PRMT R16, R16, 0x7710, RZ ;  /* 0x0000771010107816 */ /* 0x000fce00000000ff */
.L_x_3229:
[----:B------:R-:W-:Y:S05]  /*2a30*/  BSYNC.RECONVERGENT B1 ;  /* 0x0000000000017941 */ /* 0x000fea0003800200 */
.L_x_3228:
[----:B------:R-:W-:Y:S01]  /*2a40*/  ISETP.GE.U32.AND P0, PT, R21, R14, PT ;  /* 0x0000000e1500720c */ /* 0x000fe20003f06070 */
[----:B------:R-:W-:-:S12]  /*2a50*/  BSSY.RECONVERGENT B1, `(.L_x_3232) ;  /* 0x0000018000017945 */ /* 0x000fd80003800200 */
[----:B------:R-:W-:Y:S05]  /*2a60*/  @P0 BRA `(.L_x_3233) ;  /* 0x0000000000580947 */ /* 0x000fea0003800000 */
[----:B------:R-:W-:-:S05]  /*2a70*/  IADD3 R25, P1, PT, R0, R12, RZ ;  /* 0x0000000c00197210 */ /* 0x000fca0007f3e0ff */
[----:B------:R-:W-:Y:S01]  /*2a80*/  IMAD.X R0, RZ, RZ, R13, P1 ;  /* 0x000000ffff007224 */ /* 0x000fe200008e060d */
[----:B------:R-:W-:-:S05]  /*2a90*/  IADD3 R2, P1, PT, R21, R25, RZ ;  /* 0x0000001915027210 */ /* 0x000fca0007f3e0ff */
[----:B------:R-:W-:-:S05]  /*2aa0*/  IMAD.X R3, RZ, RZ, R0, P1 ;  /* 0x000000ffff037224 */ /* 0x000fca00008e0600 */
[----:B------:R0:W5:Y:S01]  /*2ab0*/  LDG.E.U8 R24, desc[UR36][R2.64] ;  /* 0x0000002402187981 */ /* 0x000162000c1e1100 */
[----:B------:R-:W-:-:S05]  /*2ac0*/  IMAD.IADD R13, R21, 0x1, R22 ;  /* 0x00000001150d7824 */ /* 0x000fca00078e0216 */
[----:B------:R-:W-:-:S13]  /*2ad0*/  ISETP.GE.U32.AND P1, PT, R13, R14, PT ;  /* 0x0000000e0d00720c */ /* 0x000fda0003f26070 */
[----:B0-----:R-:W-:Y:S05]  /*2ae0*/  @P1 BRA `(.L_x_3233) ;  /* 0x0000000000381947 */ /* 0x001fea0003800000 */
[----:B------:R-:W-:-:S04]  /*2af0*/  IADD3 R2, P1, PT, R13, R25, RZ ;  /* 0x000000190d027210 */ /* 0x000fc80007f3e0ff */
[----:B------:R-:W-:-:S05]  /*2b00*/  IADD3.X R3, PT, PT, RZ, R0, RZ, P1, !PT ;  /* 0x00000000ff037210 */ /* 0x000fca0000ffe4ff */
[----:B------:R0:W5:Y:S01]  /*2b10*/  LDG.E.U8 R23, desc[UR36][R2.64] ;  /* 0x0000002402177981 */ /* 0x000162000c1e1100 */
[----:B------:R-:W-:-:S05]  /*2b20*/  IMAD.IADD R13, R13, 0x1, R22 ;  /* 0x000000010d0d7824 */ /* 0x000fca00078e0216 */
[----:B------:R-:W-:-:S13]  /*2b30*/  ISETP.GE.U32.AND P1, PT, R13, R14, PT ;  /* 0x0000000e0d00720c */ /* 0x000fda0003f26070 */
[----:B0-----:R-:W-:Y:S05]  /*2b40*/  @P1 BRA `(.L_x_3233) ;  /* 0x0000000000201947 */ /* 0x001fea0003800000 */
[C---:B------:R-:W-:Y:S01]  /*2b50*/  IMAD.IADD R2, R13.reuse, 0x1, R22 ;  /* 0x000000010d027824 */ /* 0x040fe200078e0216 */
[----:B------:R-:W-:-:S04]  /*2b60*/  IADD3 R12, P2, PT, R13, R25, RZ ;  /* 0x000000190d0c7210 */ /* 0x000fc80007f5e0ff */
[----:B------:R-:W-:Y:S01]  /*2b70*/  ISETP.GE.U32.AND P1, PT, R2, R14, PT ;  /* 0x0000000e0200720c */ /* 0x000fe20003f26070 */
[----:B------:R-:W-:-:S05]  /*2b80*/  IMAD.X R13, RZ, RZ, R0, P2 ;  /* 0x000000ffff0d7224 */ /* 0x000fca00010e0600 */
[----:B------:R0:W5:Y:S07]  /*2b90*/  LDG.E.U8 R17, desc[UR36][R12.64] ;  /* 0x000000240c117981 */ /* 0x00016e000c1e1100 */
[----:B------:R-:W-:-:S05]  /*2ba0*/  @!P1 IADD3 R2, P3, PT, R2, R25, RZ ;  /* 0x0000001902029210 */ /* 0x000fca0007f7e0ff */
[----:B------:R-:W-:-:S05]  /*2bb0*/  @!P1 IMAD.X R3, RZ, RZ, R0, P3 ;  /* 0x000000ffff039224 */ /* 0x000fca00018e0600 */
[----:B------:R0:W5:Y:S03]  /*2bc0*/  @!P1 LDG.E.U8 R16, desc[UR36][R2.64] ;  /* 0x0000002402109981 */ /* 0x000166000c1e1100 */
.L_x_3233:
[----:B------:R-:W-:Y:S05]  /*2bd0*/  BSYNC.RECONVERGENT B1 ;  /* 0x0000000000017941 */ /* 0x000fea0003800200 */
.L_x_3232:
[----:B------:R-:W-:Y:S04]  /*2be0*/  BSSY.RECONVERGENT B1, `(.L_x_3234) ;  /* 0x000004f000017945 */ /* 0x000fe80003800200 */
[----:B------:R-:W-:Y:S05]  /*2bf0*/  @P0 BRA `(.L_x_3235) ;  /* 0x0000000400340947 */ /* 0x000fea0003800000 */
[----:B-----5:R-:W-:Y:S02]  /*2c00*/  LOP3.LUT R0, R24, 0xff, RZ, 0xc0, !PT ;  /* 0x000000ff18007812 */ /* 0x020fe400078ec0ff */
[----:B0-----:R-:W-:Y:S02]  /*2c10*/  LOP3.LUT R3, R20, 0xff, RZ, 0xc0, !PT ;  /* 0x000000ff14037812 */ /* 0x001fe400078ec0ff */
[----:B------:R-:W-:Y:S02]  /*2c20*/  PRMT R2, R24, 0x8880, RZ ;  /* 0x0000888018027816 */ /* 0x000fe400000000ff */
[----:B------:R-:W-:Y:S02]  /*2c30*/  PRMT R12, R20, 0x8880, RZ ;  /* 0x00008880140c7816 */ /* 0x000fe400000000ff */
[----:B------:R-:W-:Y:S01]  /*2c40*/  ISETP.NE.AND P2, PT, R3, R0, PT ;  /* 0x000000000300720c */ /* 0x000fe20003f45270 */
[----:B------:R-:W-:Y:S01]  /*2c50*/  IMAD.MOV.U32 R0, RZ, RZ, R2 ;  /* 0x000000ffff007224 */ /* 0x000fe200078e0002 */
[----:B------:R-:W-:-:S02]  /*2c60*/  MOV R3, R12 ;  /* 0x0000000c00037202 */ /* 0x000fc40000000f00 */
[----:B------:R-:W-:Y:S02]  /*2c70*/  ISETP.GE.U32.AND P0, PT, R7, R21, PT ;  /* 0x000000150700720c */ /* 0x000fe40003f06070 */
[----:B------:R-:W-:Y:S01]  /*2c80*/  ISETP.GE.AND P1, PT, R3, R0, PT ;  /* 0x000000000300720c */ /* 0x000fe20003f26270 */
[----:B------:R-:W-:Y:S01]  /*2c90*/  IMAD.IADD R3, R21, 0x1, R22 ;  /* 0x0000000115037824 */ /* 0x000fe200078e0216 */
[----:B------:R-:W-:Y:S02]  /*2ca0*/  ISETP.GE.AND.EX P0, PT, R11, RZ, PT, P0 ;  /* 0x000000ff0b00720c */ /* 0x000fe40003f06300 */
[----:B------:R-:W-:Y:S02]  /*2cb0*/  SEL R0, RZ, 0xffffffff, !P1 ;  /* 0xffffffffff007807 */ /* 0x000fe40004800000 */
        /* <DEDUP_REMOVED lines=8> */
[----:B------:R-:W-:Y:S02]  /*2d40*/  LOP3.LUT R0, R23, 0xff, RZ, 0xc0, !PT ;  /* 0x000000ff17007812 */ /* 0x000fe400078ec0ff */
[----:B------:R-:W-:Y:S02]  /*2d50*/  LOP3.LUT R13, R19, 0xff, RZ, 0xc0, !PT ;  /* 0x000000ff130d7812 */ /* 0x000fe400078ec0ff */
[----:B------:R-:W-:Y:S02]  /*2d60*/  PRMT R2, R23, 0x8880, RZ ;  /* 0x0000888017027816 */ /* 0x000fe400000000ff */
[----:B------:R-:W-:Y:S02]  /*2d70*/  PRMT R12, R19, 0x8880, RZ ;  /* 0x00008880130c7816 */ /* 0x000fe400000000ff */
[----:B------:R-:W-:Y:S01]  /*2d80*/  ISETP.NE.AND P2, PT, R13, R0, PT ;  /* 0x000000000d00720c */ /* 0x000fe20003f45270 */
[----:B------:R-:W-:Y:S01]  /*2d90*/  IMAD.MOV.U32 R0, RZ, RZ, R2 ;  /* 0x000000ffff007224 */ /* 0x000fe200078e0002 */
[----:B------:R-:W-:Y:S01]  /*2da0*/  ISETP.GE.U32.AND P0, PT, R6, R3, PT ;  /* 0x000000030600720c */ /* 0x000fe20003f06070 */
[----:B------:R-:W-:-:S03]  /*2db0*/  IMAD.MOV.U32 R13, RZ, RZ, R12 ;  /* 0x000000ffff0d7224 */ /* 0x000fc600078e000c */
[----:B------:R-:W-:Y:S02]  /*2dc0*/  ISETP.GE.AND.EX P0, PT, R10, RZ, PT, P0 ;  /* 0x000000ff0a00720c */ /* 0x000fe40003f06300 */
[----:B------:R-:W-:-:S04]  /*2dd0*/  ISETP.GE.AND P1, PT, R13, R0, PT ;  /* 0x000000000d00720c */ /* 0x000fc80003f26270 */
[----:B------:R-:W-:Y:S02]  /*2de0*/  SEL R0, RZ, 0xffffffff, !P1 ;  /* 0xffffffffff007807 */ /* 0x000fe40004800000 */
        /* <DEDUP_REMOVED lines=9> */
[C---:B------:R-:W-:Y:S02]  /*2e80*/  LOP3.LUT R2, R17.reuse, 0xff, RZ, 0xc0, !PT ;  /* 0x000000ff11027812 */ /* 0x040fe400078ec0ff */
[C---:B------:R-:W-:Y:S02]  /*2e90*/  LOP3.LUT R3, R18.reuse, 0xff, RZ, 0xc0, !PT ;  /* 0x000000ff12037812 */ /* 0x040fe400078ec0ff */
        /* <DEDUP_REMOVED lines=30> */
[----:B------:R-:W-:-:S04]  /*3080*/  LOP3.LUT R0, R0, 0x1, RZ, 0xc0, !PT ;  /* 0x0000000100007812 */ /* 0x000fc800078ec0ff */
[----:B------:R-:W-:-:S04]  /*3090*/  ISETP.NE.U32.AND P0, PT, R0, 0x1, PT ;  /* 0x000000010000780c */ /* 0x000fc80003f05070 */
[----:B------:R-:W-:Y:S02]  /*30a0*/  SEL R15, R16, R15, !P0 ;  /* 0x0000000f100f7207 */ /* 0x000fe40004000000 */
[----:B------:R-:W-:Y:S02]  /*30b0*/  SEL R4, R3, R4, !P0 ;  /* 0x0000000403047207 */ /* 0x000fe40004000000 */
[----:B------:R-:W-:-:S07]  /*30c0*/  SEL R8, R8, RZ, P0 ;  /* 0x000000ff08087207 */ /* 0x000fce0000000000 */
.L_x_3235:
[----:B------:R-:W-:Y:S05]  /*30d0*/  BSYNC.RECONVERGENT B1 ;  /* 0x0000000000017941 */ /* 0x000fea0003800200 */
.L_x_3234:
[C---:B------:R-:W-:Y:S02]  /*30e0*/  LOP3.LUT R0, R19.reuse, 0xff, RZ, 0xc0, !PT ;  /* 0x000000ff13007812 */ /* 0x040fe400078ec0ff */
[C---:B0-----:R-:W-:Y:S02]  /*30f0*/  LOP3.LUT R3, R20.reuse, 0xff, RZ, 0xc0, !PT ;  /* 0x000000ff14037812 */ /* 0x041fe400078ec0ff */
        /* <DEDUP_REMOVED lines=44> */
[----:B------:R-:W-:Y:S01]  /*33c0*/  SEL R27, R8, R9, !P0 ;  /* 0x00000009081b7207 */ /* 0x000fe20004000000 */
[----:B------:R-:W-:Y:S06]  /*33d0*/  BRA `(.L_x_3216) ;  /* 0x000000a400687947 */ /* 0x000fec0003800000 */
.L_x_3227:
[----:B------:R-:W-:-:S13]  /*33e0*/  ISETP.NE.AND P0, PT, R9, 0x1, PT ;  /* 0x000000010900780c */ /* 0x000fda0003f05270 */
[----:B------:R-:W-:Y:S05]  /*33f0*/  @P0 BRA `(.L_x_3236) ;  /* 0x0000001000480947 */ /* 0x000fea0003800000 */
[----:B------:R-:W0:Y:S01]  /*3400*/  LDC R22, c[0x0][0x3a4] ;  /* 0x0000e900ff167b82 */ /* 0x000e220000000800 */
[----:B------:R-:W1:Y:S01]  /*3410*/  LDCU.U8 UR4, c[0x0][0x388] ;  /* 0x00007100ff0477ac */ /* 0x000e620008000000 */
[----:B------:R-:W-:Y:S06]  /*3420*/  BSSY.RECONVERGENT B1, `(.L_x_3237) ;  /* 0x0000072000017945 */ /* 0x000fec0003800200 */
[----:B------:R-:W2:Y:S08]  /*3430*/  LDC R6, c[0x0][0x390] ;  /* 0x0000e400ff067b82 */ /* 0x000eb00000000800 */
[----:B------:R-:W3:Y:S01]  /*3440*/  LDC R9, c[0x0][0x394] ;  /* 0x0000e500ff097b82 */ /* 0x000ee20000000800 */
[----:B-1----:R-:W-:Y:S01]  /*3450*/  MOV R15, UR4 ;  /* 0x00000004000f7c02 */ /* 0x002fe20008000f00 */
[----:B------:R-:W-:-:S02]  /*3460*/  IMAD.U32 R18, RZ, RZ, UR4 ;  /* 0x00000004ff127e24 */ /* 0x000fc4000f8e00ff */
[----:B------:R-:W-:Y:S02]  /*3470*/  IMAD.U32 R19, RZ, RZ, UR4 ;  /* 0x00000004ff137e24 */ /* 0x000fe4000f8e00ff */
[----:B0-----:R-:W-:Y:S02]  /*3480*/  IMAD R5, R22, 0x3, R21 ;  /* 0x0000000316057824 */ /* 0x001fe400078e0215 */
[----:B------:R-:W-:-:S03]  /*3490*/  IMAD.U32 R20, RZ, RZ, UR4 ;  /* 0x00000004ff147e24 */ /* 0x000fc6000f8e00ff */
[----:B------:R-:W-:Y:S01]  /*34a0*/  ISETP.GE.U32.AND P0, PT, R5, R14, PT ;  /* 0x0000000e0500720c */ /* 0x000fe20003f06070 */
[--C-:B--2---:R-:W-:Y:S01]  /*34b0*/  IMAD.MOV.U32 R4, RZ, RZ, R6.reuse ;  /* 0x000000ffff047224 */ /* 0x104fe200078e0006 */
[----:B------:R-:W-:Y:S01]  /*34c0*/  MOV R7, R6 ;  /* 0x0000000600077202 */ /* 0x000fe20000000f00 */
[----:B------:R-:W-:Y:S02]  /*34d0*/  IMAD.MOV.U32 R5, RZ, RZ, R6 ;  /* 0x000000ffff057224 */ /* 0x000fe400078e0006 */
[--C-:B---3--:R-:W-:Y:S02]  /*34e0*/  IMAD.MOV.U32 R8, RZ, RZ, R9.reuse ;  /* 0x000000ffff087224 */ /* 0x108fe400078e0009 */
        /* <DEDUP_REMOVED lines=11> */
.L_x_3240:
[----:B------:R-:W-:Y:S01]  /*35a0*/  IMAD R17, R21, R23, RZ ;  /* 0x0000001715117224 */ /* 0x000fe200078e02ff */
[----:B------:R-:W-:-:S04]  /*35b0*/  IADD3 R2, P1, PT, R0, R12, RZ ;  /* 0x0000000c00027210 */ /* 0x000fc80007f3e0ff */
[----:B------:R-:W-:Y:S01]  /*35c0*/  IADD3 R16, P0, PT, R17, R2, RZ ;  /* 0x0000000211107210 */ /* 0x000fe20007f1e0ff */
[----:B------:R-:W-:-:S04]  /*35d0*/  IMAD.X R3, RZ, RZ, R13, P1 ;  /* 0x000000ffff037224 */ /* 0x000fc800008e060d */
[----:B------:R-:W-:-:S05]  /*35e0*/  IMAD.X R17, RZ, RZ, R3, P0 ;  /* 0x000000ffff117224 */ /* 0x000fca00000e0603 */
[----:B------:R-:W2:Y:S01]  /*35f0*/  LDG.E.U8 R24, desc[UR36][R16.64] ;  /* 0x0000002410187981 */ /* 0x000ea2000c1e1100 */
[C---:B------:R-:W-:Y:S02]  /*3600*/  LOP3.LUT R25, R20.reuse, 0xff, RZ, 0xc0, !PT ;  /* 0x000000ff14197812 */ /* 0x040fe400078ec0ff */
[----:B------:R-:W-:Y:S02]  /*3610*/  PRMT R26, R20, 0x8880, RZ ;  /* 0x00008880141a7816 */ /* 0x000fe400000000ff */
[----:B------:R-:W-:-:S04]  /*3620*/  ISETP.GE.U32.AND P0, PT, R7, R21, PT ;  /* 0x000000150700720c */ /* 0x000fc80003f06070 */
[----:B------:R-:W-:Y:S02]  /*3630*/  ISETP.GE.AND.EX P0, PT, R11, RZ, PT, P0 ;  /* 0x000000ff0b00720c */ /* 0x000fe40003f06300 */
[----:B--2---:R-:W-:Y:S02]  /*3640*/  ISETP.NE.AND P2, PT, R25, R24, PT ;  /* 0x000000181900720c */ /* 0x004fe40003f45270 */
[----:B------:R-:W-:-:S04]  /*3650*/  PRMT R25, R24, 0x8880, RZ ;  /* 0x0000888018197816 */ /* 0x000fc800000000ff */
[----:B------:R-:W-:Y:S01]  /*3660*/  ISETP.GE.AND P1, PT, R26, R25, PT ;  /* 0x000000191a00720c */ /* 0x000fe20003f26270 */
[----:B------:R-:W-:-:S03]  /*3670*/  IMAD.IADD R26, R21, 0x1, R22 ;  /* 0x00000001151a7824 */ /* 0x000fc600078e0216 */
[----:B------:R-:W-:Y:S01]  /*3680*/  SEL R16, RZ, 0xffffffff, !P1 ;  /* 0xffffffffff107807 */ /* 0x000fe20004800000 */
[----:B------:R-:W-:Y:S02]  /*3690*/  IMAD R25, R26, R23, RZ ;  /* 0x000000171a197224 */ /* 0x000fe400078e02ff */
[----:B------:R-:W-:-:S04]  /*36a0*/  @!P2 SEL R16, RZ, 0xffffffff, !P0 ;  /* 0xffffffffff10a807 */ /* 0x000fc80004000000 */
[----:B------:R-:W-:Y:S02]  /*36b0*/  LOP3.LUT R17, R16, 0x1, RZ, 0xc0, !PT ;  /* 0x0000000110117812 */ /* 0x000fe400078ec0ff */
[----:B------:R-:W-:Y:S02]  /*36c0*/  IADD3 R16, P0, PT, R25, R2, RZ ;  /* 0x0000000219107210 */ /* 0x000fe40007f1e0ff */
[----:B------:R-:W-:-:S03]  /*36d0*/  ISETP.NE.U32.AND P1, PT, R17, 0x1, PT ;  /* 0x000000011100780c */ /* 0x000fc60003f25070 */
        /* <DEDUP_REMOVED lines=11> */
[----:B------:R-:W-:-:S05]  /*3790*/  IADD3 R28, PT, PT, R26, R22, RZ ;  /* 0x000000161a1c7210 */ /* 0x000fca0007ffe0ff */
[----:B------:R-:W-:-:S06]  /*37a0*/  IMAD R17, R28, R23, RZ ;  /* 0x000000171c117224 */ /* 0x000fcc00078e02ff */
        /* <DEDUP_REMOVED lines=8> */
[----:B------:R-:W-:-:S04]  /*3830*/  ISETP.GE.U32.AND P0, PT, R5, R28, PT ;  /* 0x0000001c0500720c */ /* 0x000fc80003f06070 */
[----:B------:R-:W-:Y:S02]  /*3840*/  ISETP.GE.AND.EX P0, PT, R9, RZ, PT, P0 ;  /* 0x000000ff0900720c */ /* 0x000fe40003f06300 */
[----:B--2---:R-:W-:-:S04]  /*3850*/  PRMT R21, R27, 0x8880, RZ ;  /* 0x000088801b157816 */ /* 0x004fc800000000ff */
[----:B------:R-:W-:Y:S02]  /*3860*/  ISETP.GE.AND P3, PT, R26, R21, PT ;  /* 0x000000151a00720c */ /* 0x000fe40003f66270 */
[----:B------:R-:W-:Y:S02]  /*3870*/  LOP3.LUT R26, R18, 0xff, RZ, 0xc0, !PT ;  /* 0x000000ff121a7812 */ /* 0x000fe400078ec0ff */
[----:B------:R-:W-:Y:S02]  /*3880*/  SEL R21, RZ, 0xffffffff, !P3 ;  /* 0xffffffffff157807 */ /* 0x000fe40005800000 */
[----:B------:R-:W-:-:S13]  /*3890*/  ISETP.NE.AND P4, PT, R26, R27, PT ;  /* 0x0000001b1a00720c */ /* 0x000fda0003f85270 */
[----:B------:R-:W-:-:S04]  /*38a0*/  @!P4 SEL R21, RZ, 0xffffffff, !P0 ;  /* 0xffffffffff15c807 */ /* 0x000fc80004000000 */
[----:B------:R-:W-:-:S04]  /*38b0*/  LOP3.LUT R21, R21, 0x1, RZ, 0xc0, !PT ;  /* 0x0000000115157812 */ /* 0x000fc800078ec0ff */
[----:B------:R-:W-:Y:S01]  /*38c0*/  ISETP.NE.U32.AND P3, PT, R21, 0x1, PT ;  /* 0x000000011500780c */ /* 0x000fe20003f65070 */
[C---:B------:R-:W-:Y:S01]  /*38d0*/  IMAD.IADD R21, R28.reuse, 0x1, R22 ;  /* 0x000000011c157824 */ /* 0x040fe200078e0216 */
[----:B------:R-:W-:Y:S02]  /*38e0*/  LOP3.LUT R29, R15, 0xff, RZ, 0xc0, !PT ;  /* 0x000000ff0f1d7812 */ /* 0x000fe400078ec0ff */
[----:B------:R-:W-:Y:S01]  /*38f0*/  SEL R5, R28, R5, !P3 ;  /* 0x000000051c057207 */ /* 0x000fe20005800000 */
[----:B------:R-:W-:-:S05]  /*3900*/  IMAD R17, R21, R23, RZ ;  /* 0x0000001715117224 */ /* 0x000fca00078e02ff */
[----:B------:R-:W-:-:S05]  /*3910*/  IADD3 R16, P0, PT, R17, R2, RZ ;  /* 0x0000000211107210 */ /* 0x000fca0007f1e0ff */
        /* <DEDUP_REMOVED lines=11> */
[----:B--2---:R-:W-:Y:S02]  /*39d0*/  ISETP.NE.AND P5, PT, R29, R16, PT ;  /* 0x000000101d00720c */ /* 0x004fe40003fa5270 */
[----:B------:R-:W-:-:S04]  /*39e0*/  PRMT R28, R16, 0x8880, RZ ;  /* 0x00008880101c7816 */ /* 0x000fc800000000ff */
[----:B------:R-:W-:-:S04]  /*39f0*/  ISETP.GE.AND P4, PT, R26, R28, PT ;  /* 0x0000001c1a00720c */ /* 0x000fc80003f86270 */
[----:B------:R-:W-:-:S03]  /*3a00*/  SEL R26, RZ, 0xffffffff, !P4 ;  /* 0xffffffffff1a7807 */ /* 0x000fc60006000000 */
        /* <DEDUP_REMOVED lines=11> */
.L_x_3239:
        /* <DEDUP_REMOVED lines=8> */
.L_x_3238:
[----:B------:R-:W-:Y:S05]  /*3b40*/  BSYNC.RECONVERGENT B1 ;  /* 0x0000000000017941 */ /* 0x000fea0003800200 */
.L_x_3237:
[----:B------:R-:W-:Y:S01]  /*3b50*/  ISETP.GE.U32.AND P0, PT, R21, R14, PT ;  /* 0x0000000e1500720c */ /* 0x000fe20003f06070 */
[----:B------:R-:W-:-:S12]  /*3b60*/  BSSY.RECONVERGENT B1, `(.L_x_3241) ;  /* 0x000001b000017945 */ /* 0x000fd80003800200 */
[----:B------:R-:W-:Y:S05]  /*3b70*/  @P0 BRA `(.L_x_3242) ;  /* 0x0000000000640947 */ /* 0x000fea0003800000 */
[----:B------:R-:W-:-:S05]  /*3b80*/  IMAD R13, R21, R23, RZ ;  /* 0x00000017150d7224 */ /* 0x000fca00078e02ff */
[----:B------:R-:W-:-:S05]  /*3b90*/  IADD3 R12, P1, PT, R13, R2, RZ ;  /* 0x000000020d0c7210 */ /* 0x000fca0007f3e0ff */
[----:B------:R-:W-:-:S05]  /*3ba0*/  IMAD.X R13, RZ, RZ, R3, P1 ;  /* 0x000000ffff0d7224 */ /* 0x000fca00008e0603 */
[----:B------:R0:W5:Y:S01]  /*3bb0*/  LDG.E.U8 R16, desc[UR36][R12.64] ;  /* 0x000000240c107981 */ /* 0x000162000c1e1100 */
[----:B------:R-:W-:-:S04]  /*3bc0*/  IADD3 R27, PT, PT, R21, R22, RZ ;  /* 0x00000016151b7210 */ /* 0x000fc80007ffe0ff */
[----:B------:R-:W-:-:S13]  /*3bd0*/  ISETP.GE.U32.AND P1, PT, R27, R14, PT ;  /* 0x0000000e1b00720c */ /* 0x000fda0003f26070 */
[----:B0-----:R-:W-:Y:S05]  /*3be0*/  @P1 BRA `(.L_x_3242) ;  /* 0x0000000000481947 */ /* 0x001fea0003800000 */
[----:B------:R-:W-:-:S05]  /*3bf0*/  IMAD R13, R27, R23, RZ ;  /* 0x000000171b0d7224 */ /* 0x000fca00078e02ff */
[----:B------:R-:W-:-:S05]  /*3c00*/  IADD3 R12, P1, PT, R13, R2, RZ ;  /* 0x000000020d0c7210 */ /* 0x000fca0007f3e0ff */
[----:B------:R-:W-:-:S05]  /*3c10*/  IMAD.X R13, RZ, RZ, R3, P1 ;  /* 0x000000ffff0d7224 */ /* 0x000fca00008e0603 */
[----:B------:R0:W5:Y:S01]  /*3c20*/  LDG.E.U8 R17, desc[UR36][R12.64] ;  /* 0x000000240c117981 */ /* 0x000162000c1e1100 */
[----:B------:R-:W-:-:S05]  /*3c30*/  IMAD.IADD R25, R27, 0x1, R22 ;  /* 0x000000011b197824 */ /* 0x000fca00078e0216 */
[----:B------:R-:W-:-:S13]  /*3c40*/  ISETP.GE.U32.AND P1, PT, R25, R14, PT ;  /* 0x0000000e1900720c */ /* 0x000fda0003f26070 */
[----:B0-----:R-:W-:Y:S05]  /*3c50*/  @P1 BRA `(.L_x_3242) ;  /* 0x00000000002c1947 */ /* 0x001fea0003800000 */
[----:B------:R-:W-:-:S04]  /*3c60*/  IMAD.IADD R12, R22, 0x1, R27 ;  /* 0x00000001160c7824 */ /* 0x000fc800078e021b */
[C---:B------:R-:W-:Y:S02]  /*3c70*/  IMAD.IADD R13, R12.reuse, 0x1, R22 ;  /* 0x000000010c0d7824 */ /* 0x040fe400078e0216 */
[----:B------:R-:W-:-:S03]  /*3c80*/  IMAD R25, R12, R23, RZ ;  /* 0x000000170c197224 */ /* 0x000fc600078e02ff */
[----:B------:R-:W-:Y:S02]  /*3c90*/  ISETP.GE.U32.AND P1, PT, R13, R14, PT ;  /* 0x0000000e0d00720c */ /* 0x000fe40003f26070 */
[----:B------:R-:W-:-:S11]  /*3ca0*/  IADD3 R12, P2, PT, R25, R2, RZ ;  /* 0x00000002190c7210 */ /* 0x000fd60007f5e0ff */
[----:B------:R-:W-:-:S05]  /*3cb0*/  @!P1 IMAD R13, R13, R23, RZ ;  /* 0x000000170d0d9224 */ /* 0x000fca00078e02ff */
[----:B------:R-:W-:Y:S01]  /*3cc0*/  @!P1 IADD3 R2, P3, PT, R13, R2, RZ ;  /* 0x000000020d029210 */ /* 0x000fe20007f7e0ff */
[----:B------:R-:W-:-:S03]  /*3cd0*/  IMAD.X R13, RZ, RZ, R3, P2 ;  /* 0x000000ffff0d7224 */ /* 0x000fc600010e0603 */
[----:B------:R-:W-:Y:S02]  /*3ce0*/  @!P1 IADD3.X R3, PT, PT, RZ, R3, RZ, P3, !PT ;  /* 0x00000003ff039210 */ /* 0x000fe40001ffe4ff */
[----:B------:R0:W5:Y:S04]  /*3cf0*/  LDG.E.U8 R24, desc[UR36][R12.64] ;  /* 0x000000240c187981 */ /* 0x000168000c1e1100 */
[----:B------:R0:W5:Y:S03]  /*3d00*/  @!P1 LDG.E.U8 R0, desc[UR36][R2.64] ;  /* 0x0000002402009981 */ /* 0x000166000c1e1100 */
.L_x_3242:
[----:B------:R-:W-:Y:S05]  /*3d10*/  BSYNC.RECONVERGENT B1 ;  /* 0x0000000000017941 */ /* 0x000fea0003800200 */
.L_x_3241:
[----:B------:R-:W-:Y:S04]  /*3d20*/  BSSY.RECONVERGENT B1, `(.L_x_3243) ;  /* 0x000004f000017945 */ /* 0x000fe80003800200 */
[----:B------:R-:W-:Y:S05]  /*3d30*/  @P0 BRA `(.L_x_3244) ;  /* 0x0000000400340947 */ /* 0x000fea0003800000 */
[----:B0----5:R-:W-:Y:S02]  /*3d40*/  LOP3.LUT R2, R16, 0xff, RZ, 0xc0, !PT ;  /* 0x000000ff10027812 */ /* 0x021fe400078ec0ff */
        /* <DEDUP_REMOVED lines=8> */
[----:B------:R-:W-:Y:S01]  /*3dd0*/  ISETP.GE.AND P1, PT, R3, R2, PT ;  /* 0x000000020300720c */ /* 0x000fe20003f26270 */
[----:B------:R-:W-:-:S03]  /*3de0*/  IMAD.IADD R3, R21, 0x1, R22 ;  /* 0x0000000115037824 */ /* 0x000fc600078e0216 */
        /* <DEDUP_REMOVED lines=66> */
.L_x_3244:
[----:B------:R-:W-:Y:S05]  /*4210*/  BSYNC.RECONVERGENT B1 ;  /* 0x0000000000017941 */ /* 0x000fea0003800200 */
.L_x_3243:
[----:B-----5:R-:W-:Y:S02]  /*4220*/  LOP3.LUT R0, R19, 0xff, RZ, 0xc0, !PT ;  /* 0x000000ff13007812 */ /* 0x020fe400078ec0ff */
[C---:B0-----:R-:W-:Y:S02]  /*4230*/  LOP3.LUT R3, R20.reuse, 0xff, RZ, 0xc0, !PT ;  /* 0x000000ff14037812 */ /* 0x041fe400078ec0ff */
[----:B------:R-:W-:Y:S02]  /*4240*/  PRMT R12, R20, 0x8880, RZ ;  /* 0x00008880140c7816 */ /* 0x000fe400000000ff */
[----:B------:R-:W-:Y:S02]  /*4250*/  ISETP.NE.AND P2, PT, R3, R0, PT ;  /* 0x000000000300720c */ /* 0x000fe40003f45270 */
[----:B------:R-:W-:Y:S01]  /*4260*/  PRMT R2, R19, 0x8880, RZ ;  /* 0x0000888013027816 */ /* 0x000fe200000000ff */
[----:B------:R-:W-:Y:S01]  /*4270*/  IMAD.MOV.U32 R3, RZ, RZ, R12 ;  /* 0x000000ffff037224 */ /* 0x000fe200078e000c */
[----:B------:R-:W-:-:S02]  /*4280*/  ISETP.GE.U32.AND P0, PT, R7, R6, PT ;  /* 0x000000060700720c */ /* 0x000fc40003f06070 */
[----:B------:R-:W-:Y:S02]  /*4290*/  MOV R0, R2 ;  /* 0x0000000200007202 */ /* 0x000fe40000000f00 */
[----:B------:R-:W-:Y:S02]  /*42a0*/  ISETP.GE.AND.EX P0, PT, R11, R10, PT, P0 ;  /* 0x0000000a0b00720c */ /* 0x000fe40003f06300 */
[----:B------:R-:W-:Y:S02]  /*42b0*/  ISETP.GE.AND P1, PT, R3, R0, PT ;  /* 0x000000000300720c */ /* 0x000fe40003f26270 */
[----:B------:R-:W-:Y:S02]  /*42c0*/  SEL R0, RZ, 0xffffffff, !P0 ;  /* 0xffffffffff007807 */ /* 0x000fe40004000000 */
[----:B------:R-:W-:Y:S02]  /*42d0*/  @P2 SEL R0, RZ, 0xffffffff, !P1 ;  /* 0xffffffffff002807 */ /* 0x000fe40004800000 */
[----:B------:R-:W-:-:S02]  /*42e0*/  LOP3.LUT R3, R18, 0xff, RZ, 0xc0, !PT ;  /* 0x000000ff12037812 */ /* 0x000fc400078ec0ff */
        /* <DEDUP_REMOVED lines=35> */
.L_x_3236:
[----:B------:R-:W1:Y:S01]  /*4520*/  LDCU UR4, c[0x0][0x3a4] ;  /* 0x00007480ff0477ac */ /* 0x000e620008000800 */
[----:B------:R-:W2:Y:S01]  /*4530*/  LDC.U8 R10, c[0x0][0x388] ;  /* 0x0000e200ff0a7b82 */ /* 0x000ea20000000000 */
[----:B------:R-:W-:Y:S01]  /*4540*/  BSSY.RECONVERGENT B1, `(.L_x_3245) ;  /* 0x0000443000017945 */ /* 0x000fe20003800200 */
[----:B------:R-:W-:-:S06]  /*4550*/  IMAD.MOV.U32 R4, RZ, RZ, R21 ;  /* 0x000000ffff047224 */ /* 0x000fcc00078e0015 */
[----:B------:R-:W3:Y:S08]  /*4560*/  LDC R20, c[0x0][0x390] ;  /* 0x0000e400ff147b82 */ /* 0x000ef00000000800 */
[----:B------:R-:W4:Y:S01]  /*4570*/  LDC R24, c[0x0][0x394] ;  /* 0x0000e500ff187b82 */ /* 0x000f220000000800 */
[----:B-1----:R-:W-:-:S04]  /*4580*/  IMAD.U32 R13, RZ, RZ, UR4 ;  /* 0x00000004ff0d7e24 */ /* 0x002fc8000f8e00ff */
[----:B0-----:R-:W-:Y:S01]  /*4590*/  IMAD R5, R13, 0x3, R21 ;  /* 0x000000030d057824 */ /* 0x001fe200078e0215 */
[----:B--2---:R-:W-:-:S04]  /*45a0*/  PRMT R6, R10, 0x7610, R6 ;  /* 0x000076100a067816 */ /* 0x004fc80000000006 */
[----:B------:R-:W-:Y:S02]  /*45b0*/  ISETP.GE.U32.AND P0, PT, R5, R14, PT ;  /* 0x0000000e0500720c */ /* 0x000fe40003f06070 */
[C---:B------:R-:W-:Y:S02]  /*45c0*/  PRMT R5, R10.reuse, 0x7610, R5 ;  /* 0x000076100a057816 */ /* 0x040fe40000000005 */
[C---:B------:R-:W-:Y:S02]  /*45d0*/  PRMT R7, R10.reuse, 0x7610, R7 ;  /* 0x000076100a077816 */ /* 0x040fe40000000007 */
[----:B------:R-:W-:Y:S01]  /*45e0*/  PRMT R8, R10, 0x7610, R8 ;  /* 0x000076100a087816 */ /* 0x000fe20000000008 */
[--C-:B---3--:R-:W-:Y:S01]  /*45f0*/  IMAD.MOV.U32 R21, RZ, RZ, R20.reuse ;  /* 0x000000ffff157224 */ /* 0x108fe200078e0014 */
[----:B------:R-:W-:Y:S01]  /*4600*/  MOV R23, R20 ;  /* 0x0000001400177202 */ /* 0x000fe20000000f00 */
[----:B------:R-:W-:Y:S02]  /*4610*/  IMAD.MOV.U32 R22, RZ, RZ, R20 ;  /* 0x000000ffff167224 */ /* 0x000fe400078e0014 */
[----:B----4-:R-:W-:-:S02]  /*4620*/  IMAD.MOV.U32 R25, RZ, RZ, R24 ;  /* 0x000000ffff197224 */ /* 0x010fc400078e0018 */
[--C-:B------:R-:W-:Y:S02]  /*4630*/  IMAD.MOV.U32 R26, RZ, RZ, R24.reuse ;  /* 0x000000ffff1a7224 */ /* 0x100fe400078e0018 */
[----:B------:R-:W-:Y:S01]  /*4640*/  IMAD.MOV.U32 R27, RZ, RZ, R24 ;  /* 0x000000ffff1b7224 */ /* 0x000fe200078e0018 */
[----:B------:R-:W-:Y:S06]  /*4650*/  @P0 BRA `(.L_x_3246) ;  /* 0x0000004000c40947 */ /* 0x000fec0003800000 */
[----:B------:R-:W-:-:S13]  /*4660*/  ISETP.NE.AND P1, PT, R9, RZ, PT ;  /* 0x000000ff0900720c */ /* 0x000fda0003f25270 */
[----:B------:R0:W5:Y:S01]  /*4670*/  @!P1 LDG.E.U8 R19, desc[UR36][R2.64] ;  /* 0x0000002402139981 */ /* 0x000162000c1e1100 */
[----:B------:R-:W-:Y:S01]  /*4680*/  VIADD R9, R9, 0xffffffff ;  /* 0xffffffff09097836 */ /* 0x000fe20000000000 */
[C---:B------:R-:W-:Y:S01]  /*4690*/  PRMT R5, R10.reuse, 0x7610, R5 ;  /* 0x000076100a057816 */ /* 0x040fe20000000005 */
[----:B------:R-:W-:Y:S01]  /*46a0*/  IMAD.MOV.U32 R21, RZ, RZ, R20 ;  /* 0x000000ffff157224 */ /* 0x000fe200078e0014 */
[C---:B------:R-:W-:Y:S01]  /*46b0*/  PRMT R6, R10.reuse, 0x7610, R6 ;  /* 0x000076100a067816 */ /* 0x040fe20000000006 */
[----:B------:R-:W-:Y:S01]  /*46c0*/  IMAD.MOV.U32 R23, RZ, RZ, R20 ;  /* 0x000000ffff177224 */ /* 0x000fe200078e0014 */
[----:B------:R-:W-:Y:S01]  /*46d0*/  VIMNMX.U32 R9, PT, PT, R9, 0x18, PT ;  /* 0x0000001809097848 */ /* 0x000fe20003fe0000 */
[--C-:B------:R-:W-:Y:S01]  /*46e0*/  IMAD.MOV.U32 R25, RZ, RZ, R24.reuse ;  /* 0x000000ffff197224 */ /* 0x100fe200078e0018 */
[C---:B------:R-:W-:Y:S01]  /*46f0*/  PRMT R7, R10.reuse, 0x7610, R7 ;  /* 0x000076100a077816 */ /* 0x040fe20000000007 */
[----:B------:R-:W-:Y:S01]  /*4700*/  IMAD.MOV.U32 R26, RZ, RZ, R24 ;  /* 0x000000ffff1a7224 */ /* 0x000fe200078e0018 */
[----:B------:R-:W-:Y:S01]  /*4710*/  PRMT R8, R10, 0x7610, R8 ;  /* 0x000076100a087816 */ /* 0x000fe20000000008 */
[----:B------:R-:W-:Y:S01]  /*4720*/  IMAD.MOV.U32 R27, RZ, RZ, R24 ;  /* 0x000000ffff1b7224 */ /* 0x000fe200078e0018 */
[----:B------:R-:W-:Y:S01]  /*4730*/  MOV R22, R20 ;  /* 0x0000001400167202 */ /* 0x000fe20000000f00 */
[----:B0-----:R-:W-:-:S07]  /*4740*/  VIADD R9, R9, 0x1 ;  /* 0x0000000109097836 */ /* 0x001fce0000000000 */
.L_x_3252:
[----:B------:R-:W0:Y:S01]  /*4750*/  LDCU UR4, c[0x0][0x3a4] ;  /* 0x00007480ff0477ac */ /* 0x000e220008000800 */
[C---:B-----5:R-:W-:Y:S02]  /*4760*/  @!P1 PRMT R10, R19.reuse, 0x7610, R10 ;  /* 0x00007610130a9816 */ /* 0x060fe4000000000a */
[C---:B------:R-:W-:Y:S02]  /*4770*/  @!P1 PRMT R11, R19.reuse, 0x7610, R11 ;  /* 0x00007610130b9816 */ /* 0x040fe4000000000b */
[C---:B------:R-:W-:Y:S02]  /*4780*/  @!P1 PRMT R12, R19.reuse, 0x7610, R12 ;  /* 0x00007610130c9816 */ /* 0x040fe4000000000c */
[----:B------:R-:W-:Y:S01]  /*4790*/  @!P1 PRMT R17, R19, 0x7610, R17 ;  /* 0x0000761013119816 */ /* 0x000fe20000000011 */
[----:B------:R-:W-:Y:S06]  /*47a0*/  @!P1 BRA `(.L_x_3247) ;  /* 0x0000003c00589947 */ /* 0x000fec0003800000 */
[----:B------:R-:W1:Y:S01]  /*47b0*/  LDCU.64 UR30, c[0x0][0x3e0] ;  /* 0x00007c00ff1e77ac */ /* 0x000e620008000a00 */
[----:B------:R-:W-:Y:S02]  /*47c0*/  HFMA2 R10, -RZ, RZ, 0, 0 ;  /* 0x00000000ff0a7431 */ /* 0x000fe400000001ff */
        /* <DEDUP_REMOVED lines=268> */
[----:B------:R-:W-:Y:S01]  /*5890*/  IMAD.MOV.U32 R10, RZ, RZ, RZ ;  /* 0x000000ffff0a7224 */ /* 0x000fe200078e00ff */
[----:B------:R-:W-:-:S11]  /*58a0*/  MOV R11, R15 ;  /* 0x0000000f000b7202 */ /* 0x000fd60000000f00 */
        /* <DEDUP_REMOVED lines=14> */
.L_x_3248:
[----:B------:R-:W-:Y:S01]  /*5990*/  IADD3 R14, P0, PT, R14, R2, RZ ;  /* 0x000000020e0e7210 */ /* 0x000fe20007f1e0ff */
[----:B0-----:R-:W-:Y:S01]  /*59a0*/  VIADD R13, R4, UR4 ;  /* 0x00000004040d7c36 */ /* 0x001fe20008000000 */
[----:B------:R-:W-:-:S03]  /*59b0*/  MOV R12, RZ ;  /* 0x000000ff000c7202 */ /* 0x000fc60000000f00 */
[----:B------:R-:W-:Y:S02]  /*59c0*/  IMAD.X R15, RZ, RZ, R3, P0 ;  /* 0x000000ffff0f7224 */ /* 0x000fe400000e0603 */
[----:B------:R-:W-:-:S03]  /*59d0*/  IMAD.HI.U32 R10, R13, UR30, R12 ;  /* 0x0000001e0d0a7c27 */ /* 0x000fc6000f8e000c */
[----:B------:R0:W5:Y:S02]  /*59e0*/  LDG.E.U8 R11, desc[UR36][R14.64] ;  /* 0x000000240e0b7981 */ /* 0x000164000c1e1100 */
[----:B0-----:R-:W-:-:S05]  /*59f0*/  SHF.R.U32.HI R15, RZ, UR31, R10 ;  /* 0x0000001fff0f7c19 */ /* 0x001fca000801160a */
[----:B------:R-:W-:-:S04]  /*5a00*/  IMAD.MOV R17, RZ, RZ, -R15 ;  /* 0x000000ffff117224 */ /* 0x000fc800078e0a0f */
[----:B------:R-:W-:-:S04]  /*5a10*/  IMAD R10, R17, UR29, R13 ;  /* 0x0000001d110a7c24 */ /* 0x000fc8000f8e020d */
[----:B------:R-:W-:Y:S01]  /*5a20*/  IMAD R10, R10, UR5, RZ ;  /* 0x000000050a0a7c24 */ /* 0x000fe2000f8e02ff */
        /* <DEDUP_REMOVED lines=210> */
[----:B------:R-:W-:Y:S01]  /*6750*/  IMAD R29, R14, UR52, R17 ;  /* 0x000000340e1d7c24 */ /* 0x000fe2000f8e0211 */
[----:B------:R-:W-:Y:S01]  /*6760*/  @P0 MOV R14, RZ ;  /* 0x000000ff000e0202 */ /* 0x000fe20000000f00 */
[----:B------:R-:W0:Y:S02]  /*6770*/  @P0 LDC.64 R16, c[0x0][0x500] ;  /* 0x00014000ff100b82 */ /* 0x000e240000000a00 */
[----:B------:R-:W-:Y:S02]  /*6780*/  IMAD R10, R29, UR27, R10 ;  /* 0x0000001b1d0a7c24 */ /* 0x000fe4000f8e020a */
[----:B0-----:R-:W-:-:S04]  /*6790*/  @P0 IMAD.HI.U32 R16, R15, R16, R14 ;  /* 0x000000100f100227 */ /* 0x001fc800078e000e */
[----:B------:R-:W0:Y:S01]  /*67a0*/  @P0 LDC R14, c[0x0][0x4fc] ;  /* 0x00013f00ff0e0b82 */ /* 0x000e220000000800 */
[----:B------:R-:W-:-:S07]  /*67b0*/  @P0 SHF.R.U32.HI R16, RZ, R17, R16 ;  /* 0x00000011ff100219 */ /* 0x000fce0000011610 */
[----:B------:R-:W1:Y:S01]  /*67c0*/  @P0 LDC R17, c[0x0][0x568] ;  /* 0x00015a00ff110b82 */ /* 0x000e620000000800 */
[----:B------:R-:W-:-:S04]  /*67d0*/  @P0 IMAD.MOV R29, RZ, RZ, -R16 ;  /* 0x000000ffff1d0224 */ /* 0x000fc800078e0a10 */
[----:B0-----:R-:W-:-:S04]  /*67e0*/  @P0 IMAD R14, R14, R29, R15 ;  /* 0x0000001d0e0e0224 */ /* 0x001fc800078e020f */
[----:B-1----:R-:W-:-:S07]  /*67f0*/  @P0 IMAD R10, R14, R17, R10 ;  /* 0x000000110e0a0224 */ /* 0x002fce00078e020a */
.L_x_3249:
[----:B------:R-:W-:-:S05]  /*6800*/  IADD3 R14, P0, PT, R10, R2, RZ ;  /* 0x000000020a0e7210 */ /* 0x000fca0007f1e0ff */
[----:B------:R-:W-:-:S05]  /*6810*/  IMAD.X R15, RZ, RZ, R3, P0 ;  /* 0x000000ffff0f7224 */ /* 0x000fca00000e0603 */
[----:B------:R0:W5:Y:S01]  /*6820*/  LDG.E.U8 R10, desc[UR36][R14.64] ;  /* 0x000000240e0a7981 */ /* 0x000162000c1e1100 */
[----:B------:R-:W-:Y:S02]  /*6830*/  VIADD R13, R13, UR4 ;  /* 0x000000040d0d7c36 */ /* 0x000fe40008000000 */
[----:B------:R-:W-:-:S04]  /*6840*/  IMAD.MOV.U32 R12, RZ, RZ, RZ ;  /* 0x000000ffff0c7224 */ /* 0x000fc800078e00ff */
[----:B------:R-:W-:-:S05]  /*6850*/  IMAD.HI.U32 R17, R13, UR30, R12 ;  /* 0x0000001e0d117c27 */ /* 0x000fca000f8e000c */
[----:B------:R-:W-:-:S05]  /*6860*/  SHF.R.U32.HI R17, RZ, UR31, R17 ;  /* 0x0000001fff117c19 */ /* 0x000fca0008011611 */
[----:B------:R-:W-:-:S04]  /*6870*/  IMAD.MOV R29, RZ, RZ, -R17 ;  /* 0x000000ffff1d7224 */ /* 0x000fc800078e0a11 */
[----:B------:R-:W-:-:S04]  /*6880*/  IMAD R18, R29, UR29, R13 ;  /* 0x0000001d1d127c24 */ /* 0x000fc8000f8e020d */
[----:B------:R-:W-:Y:S01]  /*6890*/  IMAD R18, R18, UR5, RZ ;  /* 0x0000000512127c24 */ /* 0x000fe2000f8e02ff */
[----:B0-----:R-:W-:Y:S06]  /*68a0*/  BRA.U !UP0, `(.L_x_3250) ;  /* 0x0000000d08707547 */ /* 0x001fec000b800000 */
[----:B------:R-:W0:Y:S01]  /*68b0*/  LDCU UR28, c[0x0][0x3f0] ;  /* 0x00007e00ff1c77ac */ /* 0x000e220008000800 */
[----:B------:R-:W-:Y:S02]  /*68c0*/  HFMA2 R14, -RZ, RZ, 0, 0 ;  /* 0x00000000ff0e7431 */ /* 0x000fe400000001ff */
[----:B------:R-:W-:Y:S01]  /*68d0*/  IMAD.MOV.U32 R15, RZ, RZ, R17 ;  /* 0x000000ffff0f7224 */ /* 0x000fe200078e0011 */
[----:B------:R-:W-:Y:S02]  /*68e0*/  ISETP.NE.AND P0, PT, R9, 0x2, PT ;  /* 0x000000020900780c */ /* 0x000fe40003f05270 */
        /* <DEDUP_REMOVED lines=216> */
.L_x_3250:
[----:B------:R-:W-:-:S04]  /*7670*/  IADD3 R14, P0, PT, R18, R2, RZ ;  /* 0x00000002120e7210 */ /* 0x000fc80007f1e0ff */
[----:B------:R-:W-:-:S05]  /*7680*/  IADD3.X R15, PT, PT, RZ, R3, RZ, P0, !PT ;  /* 0x00000003ff0f7210 */ /* 0x000fca00007fe4ff */
[----:B------:R0:W5:Y:S02]  /*7690*/  LDG.E.U8 R12, desc[UR36][R14.64] ;  /* 0x000000240e0c7981 */ /* 0x000164000c1e1100 */
        /* <DEDUP_REMOVED lines=221> */
[----:B0-----:R-:W-:-:S05]  /*8470*/  @P0 IMAD.HI.U32 R16, R15, R16, R14 ;  /* 0x000000100f100227 */ /* 0x001fca00078e000e */
[----:B------:R-:W-:Y:S02]  /*8480*/  @P0 SHF.R.U32.HI R16, RZ, R17, R16 ;  /* 0x00000011ff100219 */ /* 0x000fe40000011610 */
[----:B------:R-:W0:Y:S03]  /*8490*/  @P0 LDC R17, c[0x0][0x4fc] ;  /* 0x00013f00ff110b82 */ /* 0x000e260000000800 */
[----:B------:R-:W-:-:S04]  /*84a0*/  @P0 IMAD.MOV R14, RZ, RZ, -R16 ;  /* 0x000000ffff0e0224 */ /* 0x000fc800078e0a10 */
[----:B0-----:R-:W-:Y:S02]  /*84b0*/  @P0 IMAD R14, R17, R14, R15 ;  /* 0x0000000e110e0224 */ /* 0x001fe400078e020f */
[----:B------:R-:W0:Y:S02]  /*84c0*/  @P0 LDC R15, c[0x0][0x568] ;  /* 0x00015a00ff0f0b82 */ /* 0x000e240000000800 */
[----:B0-----:R-:W-:-:S07]  /*84d0*/  @P0 IMAD R13, R14, R15, R13 ;  /* 0x0000000f0e0d0224 */ /* 0x001fce00078e020d */
.L_x_3251:
[----:B------:R-:W-:-:S05]  /*84e0*/  IADD3 R14, P0, PT, R13, R2, RZ ;  /* 0x000000020d0e7210 */ /* 0x000fca0007f1e0ff */
[----:B------:R-:W-:-:S05]  /*84f0*/  IMAD.X R15, RZ, RZ, R3, P0 ;  /* 0x000000ffff0f7224 */ /* 0x000fca00000e0603 */
[----:B------:R1:W5:Y:S03]  /*8500*/  LDG.E.U8 R17, desc[UR36][R14.64] ;  /* 0x000000240e117981 */ /* 0x000366000c1e1100 */
.L_x_3247:
[----:B-1---5:R-:W-:Y:S02]  /*8510*/  PRMT R14, R11, 0x9910, RZ ;  /* 0x000099100b0e7816 */ /* 0x022fe400000000ff */
[----:B------:R-:W-:Y:S02]  /*8520*/  LOP3.LUT R13, R5, 0xff, RZ, 0xc0, !PT ;  /* 0x000000ff050d7812 */ /* 0x000fe400078ec0ff */
[----:B------:R-:W-:Y:S02]  /*8530*/  ISETP.GE.U32.AND P0, PT, R20, R4, PT ;  /* 0x000000041400720c */ /* 0x000fe40003f06070 */
[----:B------:R-:W-:Y:S02]  /*8540*/  ISETP.NE.AND P5, PT, R13, R14, PT ;  /* 0x0000000e0d00720c */ /* 0x000fe40003fa5270 */
[----:B------:R-:W-:Y:S02]  /*8550*/  PRMT R13, R11, 0x8880, RZ ;  /* 0x000088800b0d7816 */ /* 0x000fe400000000ff */
[----:B------:R-:W-:-:S02]  /*8560*/  PRMT R14, R5, 0x8880, RZ ;  /* 0x00008880050e7816 */ /* 0x000fc400000000ff */
[----:B------:R-:W-:Y:S02]  /*8570*/  ISETP.GE.AND.EX P0, PT, R24, RZ, PT, P0 ;  /* 0x000000ff1800720c */ /* 0x000fe40003f06300 */
[----:B------:R-:W-:Y:S02]  /*8580*/  ISETP.GE.AND P4, PT, R14, R13, PT ;  /* 0x0000000d0e00720c */ /* 0x000fe40003f86270 */
[----:B------:R-:W-:Y:S02]  /*8590*/  PRMT R14, R10, 0x9910, RZ ;  /* 0x000099100a0e7816 */ /* 0x000fe400000000ff */
[----:B------:R-:W-:Y:S02]  /*85a0*/  LOP3.LUT R13, R6, 0xff, RZ, 0xc0, !PT ;  /* 0x000000ff060d7812 */ /* 0x000fe400078ec0ff */
[----:B------:R-:W-:Y:S02]  /*85b0*/  SEL R15, RZ, 0xffffffff, !P4 ;  /* 0xffffffffff0f7807 */ /* 0x000fe40006000000 */
[----:B------:R-:W-:-:S02]  /*85c0*/  ISETP.NE.AND P3, PT, R13, R14, PT ;  /* 0x0000000e0d00720c */ /* 0x000fc40003f65270 */
[----:B------:R-:W-:Y:S02]  /*85d0*/  PRMT R13, R10, 0x8880, RZ ;  /* 0x000088800a0d7816 */ /* 0x000fe400000000ff */
[----:B------:R-:W-:Y:S02]  /*85e0*/  PRMT R14, R6, 0x8880, RZ ;  /* 0x00008880060e7816 */ /* 0x000fe400000000ff */
[----:B------:R-:W-:Y:S02]  /*85f0*/  @!P5 SEL R15, RZ, 0xffffffff, !P0 ;  /* 0xffffffffff0fd807 */ /* 0x000fe40004000000 */
[----:B------:R-:W-:Y:S01]  /*8600*/  ISETP.GE.AND P2, PT, R14, R13, PT ;  /* 0x0000000d0e00720c */ /* 0x000fe20003f46270 */
[----:B0-----:R-:W-:Y:S01]  /*8610*/  IMAD.U32 R13, RZ, RZ, UR4 ;  /* 0x00000004ff0d7e24 */ /* 0x001fe2000f8e00ff */
[----:B------:R-:W-:Y:S01]  /*8620*/  LOP3.LUT R15, R15, 0x1, RZ, 0xc0, !PT ;  /* 0x000000010f0f7812 */ /* 0x000fe200078ec0ff */
[----:B------:R-:W0:Y:S01]  /*8630*/  LDCU UR4, c[0x0][0x39c] ;  /* 0x00007380ff0477ac */ /* 0x000e220008000800 */
[----:B------:R-:W-:-:S02]  /*8640*/  PRMT R29, R17, 0x9910, RZ ;  /* 0x00009910111d7816 */ /* 0x000fc400000000ff */
[C---:B------:R-:W-:Y:S02]  /*8650*/  IADD3 R14, PT, PT, R4.reuse, R13, RZ ;  /* 0x0000000d040e7210 */ /* 0x040fe40007ffe0ff */
[----:B------:R-:W-:Y:S02]  /*8660*/  ISETP.NE.U32.AND P4, PT, R15, 0x1, PT ;  /* 0x000000010f00780c */ /* 0x000fe40003f85070 */
[----:B------:R-:W-:Y:S02]  /*8670*/  ISETP.GE.U32.AND P0, PT, R21, R14, PT ;  /* 0x0000000e1500720c */ /* 0x000fe40003f06070 */
[----:B------:R-:W-:Y:S02]  /*8680*/  SEL R15, RZ, 0xffffffff, !P2 ;  /* 0xffffffffff0f7807 */ /* 0x000fe40005000000 */
[----:B------:R-:W-:Y:S02]  /*8690*/  ISETP.GE.AND.EX P0, PT, R25, RZ, PT, P0 ;  /* 0x000000ff1900720c */ /* 0x000fe40003f06300 */
[----:B------:R-:W-:-:S02]  /*86a0*/  SEL R20, R4, R20, !P4 ;  /* 0x0000001404147207 */ /* 0x000fc40006000000 */
[----:B------:R-:W-:Y:S02]  /*86b0*/  @!P3 SEL R15, RZ, 0xffffffff, !P0 ;  /* 0xffffffffff0fb807 */ /* 0x000fe40004000000 */
[----:B------:R-:W-:Y:S02]  /*86c0*/  LOP3.LUT R4, R7, 0xff, RZ, 0xc0, !PT ;  /* 0x000000ff07047812 */ /* 0x000fe400078ec0ff */
[----:B------:R-:W-:Y:S02]  /*86d0*/  LOP3.LUT R15, R15, 0x1, RZ, 0xc0, !PT ;  /* 0x000000010f0f7812 */ /* 0x000fe400078ec0ff */
[----:B------:R-:W-:Y:S02]  /*86e0*/  SEL R5, R11, R5, !P4 ;  /* 0x000000050b057207 */ /* 0x000fe40006000000 */
[----:B------:R-:W-:Y:S02]  /*86f0*/  ISETP.NE.U32.AND P2, PT, R15, 0x1, PT ;  /* 0x000000010f00780c */ /* 0x000fe40003f45070 */
[----:B------:R-:W-:-:S02]  /*8700*/  PRMT R15, R12, 0x9910, RZ ;  /* 0x000099100c0f7816 */ /* 0x000fc400000000ff */
[----:B------:R-:W-:Y:S02]  /*8710*/  SEL R21, R14, R21, !P2 ;  /* 0x000000150e157207 */ /* 0x000fe40005000000 */
[----:B------:R-:W-:Y:S02]  /*8720*/  ISETP.NE.AND P5, PT, R4, R15, PT ;  /* 0x0000000f0400720c */ /* 0x000fe40003fa5270 */
[----:B------:R-:W-:Y:S02]  /*8730*/  PRMT R4, R12, 0x8880, RZ ;  /* 0x000088800c047816 */ /* 0x000fe400000000ff */
[----:B------:R-:W-:Y:S02]  /*8740*/  PRMT R15, R7, 0x8880, RZ ;  /* 0x00008880070f7816 */ /* 0x000fe400000000ff */
[----:B------:R-:W-:Y:S02]  /*8750*/  SEL R24, R24, RZ, P4 ;  /* 0x000000ff18187207 */ /* 0x000fe40002000000 */
[----:B------:R-:W-:Y:S01]  /*8760*/  ISETP.GE.AND P3, PT, R15, R4, PT ;  /* 0x000000040f00720c */ /* 0x000fe20003f66270 */
[----:B------:R-:W-:Y:S01]  /*8770*/  IMAD.IADD R15, R14, 0x1, R13 ;  /* 0x000000010e0f7824 */ /* 0x000fe200078e020d */
[----:B------:R-:W-:-:S02]  /*8780*/  SEL R6, R10, R6, !P2 ;  /* 0x000000060a067207 */ /* 0x000fc40005000000 */
[----:B------:R-:W-:Y:S01]  /*8790*/  SEL R4, RZ, 0xffffffff, !P3 ;  /* 0xffffffffff047807 */ /* 0x000fe20005800000 */
[----:B------:R-:W-:Y:S01]  /*87a0*/  IMAD.IADD R14, R15, 0x1, R13 ;  /* 0x000000010f0e7824 */ /* 0x000fe200078e020d */
[----:B------:R-:W-:Y:S02]  /*87b0*/  ISETP.GE.U32.AND P0, PT, R22, R15, PT ;  /* 0x0000000f1600720c */ /* 0x000fe40003f06070 */
[----:B------:R-:W-:Y:S02]  /*87c0*/  SEL R25, R25, RZ, P2 ;  /* 0x000000ff19197207 */ /* 0x000fe40001000000 */
[----:B------:R-:W-:-:S04]  /*87d0*/  ISETP.GE.AND.EX P0, PT, R26, RZ, PT, P0 ;  /* 0x000000ff1a00720c */ /* 0x000fc80003f06300 */
[----:B------:R-:W-:Y:S02]  /*87e0*/  @!P5 SEL R4, RZ, 0xffffffff, !P0 ;  /* 0xffffffffff04d807 */ /* 0x000fe40004000000 */
[----:B------:R-:W-:Y:S02]  /*87f0*/  ISETP.GE.U32.AND P0, PT, R23, R14, PT ;  /* 0x0000000e1700720c */ /* 0x000fe40003f06070 */
[----:B------:R-:W-:Y:S02]  /*8800*/  LOP3.LUT R4, R4, 0x1, RZ, 0xc0, !PT ;  /* 0x0000000104047812 */ /* 0x000fe400078ec0ff */
[----:B------:R-:W-:Y:S02]  /*8810*/  ISETP.GE.AND.EX P0, PT, R27, RZ, PT, P0 ;  /* 0x000000ff1b00720c */ /* 0x000fe40003f06300 */
[----:B------:R-:W-:Y:S02]  /*8820*/  ISETP.NE.U32.AND P3, PT, R4, 0x1, PT ;  /* 0x000000010400780c */ /* 0x000fe40003f65070 */
[----:B------:R-:W-:-:S02]  /*8830*/  LOP3.LUT R4, R8, 0xff, RZ, 0xc0, !PT ;  /* 0x000000ff08047812 */ /* 0x000fc400078ec0ff */
[----:B------:R-:W-:Y:S02]  /*8840*/  SEL R22, R15, R22, !P3 ;  /* 0x000000160f167207 */ /* 0x000fe40005800000 */
[----:B------:R-:W-:Y:S02]  /*8850*/  ISETP.NE.AND P6, PT, R4, R29, PT ;  /* 0x0000001d0400720c */ /* 0x000fe40003fc5270 */
[----:B------:R-:W-:Y:S02]  /*8860*/  PRMT R4, R17, 0x8880, RZ ;  /* 0x0000888011047816 */ /* 0x000fe400000000ff */
[----:B------:R-:W-:Y:S02]  /*8870*/  PRMT R29, R8, 0x8880, RZ ;  /* 0x00008880081d7816 */ /* 0x000fe400000000ff */
[----:B------:R-:W-:Y:S02]  /*8880*/  SEL R7, R12, R7, !P3 ;  /* 0x000000070c077207 */ /* 0x000fe40005800000 */
[----:B------:R-:W-:-:S02]  /*8890*/  ISETP.GE.AND P5, PT, R29, R4, PT ;  /* 0x000000041d00720c */ /* 0x000fc40003fa6270 */
[----:B------:R-:W-:Y:S02]  /*88a0*/  SEL R26, R26, RZ, P3 ;  /* 0x000000ff1a1a7207 */ /* 0x000fe40001800000 */
[----:B------:R-:W-:Y:S02]  /*88b0*/  SEL R4, RZ, 0xffffffff, !P5 ;  /* 0xffffffffff047807 */ /* 0x000fe40006800000 */
[----:B------:R-:W-:-:S04]  /*88c0*/  @!P6 SEL R4, RZ, 0xffffffff, !P0 ;  /* 0xffffffffff04e807 */ /* 0x000fc80004000000 */
[----:B------:R-:W-:-:S04]  /*88d0*/  LOP3.LUT R4, R4, 0x1, RZ, 0xc0, !PT ;  /* 0x0000000104047812 */ /* 0x000fc800078ec0ff */
[----:B------:R-:W-:Y:S01]  /*88e0*/  ISETP.NE.U32.AND P0, PT, R4, 0x1, PT ;  /* 0x000000010400780c */ /* 0x000fe20003f05070 */
[----:B------:R-:W-:-:S03]  /*88f0*/  IMAD.IADD R4, R14, 0x1, R13 ;  /* 0x000000010e047824 */ /* 0x000fc600078e020d */
[----:B------:R-:W-:Y:S01]  /*8900*/  SEL R23, R14, R23, !P0 ;  /* 0x000000170e177207 */ /* 0x000fe20004000000 */
[----:B------:R-:W-:Y:S01]  /*8910*/  IMAD R15, R13, 0x3, R4 ;  /* 0x000000030d0f7824 */ /* 0x000fe200078e0204 */
[----:B------:R-:W-:Y:S01]  /*8920*/  SEL R8, R17, R8, !P0 ;  /* 0x0000000811087207 */ /* 0x000fe20004000000 */
[----:B0-----:R-:W-:Y:S01]  /*8930*/  IMAD.U32 R14, RZ, RZ, UR4 ;  /* 0x00000004ff0e7e24 */ /* 0x001fe2000f8e00ff */
[----:B------:R-:W-:-:S04]  /*8940*/  SEL R27, R27, RZ, P0 ;  /* 0x000000ff1b1b7207 */ /* 0x000fc80000000000 */
[----:B------:R-:W-:-:S13]  /*8950*/  ISETP.GE.U32.AND P5, PT, R15, R14, PT ;  /* 0x0000000e0f00720c */ /* 0x000fda0003fa6070 */
[----:B------:R-:W-:Y:S05]  /*8960*/  @!P5 BRA `(.L_x_3252) ;  /* 0xffffffbc0078d947 */ /* 0x000fea000383ffff */
.L_x_3246:
[----:B------:R-:W-:Y:S05]  /*8970*/  BSYNC.RECONVERGENT B1 ;  /* 0x0000000000017941 */ /* 0x000fea0003800200 */
.L_x_3245:
[----:B------:R-:W-:Y:S01]  /*8980*/  PRMT R3, R11, 0x7610, R3 ;  /* 0x000076100b037816 */ /* 0x000fe20000000003 */
[----:B------:R-:W-:Y:S01]  /*8990*/  BSSY.RECONVERGENT B1, `(.L_x_3253) ;  /* 0x000047c000017945 */ /* 0x000fe20003800200 */
[----:B------:R-:W-:Y:S02]  /*89a0*/  PRMT R2, R17, 0x7610, R2 ;  /* 0x0000761011027816 */ /* 0x000fe40000000002 */
[----:B------:R-:W-:Y:S01]  /*89b0*/  ISETP.GE.U32.AND P0, PT, R4, R14, PT ;  /* 0x0000000e0400720c */ /* 0x000fe20003f06070 */
[----:B------:R0:W-:Y:S01]  /*89c0*/  STL.S16 [R1+0xc], R3 ;  /* 0x00000c0301007387 */ /* 0x0001e20000100600 */
[----:B------:R-:W-:-:S03]  /*89d0*/  PRMT R15, R10, 0x7610, R15 ;  /* 0x000076100a0f7816 */ /* 0x000fc6000000000f */
[----:B------:R0:W-:Y:S08]  /*89e0*/  STL.S16 [R1+0x8], R2 ;  /* 0x0000080201007387 */ /* 0x0001f00000100600 */
[----:B------:R-:W-:Y:S05]  /*89f0*/  @P0 BRA `(.L_x_3254) ;  /* 0x0000004400d40947 */ /* 0x000fea0003800000 */
[----:B0-----:R-:W0:Y:S01]  /*8a00*/  LDC R2, c[0x0][0x3d8] ;  /* 0x0000f600ff027b82 */ /* 0x001e220000000800 */
[----:B------:R-:W-:Y:S02]  /*8a10*/  MOV R3, 0xffffffff ;  /* 0xffffffff00037802 */ /* 0x000fe40000000f00 */
        /* <DEDUP_REMOVED lines=279> */
.L_x_3256:
[----:B------:R-:W-:Y:S02]  /*9b90*/  IMAD.MOV.U32 R10, RZ, RZ, R2 ;  /* 0x000000ffff0a7224 */ /* 0x000fe400078e0002 */
[----:B------:R-:W-:-:S07]  /*9ba0*/  IMAD.MOV.U32 R11, RZ, RZ, RZ ;  /* 0x000000ffff0b7224 */ /* 0x000fce00078e00ff */
.L_x_3255:
[----:B------:R-:W0:Y:S02]  /*9bb0*/  LDC.64 R28, c[0x0][0x768] ;  /* 0x0001da00ff1c7b82 */ /* 0x000e240000000a00 */
[----:B0-----:R-:W-:-:S04]  /*9bc0*/  IADD3 R10, P1, P2, R10, R28, R0 ;  /* 0x0000001c0a0a7210 */ /* 0x001fc80007a3e000 */
[----:B------:R-:W-:-:S05]  /*9bd0*/  IADD3.X R11, PT, PT, R11, R29, RZ, P1, P2 ;  /* 0x0000001d0b0b7210 */ /* 0x000fca0000fe44ff */
[----:B------:R-:W2:Y:S01]  /*9be0*/  LDG.E.U8 R2, desc[UR36][R10.64] ;  /* 0x000000240a027981 */ /* 0x000ea2000c1e1100 */
[----:B------:R-:W-:-:S04]  /*9bf0*/  IADD3 R19, PT, PT, R4, R13, RZ ;  /* 0x0000000d04137210 */ /* 0x000fc80007ffe0ff */
[----:B------:R-:W-:Y:S01]  /*9c00*/  ISETP.GE.U32.AND P1, PT, R19, R14, PT ;  /* 0x0000000e1300720c */ /* 0x000fe20003f26070 */
[----:B--2---:R1:W-:-:S12]  /*9c10*/  STL [R1+0xc], R2 ;  /* 0x00000c0201007387 */ /* 0x0043d80000100800 */
[----:B------:R-:W-:Y:S05]  /*9c20*/  @P1 BRA `(.L_x_3254) ;  /* 0x0000003400481947 */ /* 0x000fea0003800000 */
[----:B------:R-:W-:Y:S01]  /*9c30*/  CS2R R10, SRZ ;  /* 0x00000000000a7805 */ /* 0x000fe2000001ff00 */
[----:B------:R-:W-:Y:S06]  /*9c40*/  @!P0 BRA `(.L_x_3257) ;  /* 0x0000001000508947 */ /* 0x000fec0003800000 */
[----:B------:R-:W0:Y:S01]  /*9c50*/  LDCU.64 UR4, c[0x0][0x3e0] ;  /* 0x00007c00ff0477ac */ /* 0x000e220008000a00 */
[----:B------:R-:W2:Y:S01]  /*9c60*/  LDC R9, c[0x0][0x3d8] ;  /* 0x0000f600ff097b82 */ /* 0x000ea20000000800 */
[----:B------:R-:W-:Y:S01]  /*9c70*/  IMAD.MOV.U32 R18, RZ, RZ, RZ ;  /* 0x000000ffff127224 */ /* 0x000fe200078e00ff */
[----:B------:R-:W3:Y:S03]  /*9c80*/  LDCU UR6, c[0x0][0x3dc] ;  /* 0x00007b80ff0677ac */ /* 0x000ee60008000800 */
[----:B0-----:R-:W-:Y:S01]  /*9c90*/  IMAD.HI.U32 R16, R19, UR4, R18 ;  /* 0x0000000413107c27 */ /* 0x001fe2000f8e0012 */
[----:B------:R-:W0:Y:S04]  /*9ca0*/  LDCU UR4, c[0x0][0x508] ;  /* 0x0000a100ff0477ac */ /* 0x000e280008000800 */
[----:B------:R-:W-:-:S02]  /*9cb0*/  SHF.R.U32.HI R17, RZ, UR5, R16 ;  /* 0x00000005ff117c19 */ /* 0x000fc40008011610 */
[----:B--2---:R-:W-:-:S03]  /*9cc0*/  ISETP.NE.AND P1, PT, R9, 0x1, PT ;  /* 0x000000010900780c */ /* 0x004fc60003f25270 */
[----:B-1----:R-:W-:-:S04]  /*9cd0*/  IMAD.MOV R2, RZ, RZ, -R17 ;  /* 0x000000ffff027224 */ /* 0x002fc800078e0a11 */
[----:B---3--:R-:W-:-:S04]  /*9ce0*/  IMAD R2, R2, UR6, R19 ;  /* 0x0000000602027c24 */ /* 0x008fc8000f8e0213 */
        /* <DEDUP_REMOVED lines=264> */
.L_x_3258:
[----:B------:R-:W-:Y:S02]  /*ad70*/  IMAD.MOV.U32 R10, RZ, RZ, R2 ;  /* 0x000000ffff0a7224 */ /* 0x000fe400078e0002 */
[----:B------:R-:W-:-:S07]  /*ad80*/  IMAD.MOV.U32 R11, RZ, RZ, RZ ;  /* 0x000000ffff0b7224 */ /* 0x000fce00078e00ff */
.L_x_3257:
[----:B------:R-:W-:-:S04]  /*ad90*/  IADD3 R10, P1, P2, R10, R28, R0 ;  /* 0x0000001c0a0a7210 */ /* 0x000fc80007a3e000 */
[----:B------:R-:W-:-:S05]  /*ada0*/  IADD3.X R11, PT, PT, R11, R29, RZ, P1, P2 ;  /* 0x0000001d0b0b7210 */ /* 0x000fca0000fe44ff */
[----:B------:R2:W5:Y:S01]  /*adb0*/  LDG.E.U8 R15, desc[UR36][R10.64] ;  /* 0x000000240a0f7981 */ /* 0x000562000c1e1100 */
[----:B------:R-:W-:-:S05]  /*adc0*/  IMAD.IADD R19, R13, 0x1, R19 ;  /* 0x000000010d137824 */ /* 0x000fca00078e0213 */
[----:B------:R-:W-:-:S13]  /*add0*/  ISETP.GE.U32.AND P1, PT, R19, R14, PT ;  /* 0x0000000e1300720c */ /* 0x000fda0003f26070 */
[----:B--2---:R-:W-:Y:S05]  /*ade0*/  @P1 BRA `(.L_x_3254) ;  /* 0x0000002000d81947 */ /* 0x004fea0003800000 */
        /* <DEDUP_REMOVED lines=9> */
[----:B--2---:R-:W-:Y:S02]  /*ae80*/  ISETP.NE.AND P1, PT, R9, 0x1, PT ;  /* 0x000000010900780c */ /* 0x004fe40003f25270 */
[----:B-1----:R-:W-:-:S05]  /*ae90*/  IADD3 R2, PT, PT, -R17, RZ, RZ ;  /* 0x000000ff11027210 */ /* 0x002fca0007ffe1ff */
        /* <DEDUP_REMOVED lines=265> */
.L_x_3260:
[----:B------:R-:W-:Y:S01]  /*bf30*/  IMAD.MOV.U32 R10, RZ, RZ, R2 ;  /* 0x000000ffff0a7224 */ /* 0x000fe200078e0002 */
[----:B------:R-:W-:-:S07]  /*bf40*/  MOV R11, RZ ;  /* 0x000000ff000b7202 */ /* 0x000fce0000000f00 */
.L_x_3259:
        /* <DEDUP_REMOVED lines=282> */
.L_x_3262:
[----:B------:R-:W-:Y:S02]  /*d0f0*/  IMAD.MOV.U32 R10, RZ, RZ, R2 ;  /* 0x000000ffff0a7224 */ /* 0x000fe400078e0002 */
[----:B------:R-:W-:-:S07]  /*d100*/  IMAD.MOV.U32 R11, RZ, RZ, RZ ;  /* 0x000000ffff0b7224 */ /* 0x000fce00078e00ff */
.L_x_3261:
[----:B-1----:R-:W-:-:S04]  /*d110*/  IADD3 R2, P0, P1, R10, R28, R0 ;  /* 0x0000001c0a027210 */ /* 0x002fc8000791e000 */
[----:B------:R-:W-:-:S05]  /*d120*/  IADD3.X R3, PT, PT, R11, R29, RZ, P0, P1 ;  /* 0x0000001d0b037210 */ /* 0x000fca00007e24ff */
[----:B------:R-:W2:Y:S04]  /*d130*/  LDG.E.U8 R0, desc[UR36][R2.64] ;  /* 0x0000002402007981 */ /* 0x000ea8000c1e1100 */
[----:B--2---:R2:W-:Y:S02]  /*d140*/  STL [R1+0x8], R0 ;  /* 0x0000080001007387 */ /* 0x0045e40000100800 */
.L_x_3254:
[----:B------:R-:W-:Y:S05]  /*d150*/  BSYNC.RECONVERGENT B1 ;  /* 0x0000000000017941 */ /* 0x000fea0003800200 */
.L_x_3253:
[----:B------:R-:W-:Y:S01]  /*d160*/  ISETP.GE.U32.AND P0, PT, R4, R14, PT ;  /* 0x0000000e0400720c */ /* 0x000fe20003f06070 */
[----:B------:R-:W-:-:S12]  /*d170*/  BSSY.RECONVERGENT B1, `(.L_x_3263) ;  /* 0x0000051000017945 */ /* 0x000fd80003800200 */
[----:B------:R-:W-:Y:S05]  /*d180*/  @P0 BRA `(.L_x_3264) ;  /* 0x00000004003c0947 */ /* 0x000fea0003800000 */
[----:B------:R-:W2:Y:S01]  /*d190*/  LDL.LU R10, [R1+0xc] ;  /* 0x00000c00010a7983 */ /* 0x000ea20000300800 */
[C---:B0-----:R-:W-:Y:S02]  /*d1a0*/  LOP3.LUT R3, R5.reuse, 0xff, RZ, 0xc0, !PT ;  /* 0x000000ff05037812 */ /* 0x041fe400078ec0ff */
[----:B------:R-:W-:Y:S02]  /*d1b0*/  PRMT R9, R5, 0x8880, RZ ;  /* 0x0000888005097816 */ /* 0x000fe400000000ff */
[----:B------:R-:W-:-:S04]  /*d1c0*/  ISETP.GE.U32.AND P0, PT, R20, R4, PT ;  /* 0x000000041400720c */ /* 0x000fc80003f06070 */
[----:B------:R-:W-:Y:S02]  /*d1d0*/  ISETP.GE.AND.EX P0, PT, R24, RZ, PT, P0 ;  /* 0x000000ff1800720c */ /* 0x000fe40003f06300 */
[C---:B--2---:R-:W-:Y:S02]  /*d1e0*/  LOP3.LUT R0, R10.reuse, 0xff, RZ, 0xc0, !PT ;  /* 0x000000ff0a007812 */ /* 0x044fe400078ec0ff */
[----:B-1----:R-:W-:Y:S02]  /*d1f0*/  PRMT R2, R10, 0x8880, RZ ;  /* 0x000088800a027816 */ /* 0x002fe400000000ff */
[----:B------:R-:W-:Y:S02]  /*d200*/  ISETP.NE.AND P2, PT, R3, R0, PT ;  /* 0x000000000300720c */ /* 0x000fe40003f45270 */
[----:B------:R-:W-:Y:S01]  /*d210*/  MOV R3, R9 ;  /* 0x0000000900037202 */ /* 0x000fe20000000f00 */
[----:B------:R-:W-:-:S05]  /*d220*/  IMAD.MOV.U32 R0, RZ, RZ, R2 ;  /* 0x000000ffff007224 */ /* 0x000fca00078e0002 */
        /* <DEDUP_REMOVED lines=11> */
[C---:B-----5:R-:W-:Y:S02]  /*d2e0*/  LOP3.LUT R2, R15.reuse, 0xff, RZ, 0xc0, !PT ;  /* 0x000000ff0f027812 */ /* 0x060fe400078ec0ff */
        /* <DEDUP_REMOVED lines=27> */
[----:B------:R-:W-:Y:S02]  /*d4a0*/  ISETP.GE.AND P1, PT, R9, R0, PT ;  /* 0x000000000900720c */ /* 0x000fe40003f26270 */
[----:B------:R-:W-:Y:S02]  /*d4b0*/  ISETP.GE.AND.EX P0, PT, R26, RZ, PT, P0 ;  /* 0x000000ff1a00720c */ /* 0x000fe40003f06300 */
[----:B------:R-:W-:-:S03]  /*d4c0*/  SEL R0, RZ, 0xffffffff, !P1 ;  /* 0xffffffffff007807 */ /* 0x000fc60004800000 */
        /* <DEDUP_REMOVED lines=9> */
[----:B------:R-:W2:Y:S01]  /*d560*/  LDL.LU R10, [R1+0x8] ;  /* 0x00000800010a7983 */ /* 0x000ea20000300800 */
[C---:B------:R-:W-:Y:S02]  /*d570*/  LOP3.LUT R3, R8.reuse, 0xff, RZ, 0xc0, !PT ;  /* 0x000000ff08037812 */ /* 0x040fe400078ec0ff */
[----:B------:R-:W-:Y:S02]  /*d580*/  PRMT R9, R8, 0x8880, RZ ;  /* 0x0000888008097816 */ /* 0x000fe400000000ff */
[----:B------:R-:W-:-:S04]  /*d590*/  ISETP.GE.U32.AND P0, PT, R23, R0, PT ;  /* 0x000000001700720c */ /* 0x000fc80003f06070 */
[----:B------:R-:W-:Y:S02]  /*d5a0*/  ISETP.GE.AND.EX P0, PT, R27, RZ, PT, P0 ;  /* 0x000000ff1b00720c */ /* 0x000fe40003f06300 */
[C---:B--2---:R-:W-:Y:S02]  /*d5b0*/  LOP3.LUT R2, R10.reuse, 0xff, RZ, 0xc0, !PT ;  /* 0x000000ff0a027812 */ /* 0x044fe400078ec0ff */
[----:B------:R-:W-:Y:S02]  /*d5c0*/  PRMT R4, R10, 0x8880, RZ ;  /* 0x000088800a047816 */ /* 0x000fe400000000ff */
[----:B------:R-:W-:Y:S01]  /*d5d0*/  ISETP.NE.AND P2, PT, R3, R2, PT ;  /* 0x000000020300720c */ /* 0x000fe20003f45270 */
[----:B------:R-:W-:Y:S02]  /*d5e0*/  IMAD.MOV.U32 R3, RZ, RZ, R9 ;  /* 0x000000ffff037224 */ /* 0x000fe400078e0009 */
[----:B------:R-:W-:-:S05]  /*d5f0*/  IMAD.MOV.U32 R2, RZ, RZ, R4 ;  /* 0x000000ffff027224 */ /* 0x000fca00078e0004 */
        /* <DEDUP_REMOVED lines=8> */
.L_x_3264:
[----:B------:R-:W-:Y:S05]  /*d680*/  BSYNC.RECONVERGENT B1 ;  /* 0x0000000000017941 */ /* 0x000fea0003800200 */
.L_x_3263:
[C---:B--2---:R-:W-:Y:S02]  /*d690*/  LOP3.LUT R0, R6.reuse, 0xff, RZ, 0xc0, !PT ;  /* 0x000000ff06007812 */ /* 0x044fe400078ec0ff */
[C---:B0-----:R-:W-:Y:S02]  /*d6a0*/  LOP3.LUT R3, R5.reuse, 0xff, RZ, 0xc0, !PT ;  /* 0x000000ff05037812 */ /* 0x041fe400078ec0ff */
[----:B------:R-:W-:Y:S02]  /*d6b0*/  PRMT R4, R5, 0x8880, RZ ;  /* 0x0000888005047816 */ /* 0x000fe400000000ff */
[----:B------:R-:W-:Y:S02]  /*d6c0*/  ISETP.NE.AND P2, PT, R3, R0, PT ;  /* 0x000000000300720c */ /* 0x000fe40003f45270 */
[----:B-1----:R-:W-:Y:S01]  /*d6d0*/  PRMT R2, R6, 0x8880, RZ ;  /* 0x0000888006027816 */ /* 0x002fe200000000ff */
        /* <DEDUP_REMOVED lines=41> */
[----:B------:R-:W-:-:S07]  /*d970*/  SEL R27, R27, R26, !P0 ;  /* 0x0000001a1b1b7207 */ /* 0x000fce0004000000 */
.L_x_3216:
[----:B------:R-:W-:Y:S05]  /*d980*/  BSYNC.RECONVERGENT B0 ;  /* 0x0000000000007941 */ /* 0x000fea0003800200 */
.L_x_3215:
[----:B------:R-:W1:Y:S01]  /*d990*/  LDCU UR4, c[0x0][0x3b4] ;  /* 0x00007680ff0477ac */ /* 0x000e620008000800 */
[----:B------:R-:W2:Y:S01]  /*d9a0*/  S2R R0, SR_TID.X ;  /* 0x0000000000007919 */ /* 0x000ea20000002100 */
[----:B0-----:R-:W0:Y:S01]  /*d9b0*/  S2R R5, SR_TID.Y ;  /* 0x0000000000057919 */ /* 0x001e220000002200 */
[----:B-1----:R-:W-:-:S09]  /*d9c0*/  UISETP.NE.AND UP0, UPT, UR4, URZ, UPT ;  /* 0x000000ff0400728c */ /* 0x002fd2000bf05270 */
[----:B------:R-:W-:Y:S05]  /*d9d0*/  BRA.U !UP0, `(.L_x_3265) ;  /* 0x0000000108bc7547 */ /* 0x000fea000b800000 */
[----:B------:R-:W1:Y:S01]  /*d9e0*/  S2UR UR5, SR_CgaCtaId ;  /* 0x00000000000579c3 */ /* 0x000e620000008800 */
[----:B------:R-:W0:Y:S01]  /*d9f0*/  LDCU UR8, c[0x0][0x360] ;  /* 0x00006c00ff0877ac */ /* 0x000e220008000800 */
[----:B------:R-:W-:Y:S01]  /*da00*/  IMAD.MOV.U32 R26, RZ, RZ, R4 ;  /* 0x000000ffff1a7224 */ /* 0x000fe200078e0004 */
[----:B------:R-:W-:Y:S01]  /*da10*/  UMOV UR4, 0x400 ;  /* 0x0000040000047882 */ /* 0x000fe20000000000 */
[----:B------:R-:W3:Y:S01]  /*da20*/  LDCU UR6, c[0x0][0x364] ;  /* 0x00006c80ff0677ac */ /* 0x000ee20008000800 */
[----:B------:R-:W-:Y:S01]  /*da30*/  UIADD3 UR4, UPT, UPT, UR4, 0x10, URZ ;  /* 0x0000001004047890 */ /* 0x000fe2000fffe0ff */
[----:B0-2---:R-:W-:-:S03]  /*da40*/  IMAD R2, R5, UR8, R0 ;  /* 0x0000000805027c24 */ /* 0x005fc6000f8e0200 */
[----:B-1----:R-:W-:Y:S02]  /*da50*/  ULEA UR4, UR5, UR4, 0x18 ;  /* 0x0000000405047291 */ /* 0x002fe4000f8ec0ff */
[----:B---3--:R-:W-:-:S04]  /*da60*/  UISETP.GE.U32.AND UP0, UPT, UR6, 0x2, UPT ;  /* 0x000000020600788c */ /* 0x008fc8000bf06070 */
[----:B------:R-:W-:-:S05]  /*da70*/  LEA R9, R2, UR4, 0x4 ;  /* 0x0000000402097c11 */ /* 0x000fca000f8e20ff */
[----:B------:R1:W-:Y:S04]  /*da80*/  STS.64 [R9+0x8], R26 ;  /* 0x0000081a09007388 */ /* 0x0003e80000000a00 */
[----:B------:R1:W-:Y:S01]  /*da90*/  STS.U8 [R9], R7 ;  /* 0x0000000709007388 */ /* 0x0003e20000000000 */
[----:B------:R-:W-:Y:S05]  /*daa0*/  BRA.U !UP0, `(.L_x_3265) ;  /* 0x0000000108887547 */ /* 0x000fea000b800000 */
[----:B------:R-:W-:-:S05]  /*dab0*/  UMOV UR5, UR6 ;  /* 0x0000000600057c82 */ /* 0x000fca0008000000 */
.L_x_3268:
        /* <DEDUP_REMOVED lines=8> */
[C---:B------:R-:W-:Y:S02]  /*db40*/  LOP3.LUT R11, R7.reuse, 0xff, RZ, 0xc0, !PT ;  /* 0x000000ff070b7812 */ /* 0x040fe400078ec0ff */
[----:B------:R-:W-:Y:S02]  /*db50*/  PRMT R13, R7, 0x8880, RZ ;  /* 0x00008880070d7816 */ /* 0x000fe400000000ff */
[----:B------:R-:W-:-:S05]  /*db60*/  LEA R6, R2, UR4, 0x4 ;  /* 0x0000000402067c11 */ /* 0x000fca000f8e20ff */
[----:B------:R-:W0:Y:S04]  /*db70*/  LDS.S8 R8, [R6] ;  /* 0x0000000006087984 */ /* 0x000e280000000200 */
[----:B------:R-:W2:Y:S01]  /*db80*/  LDS.64 R2, [R6+0x8] ;  /* 0x0000080006027984 */ /* 0x000ea20000000a00 */
[----:B0-----:R-:W-:Y:S02]  /*db90*/  LOP3.LUT R10, R8, 0xff, RZ, 0xc0, !PT ;  /* 0x000000ff080a7812 */ /* 0x001fe400078ec0ff */
[----:B------:R-:W-:Y:S02]  /*dba0*/  ISETP.GE.AND P1, PT, R13, R8, PT ;  /* 0x000000080d00720c */ /* 0x000fe40003f26270 */
[----:B------:R-:W-:Y:S02]  /*dbb0*/  ISETP.NE.AND P2, PT, R11, R10, PT ;  /* 0x0000000a0b00720c */ /* 0x000fe40003f45270 */
[----:B--2---:R-:W-:-:S02]  /*dbc0*/  ISETP.GE.U32.AND P0, PT, R4, R2, PT ;  /* 0x000000020400720c */ /* 0x004fc40003f06070 */
[----:B------:R-:W-:Y:S02]  /*dbd0*/  SEL R10, RZ, 0xffffffff, !P1 ;  /* 0xffffffffff0a7807 */ /* 0x000fe40004800000 */
[----:B------:R-:W-:-:S07]  /*dbe0*/  ISETP.GE.AND.EX P0, PT, R27, R3, PT, P0 ;  /* 0x000000031b00720c */ /* 0x000fce0003f06300 */
[----:B------:R-:W-:-:S04]  /*dbf0*/  @!P2 SEL R10, RZ, 0xffffffff, !P0 ;  /* 0xffffffffff0aa807 */ /* 0x000fc80004000000 */
[----:B------:R-:W-:-:S04]  /*dc00*/  LOP3.LUT R10, R10, 0x1, RZ, 0xc0, !PT ;  /* 0x000000010a0a7812 */ /* 0x000fc800078ec0ff */
[----:B------:R-:W-:-:S04]  /*dc10*/  ISETP.NE.U32.AND P0, PT, R10, 0x1, PT ;  /* 0x000000010a00780c */ /* 0x000fc80003f05070 */
[----:B------:R-:W-:Y:S02]  /*dc20*/  SEL R4, R2, R4, !P0 ;  /* 0x0000000402047207 */ /* 0x000fe40004000000 */
[----:B------:R-:W-:Y:S02]  /*dc30*/  SEL R8, R8, R7, !P0 ;  /* 0x0000000708087207 */ /* 0x000fe40004000000 */
[----:B-1----:R-:W-:Y:S01]  /*dc40*/  SEL R27, R3, R27, !P0 ;  /* 0x0000001b031b7207 */ /* 0x002fe20004000000 */
[----:B------:R-:W-:Y:S01]  /*dc50*/  IMAD.MOV.U32 R26, RZ, RZ, R4 ;  /* 0x000000ffff1a7224 */ /* 0x000fe200078e0004 */
[----:B------:R-:W-:Y:S01]  /*dc60*/  PRMT R7, R8, 0x7610, R7 ;  /* 0x0000761008077816 */ /* 0x000fe20000000007 */
[----:B------:R0:W-:Y:S04]  /*dc70*/  STS.U8 [R9], R8 ;  /* 0x0000000809007388 */ /* 0x0001e80000000000 */
[----:B------:R0:W-:Y:S02]  /*dc80*/  STS.64 [R9+0x8], R26 ;  /* 0x0000081a09007388 */ /* 0x0001e40000000a00 */
.L_x_3267:
[----:B------:R-:W-:Y:S05]  /*dc90*/  BSYNC.RECONVERGENT B0 ;  /* 0x0000000000007941 */ /* 0x000fea0003800200 */
.L_x_3266:
[----:B------:R-:W-:-:S03]  /*dca0*/  UISETP.GT.U32.AND UP0, UPT, UR5, 0x3, UPT ;  /* 0x000000030500788c */ /* 0x000fc6000bf04070 */
[----:B------:R-:W-:-:S06]  /*dcb0*/  UMOV UR5, UR7 ;  /* 0x0000000700057c82 */ /* 0x000fcc0008000000 */
[----:B------:R-:W-:Y:S05]  /*dcc0*/  BRA.U UP0, `(.L_x_3268) ;  /* 0xfffffffd007c7547 */ /* 0x000fea000b83ffff */
.L_x_3265:
        /* <DEDUP_REMOVED lines=9> */
[----:B0-2---:R-:W-:Y:S01]  /*dd60*/  IMAD R2, R5, UR5, R0 ;  /* 0x0000000505027c24 */ /* 0x005fe2000f8e0200 */
[----:B------:R-:W-:Y:S01]  /*dd70*/  UIADD3 UR4, UPT, UPT, UR4, 0x10, URZ ;  /* 0x0000001004047890 */ /* 0x000fe2000fffe0ff */
[----:B-1----:R-:W-:Y:S01]  /*dd80*/  MOV R26, R4 ;  /* 0x00000004001a7202 */ /* 0x002fe20000000f00 */
[----:B------:R-:W-:Y:S02]  /*dd90*/  UISETP.GE.U32.AND UP0, UPT, UR5, 0x40, UPT ;  /* 0x000000400500788c */ /* 0x000fe4000bf06070 */
[----:B---3--:R-:W-:-:S06]  /*dda0*/  ULEA UR4, UR6, UR4, 0x18 ;  /* 0x0000000406047291 */ /* 0x008fcc000f8ec0ff */
[----:B------:R-:W-:Y:S01]  /*ddb0*/  LEA R9, R2, UR4, 0x4 ;  /* 0x0000000402097c11 */ /* 0x000fe2000f8e20ff */
[----:B------:R-:W-:-:S04]  /*ddc0*/  UMOV UR4, 0x20 ;  /* 0x0000002000047882 */ /* 0x000fc80000000000 */
[----:B------:R3:W-:Y:S04]  /*ddd0*/  STS.64 [R9+0x8], R26 ;  /* 0x0000081a09007388 */ /* 0x0007e80000000a00 */
[----:B------:R3:W-:Y:S01]  /*dde0*/  STS.U8 [R9], R7 ;  /* 0x0000000709007388 */ /* 0x0007e20000000000 */
[----:B------:R-:W-:Y:S05]  /*ddf0*/  BRA.U !UP0, `(.L_x_3270) ;  /* 0x0000000108847547 */ /* 0x000fea000b800000 */
[----:B------:R-:W-:-:S07]  /*de00*/  IMAD.U32 R2, RZ, RZ, UR5 ;  /* 0x00000005ff027e24 */ /* 0x000fce000f8e00ff */
.L_x_3273:
        /* <DEDUP_REMOVED lines=9> */
[C---:B------:R-:W-:Y:S02]  /*dea0*/  LOP3.LUT R13, R7.reuse, 0xff, RZ, 0xc0, !PT ;  /* 0x000000ff070d7812 */ /* 0x040fe400078ec0ff */
[----:B-----5:R-:W-:Y:S02]  /*deb0*/  PRMT R15, R7, 0x8880, RZ ;  /* 0x00008880070f7816 */ /* 0x020fe400000000ff */
[----:B------:R-:W0:Y:S04]  /*dec0*/  LDS.S8 R8, [R6] ;  /* 0x0000000006087984 */ /* 0x000e280000000200 */
[----:B------:R-:W1:Y:S01]  /*ded0*/  LDS.64 R2, [R6+0x8] ;  /* 0x0000080006027984 */ /* 0x000e620000000a00 */
[----:B0-----:R-:W-:-:S02]  /*dee0*/  LOP3.LUT R10, R8, 0xff, RZ, 0xc0, !PT ;  /* 0x000000ff080a7812 */ /* 0x001fc400078ec0ff */
[----:B------:R-:W-:Y:S02]  /*def0*/  ISETP.GE.AND P1, PT, R15, R8, PT ;  /* 0x000000080f00720c */ /* 0x000fe40003f26270 */
[----:B------:R-:W-:Y:S02]  /*df00*/  ISETP.NE.AND P2, PT, R13, R10, PT ;  /* 0x0000000a0d00720c */ /* 0x000fe40003f45270 */
[----:B-1----:R-:W-:Y:S02]  /*df10*/  ISETP.GE.U32.AND P0, PT, R4, R2, PT ;  /* 0x000000020400720c */ /* 0x002fe40003f06070 */
[----:B------:R-:W-:Y:S02]  /*df20*/  SEL R10, RZ, 0xffffffff, !P1 ;  /* 0xffffffffff0a7807 */ /* 0x000fe40004800000 */
[----:B------:R-:W-:-:S07]  /*df30*/  ISETP.GE.AND.EX P0, PT, R27, R3, PT, P0 ;  /* 0x000000031b00720c */ /* 0x000fce0003f06300 */
[----:B------:R-:W-:-:S04]  /*df40*/  @!P2 SEL R10, RZ, 0xffffffff, !P0 ;  /* 0xffffffffff0aa807 */ /* 0x000fc80004000000 */
[----:B------:R-:W-:-:S04]  /*df50*/  LOP3.LUT R10, R10, 0x1, RZ, 0xc0, !PT ;  /* 0x000000010a0a7812 */ /* 0x000fc800078ec0ff */
[----:B------:R-:W-:-:S04]  /*df60*/  ISETP.NE.U32.AND P0, PT, R10, 0x1, PT ;  /* 0x000000010a00780c */ /* 0x000fc80003f05070 */
[----:B------:R-:W-:Y:S02]  /*df70*/  SEL R4, R2, R4, !P0 ;  /* 0x0000000402047207 */ /* 0x000fe40004000000 */
[----:B------:R-:W-:Y:S02]  /*df80*/  SEL R8, R8, R7, !P0 ;  /* 0x0000000708087207 */ /* 0x000fe40004000000 */
[----:B---3--:R-:W-:Y:S01]  /*df90*/  SEL R27, R3, R27, !P0 ;  /* 0x0000001b031b7207 */ /* 0x008fe20004000000 */
[----:B------:R-:W-:Y:S01]  /*dfa0*/  IMAD.MOV.U32 R26, RZ, RZ, R4 ;  /* 0x000000ffff1a7224 */ /* 0x000fe200078e0004 */
[----:B------:R-:W-:Y:S01]  /*dfb0*/  PRMT R7, R8, 0x7610, R7 ;  /* 0x0000761008077816 */ /* 0x000fe20000000007 */
[----:B------:R0:W-:Y:S04]  /*dfc0*/  STS.U8 [R9], R8 ;  /* 0x0000000809007388 */ /* 0x0001e80000000000 */
[----:B------:R0:W-:Y:S02]  /*dfd0*/  STS.64 [R9+0x8], R26 ;  /* 0x0000081a09007388 */ /* 0x0001e40000000a00 */
.L_x_3272:
[----:B------:R-:W-:Y:S05]  /*dfe0*/  BSYNC.RECONVERGENT B0 ;  /* 0x0000000000007941 */ /* 0x000fea0003800200 */
.L_x_3271:
[----:B------:R-:W-:Y:S01]  /*dff0*/  MOV R2, R11 ;  /* 0x0000000b00027202 */ /* 0x000fe20000000f00 */
[----:B------:R-:W-:Y:S06]  /*e000*/  @P3 BRA `(.L_x_3273) ;  /* 0xfffffffc00803947 */ /* 0x000fec000383ffff */
.L_x_3270:
[----:B------:R-:W-:Y:S01]  /*e010*/  BAR.SYNC.DEFER_BLOCKING 0x0 ;  /* 0x0000000000007b1d */ /* 0x000fe20000010000 */
[----:B------:R-:W-:-:S09]  /*e020*/  UISETP.GE.U32.AND UP0, UPT, UR4, 0x2, UPT ;  /* 0x000000020400788c */ /* 0x000fd2000bf06070 */
[----:B------:R-:W-:Y:S05]  /*e030*/  BRA.U !UP0, `(.L_x_3269) ;  /* 0x0000000108607547 */ /* 0x000fea000b800000 */
[----:B------:R-:W-:-:S07]  /*e040*/  IMAD.MOV.U32 R2, RZ, RZ, 0x1 ;  /* 0x00000001ff027424 */ /* 0x000fce00078e00ff */
.L_x_3274:
[C---:B------:R-:W-:Y:S01]  /*e050*/  LOP3.LUT R3, R7.reuse, 0xffff, RZ, 0xc0, !PT ;  /* 0x0000ffff07037812 */ /* 0x040fe200078ec0ff */
[----:B------:R-:W4:Y:S01]  /*e060*/  SHFL.DOWN PT, R11, R4, R2, 0x1f ;  /* 0x08001f02040b7589 */ /* 0x000f2200000e0000 */
[----:B------:R-:W-:Y:S02]  /*e070*/  PRMT R13, R7, 0x8880, RZ ;  /* 0x00008880070d7816 */ /* 0x000fe400000000ff */
[----:B01-3--:R-:W-:Y:S01]  /*e080*/  PRMT R9, R3, 0x8880, RZ ;  /* 0x0000888003097816 */ /* 0x00bfe200000000ff */
[----:B------:R-:W0:Y:S01]  /*e090*/  SHFL.DOWN PT, R10, R27, R2, 0x1f ;  /* 0x08001f021b0a7589 */ /* 0x000e2200000e0000 */
[----:B------:R-:W-:-:S03]  /*e0a0*/  LOP3.LUT R3, R7, 0xff, RZ, 0xc0, !PT ;  /* 0x000000ff07037812 */ /* 0x000fc600078ec0ff */
[----:B------:R1:W3:Y:S02]  /*e0b0*/  SHFL.DOWN PT, R6, R9, R2, 0x1f ;  /* 0x08001f0209067589 */ /* 0x0002e400000e0000 */
[----:B-1----:R-:W-:Y:S01]  /*e0c0*/  IMAD.SHL.U32 R2, R2, 0x2, RZ ;  /* 0x0000000202027824 */ /* 0x002fe200078e00ff */
[----:B----4-:R-:W-:-:S04]  /*e0d0*/  ISETP.GE.U32.AND P0, PT, R4, R11, PT ;  /* 0x0000000b0400720c */ /* 0x010fc80003f06070 */
[----:B0-----:R-:W-:Y:S02]  /*e0e0*/  ISETP.GE.AND.EX P0, PT, R27, R10, PT, P0 ;  /* 0x0000000a1b00720c */ /* 0x001fe40003f06300 */
[----:B---3--:R-:W-:-:S04]  /*e0f0*/  LOP3.LUT R8, R6, 0xff, RZ, 0xc0, !PT ;  /* 0x000000ff06087812 */ /* 0x008fc800078ec0ff */
[----:B------:R-:W-:Y:S02]  /*e100*/  ISETP.NE.AND P1, PT, R3, R8, PT ;  /* 0x000000080300720c */ /* 0x000fe40003f25270 */
[----:B------:R-:W-:Y:S02]  /*e110*/  PRMT R8, R6, 0x8880, RZ ;  /* 0x0000888006087816 */ /* 0x000fe400000000ff */
[----:B------:R-:W-:Y:S02]  /*e120*/  SEL R3, RZ, 0xffffffff, !P0 ;  /* 0xffffffffff037807 */ /* 0x000fe40004000000 */
[----:B------:R-:W-:-:S07]  /*e130*/  ISETP.GE.AND P0, PT, R13, R8, PT ;  /* 0x000000080d00720c */ /* 0x000fce0003f06270 */
        /* <DEDUP_REMOVED lines=8> */
.L_x_3269:
[----:B------:R-:W4:Y:S01]  /*e1c0*/  LDCU UR4, c[0x0][0x56c] ;  /* 0x0000ad80ff0477ac */ /* 0x000f220008000800 */
[----:B------:R-:W-:Y:S01]  /*e1d0*/  IMAD.MOV.U32 R18, RZ, RZ, RZ ;  /* 0x000000ffff127224 */ /* 0x000fe200078e00ff */
[----:B----4-:R-:W-:-:S09]  /*e1e0*/  UISETP.NE.AND UP0, UPT, UR4, URZ, UPT ;  /* 0x000000ff0400728c */ /* 0x010fd2000bf05270 */
[----:B------:R-:W-:Y:S05]  /*e1f0*/  BRA.U !UP0, `(.L_x_3275) ;  /* 0x00000011085c7547 */ /* 0x000fea000b800000 */
[----:B01-3--:R-:W3:Y:S01]  /*e200*/  LDL.64 R8, [R1] ;  /* 0x0000000001087983 */ /* 0x00bee20000100a00 */
[----:B------:R-:W0:Y:S01]  /*e210*/  LDCU.64 UR8, c[0x0][0x570] ;  /* 0x0000ae00ff0877ac */ /* 0x000e220008000a00 */
[----:B------:R-:W-:Y:S01]  /*e220*/  IMAD.MOV.U32 R2, RZ, RZ, RZ ;  /* 0x000000ffff027224 */ /* 0x000fe200078e00ff */
[----:B------:R-:W1:Y:S01]  /*e230*/  LDCU UR6, c[0x0][0x578] ;  /* 0x0000af00ff0677ac */ /* 0x000e620008000800 */
[----:B------:R-:W4:Y:S01]  /*e240*/  LDCU UR5, c[0x0][0x69c] ;  /* 0x0000d380ff0577ac */ /* 0x000f220008000800 */
[----:B------:R-:W-:-:S04]  /*e250*/  UIADD3 UR4, UPT, UPT, UR4, -0x1, URZ ;  /* 0xffffffff04047890 */ /* 0x000fc8000fffe0ff */
[----:B------:R-:W-:Y:S01]  /*e260*/  UISETP.NE.AND UP0, UPT, UR4, URZ, UPT ;  /* 0x000000ff0400728c */ /* 0x000fe2000bf05270 */
[----:B---3--:R-:W-:-:S03]  /*e270*/  MOV R3, R9 ;  /* 0x0000000900037202 */ /* 0x008fc60000000f00 */
[----:B0-----:R-:W-:-:S05]  /*e280*/  IMAD.HI.U32 R2, R9, UR9, R2 ;  /* 0x0000000909027c27 */ /* 0x001fca000f8e0002 */
[----:B-1----:R-:W-:-:S05]  /*e290*/  SHF.R.U32.HI R3, RZ, UR6, R2 ;  /* 0x00000006ff037c19 */ /* 0x002fca0008011602 */
[----:B------:R-:W-:-:S04]  /*e2a0*/  IMAD.MOV R6, RZ, RZ, -R3 ;  /* 0x000000ffff067224 */ /* 0x000fc800078e0a03 */
[----:B------:R-:W-:-:S04]  /*e2b0*/  IMAD R6, R6, UR8, R9 ;  /* 0x0000000806067c24 */ /* 0x000fc8000f8e0209 */
[----:B----4-:R-:W-:Y:S01]  /*e2c0*/  IMAD R18, R6, UR5, RZ ;  /* 0x0000000506127c24 */ /* 0x010fe2000f8e02ff */
[----:B------:R-:W-:Y:S06]  /*e2d0*/  BRA.U !UP0, `(.L_x_3275) ;  /* 0x0000001108247547 */ /* 0x000fec000b800000 */
[----:B------:R-:W0:Y:S01]  /*e2e0*/  LDCU.64 UR6, c[0x0][0x580] ;  /* 0x0000b000ff0677ac */ /* 0x000e220008000a00 */
[----:B------:R-:W-:Y:S01]  /*e2f0*/  IMAD.MOV.U32 R2, RZ, RZ, RZ ;  /* 0x000000ffff027224 */ /* 0x000fe200078e00ff */
[----:B------:R-:W-:Y:S01]  /*e300*/  UISETP.LT.U32.AND UP0, UPT, UR4, 0x18, UPT ;  /* 0x000000180400788c */ /* 0x000fe2000bf01070 */
[----:B------:R-:W1:Y:S03]  /*e310*/  LDCU UR8, c[0x0][0x57c] ;  /* 0x0000af80ff0877ac */ /* 0x000e660008000800 */
[----:B------:R-:W-:Y:S01]  /*e320*/  USEL UR4, UR4, 0x18, UP0 ;  /* 0x0000001804047887 */ /* 0x000fe20008000000 */
[----:B------:R-:W3:Y:S03]  /*e330*/  LDCU UR5, c[0x0][0x6a4] ;  /* 0x0000d480ff0577ac */ /* 0x000ee60008000800 */
[----:B------:R-:W-:Y:S01]  /*e340*/  UIADD3 UR4, UPT, UPT, UR4, 0x1, URZ ;  /* 0x0000000104047890 */ /* 0x000fe2000fffe0ff */
[----:B0-----:R-:W-:-:S03]  /*e350*/  IMAD.HI.U32 R8, R3, UR6, R2 ;  /* 0x0000000603087c27 */ /* 0x001fc6000f8e0002 */
[----:B------:R-:W-:Y:S02]  /*e360*/  UISETP.NE.AND UP0, UPT, UR4, 0x2, UPT ;  /* 0x000000020400788c */ /* 0x000fe4000bf05270 */
[----:B------:R-:W-:-:S05]  /*e370*/  SHF.R.U32.HI R9, RZ, UR7, R8 ;  /* 0x00000007ff097c19 */ /* 0x000fca0008011608 */
[----:B------:R-:W-:-:S04]  /*e380*/  IMAD.MOV R2, RZ, RZ, -R9 ;  /* 0x000000ffff027224 */ /* 0x000fc800078e0a09 */
[----:B-1----:R-:W-:-:S04]  /*e390*/  IMAD R3, R2, UR8, R3 ;  /* 0x0000000802037c24 */ /* 0x002fc8000f8e0203 */
[----:B---3--:R-:W-:Y:S01]  /*e3a0*/  IMAD R18, R3, UR5, R18 ;  /* 0x0000000503127c24 */ /* 0x008fe2000f8e0212 */
[----:B------:R-:W-:Y:S06]  /*e3b0*/  BRA.U !UP0, `(.L_x_3275) ;  /* 0x0000000d08ec7547 */ /* 0x000fec000b800000 */
[----:B------:R-:W0:Y:S01]  /*e3c0*/  LDCU.64 UR8, c[0x0][0x588] ;  /* 0x0000b100ff0877ac */ /* 0x000e220008000a00 */
[----:B------:R-:W-:Y:S01]  /*e3d0*/  IMAD.MOV.U32 R8, RZ, RZ, RZ ;  /* 0x000000ffff087224 */ /* 0x000fe200078e00ff */
[----:B------:R-:W1:Y:S01]  /*e3e0*/  LDCU UR6, c[0x0][0x590] ;  /* 0x0000b200ff0677ac */ /* 0x000e620008000800 */
[----:B------:R-:W3:Y:S01]  /*e3f0*/  LDCU UR5, c[0x0][0x6ac] ;  /* 0x0000d580ff0577ac */ /* 0x000ee20008000800 */
[----:B------:R-:W-:Y:S01]  /*e400*/  UISETP.NE.AND UP0, UPT, UR4, 0x3, UPT ;  /* 0x000000030400788c */ /* 0x000fe2000bf05270 */
[----:B0-----:R-:W-:-:S05]  /*e410*/  IMAD.HI.U32 R2, R9, UR9, R8 ;  /* 0x0000000909027c27 */ /* 0x001fca000f8e0008 */
[----:B-1----:R-:W-:-:S04]  /*e420*/  SHF.R.U32.HI R3, RZ, UR6, R2 ;  /* 0x00000006ff037c19 */ /* 0x002fc80008011602 */
[----:B------:R-:W-:-:S05]  /*e430*/  IADD3 R8, PT, PT, -R3, RZ, RZ ;  /* 0x000000ff03087210 */ /* 0x000fca0007ffe1ff */
[----:B------:R-:W-:-:S04]  /*e440*/  IMAD R9, R8, UR8, R9 ;  /* 0x0000000808097c24 */ /* 0x000fc8000f8e0209 */
        /* <DEDUP_REMOVED lines=19> */
[----:B-1----:R-:W-:-:S05]  /*e580*/  SHF.R.U32.HI R3, RZ, UR6, R2 ;  /* 0x00000006ff037c19 */ /* 0x002fca0008011602 */
[----:B------:R-:W-:-:S04]  /*e590*/  IMAD.MOV R8, RZ, RZ, -R3 ;  /* 0x000000ffff087224 */ /* 0x000fc800078e0a03 */
[----:B------:R-:W-:-:S04]  /*e5a0*/  IMAD R9, R8, UR8, R9 ;  /* 0x0000000808097c24 */ /* 0x000fc8000f8e0209 */
[----:B---3--:R-:W-:Y:S01]  /*e5b0*/  IMAD R18, R9, UR5, R18 ;  /* 0x0000000509127c24 */ /* 0x008fe2000f8e0212 */
[----:B------:R-:W-:Y:S06]  /*e5c0*/  BRA.U !UP0, `(.L_x_3275) ;  /* 0x0000000d08687547 */ /* 0x000fec000b800000 */
[----:B------:R-:W0:Y:S01]  /*e5d0*/  LDCU.64 UR6, c[0x0][0x5b0] ;  /* 0x0000b600ff0677ac */ /* 0x000e220008000a00 */
[----:B------:R-:W-:Y:S01]  /*e5e0*/  HFMA2 R2, -RZ, RZ, 0, 0 ;  /* 0x00000000ff027431 */ /* 0x000fe200000001ff */
[----:B------:R-:W1:Y:S01]  /*e5f0*/  LDCU UR8, c[0x0][0x5ac] ;  /* 0x0000b580ff0877ac */ /* 0x000e620008000800 */
[----:B------:R-:W3:Y:S01]  /*e600*/  LDCU UR5, c[0x0][0x6c4] ;  /* 0x0000d880ff0577ac */ /* 0x000ee20008000800 */
[----:B------:R-:W-:Y:S02]  /*e610*/  UISETP.NE.AND UP0, UPT, UR4, 0x6, UPT ;  /* 0x000000060400788c */ /* 0x000fe4000bf05270 */
        /* <DEDUP_REMOVED lines=23> */
[----:B------:R-:W-:-:S04]  /*e790*/  SHF.R.U32.HI R9, RZ, UR7, R8 ;  /* 0x00000007ff097c19 */ /* 0x000fc80008011608 */
[----:B------:R-:W-:-:S05]  /*e7a0*/  IADD3 R2, PT, PT, -R9, RZ, RZ ;  /* 0x000000ff09027210 */ /* 0x000fca0007ffe1ff */
        /* <DEDUP_REMOVED lines=26> */
[----:B------:R-:W-:Y:S01]  /*e950*/  MOV R8, RZ ;  /* 0x000000ff00087202 */ /* 0x000fe20000000f00 */
[----:B------:R-:W1:Y:S01]  /*e960*/  LDCU UR6, c[0x0][0x5f0] ;  /* 0x0000be00ff0677ac */ /* 0x000e620008000800 */
[----:B------:R-:W3:Y:S01]  /*e970*/  LDCU UR5, c[0x0][0x6ec] ;  /* 0x0000dd80ff0577ac */ /* 0x000ee20008000800 */
[----:B------:R-:W-:Y:S02]  /*e980*/  UISETP.NE.AND UP0, UPT, UR4, 0xb, UPT ;  /* 0x0000000b0400788c */ /* 0x000fe4000bf05270 */
        /* <DEDUP_REMOVED lines=152> */
[----:B------:R-:W3:Y:S02]  /*f310*/  LDCU UR4, c[0x0][0x75c] ;  /* 0x0000eb80ff0477ac */ /* 0x000ee40008000800 */
[----:B0-----:R-:W-:-:S05]  /*f320*/  IMAD.HI.U32 R2, R9, UR7, R8 ;  /* 0x0000000709027c27 */ /* 0x001fca000f8e0008 */
[----:B-1----:R-:W-:-:S05]  /*f330*/  SHF.R.U32.HI R2, RZ, UR5, R2 ;  /* 0x00000005ff027c19 */ /* 0x002fca0008011602 */
[----:B------:R-:W-:-:S04]  /*f340*/  IMAD.MOV R3, RZ, RZ, -R2 ;  /* 0x000000ffff037224 */ /* 0x000fc800078e0a02 */
[----:B------:R-:W-:-:S04]  /*f350*/  IMAD R3, R3, UR6, R9 ;  /* 0x0000000603037c24 */ /* 0x000fc8000f8e0209 */
[----:B---3--:R-:W-:-:S07]  /*f360*/  IMAD R18, R3, UR4, R18 ;  /* 0x0000000403127c24 */ /* 0x008fce000f8e0212 */
.L_x_3275:
[----:B------:R-:W4:Y:S01]  /*f370*/  LDCU.64 UR4, c[0x0][0x780] ;  /* 0x0000f000ff0477ac */ /* 0x000f220008000a00 */
[----:B------:R-:W-:Y:S01]  /*f380*/  CS2R R2, SRZ ;  /* 0x0000000000027805 */ /* 0x000fe2000001ff00 */
[----:B------:R-:W-:Y:S02]  /*f390*/  UPLOP3.LUT UP0, UPT, UPT, UPT, UPT, 0x80, 0x8 ;  /* 0x000000000008789c */ /* 0x000fe40003f0f070 */
[----:B----4-:R-:W-:-:S04]  /*f3a0*/  UISETP.NE.U32.AND UP1, UPT, UR4, URZ, UPT ;  /* 0x000000ff0400728c */ /* 0x010fc8000bf25070 */
[----:B------:R-:W-:-:S09]  /*f3b0*/  UISETP.NE.AND.EX UP1, UPT, UR5, URZ, UPT, UP1 ;  /* 0x000000ff0500728c */ /* 0x000fd2000bf25310 */
[----:B------:R-:W-:Y:S05]  /*f3c0*/  BRA.U !UP1, `(.L_x_3276) ;  /* 0x0000000509347547 */ /* 0x000fea000b800000 */
[----:B------:R-:W-:Y:S02]  /*f3d0*/  HFMA2 R10, -RZ, RZ, 0, 4.76837158203125e-07 ;  /* 0x00000008ff0a7431 */ /* 0x000fe400000001ff */
[----:B------:R-:W-:-:S07]  /*f3e0*/  IMAD.MOV.U32 R6, RZ, RZ, 0x10 ;  /* 0x00000010ff067424 */ /* 0x000fce00078e00ff */
.L_x_3277:
[----:B0-----:R-:W0:Y:S08]  /*f3f0*/  I2F.U32.RP R8, R6 ;  /* 0x0000000600087306 */ /* 0x001e300000209000 */
[----:B0-----:R-:W0:Y:S02]  /*f400*/  MUFU.RCP R8, R8 ;  /* 0x0000000800087308 */ /* 0x001e240000001000 */
[----:B0-----:R-:W-:Y:S01]  /*f410*/  VIADD R2, R8, 0xffffffe ;  /* 0x0ffffffe08027836 */ /* 0x001fe20000000000 */
[----:B------:R-:W-:-:S05]  /*f420*/  LOP3.LUT R8, RZ, R6, RZ, 0x33, !PT ;  /* 0x00000006ff087212 */ /* 0x000fca00078e33ff */
[----:B------:R0:W1:Y:S02]  /*f430*/  F2I.FTZ.U32.TRUNC.NTZ R3, R2 ;  /* 0x0000000200037305 */ /* 0x000064000021f000 */
[----:B0-----:R-:W-:Y:S02]  /*f440*/  IMAD.MOV.U32 R2, RZ, RZ, RZ ;  /* 0x000000ffff027224 */ /* 0x001fe400078e00ff */
[----:B-1-3--:R-:W-:-:S04]  /*f450*/  IMAD.MOV R9, RZ, RZ, -R3 ;  /* 0x000000ffff097224 */ /* 0x00afc800078e0a03 */
[----:B------:R-:W-:-:S04]  /*f460*/  IMAD R9, R9, R6, RZ ;  /* 0x0000000609097224 */ /* 0x000fc800078e02ff */
[----:B------:R-:W-:-:S06]  /*f470*/  IMAD.HI.U32 R3, R3, R9, R2 ;  /* 0x0000000903037227 */ /* 0x000fcc00078e0002 */
[----:B------:R-:W-:-:S05]  /*f480*/  IMAD.HI.U32 R9, R3, R10, RZ ;  /* 0x0000000a03097227 */ /* 0x000fca00078e00ff */
[----:B------:R-:W-:-:S05]  /*f490*/  IADD3 R9, PT, PT, -R9, RZ, RZ ;  /* 0x000000ff09097210 */ /* 0x000fca0007ffe1ff */
        /* <DEDUP_REMOVED lines=36> */
[----:B0-----:R-:W-:Y:S01]  /*f6e0*/  VIADD R8, R3, 0xffffffe ;  /* 0x0ffffffe03087836 */ /* 0x001fe20000000000 */
[----:B------:R-:W-:-:S05]  /*f6f0*/  MOV R3, RZ ;  /* 0x000000ff00037202 */ /* 0x000fca0000000f00 */
        /* <DEDUP_REMOVED lines=15> */
.L_x_3279:
[----:B------:R-:W-:-:S07]  /*f7f0*/  MOV R6, 0xf810 ;  /* 0x0000f81000067802 */ /* 0x000fce0000000f00 */
[----:B--2--5:R-:W-:Y:S05]  /*f800*/  CALL.REL.NOINC `($__internal_15_$__cuda_sm20_div_u64) ;  /* 0x0000003000c87944 */ /* 0x024fea0003c00000 */
[----:B------:R-:W-:Y:S02]  /*f810*/  IMAD.MOV.U32 R2, RZ, RZ, R8 ;  /* 0x000000ffff027224 */ /* 0x000fe400078e0008 */
[----:B------:R-:W-:-:S07]  /*f820*/  IMAD.MOV.U32 R3, RZ, RZ, R9 ;  /* 0x000000ffff037224 */ /* 0x000fce00078e0009 */
.L_x_3280:
[----:B------:R-:W-:Y:S05]  /*f830*/  BSYNC.RECONVERGENT B0 ;  /* 0x0000000000007941 */ /* 0x000fea0003800200 */
.L_x_3278:
[----:B------:R-:W0:Y:S02]  /*f840*/  LDCU.64 UR4, c[0x0][0x780] ;  /* 0x0000f000ff0477ac */ /* 0x000e240008000a00 */
[----:B0-----:R-:W-:Y:S02]  /*f850*/  UISETP.NE.U32.AND UP0, UPT, UR4, URZ, UPT ;  /* 0x000000ff0400728c */ /* 0x001fe4000bf05070 */
[----:B------:R-:W-:Y:S02]  /*f860*/  IADD3 R2, P0, PT, R2, UR4, RZ ;  /* 0x0000000402027c10 */ /* 0x000fe4000ff1e0ff */
[----:B------:R-:W-:Y:S02]  /*f870*/  UISETP.NE.AND.EX UP0, UPT, UR5, URZ, UPT, UP0 ;  /* 0x000000ff0500728c */ /* 0x000fe4000bf05300 */
[----:B------:R-:W-:Y:S02]  /*f880*/  IADD3.X R3, PT, PT, R3, UR5, RZ, P0, !PT ;  /* 0x0000000503037c10 */ /* 0x000fe400087fe4ff */
[----:B------:R-:W-:-:S11]  /*f890*/  UPLOP3.LUT UP0, UPT, UPT, UPT, UP0, 0x40, 0x4 ;  /* 0x000000000004789c */ /* 0x000fd60003f0e800 */
.L_x_3276:
[----:B------:R-:W4:Y:S02]  /*f8a0*/  LDCU UR4, c[0x0][0x3b8] ;  /* 0x00007700ff0477ac */ /* 0x000f240008000800 */
[----:B----4-:R-:W-:-:S09]  /*f8b0*/  UISETP.NE.AND UP1, UPT, UR4, URZ, UPT ;  /* 0x000000ff0400728c */ /* 0x010fd2000bf25270 */
[----:B------:R-:W-:Y:S05]  /*f8c0*/  BRA.U !UP1, `(.L_x_3281) ;  /* 0x0000002909907547 */ /* 0x000fea000b800000 */
[----:B------:R-:W4:Y:S01]  /*f8d0*/  S2R R6, SR_CTAID.X ;  /* 0x0000000000067919 */ /* 0x000f220000002500 */
[----:B------:R-:W0:Y:S01]  /*f8e0*/  LDCU UR4, c[0x0][0x56c] ;  /* 0x0000ad80ff0477ac */ /* 0x000e220008000800 */
[----:B------:R-:W-:Y:S01]  /*f8f0*/  IMAD.MOV.U32 R18, RZ, RZ, RZ ;  /* 0x000000ffff127224 */ /* 0x000fe200078e00ff */
[----:B------:R-:W2:Y:S01]  /*f900*/  LDCU UR5, c[0x0][0x3bc] ;  /* 0x00007780ff0577ac */ /* 0x000ea20008000800 */
[----:B------:R-:W1:Y:S01]  /*f910*/  LDCU UR6, c[0x0][0x3c0] ;  /* 0x00007800ff0677ac */ /* 0x000e620008000800 */
[----:B------:R-:W4:Y:S01]  /*f920*/  LDCU UR7, c[0x0][0x3a8] ;  /* 0x00007500ff0777ac */ /* 0x000f220008000800 */
[----:B0-----:R-:W-:Y:S01]  /*f930*/  UISETP.NE.AND UP1, UPT, UR4, URZ, UPT ;  /* 0x000000ff0400728c */ /* 0x001fe2000bf25270 */
[----:B--2---:R-:W-:-:S04]  /*f940*/  IMAD R8, R0, UR5, RZ ;  /* 0x0000000500087c24 */ /* 0x004fc8000f8e02ff */
[----:B-1-3--:R-:W-:-:S04]  /*f950*/  IMAD R9, R5, UR6, R8 ;  /* 0x0000000605097c24 */ /* 0x00afc8000f8e0208 */
        /* <DEDUP_REMOVED lines=20> */
[----:B0----5:R-:W-:Y:S01]  /*faa0*/  IMAD.HI.U32 R12, R11, UR6, R10 ;  /* 0x000000060b0c7c27 */ /* 0x021fe2000f8e000a */
        /* <DEDUP_REMOVED lines=258> */
.L_x_3282:
        /* <DEDUP_REMOVED lines=20> */
[----:B0-----:R-:W-:-:S10]  /*10c10*/  IMAD R11, R6, UR4, R11 ;  /* 0x00000004060b7c24 */ /* 0x001fd4000f8e020b */
[----:B--2---:R-:W-:Y:S01]  /*10c20*/  @!P0 IMAD R11, R11, UR5, R0 ;  /* 0x000000050b0b8c24 */ /* 0x004fe2000f8e0200 */
[----:B------:R-:W-:-:S03]  /*10c30*/  PLOP3.LUT P0, PT, PT, PT, PT, 0x80, 0x8 ;  /* 0x000000000008781c */ /* 0x000fc60003f0f070 */
[----:B-1----:R-:W-:-:S05]  /*10c40*/  IMAD.WIDE.U32 R8, R11, 0x10, R8 ;  /* 0x000000100b087825 */ /* 0x002fca00078e0008 */
[----:B------:R0:W-:Y:S04]  /*10c50*/  STG.E.64 desc[UR36][R8.64+0x8], R26 ;  /* 0x0000081a08007986 */ /* 0x0001e8000c101b24 */
[----:B------:R0:W-:Y:S02]  /*10c60*/  STG.E.U8 desc[UR36][R8.64], R7 ;  /* 0x0000000708007986 */ /* 0x0001e4000c101124 */
.L_x_3284:
[----:B------:R-:W-:Y:S05]  /*10c70*/  BSYNC.RECONVERGENT B0 ;  /* 0x0000000000007941 */ /* 0x000fea0003800200 */
.L_x_3283:
        /* <DEDUP_REMOVED lines=35> */
.L_x_3286:
[----:B------:R-:W-:Y:S05]  /*10eb0*/  BSYNC.RECONVERGENT B0 ;  /* 0x0000000000007941 */ /* 0x000fea0003800200 */
.L_x_3285:
        /* <DEDUP_REMOVED lines=16> */
[----:B------:R-:W0:Y:S01]  /*10fc0*/  LDCU.U8 UR4, c[0x0][0x388] ;  /* 0x00007100ff0477ac */ /* 0x000e220008000000 */
[----:B------:R-:W2:Y:S01]  /*10fd0*/  LDCU.64 UR10, c[0x0][0x390] ;  /* 0x00007200ff0a77ac */ /* 0x000ea20008000a00 */
[----:B-1----:R-:W-:Y:S01]  /*10fe0*/  UISETP.NE.AND UP1, UPT, UR5, URZ, UPT ;  /* 0x000000ff0500728c */ /* 0x002fe2000bf25270 */
[----:B0-----:R-:W-:-:S02]  /*10ff0*/  IMAD.U32 R7, RZ, RZ, UR4 ;  /* 0x00000004ff077e24 */ /* 0x001fc4000f8e00ff */
[----:B--2---:R-:W-:Y:S02]  /*11000*/  IMAD.U32 R4, RZ, RZ, UR10 ;  /* 0x0000000aff047e24 */ /* 0x004fe4000f8e00ff */
[----:B------:R-:W-:-:S04]  /*11010*/  IMAD.U32 R9, RZ, RZ, UR11 ;  /* 0x0000000bff097e24 */ /* 0x000fc8000f8e00ff */
        /* <DEDUP_REMOVED lines=10> */
[----:B0----5:R-:W-:-:S02]  /*110c0*/  IMAD R17, R6, UR5, RZ ;  /* 0x0000000506117c24 */ /* 0x021fc4000f8e02ff */
[----:B-1----:R-:W-:-:S07]  /*110d0*/  IMAD R19, R19, UR4, RZ ;  /* 0x0000000413137c24 */ /* 0x002fce000f8e02ff */
.L_x_3291:
[----:B------:R-:W-:-:S04]  /*110e0*/  IMAD.IADD R15, R17, 0x1, R8 ;  /* 0x00000001110f7824 */ /* 0x000fc800078e0208 */
[----:B--2---:R-:W-:-:S05]  /*110f0*/  IMAD.WIDE.U32 R14, R15, 0x10, R10 ;  /* 0x000000100f0e7825 */ /* 0x004fca00078e000a */
[----:B------:R-:W2:Y:S04]  /*11100*/  LDG.E.S8 R6, desc[UR36][R14.64] ;  /* 0x000000240e067981 */ /* 0x000ea8000c1e1300 */
[----:B------:R-:W3:Y:S01]  /*11110*/  LDG.E.64 R12, desc[UR36][R14.64+0x8] ;  /* 0x000008240e0c7981 */ /* 0x000ee2000c1e1b00 */
[C---:B------:R-:W-:Y:S02]  /*11120*/  LOP3.LUT R21, R7.reuse, 0xff, RZ, 0xc0, !PT ;  /* 0x000000ff07157812 */ /* 0x040fe400078ec0ff */
[----:B------:R-:W-:Y:S02]  /*11130*/  PRMT R23, R7, 0x8880, RZ ;  /* 0x0000888007177816 */ /* 0x000fe400000000ff */
[----:B------:R-:W-:Y:S02]  /*11140*/  IADD3 R8, PT, PT, R19, R8, RZ ;  /* 0x0000000813087210 */ /* 0x000fe40007ffe0ff */
[----:B--2---:R-:W-:-:S02]  /*11150*/  LOP3.LUT R16, R6, 0xff, RZ, 0xc0, !PT ;  /* 0x000000ff06107812 */ /* 0x004fc400078ec0ff */
[----:B------:R-:W-:Y:S02]  /*11160*/  ISETP.GE.AND P2, PT, R23, R6, PT ;  /* 0x000000061700720c */ /* 0x000fe40003f46270 */
[----:B------:R-:W-:Y:S02]  /*11170*/  ISETP.NE.AND P3, PT, R21, R16, PT ;  /* 0x000000101500720c */ /* 0x000fe40003f65270 */
[----:B---3--:R-:W-:Y:S02]  /*11180*/  ISETP.GE.U32.AND P1, PT, R4, R12, PT ;  /* 0x0000000c0400720c */ /* 0x008fe40003f26070 */
[----:B------:R-:W-:Y:S02]  /*11190*/  SEL R16, RZ, 0xffffffff, !P2 ;  /* 0xffffffffff107807 */ /* 0x000fe40005000000 */
[----:B------:R-:W-:Y:S02]  /*111a0*/  ISETP.GE.AND.EX P1, PT, R9, R13, PT, P1 ;  /* 0x0000000d0900720c */ /* 0x000fe40003f26310 */
[----:B------:R-:W-:-:S05]  /*111b0*/  ISETP.GE.U32.AND P2, PT, R8, UR6, PT ;  /* 0x0000000608007c0c */ /* 0x000fca000bf46070 */
        /* <DEDUP_REMOVED lines=8> */
.L_x_3290:
[----:B------:R-:W-:Y:S05]  /*11240*/  BRA `(.L_x_3289) ;  /* 0x00000000007c7947 */ /* 0x000fea0003800000 */
.L_x_3288:
[----:B------:R-:W0:Y:S02]  /*11250*/  LDCU UR5, c[0x0][0x3ac] ;  /* 0x00007580ff0577ac */ /* 0x000e240008000800 */
[----:B0-----:R-:W-:-:S13]  /*11260*/  ISETP.GE.U32.AND P1, PT, R5, UR5, PT ;  /* 0x0000000505007c0c */ /* 0x001fda000bf26070 */
[----:B------:R-:W-:Y:S05]  /*11270*/  @P1 BRA `(.L_x_3289) ;  /* 0x0000000000701947 */ /* 0x000fea0003800000 */
[----:B------:R-:W0:Y:S01]  /*11280*/  LDCU UR4, c[0x0][0x374] ;  /* 0x00006e80ff0477ac */ /* 0x000e220008000800 */
[----:B------:R-:W1:Y:S01]  /*11290*/  LDC R19, c[0x0][0x360] ;  /* 0x0000d800ff137b82 */ /* 0x000e620000000800 */
[----:B-----5:R-:W-:-:S07]  /*112a0*/  IMAD.MOV.U32 R17, RZ, RZ, R5 ;  /* 0x000000ffff117224 */ /* 0x020fce00078e0005 */
[----:B------:R-:W2:Y:S08]  /*112b0*/  LDC.64 R10, c[0x0][0x788] ;  /* 0x0001e200ff0a7b82 */ /* 0x000eb00000000a00 */
[----:B------:R-:W3:Y:S01]  /*112c0*/  LDC R20, c[0x0][0x364] ;  /* 0x0000d900ff147b82 */ /* 0x000ee20000000800 */
[----:B0-----:R-:W-:-:S07]  /*112d0*/  IMAD R6, R6, UR4, RZ ;  /* 0x0000000406067c24 */ /* 0x001fce000f8e02ff */
.L_x_3292:
[----:B------:R-:W-:-:S04]  /*112e0*/  IMAD.IADD R13, R6, 0x1, R17 ;  /* 0x00000001060d7824 */ /* 0x000fc800078e0211 */
[----:B-1----:R-:W-:-:S04]  /*112f0*/  IMAD R13, R13, R19, R0 ;  /* 0x000000130d0d7224 */ /* 0x002fc800078e0200 */
[----:B--2---:R-:W-:-:S05]  /*11300*/  IMAD.WIDE.U32 R14, R13, 0x10, R10 ;  /* 0x000000100d0e7825 */ /* 0x004fca00078e000a */
[----:B------:R-:W2:Y:S04]  /*11310*/  LDG.E.S8 R8, desc[UR36][R14.64] ;  /* 0x000000240e087981 */ /* 0x000ea8000c1e1300 */
[----:B------:R-:W4:Y:S01]  /*11320*/  LDG.E.64 R12, desc[UR36][R14.64+0x8] ;  /* 0x000008240e0c7981 */ /* 0x000f22000c1e1b00 */
[C---:B------:R-:W-:Y:S01]  /*11330*/  LOP3.LUT R21, R7.reuse, 0xff, RZ, 0xc0, !PT ;  /* 0x000000ff07157812 */ /* 0x040fe200078ec0ff */
[----:B---3--:R-:W-:Y:S01]  /*11340*/  IMAD.IADD R17, R20, 0x1, R17 ;  /* 0x0000000114117824 */ /* 0x008fe200078e0211 */
[----:B------:R-:W-:Y:S02]  /*11350*/  PRMT R23, R7, 0x8880, RZ ;  /* 0x0000888007177816 */ /* 0x000fe400000000ff */
[----:B--2---:R-:W-:Y:S02]  /*11360*/  LOP3.LUT R16, R8, 0xff, RZ, 0xc0, !PT ;  /* 0x000000ff08107812 */ /* 0x004fe400078ec0ff */
[----:B------:R-:W-:-:S02]  /*11370*/  ISETP.GE.AND P2, PT, R23, R8, PT ;  /* 0x000000081700720c */ /* 0x000fc40003f46270 */
[----:B------:R-:W-:Y:S02]  /*11380*/  ISETP.NE.AND P3, PT, R21, R16, PT ;  /* 0x000000101500720c */ /* 0x000fe40003f65270 */
[----:B----4-:R-:W-:Y:S02]  /*11390*/  ISETP.GE.U32.AND P1, PT, R4, R12, PT ;  /* 0x0000000c0400720c */ /* 0x010fe40003f26070 */
        /* <DEDUP_REMOVED lines=10> */
.L_x_3289:
[----:B------:R-:W-:Y:S05]  /*11440*/  BSYNC.RECONVERGENT B0 ;  /* 0x0000000000007941 */ /* 0x000fea0003800200 */
.L_x_3287:
        /* <DEDUP_REMOVED lines=9> */
[----:B------:R0:W-:Y:S01]  /*114e0*/  STS.U8 [R6], R7 ;  /* 0x0000000706007388 */ /* 0x0001e20000000000 */
[----:B------:R-:W-:Y:S05]  /*114f0*/  BRA.U !UP1, `(.L_x_3293) ;  /* 0x0000000109887547 */ /* 0x000fea000b800000 */
[----:B------:R-:W-:-:S05]  /*11500*/  UMOV UR4, UR6 ;  /* 0x0000000600047c82 */ /* 0x000fca0008000000 */
.L_x_3296:
        /* <DEDUP_REMOVED lines=8> */
[C---:B------:R-:W-:Y:S02]  /*11590*/  LOP3.LUT R14, R7.reuse, 0xff, RZ, 0xc0, !PT ;  /* 0x000000ff070e7812 */ /* 0x040fe400078ec0ff */
[----:B-----5:R-:W-:Y:S02]  /*115a0*/  PRMT R15, R7, 0x8880, RZ ;  /* 0x00008880070f7816 */ /* 0x020fe400000000ff */
[----:B------:R-:W-:-:S05]  /*115b0*/  LEA R8, R8, UR8, 0x4 ;  /* 0x0000000808087c11 */ /* 0x000fca000f8e20ff */
[----:B------:R-:W0:Y:S04]  /*115c0*/  LDS.S8 R12, [R8] ;  /* 0x00000000080c7984 */ /* 0x000e280000000200 */
[----:B------:R-:W1:Y:S01]  /*115d0*/  LDS.64 R10, [R8+0x8] ;  /* 0x00000800080a7984 */ /* 0x000e620000000a00 */
[----:B0-----:R-:W-:Y:S02]  /*115e0*/  LOP3.LUT R13, R12, 0xff, RZ, 0xc0, !PT ;  /* 0x000000ff0c0d7812 */ /* 0x001fe400078ec0ff */
[----:B------:R-:W-:Y:S02]  /*115f0*/  ISETP.GE.AND P2, PT, R15, R12, PT ;  /* 0x0000000c0f00720c */ /* 0x000fe40003f46270 */
[----:B------:R-:W-:Y:S02]  /*11600*/  ISETP.NE.AND P3, PT, R14, R13, PT ;  /* 0x0000000d0e00720c */ /* 0x000fe40003f65270 */
[----:B-1----:R-:W-:-:S02]  /*11610*/  ISETP.GE.U32.AND P1, PT, R4, R10, PT ;  /* 0x0000000a0400720c */ /* 0x002fc40003f26070 */
[----:B------:R-:W-:Y:S02]  /*11620*/  SEL R13, RZ, 0xffffffff, !P2 ;  /* 0xffffffffff0d7807 */ /* 0x000fe40005000000 */
[----:B------:R-:W-:-:S07]  /*11630*/  ISETP.GE.AND.EX P1, PT, R9, R11, PT, P1 ;  /* 0x0000000b0900720c */ /* 0x000fce0003f26310 */
        /* <DEDUP_REMOVED lines=8> */
[----:B------:R1:W-:Y:S04]  /*116c0*/  STS.U8 [R6], R13 ;  /* 0x0000000d06007388 */ /* 0x0003e80000000000 */
[----:B------:R1:W-:Y:S02]  /*116d0*/  STS.64 [R6+0x8], R8 ;  /* 0x0000080806007388 */ /* 0x0003e40000000a00 */
.L_x_3295:
[----:B------:R-:W-:Y:S05]  /*116e0*/  BSYNC.RECONVERGENT B0 ;  /* 0x0000000000007941 */ /* 0x000fea0003800200 */
.L_x_3294:
[----:B------:R-:W-:-:S03]  /*116f0*/  UISETP.GT.U32.AND UP1, UPT, UR4, 0x3, UPT ;  /* 0x000000030400788c */ /* 0x000fc6000bf24070 */
[----:B------:R-:W-:-:S06]  /*11700*/  UMOV UR4, UR7 ;  /* 0x0000000700047c82 */ /* 0x000fcc0008000000 */
[----:B------:R-:W-:Y:S05]  /*11710*/  BRA.U UP1, `(.L_x_3296) ;  /* 0xfffffffd017c7547 */ /* 0x000fea000b83ffff */
.L_x_3293:
[----:B------:R-:W2:Y:S02]  /*11720*/  LDCU UR4, c[0x0][0x3b0] ;  /* 0x00007600ff0477ac */ /* 0x000ea40008000800 */
[----:B--2---:R-:W-:-:S09]  /*11730*/  UISETP.NE.AND UP1, UPT, UR4, URZ, UPT ;  /* 0x000000ff0400728c */ /* 0x004fd2000bf25270 */
[----:B------:R-:W-:Y:S05]  /*11740*/  BRA.U !UP1, `(.L_x_3297) ;  /* 0x0000000509147547 */ /* 0x000fea000b800000 */
[----:B------:R-:W-:Y:S02]  /*11750*/  UISETP.GE.U32.AND UP1, UPT, UR5, 0x21, UPT ;  /* 0x000000210500788c */ /* 0x000fe4000bf26070 */
[----:B------:R-:W-:-:S07]  /*11760*/  UMOV UR4, UR5 ;  /* 0x0000000500047c82 */ /* 0x000fce0008000000 */
[----:B------:R-:W-:Y:S05]  /*11770*/  BRA.U !UP1, `(.L_x_3298) ;  /* 0x00000001099c7547 */ /* 0x000fea000b800000 */
[----:B------:R-:W-:Y:S01]  /*11780*/  IMAD.MOV.U32 R5, RZ, RZ, R9 ;  /* 0x000000ffff057224 */ /* 0x000fe200078e0009 */
[----:B------:R2:W-:Y:S01]  /*11790*/  STS.U8 [R6], R7 ;  /* 0x0000000706007388 */ /* 0x0005e20000000000 */
[----:B------:R-:W-:Y:S01]  /*117a0*/  UISETP.GE.U32.AND UP1, UPT, UR5, 0x40, UPT ;  /* 0x000000400500788c */ /* 0x000fe2000bf26070 */
[----:B------:R-:W-:Y:S02]  /*117b0*/  UMOV UR4, 0x20 ;  /* 0x0000002000047882 */ /* 0x000fe40000000000 */
[----:B------:R2:W-:Y:S06]  /*117c0*/  STS.64 [R6+0x8], R4 ;  /* 0x0000080406007388 */ /* 0x0005ec0000000a00 */
[----:B------:R-:W-:Y:S05]  /*117d0*/  BRA.U !UP1, `(.L_x_3298) ;  /* 0x0000000109847547 */ /* 0x000fea000b800000 */
[----:B--2---:R-:W-:-:S07]  /*117e0*/  IMAD.U32 R5, RZ, RZ, UR5 ;  /* 0x00000005ff057e24 */ /* 0x004fce000f8e00ff */
.L_x_3301:
[----:B-----5:R-:W-:Y:S01]  /*117f0*/  SHF.R.U32.HI R15, RZ, 0x1, R5 ;  /* 0x00000001ff0f7819 */ /* 0x020fe20000011605 */
[----:B------:R-:W-:Y:S01]  /*11800*/  BAR.SYNC.DEFER_BLOCKING 0x0 ;  /* 0x0000000000007b1d */ /* 0x000fe20000010000 */
[----:B------:R-:W-:-:S03]  /*11810*/  ISETP.GT.U32.AND P2, PT, R5, 0x7f, PT ;  /* 0x0000007f0500780c */ /* 0x000fc60003f44070 */
[----:B01----:R-:W-:Y:S02]  /*11820*/  IMAD.IADD R8, R15, 0x1, R0 ;  /* 0x000000010f087824 */ /* 0x003fe400078e0200 */
[----:B------:R-:W-:Y:S03]  /*11830*/  BSSY.RECONVERGENT B0, `(.L_x_3299) ;  /* 0x0000019000007945 */ /* 0x000fe60003800200 */
[----:B------:R-:W-:-:S04]  /*11840*/  ISETP.GE.U32.AND P1, PT, R8, UR5, PT ;  /* 0x0000000508007c0c */ /* 0x000fc8000bf26070 */
[----:B------:R-:W-:-:S13]  /*11850*/  ISETP.GE.U32.OR P1, PT, R0, R15, P1 ;  /* 0x0000000f0000720c */ /* 0x000fda0000f26470 */
[----:B------:R-:W-:Y:S05]  /*11860*/  @P1 BRA `(.L_x_3300) ;  /* 0x0000000000541947 */ /* 0x000fea0003800000 */
[----:B------:R-:W-:Y:S02]  /*11870*/  LEA R5, R15, R6, 0x4 ;  /* 0x000000060f057211 */ /* 0x000fe400078e20ff */
[C---:B------:R-:W-:Y:S02]  /*11880*/  LOP3.LUT R13, R7.reuse, 0xff, RZ, 0xc0, !PT ;  /* 0x000000ff070d7812 */ /* 0x040fe400078ec0ff */
[----:B------:R-:W-:Y:S01]  /*11890*/  PRMT R17, R7, 0x8880, RZ ;  /* 0x0000888007117816 */ /* 0x000fe200000000ff */
        /* <DEDUP_REMOVED lines=18> */
.L_x_3300:
[----:B------:R-:W-:Y:S05]  /*119c0*/  BSYNC.RECONVERGENT B0 ;  /* 0x0000000000007941 */ /* 0x000fea0003800200 */
.L_x_3299:
[----:B0-----:R-:W-:Y:S01]  /*119d0*/  IMAD.MOV.U32 R5, RZ, RZ, R15 ;  /* 0x000000ffff057224 */ /* 0x001fe200078e000f */
[----:B------:R-:W-:Y:S06]  /*119e0*/  @P2 BRA `(.L_x_3301) ;  /* 0xfffffffc00802947 */ /* 0x000fec000383ffff */
.L_x_3298:
[----:B------:R-:W-:Y:S01]  /*119f0*/  BAR.SYNC.DEFER_BLOCKING 0x0 ;  /* 0x0000000000007b1d */ /* 0x000fe20000010000 */
[----:B------:R-:W-:-:S09]  /*11a00*/  UISETP.GE.U32.AND UP1, UPT, UR4, 0x2, UPT ;  /* 0x000000020400788c */ /* 0x000fd2000bf26070 */
[----:B------:R-:W-:Y:S05]  /*11a10*/  BRA.U !UP1, `(.L_x_3297) ;  /* 0x0000000109607547 */ /* 0x000fea000b800000 */
[----:B------:R-:W-:-:S07]  /*11a20*/  IMAD.MOV.U32 R0, RZ, RZ, 0x1 ;  /* 0x00000001ff007424 */ /* 0x000fce00078e00ff */
.L_x_3302:
[C---:B--2---:R-:W-:Y:S01]  /*11a30*/  LOP3.LUT R5, R7.reuse, 0xffff, RZ, 0xc0, !PT ;  /* 0x0000ffff07057812 */ /* 0x044fe200078ec0ff */
[----:B------:R-:W2:Y:S01]  /*11a40*/  SHFL.DOWN PT, R11, R4, R0, 0x1f ;  /* 0x08001f00040b7589 */ /* 0x000ea200000e0000 */
[----:B-1----:R-:W-:Y:S02]  /*11a50*/  LOP3.LUT R13, R7, 0xff, RZ, 0xc0, !PT ;  /* 0x000000ff070d7812 */ /* 0x002fe400078ec0ff */
[----:B------:R-:W-:Y:S01]  /*11a60*/  PRMT R5, R5, 0x8880, RZ ;  /* 0x0000888005057816 */ /* 0x000fe200000000ff */
[----:B------:R-:W1:Y:S04]  /*11a70*/  SHFL.DOWN PT, R10, R9, R0, 0x1f ;  /* 0x08001f00090a7589 */ /* 0x000e6800000e0000 */
[----:B0-----:R0:W3:Y:S02]  /*11a80*/  SHFL.DOWN PT, R6, R5, R0, 0x1f ;  /* 0x08001f0005067589 */ /* 0x0010e400000e0000 */
[----:B0-----:R-:W-:Y:S01]  /*11a90*/  IMAD.SHL.U32 R0, R0, 0x2, RZ ;  /* 0x0000000200007824 */ /* 0x001fe200078e00ff */
[----:B--2---:R-:W-:-:S04]  /*11aa0*/  ISETP.GE.U32.AND P1, PT, R4, R11, PT ;  /* 0x0000000b0400720c */ /* 0x004fc80003f26070 */
[----:B-1----:R-:W-:Y:S02]  /*11ab0*/  ISETP.GE.AND.EX P1, PT, R9, R10, PT, P1 ;  /* 0x0000000a0900720c */ /* 0x002fe40003f26310 */
[C---:B---3--:R-:W-:Y:S02]  /*11ac0*/  LOP3.LUT R8, R6.reuse, 0xff, RZ, 0xc0, !PT ;  /* 0x000000ff06087812 */ /* 0x048fe400078ec0ff */
[----:B------:R-:W-:Y:S02]  /*11ad0*/  SEL R5, RZ, 0xffffffff, !P1 ;  /* 0xffffffffff057807 */ /* 0x000fe40004800000 */
[----:B------:R-:W-:Y:S02]  /*11ae0*/  ISETP.NE.AND P2, PT, R13, R8, PT ;  /* 0x000000080d00720c */ /* 0x000fe40003f45270 */
[----:B------:R-:W-:Y:S02]  /*11af0*/  PRMT R13, R7, 0x8880, RZ ;  /* 0x00008880070d7816 */ /* 0x000fe400000000ff */
[----:B------:R-:W-:-:S04]  /*11b00*/  PRMT R8, R6, 0x8880, RZ ;  /* 0x0000888006087816 */ /* 0x000fc800000000ff */
        /* <DEDUP_REMOVED lines=9> */
.L_x_3297:
        /* <DEDUP_REMOVED lines=11> */
[----:B------:R-:W2:Y:S01]  /*11c50*/  LDCU.64 UR4, c[0x4][0x3c8] ;  /* 0x01007900ff0477ac */ /* 0x000ea20008000a00 */
[----:B01----:R-:W-:Y:S02]  /*11c60*/  IMAD.MOV.U32 R8, RZ, RZ, 0x2dd ;  /* 0x000002ddff087424 */ /* 0x003fe400078e00ff */
[----:B------:R0:W1:Y:S01]  /*11c70*/  LDC.64 R2, c[0x4][R0] ;  /* 0x0100000000027b82 */ /* 0x0000620000000a00 */
[----:B------:R-:W3:Y:S01]  /*11c80*/  LDCU.64 UR6, c[0x4][0x3c0] ;  /* 0x01007800ff0677ac */ /* 0x000ee20008000a00 */
[----:B------:R-:W-:Y:S02]  /*11c90*/  IMAD.MOV.U32 R12, RZ, RZ, 0x1 ;  /* 0x00000001ff0c7424 */ /* 0x000fe400078e00ff */
[----:B------:R-:W-:Y:S01]  /*11ca0*/  IMAD.MOV.U32 R13, RZ, RZ, RZ ;  /* 0x000000ffff0d7224 */ /* 0x000fe200078e00ff */
[----:B------:R-:W4:Y:S01]  /*11cb0*/  LDCU.64 UR8, c[0x4][0x138] ;  /* 0x01002700ff0877ac */ /* 0x000f220008000a00 */
[----:B--2---:R-:W-:Y:S01]  /*11cc0*/  MOV R4, UR4 ;  /* 0x0000000400047c02 */ /* 0x004fe20008000f00 */
[----:B------:R-:W-:-:S02]  /*11cd0*/  IMAD.U32 R5, RZ, RZ, UR5 ;  /* 0x00000005ff057e24 */ /* 0x000fc4000f8e00ff */
[----:B---3--:R-:W-:Y:S02]  /*11ce0*/  IMAD.U32 R6, RZ, RZ, UR6 ;  /* 0x00000006ff067e24 */ /* 0x008fe4000f8e00ff */
[----:B------:R-:W-:Y:S02]  /*11cf0*/  IMAD.U32 R7, RZ, RZ, UR7 ;  /* 0x00000007ff077e24 */ /* 0x000fe4000f8e00ff */
[----:B----4-:R-:W-:Y:S01]  /*11d00*/  IMAD.U32 R10, RZ, RZ, UR8 ;  /* 0x00000008ff0a7e24 */ /* 0x010fe2000f8e00ff */
[----:B0-----:R-:W-:-:S07]  /*11d10*/  MOV R11, UR9 ;  /* 0x00000009000b7c02 */ /* 0x001fce0008000f00 */
[----:B------:R-:W-:-:S07]  /*11d20*/  LEPC R20, `(.L_x_3305) ;  /* 0x000000001014794e */ /* 0x000fce0000000000 */
[----:B-1----:R-:W-:Y:S05]  /*11d30*/  CALL.ABS.NOINC R2 ;  /* 0x0000000002007343 */ /* 0x002fea0003c00000 */
.L_x_3305:
[----:B------:R-:W-:-:S07]  /*11d40*/  CS2R R16, SRZ ;  /* 0x0000000000107805 */ /* 0x000fce000001ff00 */
.L_x_3304:
[----:B------:R-:W3:Y:S02]  /*11d50*/  LDCU.U8 UR4, c[0x0][0x7a1] ;  /* 0x0000f420ff0477ac */ /* 0x000ee40008000000 */
[----:B---3--:R-:W-:-:S09]  /*11d60*/  UISETP.NE.AND UP0, UPT, UR4, URZ, UPT ;  /* 0x000000ff0400728c */ /* 0x008fd2000bf05270 */
[----:B------:R-:W-:Y:S05]  /*11d70*/  BRA.U !UP0, `(.L_x_3306) ;  /* 0x0000000108607547 */ /* 0x000fea000b800000 */
[----:B------:R-:W3:Y:S02]  /*11d80*/  LDCU UR4, c[0x0][0x7a4] ;  /* 0x0000f480ff0477ac */ /* 0x000ee40008000800 */
[----:B---3--:R-:W-:-:S09]  /*11d90*/  UISETP.NE.AND UP0, UPT, UR4, 0x1, UPT ;  /* 0x000000010400788c */ /* 0x008fd2000bf05270 */
        /* <DEDUP_REMOVED lines=13> */
[----:B---3--:R-:W-:Y:S02]  /*11e70*/  IMAD.U32 R10, RZ, RZ, UR6 ;  /* 0x00000006ff0a7e24 */ /* 0x008fe4000f8e00ff */
[----:B------:R-:W-:-:S07]  /*11e80*/  IMAD.U32 R11, RZ, RZ, UR7 ;  /* 0x00000007ff0b7e24 */ /* 0x000fce000f8e00ff */
[----:B------:R-:W-:-:S07]  /*11e90*/  LEPC R20, `(.L_x_3307) ;  /* 0x000000001014794e */ /* 0x000fce0000000000 */
[----:B-1----:R-:W-:Y:S05]  /*11ea0*/  CALL.ABS.NOINC R2 ;  /* 0x0000000002007343 */ /* 0x002fea0003c00000 */
.L_x_3307:
[----:B------:R-:W3:Y:S02]  /*11eb0*/  LDCU.64 UR4, c[0x0][0x770] ;  /* 0x0000ee00ff0477ac */ /* 0x000ee40008000a00 */
[----:B---3--:R-:W-:-:S05]  /*11ec0*/  IADD3 R18, P0, PT, R18, UR4, RZ ;  /* 0x0000000412127c10 */ /* 0x008fca000ff1e0ff */
[----:B------:R-:W-:-:S05]  /*11ed0*/  IMAD.X R19, RZ, RZ, UR5, P0 ;  /* 0x00000005ff137e24 */ /* 0x000fca00080e06ff */
[----:B------:R-:W-:Y:S01]  /*11ee0*/  STG.E.64 desc[UR36][R18.64], R16 ;  /* 0x0000001012007986 */ /* 0x000fe2000c101b24 */
[----:B------:R-:W-:Y:S05]  /*11ef0*/  EXIT ;  /* 0x000000000000794d */ /* 0x000fea0003800000 */
.L_x_3306:
[----:B------:R-:W-:Y:S01]  /*11f00*/  MOV R0, 0x0 ;  /* 0x0000000000007802 */ /* 0x000fe20000000f00 */
[----:B------:R-:W2:Y:S01]  /*11f10*/  LDCU.64 UR6, c[0x4][0x3c8] ;  /* 0x01007900ff0677ac */ /* 0x000ea20008000a00 */
[----:B01----:R-:W-:Y:S02]  /*11f20*/  HFMA2 R8, -RZ, RZ, 0, 4.4405460357666015625e-05 ;  /* 0x000002e9ff087431 */ /* 0x003fe400000001ff */
[----:B------:R-:W-:Y:S01]  /*11f30*/  IMAD.MOV.U32 R12, RZ, RZ, 0x1 ;  /* 0x00000001ff0c7424 */ /* 0x000fe200078e00ff */
[----:B------:R0:W1:Y:S01]  /*11f40*/  LDC.64 R2, c[0x4][R0] ;  /* 0x0100000000027b82 */ /* 0x0000620000000a00 */
        /* <DEDUP_REMOVED lines=11> */
.L_x_3308:
[----:B------:R-:W-:Y:S05]  /*12000*/  EXIT ;  /* 0x000000000000794d */ /* 0x000fea0003800000 */
.L_x_3303:
[----:B------:R-:W3:Y:S02]  /*12010*/  LDCU.U8 UR4, c[0x0][0x7a1] ;  /* 0x0000f420ff0477ac */ /* 0x000ee40008000000 */
[----:B---3--:R-:W-:Y:S01]  /*12020*/  UISETP.NE.AND UP0, UPT, UR4, URZ, UPT ;  /* 0x000000ff0400728c */ /* 0x008fe2000bf05270 */
[----:B------:R-:W-:Y:S10]  /*12030*/  BRA.U !UP1, `(.L_x_3309) ;  /* 0x0000000109447547 */ /* 0x000ff4000b800000 */
[----:B------:R-:W3:Y:S04]  /*12040*/  LDG.E.S8 R0, desc[UR36][R2.64] ;  /* 0x0000002402007981 */ /* 0x000ee8000c1e1300 */
[----:B--2---:R-:W2:Y:S01]  /*12050*/  LDG.E.64 R4, desc[UR36][R2.64+0x8] ;  /* 0x0000082402047981 */ /* 0x004ea2000c1e1b00 */
[C---:B01----:R-:W-:Y:S02]  /*12060*/  LOP3.LUT R9, R7.reuse, 0xff, RZ, 0xc0, !PT ;  /* 0x000000ff07097812 */ /* 0x043fe400078ec0ff */
[----:B------:R-:W-:Y:S02]  /*12070*/  PRMT R8, R7, 0x8880, RZ ;  /* 0x0000888007087816 */ /* 0x000fe400000000ff */
[----:B---3--:R-:W-:-:S04]  /*12080*/  LOP3.LUT R6, R0, 0xff, RZ, 0xc0, !PT ;  /* 0x000000ff00067812 */ /* 0x008fc800078ec0ff */
[----:B------:R-:W-:Y:S01]  /*12090*/  ISETP.NE.AND P2, PT, R6, R9, PT ;  /* 0x000000090600720c */ /* 0x000fe20003f45270 */
[----:B------:R-:W-:Y:S01]  /*120a0*/  IMAD.MOV.U32 R9, RZ, RZ, R8 ;  /* 0x000000ffff097224 */ /* 0x000fe200078e0008 */
[----:B--2---:R-:W-:-:S04]  /*120b0*/  ISETP.GE.U32.AND P0, PT, R4, R16, PT ;  /* 0x000000100400720c */ /* 0x004fc80003f06070 */
[----:B------:R-:W-:Y:S02]  /*120c0*/  ISETP.GE.AND P1, PT, R0, R9, PT ;  /* 0x000000090000720c */ /* 0x000fe40003f26270 */
        /* <DEDUP_REMOVED lines=8> */
.L_x_3309:
        /* <DEDUP_REMOVED lines=20> */
.L_x_3311:
[----:B------:R-:W3:Y:S02]  /*12290*/  LDCU.64 UR4, c[0x0][0x770] ;  /* 0x0000ee00ff0477ac */ /* 0x000ee40008000a00 */
[----:B---3--:R-:W-:-:S05]  /*122a0*/  IADD3 R18, P0, PT, R18, UR4, RZ ;  /* 0x0000000412127c10 */ /* 0x008fca000ff1e0ff */
[----:B------:R-:W-:-:S05]  /*122b0*/  IMAD.X R19, RZ, RZ, UR5, P0 ;  /* 0x00000005ff137e24 */ /* 0x000fca00080e06ff */
[----:B------:R-:W-:Y:S01]  /*122c0*/  STG.E.64 desc[UR36][R18.64], R16 ;  /* 0x0000001012007986 */ /* 0x000fe2000c101b24 */
[----:B------:R-:W-:Y:S05]  /*122d0*/  EXIT ;  /* 0x000000000000794d */ /* 0x000fea0003800000 */
.L_x_3310:
[----:B------:R-:W-:Y:S04]  /*122e0*/  STG.E.64 desc[UR36][R2.64+0x8], R16 ;  /* 0x0000081002007986 */ /* 0x000fe8000c101b24 */
[----:B------:R-:W-:Y:S01]  /*122f0*/  STG.E.U8 desc[UR36][R2.64], R7 ;  /* 0x0000000702007986 */ /* 0x000fe2000c101124 */
[----:B------:R-:W-:Y:S05]  /*12300*/  EXIT ;  /* 0x000000000000794d */ /* 0x000fea0003800000 */
.L_x_3281:
[----:B01-3--:R-:W3:Y:S01]  /*12310*/  LDL.LU.64 R8, [R1] ;  /* 0x0000000001087983 */ /* 0x00bee20000300a00 */
        /* <DEDUP_REMOVED lines=22> */
[----:B------:R-:W-:Y:S02]  /*12480*/  HFMA2 R8, -RZ, RZ, 0, 4.3690204620361328125e-05 ;  /* 0x000002ddff087431 */ /* 0x000fe400000001ff */
        /* <DEDUP_REMOVED lines=13> */
.L_x_3314:
[----:B------:R-:W-:-:S07]  /*12560*/  CS2R R16, SRZ ;  /* 0x0000000000107805 */ /* 0x000fce000001ff00 */
.L_x_3313:
        /* <DEDUP_REMOVED lines=14> */
[----:B0-----:R-:W-:Y:S02]  /*12650*/  IMAD.U32 R4, RZ, RZ, UR4 ;  /* 0x00000004ff047e24 */ /* 0x001fe4000f8e00ff */
[----:B------:R-:W-:Y:S01]  /*12660*/  IMAD.U32 R5, RZ, RZ, UR5 ;  /* 0x00000005ff057e24 */ /* 0x000fe2000f8e00ff */
[----:B-1----:R-:W-:Y:S01]  /*12670*/  MOV R6, UR6 ;  /* 0x0000000600067c02 */ /* 0x002fe20008000f00 */
[----:B------:R-:W-:-:S02]  /*12680*/  IMAD.U32 R7, RZ, RZ, UR7 ;  /* 0x00000007ff077e24 */ /* 0x000fc4000f8e00ff */
[----:B---3--:R-:W-:Y:S02]  /*12690*/  IMAD.U32 R10, RZ, RZ, UR8 ;  /* 0x00000008ff0a7e24 */ /* 0x008fe4000f8e00ff */
[----:B------:R-:W-:-:S07]  /*126a0*/  IMAD.U32 R11, RZ, RZ, UR9 ;  /* 0x00000009ff0b7e24 */ /* 0x000fce000f8e00ff */
[----:B------:R-:W-:-:S07]  /*126b0*/  LEPC R20, `(.L_x_3316) ;  /* 0x000000001014794e */ /* 0x000fce0000000000 */
[----:B--2---:R-:W-:Y:S05]  /*126c0*/  CALL.ABS.NOINC R2 ;  /* 0x0000000002007343 */ /* 0x004fea0003c00000 */
.L_x_3316:
[----:B------:R-:W0:Y:S02]  /*126d0*/  LDCU.64 UR4, c[0x0][0x770] ;  /* 0x0000ee00ff0477ac */ /* 0x000e240008000a00 */
[----:B0-----:R-:W-:-:S05]  /*126e0*/  IADD3 R18, P0, PT, R18, UR4, RZ ;  /* 0x0000000412127c10 */ /* 0x001fca000ff1e0ff */
[----:B------:R-:W-:-:S05]  /*126f0*/  IMAD.X R19, RZ, RZ, UR5, P0 ;  /* 0x00000005ff137e24 */ /* 0x000fca00080e06ff */
[----:B------:R-:W-:Y:S01]  /*12700*/  STG.E.64 desc[UR36][R18.64], R16 ;  /* 0x0000001012007986 */ /* 0x000fe2000c101b24 */
[----:B------:R-:W-:Y:S05]  /*12710*/  EXIT ;  /* 0x000000000000794d */ /* 0x000fea0003800000 */
.L_x_3315:
        /* <DEDUP_REMOVED lines=16> */
.L_x_3317:
[----:B------:R-:W-:Y:S05]  /*12820*/  EXIT ;  /* 0x000000000000794d */ /* 0x000fea0003800000 */
.L_x_3312:
[----:B------:R-:W0:Y:S02]  /*12830*/  LDCU.U8 UR4, c[0x0][0x7a1] ;  /* 0x0000f420ff0477ac */ /* 0x000e240008000000 */
[----:B0-----:R-:W-:Y:S01]  /*12840*/  UISETP.NE.AND UP0, UPT, UR4, URZ, UPT ;  /* 0x000000ff0400728c */ /* 0x001fe2000bf05270 */
[----:B------:R-:W-:Y:S10]  /*12850*/  BRA.U !UP1, `(.L_x_3318) ;  /* 0x0000000109447547 */ /* 0x000ff4000b800000 */
[----:B------:R-:W2:Y:S04]  /*12860*/  LDG.E.S8 R0, desc[UR36][R2.64] ;  /* 0x0000002402007981 */ /* 0x000ea8000c1e1300 */
[----:B------:R-:W3:Y:S01]  /*12870*/  LDG.E.64 R4, desc[UR36][R2.64+0x8] ;  /* 0x0000082402047981 */ /* 0x000ee2000c1e1b00 */
[C---:B------:R-:W-:Y:S02]  /*12880*/  LOP3.LUT R9, R7.reuse, 0xff, RZ, 0xc0, !PT ;  /* 0x000000ff07097812 */ /* 0x040fe400078ec0ff */
[----:B------:R-:W-:Y:S02]  /*12890*/  PRMT R8, R7, 0x8880, RZ ;  /* 0x0000888007087816 */ /* 0x000fe400000000ff */
[----:B--2---:R-:W-:-:S04]  /*128a0*/  LOP3.LUT R6, R0, 0xff, RZ, 0xc0, !PT ;  /* 0x000000ff00067812 */ /* 0x004fc800078ec0ff */
[----:B------:R-:W-:Y:S01]  /*128b0*/  ISETP.NE.AND P2, PT, R6, R9, PT ;  /* 0x000000090600720c */ /* 0x000fe20003f45270 */
[----:B------:R-:W-:Y:S01]  /*128c0*/  IMAD.MOV.U32 R9, RZ, RZ, R8 ;  /* 0x000000ffff097224 */ /* 0x000fe200078e0008 */
[----:B---3--:R-:W-:-:S04]  /*128d0*/  ISETP.GE.U32.AND P0, PT, R4, R16, PT ;  /* 0x000000100400720c */ /* 0x008fc80003f06070 */
        /* <DEDUP_REMOVED lines=9> */
.L_x_3318:
        /* <DEDUP_REMOVED lines=20> */
.L_x_3320:
[----:B------:R-:W0:Y:S02]  /*12ab0*/  LDCU.64 UR4, c[0x0][0x770] ;  /* 0x0000ee00ff0477ac */ /* 0x000e240008000a00 */
[----:B0-----:R-:W-:-:S05]  /*12ac0*/  IADD3 R18, P0, PT, R18, UR4, RZ ;  /* 0x0000000412127c10 */ /* 0x001fca000ff1e0ff */
[----:B------:R-:W-:-:S05]  /*12ad0*/  IMAD.X R19, RZ, RZ, UR5, P0 ;  /* 0x00000005ff137e24 */ /* 0x000fca00080e06ff */
[----:B------:R-:W-:Y:S01]  /*12ae0*/  STG.E.64 desc[UR36][R18.64], R16 ;  /* 0x0000001012007986 */ /* 0x000fe2000c101b24 */
[----:B------:R-:W-:Y:S05]  /*12af0*/  EXIT ;  /* 0x000000000000794d */ /* 0x000fea0003800000 */
.L_x_3319:
[----:B------:R-:W-:Y:S04]  /*12b00*/  STG.E.64 desc[UR36][R2.64+0x8], R16 ;  /* 0x0000081002007986 */ /* 0x000fe8000c101b24 */
[----:B------:R-:W-:Y:S01]  /*12b10*/  STG.E.U8 desc[UR36][R2.64], R7 ;  /* 0x0000000702007986 */ /* 0x000fe2000c101124 */
[----:B------:R-:W-:Y:S05]  /*12b20*/  EXIT ;  /* 0x000000000000794d */ /* 0x000fea0003800000 */
        .weak           $__internal_15_$__cuda_sm20_div_u64
        .type           $__internal_15_$__cuda_sm20_div_u64,@function
        .size           $__internal_15_$__cuda_sm20_div_u64,(.L_x_6067 - $__internal_15_$__cuda_sm20_div_u64)
$__internal_15_$__cuda_sm20_div_u64:
        /* <DEDUP_REMOVED lines=48> */
[----:B------:R-:W-:Y:S02]  /*12e30*/  IADD3.X R8, PT, PT, R13, -0x1, RZ, P1, !PT ;  /* 0xffffffff0d087810 */ /* 0x000fe40000ffe4ff */
[----:B------:R-:W-:-:S02]  /*12e40*/  IADD3.X R9, PT, PT, RZ, R12, RZ, P2, !PT ;  /* 0x0000000cff097210 */ /* 0x000fc400017fe4ff */
[----:B------:R-:W-:Y:S02]  /*12e50*/  SEL R2, R2, R14, P0 ;  /* 0x0000000e02027207 */ /* 0x000fe40000000000 */
[----:B------:R-:W-:Y:S02]  /*12e60*/  SEL R3, R3, R10, P0 ;  /* 0x0000000a03037207 */ /* 0x000fe40000000000 */
[----:B------:R-:W-:Y:S02]  /*12e70*/  SEL R10, R8, R13, P0 ;  /* 0x0000000d080a7207 */ /* 0x000fe40000000000 */
[----:B------:R-:W-:Y:S02]  /*12e80*/  SEL R12, R9, R12, P0 ;  /* 0x0000000c090c7207 */ /* 0x000fe40000000000 */
[----:B------:R-:W-:Y:S01]  /*12e90*/  ISETP.GE.U32.AND P0, PT, R2, R11, PT ;  /* 0x0000000b0200720c */ /* 0x000fe20003f06070 */
[----:B------:R-:W-:Y:S01]  /*12ea0*/  IMAD.MOV.U32 R2, RZ, RZ, R6 ;  /* 0x000000ffff027224 */ /* 0x000fe200078e0006 */
[----:B------:R-:W-:-:S02]  /*12eb0*/  IADD3 R8, P2, PT, R3, 0x1, RZ ;  /* 0x0000000103087810 */ /* 0x000fc40007f5e0ff */
[----:B------:R-:W-:Y:S02]  /*12ec0*/  ISETP.GE.U32.AND.EX P0, PT, R10, RZ, PT, P0 ;  /* 0x000000ff0a00720c */ /* 0x000fe40003f06100 */
[----:B------:R-:W-:Y:S01]  /*12ed0*/  ISETP.NE.U32.AND P1, PT, R11, RZ, PT ;  /* 0x000000ff0b00720c */ /* 0x000fe20003f25070 */
[----:B------:R-:W-:Y:S01]  /*12ee0*/  IMAD.X R9, RZ, RZ, R12, P2 ;  /* 0x000000ffff097224 */ /* 0x000fe200010e060c */
[----:B------:R-:W-:Y:S01]  /*12ef0*/  SEL R8, R8, R3, P0 ;  /* 0x0000000308087207 */ /* 0x000fe20000000000 */
[----:B------:R-:W-:Y:S01]  /*12f00*/  IMAD.MOV.U32 R3, RZ, RZ, 0x0 ;  /* 0x00000000ff037424 */ /* 0x000fe200078e00ff */
[----:B------:R-:W-:Y:S02]  /*12f10*/  ISETP.NE.AND.EX P1, PT, RZ, RZ, PT, P1 ;  /* 0x000000ffff00720c */ /* 0x000fe40003f25310 */
[----:B------:R-:W-:Y:S02]  /*12f20*/  SEL R9, R9, R12, P0 ;  /* 0x0000000c09097207 */ /* 0x000fe40000000000 */
[----:B------:R-:W-:-:S02]  /*12f30*/  SEL R8, R8, 0xffffffff, P1 ;  /* 0xffffffff08087807 */ /* 0x000fc40000800000 */
[----:B------:R-:W-:Y:S01]  /*12f40*/  SEL R9, R9, 0xffffffff, P1 ;  /* 0xffffffff09097807 */ /* 0x000fe20000800000 */
[----:B------:R-:W-:Y:S06]  /*12f50*/  RET.REL.NODEC R2 `(_ZN2at6native13reduce_kernelILi512ELi1ENS0_8ReduceOpIaNS0_9ArgMinOpsIaEEjlLi4ELi4EEEEEvT1_) ;  /* 0xfffffed002287950 */ /* 0x000fec0003c3ffff */
.L_x_3321:
        /* <DEDUP_REMOVED lines=10> */
.L_x_6067:


//--------------------- .text._ZN2at6native13reduce_kernelILi256ELi2ENS0_8ReduceOpIaNS0_9ArgMinOpsIaEEjlLi4ELi4EEEEEvT1_ --------------------------
	.section	.text._ZN2at6native13reduce_kernelILi256ELi2ENS0_8ReduceOpIaNS0_9ArgMinOpsIaEEjlLi4ELi4EEEEEvT1_,"ax",@progbits
	.align	128
        .global         _ZN2at6native13reduce_kernelILi256ELi2ENS0_8ReduceOpIaNS0_9ArgMinOpsIaEEjlLi4ELi4EEEEEvT1_
        .type           _ZN2at6native13reduce_kernelILi256ELi2ENS0_8ReduceOpIaNS0_9ArgMinOpsIaEEjlLi4ELi4EEEEEvT1_,@function
        .size           _ZN2at6native13reduce_kernelILi256ELi2ENS0_8ReduceOpIaNS0_9ArgMinOpsIaEEjlLi4ELi4EEEEEvT1_,(.L_x_6068 - _ZN2at6native13reduce_kernelILi256ELi2ENS0_8ReduceOpIaNS0_9ArgMinOpsIaEEjlLi4ELi4EEEEEvT1_)
        .other          _ZN2at6native13reduce_kernelILi256ELi2ENS0_8ReduceOpIaNS0_9ArgMinOpsIaEEjlLi4ELi4EEEEEvT1_,@"STO_CUDA_ENTRY STV_DEFAULT"
_ZN2at6native13reduce_kernelILi256ELi2ENS0_8ReduceOpIaNS0_9ArgMinOpsIaEEjlLi4ELi4EEEEEvT1_:
.text._ZN2at6native13reduce_kernelILi256ELi2ENS0_8ReduceOpIaNS0_9ArgMinOpsIaEEjlLi4ELi4EEEEEvT1_:
        /* <DEDUP_REMOVED lines=296> */
.L_x_3322:
[----:B------:R-:W0:Y:S01]  /*1280*/  LDCU UR5, c[0x0][0x39c] ;  /* 0x00007380ff0577ac */ /* 0x000e220008000800 */
[----:B------:R-:W-:Y:S01]  /*1290*/  BSSY.RECONVERGENT B6, `(.L_x_3323) ;  /* 0x0000ef6000067945 */ /* 0x000fe20003800200 */
[----:B------:R-:W-:Y:S02]  /*12a0*/  PRMT R26, RZ, 0x7610, R26 ;  /* 0x00007610ff1a7816 */ /* 0x000fe4000000001a */
[----:B------:R-:W-:Y:S01]  /*12b0*/  CS2R R28, SRZ ;  /* 0x00000000001c7805 */ /* 0x000fe2000001ff00 */
[----:B------:R-:W1:Y:S01]  /*12c0*/  LDCU UR4, c[0x0][0x3a0] ;  /* 0x00007400ff0477ac */ /* 0x000e620008000800 */
[----:B------:R-:W-:Y:S01]  /*12d0*/  IMAD.MOV.U32 R18, RZ, RZ, RZ ;  /* 0x000000ffff127224 */ /* 0x000fe200078e00ff */
[----:B------:R-:W-:Y:S01]  /*12e0*/  PRMT R3, RZ, 0x7610, R3 ;  /* 0x00007610ff037816 */ /* 0x000fe20000000003 */
[----:B------:R-:W-:Y:S01]  /*12f0*/  IMAD.MOV.U32 R9, RZ, RZ, RZ ;  /* 0x000000ffff097224 */ /* 0x000fe200078e00ff */
[----:B------:R-:W2:Y:S01]  /*1300*/  LDCU.64 UR36, c[0x0][0x358] ;  /* 0x00006b00ff2477ac */ /* 0x000ea20008000a00 */
        /* <DEDUP_REMOVED lines=30> */
.L_x_3326:
[----:B------:R-:W0:Y:S01]  /*14f0*/  LDC.U8 R13, c[0x0][0x388] ;  /* 0x0000e200ff0d7b82 */ /* 0x000e220000000000 */
[----:B------:R-:W-:Y:S01]  /*1500*/  LOP3.LUT P0, R8, R18, 0x3, RZ, 0xc0, !PT ;  /* 0x0000000312087812 */ /* 0x000fe2000780c0ff */
[----:B------:R-:W-:Y:S01]  /*1510*/  BSSY.RECONVERGENT B0, `(.L_x_3327) ;  /* 0x0000038000007945 */ /* 0x000fe20003800200 */
[----:B------:R-:W-:-:S05]  /*1520*/  IMAD.MOV.U32 R5, RZ, RZ, RZ ;  /* 0x000000ffff057224 */ /* 0x000fca00078e00ff */
[----:B------:R-:W1:Y:S08]  /*1530*/  LDC R19, c[0x0][0x390] ;  /* 0x0000e400ff137b82 */ /* 0x000e700000000800 */
[----:B------:R-:W2:Y:S01]  /*1540*/  LDC R9, c[0x0][0x394] ;  /* 0x0000e500ff097b82 */ /* 0x000ea20000000800 */
[----:B0-----:R-:W-:-:S04]  /*1550*/  PRMT R0, R13, 0x8880, RZ ;  /* 0x000088800d007816 */ /* 0x001fc800000000ff */
[----:B------:R-:W-:Y:S01]  /*1560*/  PRMT R0, R0, 0x7710, RZ ;  /* 0x0000771000007816 */ /* 0x000fe200000000ff */
[--C-:B-1----:R-:W-:Y:S02]  /*1570*/  IMAD.MOV.U32 R18, RZ, RZ, R19.reuse ;  /* 0x000000ffff127224 */ /* 0x102fe400078e0013 */
[----:B------:R-:W-:Y:S02]  /*1580*/  IMAD.MOV.U32 R4, RZ, RZ, R19 ;  /* 0x000000ffff047224 */ /* 0x000fe400078e0013 */
[----:B--2---:R-:W-:Y:S01]  /*1590*/  IMAD.MOV.U32 R3, RZ, RZ, R9 ;  /* 0x000000ffff037224 */ /* 0x004fe200078e0009 */
[----:B------:R-:W-:Y:S06]  /*15a0*/  @!P0 BRA `(.L_x_3328) ;  /* 0x0000000000b88947 */ /* 0x000fec0003800000 */
[C---:B------:R-:W-:Y:S01]  /*15b0*/  ISETP.GT.U32.AND P0, PT, R17.reuse, 0x3, PT ;  /* 0x000000031100780c */ /* 0x040fe20003f04070 */
[----:B------:R-:W-:Y:S01]  /*15c0*/  IMAD.MOV R3, RZ, RZ, -R8 ;  /* 0x000000ffff037224 */ /* 0x000fe200078e0a08 */
[----:B------:R-:W-:Y:S01]  /*15d0*/  BSSY.RECONVERGENT B1, `(.L_x_3329) ;  /* 0x0000026000017945 */ /* 0x000fe20003800200 */
[----:B------:R-:W-:Y:S01]  /*15e0*/  IMAD.MOV.U32 R4, RZ, RZ, R19 ;  /* 0x000000ffff047224 */ /* 0x000fe200078e0013 */
[----:B------:R-:W-:Y:S02]  /*15f0*/  ISETP.LT.U32.OR P0, PT, R17, R8, P0 ;  /* 0x000000081100720c */ /* 0x000fe40000701470 */
[----:B------:R-:W-:-:S04]  /*1600*/  IADD3 R24, P1, PT, R3, R24, RZ ;  /* 0x0000001803187210 */ /* 0x000fc80007f3e0ff */
[----:B------:R-:W-:Y:S01]  /*1610*/  LEA.HI.X.SX32 R25, R3, R25, 0x1, P1 ;  /* 0x0000001903197211 */ /* 0x000fe200008f0eff */
[----:B------:R-:W-:-:S06]  /*1620*/  IMAD.MOV.U32 R3, RZ, RZ, R9 ;  /* 0x000000ffff037224 */ /* 0x000fcc00078e0009 */
[----:B------:R-:W-:Y:S05]  /*1630*/  @P0 BRA `(.L_x_3330) ;  /* 0x00000000007c0947 */ /* 0x000fea0003800000 */
[----:B------:R-:W0:Y:S01]  /*1640*/  LDCU UR4, c[0x0][0x3b4] ;  /* 0x00007680ff0477ac */ /* 0x000e220008000800 */
[----:B------:R-:W-:Y:S01]  /*1650*/  ISETP.NE.AND P1, PT, R2, RZ, PT ;  /* 0x000000ff0200720c */ /* 0x000fe20003f25270 */
[----:B------:R-:W-:Y:S02]  /*1660*/  IMAD.MOV.U32 R4, RZ, RZ, R19 ;  /* 0x000000ffff047224 */ /* 0x000fe400078e0013 */
[----:B------:R-:W-:Y:S01]  /*1670*/  IMAD.MOV.U32 R3, RZ, RZ, R9 ;  /* 0x000000ffff037224 */ /* 0x000fe200078e0009 */
[----:B0-----:R-:W-:-:S13]  /*1680*/  ISETP.NE.AND P0, PT, RZ, UR4, PT ;  /* 0x00000004ff007c0c */ /* 0x001fda000bf05270 */
[----:B------:R-:W-:Y:S05]  /*1690*/  @P0 BRA P1, `(.L_x_3330) ;  /* 0x0000000000640947 */ /* 0x000fea0000800000 */
[----:B------:R-:W0:Y:S01]  /*16a0*/  LDCU UR4, c[0x0][0x3b8] ;  /* 0x00007700ff0477ac */ /* 0x000e220008000800 */
[----:B------:R-:W-:Y:S01]  /*16b0*/  ISETP.NE.AND P1, PT, R16, RZ, PT ;  /* 0x000000ff1000720c */ /* 0x000fe20003f25270 */
[----:B------:R-:W-:Y:S02]  /*16c0*/  IMAD.MOV.U32 R4, RZ, RZ, R19 ;  /* 0x000000ffff047224 */ /* 0x000fe400078e0013 */
[----:B------:R-:W-:Y:S01]  /*16d0*/  IMAD.MOV.U32 R3, RZ, RZ, R9 ;  /* 0x000000ffff037224 */ /* 0x000fe200078e0009 */
[----:B0-----:R-:W-:-:S13]  /*16e0*/  ISETP.NE.AND P0, PT, RZ, UR4, PT ;  /* 0x00000004ff007c0c */ /* 0x001fda000bf05270 */
[----:B------:R-:W-:Y:S05]  /*16f0*/  @P0 BRA P1, `(.L_x_3330) ;  /* 0x00000000004c0947 */ /* 0x000fea0000800000 */
[----:B------:R-:W-:Y:S01]  /*1700*/  IADD3 R4, P0, PT, R17, R24, RZ ;  /* 0x0000001811047210 */ /* 0x000fe20007f1e0ff */
[----:B------:R-:W0:Y:S04]  /*1710*/  LDC.64 R10, c[0x0][0x390] ;  /* 0x0000e400ff0a7b82 */ /* 0x000e280000000a00 */
[----:B------:R-:W-:-:S06]  /*1720*/  IMAD.X R5, RZ, RZ, R25, P0 ;  /* 0x000000ffff057224 */ /* 0x000fcc00000e0619 */
[----:B------:R-:W2:Y:S01]  /*1730*/  LDG.E.S8 R5, desc[UR36][R4.64] ;  /* 0x0000002404057981 */ /* 0x000ea2000c1e1300 */
[----:B------:R-:W-:Y:S01]  /*1740*/  IMAD.IADD R7, R17, 0x1, -R8 ;  /* 0x0000000111077824 */ /* 0x000fe200078e0a08 */
[----:B------:R-:W-:-:S04]  /*1750*/  LOP3.LUT R6, R0, 0xff, RZ, 0xc0, !PT ;  /* 0x000000ff00067812 */ /* 0x000fc800078ec0ff */
[----:B0-----:R-:W-:-:S04]  /*1760*/  ISETP.GT.U32.AND P0, PT, R7, R10, PT ;  /* 0x0000000a0700720c */ /* 0x001fc80003f04070 */
[----:B------:R-:W-:Y:S02]  /*1770*/  ISETP.GT.AND.EX P0, PT, RZ, R11, PT, P0 ;  /* 0x0000000bff00720c */ /* 0x000fe40003f04300 */
[----:B--2---:R-:W-:-:S04]  /*1780*/  LOP3.LUT R3, R5, 0xff, RZ, 0xc0, !PT ;  /* 0x000000ff05037812 */ /* 0x004fc800078ec0ff */
[----:B------:R-:W-:Y:S02]  /*1790*/  ISETP.NE.AND P1, PT, R6, R3, PT ;  /* 0x000000030600720c */ /* 0x000fe40003f25270 */
[----:B------:R-:W-:Y:S02]  /*17a0*/  PRMT R6, R0, 0x9910, RZ ;  /* 0x0000991000067816 */ /* 0x000fe400000000ff */
[----:B------:R-:W-:Y:S02]  /*17b0*/  SEL R3, RZ, 0xffffffff, P0 ;  /* 0xffffffffff037807 */ /* 0x000fe40000000000 */
[----:B------:R-:W-:-:S07]  /*17c0*/  ISETP.GE.AND P0, PT, R6, R5, PT ;  /* 0x000000050600720c */ /* 0x000fce0003f06270 */
[----:B------:R-:W-:-:S04]  /*17d0*/  @P1 SEL R3, RZ, 0xffffffff, !P0 ;  /* 0xffffffffff031807 */ /* 0x000fc80004000000 */
[----:B------:R-:W-:-:S04]  /*17e0*/  LOP3.LUT R3, R3, 0x1, RZ, 0xc0, !PT ;  /* 0x0000000103037812 */ /* 0x000fc800078ec0ff */
[----:B------:R-:W-:-:S04]  /*17f0*/  ISETP.NE.U32.AND P0, PT, R3, 0x1, PT ;  /* 0x000000010300780c */ /* 0x000fc80003f05070 */
[----:B------:R-:W-:Y:S02]  /*1800*/  SEL R0, R5, R0, !P0 ;  /* 0x0000000005007207 */ /* 0x000fe40004000000 */
[----:B------:R-:W-:Y:S02]  /*1810*/  SEL R4, R7, R10, !P0 ;  /* 0x0000000a07047207 */ /* 0x000fe40004000000 */
[----:B------:R-:W-:-:S07]  /*1820*/  SEL R3, R11, RZ, P0 ;  /* 0x000000ff0b037207 */ /* 0x000fce0000000000 */
.L_x_3330:
[----:B------:R-:W-:Y:S05]  /*1830*/  BSYNC.RECONVERGENT B1 ;  /* 0x0000000000017941 */ /* 0x000fea0003800200 */
.L_x_3329:
[----:B------:R-:W0:Y:S01]  /*1840*/  LDC R27, c[0x0][0x39c] ;  /* 0x0000e700ff1b7b82 */ /* 0x000e220000000800 */
[----:B------:R-:W-:Y:S02]  /*1850*/  IADD3 R24, P0, PT, R24, 0x4, RZ ;  /* 0x0000000418187810 */ /* 0x000fe40007f1e0ff */
[----:B------:R-:W-:-:S03]  /*1860*/  IADD3 R5, PT, PT, -R8, 0x4, RZ ;  /* 0x0000000408057810 */ /* 0x000fc60007ffe1ff */
[----:B------:R-:W-:Y:S01]  /*1870*/  IMAD.X R25, RZ, RZ, R25, P0 ;  /* 0x000000ffff197224 */ /* 0x000fe200000e0619 */
[----:B0-----:R-:W-:-:S07]  /*1880*/  IADD3 R27, PT, PT, R8, -0x4, R27 ;  /* 0xfffffffc081b7810 */ /* 0x001fce0007ffe01b */
.L_x_3328:
[----:B------:R-:W-:Y:S05]  /*1890*/  BSYNC.RECONVERGENT B0 ;  /* 0x0000000000007941 */ /* 0x000fea0003800200 */
.L_x_3327:
[----:B------:R-:W0:Y:S01]  /*18a0*/  LDC.64 R6, c[0x0][0x3b0] ;  /* 0x0000ec00ff067b82 */ /* 0x000e220000000a00 */
[----:B------:R-:W-:Y:S01]  /*18b0*/  BSSY.RECONVERGENT B0, `(.L_x_3331) ;  /* 0x000006c000007945 */ /* 0x000fe20003800200 */
[----:B------:R-:W-:Y:S01]  /*18c0*/  PRMT R12, R13, 0x7610, R12 ;  /* 0x000076100d0c7816 */ /* 0x000fe2000000000c */
[----:B------:R-:W-:-:S05]  /*18d0*/  IMAD.MOV.U32 R10, RZ, RZ, R9 ;  /* 0x000000ffff0a7224 */ /* 0x000fca00078e0009 */
        /* <DEDUP_REMOVED lines=8> */
[----:B------:R-:W-:Y:S01]  /*1960*/  IMAD.MOV.U32 R8, RZ, RZ, R9 ;  /* 0x000000ffff087224 */ /* 0x000fe200078e0009 */
[----:B------:R-:W-:Y:S01]  /*1970*/  PRMT R11, R13, 0x7610, R11 ;  /* 0x000076100d0b7816 */ /* 0x000fe2000000000b */
[----:B------:R-:W-:Y:S01]  /*1980*/  IMAD.SHL.U32 R15, R14, 0x4, RZ ;  /* 0x000000040e0f7824 */ /* 0x000fe200078e00ff */
[----:B------:R-:W-:-:S03]  /*1990*/  ISETP.NE.AND P1, PT, R16, RZ, P1 ;  /* 0x000000ff1000720c */ /* 0x000fc60000f25270 */
[----:B------:R-:W-:Y:S01]  /*19a0*/  VIADD R6, R15, 0x3 ;  /* 0x000000030f067836 */ /* 0x000fe20000000000 */
[----:B------:R-:W-:-:S04]  /*19b0*/  PLOP3.LUT P0, PT, P0, P1, PT, 0xf8, 0x8f ;  /* 0x00000000008f781c */ /* 0x000fc80000703f70 */
[----:B------:R-:W-:Y:S01]  /*19c0*/  ISETP.GE.U32.AND P2, PT, R6, R27, PT ;  /* 0x0000001b0600720c */ /* 0x000fe20003f46070 */
[----:B------:R-:W-:-:S12]  /*19d0*/  IMAD.MOV.U32 R6, RZ, RZ, R19 ;  /* 0x000000ffff067224 */ /* 0x000fd800078e0013 */
[----:B------:R-:W-:Y:S05]  /*19e0*/  @P2 BRA `(.L_x_3332) ;  /* 0x0000000400602947 */ /* 0x000fea0003800000 */
[----:B------:R-:W-:Y:S01]  /*19f0*/  IMAD.MOV.U32 R16, RZ, RZ, R15 ;  /* 0x000000ffff107224 */ /* 0x000fe200078e000f */
[C---:B------:R-:W-:Y:S01]  /*1a00*/  PRMT R12, R11.reuse, 0x7610, R12 ;  /* 0x000076100b0c7816 */ /* 0x040fe2000000000c */
[----:B------:R-:W-:Y:S01]  /*1a10*/  IMAD.MOV.U32 R6, RZ, RZ, R19 ;  /* 0x000000ffff067224 */ /* 0x000fe200078e0013 */
[----:B------:R-:W-:Y:S01]  /*1a20*/  PRMT R13, R11, 0x7610, R13 ;  /* 0x000076100b0d7816 */ /* 0x000fe2000000000d */
[----:B------:R-:W-:Y:S02]  /*1a30*/  IMAD.MOV.U32 R7, RZ, RZ, R19 ;  /* 0x000000ffff077224 */ /* 0x000fe400078e0013 */
[--C-:B------:R-:W-:Y:S02]  /*1a40*/  IMAD.MOV.U32 R10, RZ, RZ, R9.reuse ;  /* 0x000000ffff0a7224 */ /* 0x100fe400078e0009 */
[----:B------:R-:W-:-:S07]  /*1a50*/  IMAD.MOV.U32 R8, RZ, RZ, R9 ;  /* 0x000000ffff087224 */ /* 0x000fce00078e0009 */
.L_x_3333:
[----:B------:R-:W-:Y:S01]  /*1a60*/  IMAD.WIDE.U32 R20, R14, 0x4, R24 ;  /* 0x000000040e147825 */ /* 0x000fe200078e0018 */
[----:B------:R-:W-:Y:S01]  /*1a70*/  LOP3.LUT R30, R0, 0xff, RZ, 0xc0, !PT ;  /* 0x000000ff001e7812 */ /* 0x000fe200078ec0ff */
[----:B------:R-:W0:Y:S03]  /*1a80*/  LDCU UR4, c[0x0][0x3a4] ;  /* 0x00007480ff0477ac */ /* 0x000e260008000800 */
[----:B------:R1:W2:Y:S01]  /*1a90*/  LDG.E R15, desc[UR36][R20.64] ;  /* 0x00000024140f7981 */ /* 0x0002a2000c1e1900 */
[----:B------:R-:W-:Y:S01]  /*1aa0*/  IMAD.IADD R31, R16, 0x1, R5 ;  /* 0x00000001101f7824 */ /* 0x000fe200078e0205 */
[----:B------:R-:W-:Y:S02]  /*1ab0*/  PRMT R32, R0, 0x8880, RZ ;  /* 0x0000888000207816 */ /* 0x000fe400000000ff */
[----:B------:R-:W-:Y:S01]  /*1ac0*/  PRMT R34, R11, 0x8880, RZ ;  /* 0x000088800b227816 */ /* 0x000fe200000000ff */
[----:B------:R-:W-:Y:S01]  /*1ad0*/  VIADD R35, R31, 0x3 ;  /* 0x000000031f237836 */ /* 0x000fe20000000000 */
[----:B------:R-:W-:-:S02]  /*1ae0*/  ISETP.GE.U32.AND P4, PT, R4, R31, PT ;  /* 0x0000001f0400720c */ /* 0x000fc40003f86070 */
[----:B-1----:R-:W-:Y:S02]  /*1af0*/  PRMT R21, R13, 0x8880, RZ ;  /* 0x000088800d157816 */ /* 0x002fe400000000ff */
[----:B------:R-:W-:Y:S02]  /*1b00*/  LOP3.LUT R20, R12, 0xff, RZ, 0xc0, !PT ;  /* 0x000000ff0c147812 */ /* 0x000fe400078ec0ff */
[----:B------:R-:W-:Y:S01]  /*1b10*/  ISETP.GE.AND.EX P4, PT, R3, RZ, PT, P4 ;  /* 0x000000ff0300720c */ /* 0x000fe20003f86340 */
[----:B0-----:R-:W-:Y:S01]  /*1b20*/  VIADD R14, R14, UR4 ;  /* 0x000000040e0e7c36 */ /* 0x001fe20008000000 */
[C---:B--2---:R-:W-:Y:S02]  /*1b30*/  LOP3.LUT R33, R15.reuse, 0xff, RZ, 0xc0, !PT ;  /* 0x000000ff0f217812 */ /* 0x044fe400078ec0ff */
[----:B------:R-:W-:Y:S02]  /*1b40*/  SHF.R.S32.HI R16, RZ, 0x8, R15 ;  /* 0x00000008ff107819 */ /* 0x000fe4000001140f */
[----:B------:R-:W-:-:S02]  /*1b50*/  SGXT R19, R15, 0x8 ;  /* 0x000000080f13781a */ /* 0x000fc40000000200 */
[----:B------:R-:W-:Y:S02]  /*1b60*/  ISETP.NE.AND P3, PT, R30, R33, PT ;  /* 0x000000211e00720c */ /* 0x000fe40003f65270 */
[----:B------:R-:W-:Y:S02]  /*1b70*/  SGXT R16, R16, 0x8 ;  /* 0x000000081010781a */ /* 0x000fe40000000200 */
[----:B------:R-:W-:Y:S02]  /*1b80*/  PRMT R33, R15, 0x7772, RZ ;  /* 0x000077720f217816 */ /* 0x000fe400000000ff */
[----:B------:R-:W-:Y:S02]  /*1b90*/  ISETP.GE.AND P5, PT, R32, R19, PT ;  /* 0x000000132000720c */ /* 0x000fe40003fa6270 */
[----:B------:R-:W-:Y:S02]  /*1ba0*/  LOP3.LUT R19, R13, 0xff, RZ, 0xc0, !PT ;  /* 0x000000ff0d137812 */ /* 0x000fe400078ec0ff */
[----:B------:R-:W-:-:S02]  /*1bb0*/  PRMT R30, R15, 0x7771, RZ ;  /* 0x000077710f1e7816 */ /* 0x000fc400000000ff */
[----:B------:R-:W-:Y:S02]  /*1bc0*/  ISETP.GE.AND P6, PT, R21, R16, PT ;  /* 0x000000101500720c */ /* 0x000fe40003fc6270 */
[----:B------:R-:W-:Y:S02]  /*1bd0*/  SHF.R.S32.HI R16, RZ, 0x10, R15 ;  /* 0x00000010ff107819 */ /* 0x000fe4000001140f */
[----:B------:R-:W-:Y:S01]  /*1be0*/  ISETP.NE.AND P2, PT, R20, R33, PT ;  /* 0x000000211400720c */ /* 0x000fe20003f45270 */
[----:B------:R-:W-:Y:S01]  /*1bf0*/  VIADD R20, R31, 0x1 ;  /* 0x000000011f147836 */ /* 0x000fe20000000000 */
[----:B------:R-:W-:Y:S01]  /*1c00*/  ISETP.NE.AND P1, PT, R19, R30, PT ;  /* 0x0000001e1300720c */ /* 0x000fe20003f25270 */
[----:B------:R-:W-:Y:S01]  /*1c10*/  VIADD R33, R31, 0x2 ;  /* 0x000000021f217836 */ /* 0x000fe20000000000 */
[----:B------:R-:W-:Y:S02]  /*1c20*/  PRMT R21, R12, 0x8880, RZ ;  /* 0x000088800c157816 */ /* 0x000fe400000000ff */
[----:B------:R-:W-:-:S02]  /*1c30*/  SGXT R16, R16, 0x8 ;  /* 0x000000081010781a */ /* 0x000fc40000000200 */
[----:B------:R-:W-:Y:S02]  /*1c40*/  PRMT R30, R15, 0x7773, RZ ;  /* 0x000077730f1e7816 */ /* 0x000fe400000000ff */
[----:B------:R-:W-:Y:S02]  /*1c50*/  SEL R19, RZ, 0xffffffff, !P4 ;  /* 0xffffffffff137807 */ /* 0x000fe40006000000 */
[----:B------:R-:W-:Y:S02]  /*1c60*/  ISETP.GE.U32.AND P4, PT, R7, R20, PT ;  /* 0x000000140700720c */ /* 0x000fe40003f86070 */
[----:B------:R-:W-:Y:S02]  /*1c70*/  @P3 SEL R19, RZ, 0xffffffff, !P5 ;  /* 0xffffffffff133807 */ /* 0x000fe40006800000 */
[----:B------:R-:W-:Y:S01]  /*1c80*/  ISETP.GE.AND P3, PT, R21, R16, PT ;  /* 0x000000101500720c */ /* 0x000fe20003f66270 */
[----:B------:R-:W-:Y:S01]  /*1c90*/  IMAD.MOV.U32 R21, RZ, RZ, R30 ;  /* 0x000000ffff157224 */ /* 0x000fe200078e001e */
[----:B------:R-:W-:-:S02]  /*1ca0*/  LOP3.LUT R16, R11, 0xff, RZ, 0xc0, !PT ;  /* 0x000000ff0b107812 */ /* 0x000fc400078ec0ff */
[----:B------:R-:W-:Y:S02]  /*1cb0*/  ISETP.GE.AND.EX P5, PT, R8, RZ, PT, P4 ;  /* 0x000000ff0800720c */ /* 0x000fe40003fa6340 */
[----:B------:R-:W-:Y:S02]  /*1cc0*/  LOP3.LUT R19, R19, 0x1, RZ, 0xc0, !PT ;  /* 0x0000000113137812 */ /* 0x000fe400078ec0ff */
[----:B------:R-:W-:Y:S01]  /*1cd0*/  ISETP.NE.AND P4, PT, R16, R21, PT ;  /* 0x000000151000720c */ /* 0x000fe20003f85270 */
[----:B------:R-:W-:Y:S01]  /*1ce0*/  IMAD.SHL.U32 R16, R14, 0x4, RZ ;  /* 0x000000040e107824 */ /* 0x000fe200078e00ff */
[----:B------:R-:W-:Y:S02]  /*1cf0*/  SEL R21, RZ, 0xffffffff, !P5 ;  /* 0xffffffffff157807 */ /* 0x000fe40006800000 */
[----:B------:R-:W-:Y:S01]  /*1d00*/  @P1 SEL R21, RZ, 0xffffffff, !P6 ;  /* 0xffffffffff151807 */ /* 0x000fe20007000000 */
[----:B------:R-:W-:Y:S01]  /*1d10*/  VIADD R30, R16, 0x3 ;  /* 0x00000003101e7836 */ /* 0x000fe20000000000 */
[----:B------:R-:W-:-:S02]  /*1d20*/  ISETP.NE.U32.AND P5, PT, R19, 0x1, PT ;  /* 0x000000011300780c */ /* 0x000fc40003fa5070 */
[----:B------:R-:W-:Y:S02]  /*1d30*/  ISETP.GE.U32.AND P1, PT, R6, R33, PT ;  /* 0x000000210600720c */ /* 0x000fe40003f26070 */
[----:B------:R-:W-:Y:S02]  /*1d40*/  SHF.R.S32.HI R19, RZ, 0x18, R15 ;  /* 0x00000018ff137819 */ /* 0x000fe4000001140f */
[----:B------:R-:W-:Y:S02]  /*1d50*/  ISETP.GE.U32.AND P6, PT, R18, R35, PT ;  /* 0x000000231200720c */ /* 0x000fe40003fc6070 */
[----:B------:R-:W-:Y:S02]  /*1d60*/  ISETP.GE.AND.EX P1, PT, R10, RZ, PT, P1 ;  /* 0x000000ff0a00720c */ /* 0x000fe40003f26310 */
[----:B------:R-:W-:Y:S02]  /*1d70*/  SGXT R19, R19, 0x8 ;  /* 0x000000081313781a */ /* 0x000fe40000000200 */
[----:B------:R-:W-:-:S02]  /*1d80*/  ISETP.GE.AND.EX P6, PT, R9, RZ, PT, P6 ;  /* 0x000000ff0900720c */ /* 0x000fc40003fc6360 */
[----:B------:R-:W-:Y:S02]  /*1d90*/  SEL R32, RZ, 0xffffffff, !P1 ;  /* 0xffffffffff207807 */ /* 0x000fe40004800000 */
[----:B------:R-:W-:Y:S02]  /*1da0*/  ISETP.GE.AND P1, PT, R34, R19, PT ;  /* 0x000000132200720c */ /* 0x000fe40003f26270 */
[----:B------:R-:W-:Y:S02]  /*1db0*/  SEL R34, RZ, 0xffffffff, !P6 ;  /* 0xffffffffff227807 */ /* 0x000fe40007000000 */
[----:B------:R-:W-:Y:S02]  /*1dc0*/  ISETP.GE.U32.AND P6, PT, R30, R27, PT ;  /* 0x0000001b1e00720c */ /* 0x000fe40003fc6070 */
[----:B------:R-:W-:Y:S02]  /*1dd0*/  LOP3.LUT R30, R21, 0x1, RZ, 0xc0, !PT ;  /* 0x00000001151e7812 */ /* 0x000fe400078ec0ff */
[----:B------:R-:W-:-:S02]  /*1de0*/  @P2 SEL R32, RZ, 0xffffffff, !P3 ;  /* 0xffffffffff202807 */ /* 0x000fc40005800000 */
[----:B------:R-:W-:Y:S02]  /*1df0*/  @P4 SEL R34, RZ, 0xffffffff, !P1 ;  /* 0xffffffffff224807 */ /* 0x000fe40004800000 */
[----:B------:R-:W-:Y:S02]  /*1e00*/  PRMT R19, R15, 0x7770, RZ ;  /* 0x000077700f137816 */ /* 0x000fe400000000ff */
[----:B------:R-:W-:Y:S02]  /*1e10*/  ISETP.NE.U32.AND P1, PT, R30, 0x1, PT ;  /* 0x000000011e00780c */ /* 0x000fe40003f25070 */
[----:B------:R-:W-:Y:S02]  /*1e20*/  LOP3.LUT R32, R32, 0x1, RZ, 0xc0, !PT ;  /* 0x0000000120207812 */ /* 0x000fe400078ec0ff */
[----:B------:R-:W-:Y:S02]  /*1e30*/  LOP3.LUT R34, R34, 0x1, RZ, 0xc0, !PT ;  /* 0x0000000122227812 */ /* 0x000fe400078ec0ff */
[----:B------:R-:W-:-:S02]  /*1e40*/  SEL R21, R19, R0, !P5 ;  /* 0x0000000013157207 */ /* 0x000fc40006800000 */
[C---:B------:R-:W-:Y:S02]  /*1e50*/  PRMT R0, R15.reuse, 0x7771, RZ ;  /* 0x000077710f007816 */ /* 0x040fe400000000ff */
[----:B------:R-:W-:Y:S02]  /*1e60*/  SEL R7, R20, R7, !P1 ;  /* 0x0000000714077207 */ /* 0x000fe40004800000 */
[----:B------:R-:W-:Y:S02]  /*1e70*/  ISETP.NE.U32.AND P2, PT, R32, 0x1, PT ;  /* 0x000000012000780c */ /* 0x000fe40003f45070 */
[----:B------:R-:W-:Y:S02]  /*1e80*/  ISETP.NE.U32.AND P3, PT, R34, 0x1, PT ;  /* 0x000000012200780c */ /* 0x000fe40003f65070 */
[C---:B------:R-:W-:Y:S02]  /*1e90*/  PRMT R19, R15.reuse, 0x7772, RZ ;  /* 0x000077720f137816 */ /* 0x040fe400000000ff */
[----:B------:R-:W-:-:S02]  /*1ea0*/  PRMT R20, R15, 0x7773, RZ ;  /* 0x000077730f147816 */ /* 0x000fc400000000ff */
        /* <DEDUP_REMOVED lines=9> */
[----:B------:R-:W-:Y:S02]  /*1f40*/  PRMT R0, R21, 0x7610, R0 ;  /* 0x0000761015007816 */ /* 0x000fe40000000000 */
[----:B------:R-:W-:Y:S01]  /*1f50*/  SEL R9, R9, RZ, P3 ;  /* 0x000000ff09097207 */ /* 0x000fe20001800000 */
[----:B------:R-:W-:Y:S06]  /*1f60*/  @!P6 BRA `(.L_x_3333) ;  /* 0xfffffff800bce947 */ /* 0x000fec000383ffff */
.L_x_3332:
[----:B------:R-:W-:Y:S05]  /*1f70*/  BSYNC.RECONVERGENT B0 ;  /* 0x0000000000007941 */ /* 0x000fea0003800200 */
.L_x_3331:
[----:B------:R-:W-:Y:S04]  /*1f80*/  BSSY.RECONVERGENT B0, `(.L_x_3334) ;  /* 0x0000019000007945 */ /* 0x000fe80003800200 */
[----:B------:R-:W-:Y:S05]  /*1f90*/  @P0 BRA `(.L_x_3335) ;  /* 0x00000000005c0947 */ /* 0x000fea0003800000 */
[----:B------:R-:W-:-:S05]  /*1fa0*/  LOP3.LUT R14, R27, 0xfffffffc, RZ, 0xc0, !PT ;  /* 0xfffffffc1b0e7812 */ /* 0x000fca00078ec0ff */
[----:B------:R-:W-:-:S05]  /*1fb0*/  IMAD.IADD R14, R14, 0x1, R17 ;  /* 0x000000010e0e7824 */ /* 0x000fca00078e0211 */
        /* <DEDUP_REMOVED lines=21> */
.L_x_3335:
[----:B------:R-:W-:Y:S05]  /*2110*/  BSYNC.RECONVERGENT B0 ;  /* 0x0000000000007941 */ /* 0x000fea0003800200 */
.L_x_3334:
        /* <DEDUP_REMOVED lines=10> */
[----:B------:R-:W-:-:S03]  /*21c0*/  SEL R5, RZ, 0xffffffff, !P0 ;  /* 0xffffffffff057807 */ /* 0x000fc60004000000 */
[----:B------:R-:W-:-:S04]  /*21d0*/  @P2 SEL R5, RZ, 0xffffffff, !P1 ;  /* 0xffffffffff052807 */ /* 0x000fc80004800000 */
[----:B------:R-:W-:-:S04]  /*21e0*/  LOP3.LUT R5, R5, 0x1, RZ, 0xc0, !PT ;  /* 0x0000000105057812 */ /* 0x000fc800078ec0ff */
[----:B------:R-:W-:Y:S02]  /*21f0*/  ISETP.NE.U32.AND P0, PT, R5, 0x1, PT ;  /* 0x000000010500780c */ /* 0x000fe40003f05070 */
[----:B------:R-:W-:Y:S02]  /*2200*/  LOP3.LUT R5, R12, 0xff, RZ, 0xc0, !PT ;  /* 0x000000ff0c057812 */ /* 0x000fe400078ec0ff */
[----:B------:R-:W-:Y:S02]  /*2210*/  SEL R13, R13, R0, !P0 ;  /* 0x000000000d0d7207 */ /* 0x000fe40004000000 */
[----:B------:R-:W-:Y:S02]  /*2220*/  SEL R7, R7, R4, !P0 ;  /* 0x0000000407077207 */ /* 0x000fe40004000000 */
[----:B------:R-:W-:Y:S02]  /*2230*/  LOP3.LUT R0, R13, 0xff, RZ, 0xc0, !PT ;  /* 0x000000ff0d007812 */ /* 0x000fe400078ec0ff */
[----:B------:R-:W-:-:S02]  /*2240*/  SEL R15, R8, R3, !P0 ;  /* 0x00000003080f7207 */ /* 0x000fc40004000000 */
[----:B------:R-:W-:Y:S02]  /*2250*/  ISETP.NE.AND P2, PT, R0, R5, PT ;  /* 0x000000050000720c */ /* 0x000fe40003f45270 */
[----:B------:R-:W-:Y:S02]  /*2260*/  ISETP.GE.U32.AND P0, PT, R7, R6, PT ;  /* 0x000000060700720c */ /* 0x000fe40003f06070 */
[----:B------:R-:W-:Y:S02]  /*2270*/  PRMT R0, R12, 0x8880, RZ ;  /* 0x000088800c007816 */ /* 0x000fe400000000ff */
[----:B------:R-:W-:Y:S02]  /*2280*/  PRMT R3, R13, 0x8880, RZ ;  /* 0x000088800d037816 */ /* 0x000fe400000000ff */
[----:B------:R-:W-:Y:S02]  /*2290*/  ISETP.GE.AND.EX P0, PT, R15, R10, PT, P0 ;  /* 0x0000000a0f00720c */ /* 0x000fe40003f06300 */
[----:B------:R-:W-:-:S02]  /*22a0*/  ISETP.GE.AND P1, PT, R3, R0, PT ;  /* 0x000000000300720c */ /* 0x000fc40003f26270 */
[----:B------:R-:W-:Y:S02]  /*22b0*/  SEL R0, RZ, 0xffffffff, !P0 ;  /* 0xffffffffff007807 */ /* 0x000fe40004000000 */
[----:B------:R-:W-:Y:S02]  /*22c0*/  @P2 SEL R0, RZ, 0xffffffff, !P1 ;  /* 0xffffffffff002807 */ /* 0x000fe40004800000 */
        /* <DEDUP_REMOVED lines=21> */
.L_x_3325:
[----:B------:R-:W0:Y:S08]  /*2420*/  LDC R21, c[0x0][0x508] ;  /* 0x00014200ff157b82 */ /* 0x000e300000000800 */
[----:B------:R-:W1:Y:S01]  /*2430*/  LDC R32, c[0x0][0x3d8] ;  /* 0x0000f600ff207b82 */ /* 0x000e620000000800 */
[----:B0-----:R-:W-:-:S04]  /*2440*/  ISETP.NE.AND P0, PT, R21, 0x1, PT ;  /* 0x000000011500780c */ /* 0x001fc80003f05270 */
[----:B-1----:R-:W-:-:S13]  /*2450*/  ISETP.NE.OR P0, PT, R32, 0x1, P0 ;  /* 0x000000012000780c */ /* 0x002fda0000705670 */
[----:B------:R-:W-:Y:S05]  /*2460*/  @P0 BRA `(.L_x_3336) ;  /* 0x0000001c00900947 */ /* 0x000fea0003800000 */
[----:B------:R-:W0:Y:S01]  /*2470*/  LDC R3, c[0x0][0x3a4] ;  /* 0x0000e900ff037b82 */ /* 0x000e220000000800 */
[----:B------:R-:W1:Y:S01]  /*2480*/  LDCU.U8 UR4, c[0x0][0x388] ;  /* 0x00007100ff0477ac */ /* 0x000e620008000000 */
[----:B------:R-:W-:Y:S01]  /*2490*/  BSSY.RECONVERGENT B0, `(.L_x_3337) ;  /* 0x00000db000007945 */ /* 0x000fe20003800200 */
[----:B------:R-:W-:-:S05]  /*24a0*/  IMAD.MOV.U32 R16, RZ, RZ, R10 ;  /* 0x000000ffff107224 */ /* 0x000fca00078e000a */
[----:B------:R-:W2:Y:S08]  /*24b0*/  LDC R18, c[0x0][0x390] ;  /* 0x0000e400ff127b82 */ /* 0x000eb00000000800 */
[----:B------:R-:W3:Y:S01]  /*24c0*/  LDC R9, c[0x0][0x394] ;  /* 0x0000e500ff097b82 */ /* 0x000ee20000000800 */
[----:B-1----:R-:W-:Y:S02]  /*24d0*/  IMAD.U32 R0, RZ, RZ, UR4 ;  /* 0x00000004ff007e24 */ /* 0x002fe4000f8e00ff */
[----:B------:R-:W-:-:S02]  /*24e0*/  IMAD.U32 R19, RZ, RZ, UR4 ;  /* 0x00000004ff137e24 */ /* 0x000fc4000f8e00ff */
[----:B------:R-:W-:Y:S02]  /*24f0*/  IMAD.U32 R12, RZ, RZ, UR4 ;  /* 0x00000004ff0c7e24 */ /* 0x000fe4000f8e00ff */
[----:B0-----:R-:W-:Y:S02]  /*2500*/  IMAD R5, R3, 0x3, R10 ;  /* 0x0000000303057824 */ /* 0x001fe400078e020a */
[----:B------:R-:W-:Y:S02]  /*2510*/  IMAD.U32 R13, RZ, RZ, UR4 ;  /* 0x00000004ff0d7e24 */ /* 0x000fe4000f8e00ff */
[----:B------:R-:W-:Y:S01]  /*2520*/  IMAD.U32 R14, RZ, RZ, UR4 ;  /* 0x00000004ff0e7e24 */ /* 0x000fe2000f8e00ff */
[----:B------:R-:W-:Y:S01]  /*2530*/  ISETP.GE.U32.AND P0, PT, R5, R8, PT ;  /* 0x000000080500720c */ /* 0x000fe20003f06070 */
[----:B------:R-:W-:Y:S02]  /*2540*/  IMAD.U32 R15, RZ, RZ, UR4 ;  /* 0x00000004ff0f7e24 */ /* 0x000fe4000f8e00ff */
[----:B------:R-:W-:-:S02]  /*2550*/  IMAD.U32 R39, RZ, RZ, UR4 ;  /* 0x00000004ff277e24 */ /* 0x000fc4000f8e00ff */
[----:B------:R-:W-:Y:S02]  /*2560*/  IMAD.U32 R38, RZ, RZ, UR4 ;  /* 0x00000004ff267e24 */ /* 0x000fe4000f8e00ff */
        /* <DEDUP_REMOVED lines=17> */
[C---:B------:R-:W-:Y:S01]  /*2680*/  PRMT R19, R0.reuse, 0x7610, R19 ;  /* 0x0000761000137816 */ /* 0x040fe20000000013 */
[----:B------:R-:W-:Y:S01]  /*2690*/  IMAD.MOV.U32 R36, RZ, RZ, R18 ;  /* 0x000000ffff247224 */ /* 0x000fe200078e0012 */
[C---:B------:R-:W-:Y:S01]  /*26a0*/  PRMT R12, R0.reuse, 0x7610, R12 ;  /* 0x00007610000c7816 */ /* 0x040fe2000000000c */
        /* <DEDUP_REMOVED lines=9> */
[----:B------:R-:W-:Y:S01]  /*2740*/  PRMT R38, R0, 0x7610, R38 ;  /* 0x0000761000267816 */ /* 0x000fe20000000026 */
[----:B------:R-:W-:-:S02]  /*2750*/  IMAD.MOV.U32 R30, RZ, RZ, R9 ;  /* 0x000000ffff1e7224 */ /* 0x000fc400078e0009 */
[--C-:B------:R-:W-:Y:S02]  /*2760*/  IMAD.MOV.U32 R26, RZ, RZ, R9.reuse ;  /* 0x000000ffff1a7224 */ /* 0x100fe400078e0009 */
[--C-:B------:R-:W-:Y:S02]  /*2770*/  IMAD.MOV.U32 R27, RZ, RZ, R9.reuse ;  /* 0x000000ffff1b7224 */ /* 0x100fe400078e0009 */
[--C-:B------:R-:W-:Y:S02]  /*2780*/  IMAD.MOV.U32 R21, RZ, RZ, R9.reuse ;  /* 0x000000ffff157224 */ /* 0x100fe400078e0009 */
[----:B------:R-:W-:-:S07]  /*2790*/  IMAD.MOV.U32 R20, RZ, RZ, R9 ;  /* 0x000000ffff147224 */ /* 0x000fce00078e0009 */
.L_x_3340:
[----:B------:R-:W-:-:S04]  /*27a0*/  LOP3.LUT R5, R16, 0xfffffffe, RZ, 0xc0, !PT ;  /* 0xfffffffe10057812 */ /* 0x000fc800078ec0ff */
[----:B------:R-:W-:-:S05]  /*27b0*/  IADD3 R4, P0, PT, R5, R24, RZ ;  /* 0x0000001805047210 */ /* 0x000fca0007f1e0ff */
[----:B------:R-:W-:-:S05]  /*27c0*/  IMAD.X R5, RZ, RZ, R25, P0 ;  /* 0x000000ffff057224 */ /* 0x000fca00000e0619 */
[----:B------:R0:W2:Y:S01]  /*27d0*/  LDG.E.U16 R40, desc[UR36][R4.64] ;  /* 0x0000002404287981 */ /* 0x0000a2000c1e1500 */
[----:B------:R-:W-:-:S05]  /*27e0*/  IMAD.IADD R41, R16, 0x1, R3 ;  /* 0x0000000110297824 */ /* 0x000fca00078e0203 */
[----:B------:R-:W-:-:S04]  /*27f0*/  LOP3.LUT R7, R41, 0xfffffffe, RZ, 0xc0, !PT ;  /* 0xfffffffe29077812 */ /* 0x000fc800078ec0ff */
[----:B------:R-:W-:-:S05]  /*2800*/  IADD3 R6, P0, PT, R7, R24, RZ ;  /* 0x0000001807067210 */ /* 0x000fca0007f1e0ff */
[----:B------:R-:W-:-:S05]  /*2810*/  IMAD.X R7, RZ, RZ, R25, P0 ;  /* 0x000000ffff077224 */ /* 0x000fca00000e0619 */
[----:B------:R1:W3:Y:S01]  /*2820*/  LDG.E.U16 R6, desc[UR36][R6.64] ;  /* 0x0000002406067981 */ /* 0x0002e2000c1e1500 */
[----:B------:R-:W-:Y:S01]  /*2830*/  LEA.HI R11, R16, R3, RZ, 0x1f ;  /* 0x00000003100b7211 */ /* 0x000fe200078ff8ff */
[----:B------:R-:W-:-:S03]  /*2840*/  IMAD R43, R3, 0x2, R41 ;  /* 0x00000002032b7824 */ /* 0x000fc600078e0229 */
[----:B------:R-:W-:-:S05]  /*2850*/  LEA R10, P0, R11, R24, 0x1 ;  /* 0x000000180b0a7211 */ /* 0x000fca00078008ff */
[----:B------:R-:W-:-:S05]  /*2860*/  IMAD.X R11, RZ, RZ, R25, P0 ;  /* 0x000000ffff0b7224 */ /* 0x000fca00000e0619 */
[----:B------:R4:W5:Y:S01]  /*2870*/  LDG.E.U16 R10, desc[UR36][R10.64] ;  /* 0x000000240a0a7981 */ /* 0x000962000c1e1500 */
[----:B0-----:R-:W-:-:S04]  /*2880*/  LOP3.LUT R5, R43, 0xfffffffe, RZ, 0xc0, !PT ;  /* 0xfffffffe2b057812 */ /* 0x001fc800078ec0ff */
[----:B------:R-:W-:-:S05]  /*2890*/  IADD3 R4, P0, PT, R5, R24, RZ ;  /* 0x0000001805047210 */ /* 0x000fca0007f1e0ff */
[----:B------:R-:W-:-:S05]  /*28a0*/  IMAD.X R5, RZ, RZ, R25, P0 ;  /* 0x000000ffff057224 */ /* 0x000fca00000e0619 */
[----:B------:R0:W5:Y:S01]  /*28b0*/  LDG.E.U16 R4, desc[UR36][R4.64] ;  /* 0x0000002404047981 */ /* 0x000162000c1e1500 */
[----:B-1----:R-:W-:Y:S02]  /*28c0*/  LOP3.LUT R7, R38, 0xff, RZ, 0xc0, !PT ;  /* 0x000000ff26077812 */ /* 0x002fe400078ec0ff */
[----:B------:R-:W-:Y:S02]  /*28d0*/  LOP3.LUT R42, R39, 0xff, RZ, 0xc0, !PT ;  /* 0x000000ff272a7812 */ /* 0x000fe400078ec0ff */
[-C--:B------:R-:W-:Y:S02]  /*28e0*/  ISETP.GE.U32.AND P0, PT, R33, R16.reuse, PT ;  /* 0x000000102100720c */ /* 0x080fe40003f06070 */
[----:B------:R-:W-:Y:S02]  /*28f0*/  ISETP.GE.U32.AND P1, PT, R35, R16, PT ;  /* 0x000000102300720c */ /* 0x000fe40003f26070 */
[----:B------:R-:W-:Y:S02]  /*2900*/  ISETP.GE.AND.EX P0, PT, R20, RZ, PT, P0 ;  /* 0x000000ff1400720c */ /* 0x000fe40003f06300 */
[----:B------:R-:W-:-:S02]  /*2910*/  ISETP.GE.AND.EX P1, PT, R21, RZ, PT, P1 ;  /* 0x000000ff1500720c */ /* 0x000fc40003f26310 */
[----:B------:R-:W-:Y:S02]  /*2920*/  ISETP.GE.U32.AND P6, PT, R32, R41, PT ;  /* 0x000000292000720c */ /* 0x000fe40003fc6070 */
[----:B------:R-:W-:Y:S02]  /*2930*/  PRMT R46, R14, 0x8880, RZ ;  /* 0x000088800e2e7816 */ /* 0x000fe400000000ff */
[----:B------:R-:W-:Y:S02]  /*2940*/  ISETP.GE.AND.EX P6, PT, R27, RZ, PT, P6 ;  /* 0x000000ff1b00720c */ /* 0x000fe40003fc6360 */
[----:B------:R-:W-:Y:S02]  /*2950*/  PRMT R49, R12, 0x8880, RZ ;  /* 0x000088800c317816 */ /* 0x000fe400000000ff */
[----:B----4-:R-:W-:Y:S02]  /*2960*/  SEL R11, RZ, 0xffffffff, !P6 ;  /* 0xffffffffff0b7807 */ /* 0x010fe40007000000 */
[----:B--2---:R-:W-:-:S02]  /*2970*/  PRMT R45, R40, 0x7771, RZ ;  /* 0x00007771282d7816 */ /* 0x004fc400000000ff */
[----:B------:R-:W-:Y:S02]  /*2980*/  LOP3.LUT R44, R40, 0xff, RZ, 0xc0, !PT ;  /* 0x000000ff282c7812 */ /* 0x000fe400078ec0ff */
[----:B------:R-:W-:Y:S02]  /*2990*/  ISETP.NE.AND P2, PT, R42, R45, PT ;  /* 0x0000002d2a00720c */ /* 0x000fe40003f45270 */
[----:B------:R-:W-:Y:S02]  /*29a0*/  ISETP.NE.AND P3, PT, R7, R44, PT ;  /* 0x0000002c0700720c */ /* 0x000fe40003f65270 */
[----:B------:R-:W-:Y:S02]  /*29b0*/  PRMT R42, R38, 0x8880, RZ ;  /* 0x00008880262a7816 */ /* 0x000fe400000000ff */
[----:B------:R-:W-:Y:S02]  /*29c0*/  PRMT R44, R39, 0x8880, RZ ;  /* 0x00008880272c7816 */ /* 0x000fe400000000ff */
[----:B0-----:R-:W-:-:S02]  /*29d0*/  PRMT R5, R40, 0x8880, RZ ;  /* 0x0000888028057816 */ /* 0x001fc400000000ff */
[----:B------:R-:W-:Y:S02]  /*29e0*/  PRMT R7, R40, 0x9991, RZ ;  /* 0x0000999128077816 */ /* 0x000fe400000000ff */
[----:B------:R-:W-:Y:S02]  /*29f0*/  ISETP.GE.AND P4, PT, R42, R5, PT ;  /* 0x000000052a00720c */ /* 0x000fe40003f86270 */
[----:B------:R-:W-:Y:S02]  /*2a00*/  ISETP.GE.AND P5, PT, R44, R7, PT ;  /* 0x000000072c00720c */ /* 0x000fe40003fa6270 */
[----:B------:R-:W-:Y:S02]  /*2a10*/  SEL R5, RZ, 0xffffffff, !P0 ;  /* 0xffffffffff057807 */ /* 0x000fe40004000000 */
[----:B------:R-:W-:Y:S02]  /*2a20*/  SEL R7, RZ, 0xffffffff, !P1 ;  /* 0xffffffffff077807 */ /* 0x000fe40004800000 */
[----:B------:R-:W-:-:S02]  /*2a30*/  @P3 SEL R5, RZ, 0xffffffff, !P4 ;  /* 0xffffffffff053807 */ /* 0x000fc40006000000 */
[----:B------:R-:W-:Y:S02]  /*2a40*/  @P2 SEL R7, RZ, 0xffffffff, !P5 ;  /* 0xffffffffff072807 */ /* 0x000fe40006800000 */
[----:B------:R-:W-:Y:S02]  /*2a50*/  LOP3.LUT R5, R5, 0x1, RZ, 0xc0, !PT ;  /* 0x0000000105057812 */ /* 0x000fe400078ec0ff */
[----:B------:R-:W-:Y:S02]  /*2a60*/  LOP3.LUT R7, R7, 0x1, RZ, 0xc0, !PT ;  /* 0x0000000107077812 */ /* 0x000fe400078ec0ff */
[----:B------:R-:W-:Y:S02]  /*2a70*/  ISETP.NE.U32.AND P3, PT, R5, 0x1, PT ;  /* 0x000000010500780c */ /* 0x000fe40003f65070 */
[----:B------:R-:W-:Y:S02]  /*2a80*/  ISETP.NE.U32.AND P4, PT, R7, 0x1, PT ;  /* 0x000000010700780c */ /* 0x000fe40003f85070 */
[----:B------:R-:W-:-:S02]  /*2a90*/  PRMT R5, R40, 0x7770, RZ ;  /* 0x0000777028057816 */ /* 0x000fc400000000ff */
[C---:B------:R-:W-:Y:S02]  /*2aa0*/  SEL R33, R16.reuse, R33, !P3 ;  /* 0x0000002110217207 */ /* 0x040fe40005800000 */
[----:B------:R-:W-:Y:S01]  /*2ab0*/  SEL R35, R16, R35, !P4 ;  /* 0x0000002310237207 */ /* 0x000fe20006000000 */
[----:B------:R-:W-:Y:S01]  /*2ac0*/  IMAD.IADD R16, R43, 0x1, R3 ;  /* 0x000000012b107824 */ /* 0x000fe200078e0203 */
[----:B------:R-:W-:Y:S02]  /*2ad0*/  SEL R38, R5, R38, !P3 ;  /* 0x0000002605267207 */ /* 0x000fe40005800000 */
[----:B------:R-:W-:Y:S01]  /*2ae0*/  LOP3.LUT R5, R15, 0xff, RZ, 0xc0, !PT ;  /* 0x000000ff0f057812 */ /* 0x000fe200078ec0ff */
[----:B------:R-:W-:Y:S01]  /*2af0*/  IMAD R7, R3, 0x3, R16 ;  /* 0x0000000303077824 */ /* 0x000fe200078e0210 */
[----:B---3--:R-:W-:Y:S02]  /*2b00*/  LOP3.LUT R44, R6, 0xff, RZ, 0xc0, !PT ;  /* 0x000000ff062c7812 */ /* 0x008fe400078ec0ff */
[----:B------:R-:W-:-:S02]  /*2b10*/  PRMT R42, R40, 0x7771, RZ ;  /* 0x00007771282a7816 */ /* 0x000fc400000000ff */
[----:B------:R-:W-:Y:S02]  /*2b20*/  ISETP.NE.AND P0, PT, R5, R44, PT ;  /* 0x0000002c0500720c */ /* 0x000fe40003f05270 */
[----:B------:R-:W-:Y:S02]  /*2b30*/  SEL R39, R42, R39, !P4 ;  /* 0x000000272a277207 */ /* 0x000fe40006000000 */
[----:B------:R-:W-:Y:S02]  /*2b40*/  ISETP.GE.U32.AND P2, PT, R7, R8, PT ;  /* 0x000000080700720c */ /* 0x000fe40003f46070 */
[----:B------:R-:W-:Y:S02]  /*2b50*/  PRMT R42, R15, 0x8880, RZ ;  /* 0x000088800f2a7816 */ /* 0x000fe400000000ff */
[----:B------:R-:W-:Y:S02]  /*2b60*/  PRMT R7, R6, 0x8880, RZ ;  /* 0x0000888006077816 */ /* 0x000fe400000000ff */
[----:B------:R-:W-:-:S02]  /*2b70*/  LOP3.LUT R5, R14, 0xff, RZ, 0xc0, !PT ;  /* 0x000000ff0e057812 */ /* 0x000fc400078ec0ff */
[----:B------:R-:W-:Y:S02]  /*2b80*/  ISETP.GE.AND P1, PT, R42, R7, PT ;  /* 0x000000072a00720c */ /* 0x000fe40003f26270 */
[----:B------:R-:W-:Y:S02]  /*2b90*/  PRMT R44, R6, 0x7771, RZ ;  /* 0x00007771062c7816 */ /* 0x000fe400000000ff */
[----:B------:R-:W-:Y:S02]  /*2ba0*/  @P0 SEL R11, RZ, 0xffffffff, !P1 ;  /* 0xffffffffff0b0807 */ /* 0x000fe40004800000 */
[----:B------:R-:W-:Y:S02]  /*2bb0*/  ISETP.GE.U32.AND P1, PT, R34, R41, PT ;  /* 0x000000292200720c */ /* 0x000fe40003f26070 */
[----:B------:R-:W-:Y:S01]  /*2bc0*/  ISETP.NE.AND P5, PT, R5, R44, PT ;  /* 0x0000002c0500720c */ /* 0x000fe20003fa5270 */
[----:B------:R-:W-:Y:S01]  /*2bd0*/  IMAD.IADD R5, R41, 0x1, R3 ;  /* 0x0000000129057824 */ /* 0x000fe200078e0203 */
[----:B------:R-:W-:-:S02]  /*2be0*/  ISETP.GE.AND.EX P1, PT, R26, RZ, PT, P1 ;  /* 0x000000ff1a00720c */ /* 0x000fc40003f26310 */
[----:B------:R-:W-:Y:S02]  /*2bf0*/  LOP3.LUT R7, R13, 0xff, RZ, 0xc0, !PT ;  /* 0x000000ff0d077812 */ /* 0x000fe400078ec0ff */
[----:B-----5:R-:W-:Y:S02]  /*2c00*/  LOP3.LUT R44, R10, 0xff, RZ, 0xc0, !PT ;  /* 0x000000ff0a2c7812 */ /* 0x020fe400078ec0ff */
[----:B------:R-:W-:Y:S02]  /*2c10*/  SEL R42, RZ, 0xffffffff, !P1 ;  /* 0xffffffffff2a7807 */ /* 0x000fe40004800000 */
[----:B------:R-:W-:Y:S02]  /*2c20*/  PRMT R45, R6, 0x9991, RZ ;  /* 0x00009991062d7816 */ /* 0x000fe400000000ff */
[----:B------:R-:W-:Y:S02]  /*2c30*/  ISETP.GE.U32.AND P0, PT, R36, R5, PT ;  /* 0x000000052400720c */ /* 0x000fe40003f06070 */
[----:B------:R-:W-:-:S02]  /*2c40*/  ISETP.NE.AND P1, PT, R7, R44, PT ;  /* 0x0000002c0700720c */ /* 0x000fc40003f25270 */
[----:B------:R-:W-:Y:S02]  /*2c50*/  ISETP.GE.AND P6, PT, R46, R45, PT ;  /* 0x0000002d2e00720c */ /* 0x000fe40003fc6270 */
[----:B------:R-:W-:Y:S02]  /*2c60*/  ISETP.GE.AND.EX P0, PT, R30, RZ, PT, P0 ;  /* 0x000000ff1e00720c */ /* 0x000fe40003f06300 */
[----:B------:R-:W-:Y:S02]  /*2c70*/  PRMT R46, R13, 0x8880, RZ ;  /* 0x000088800d2e7816 */ /* 0x000fe400000000ff */
[----:B------:R-:W-:Y:S02]  /*2c80*/  PRMT R45, R10, 0x8880, RZ ;  /* 0x000088800a2d7816 */ /* 0x000fe400000000ff */
[----:B------:R-:W-:Y:S02]  /*2c90*/  SEL R7, RZ, 0xffffffff, !P0 ;  /* 0xffffffffff077807 */ /* 0x000fe40004000000 */
[----:B------:R-:W-:-:S02]  /*2ca0*/  ISETP.GE.AND P0, PT, R46, R45, PT ;  /* 0x0000002d2e00720c */ /* 0x000fc40003f06270 */
[----:B------:R-:W-:Y:S02]  /*2cb0*/  LOP3.LUT R44, R12, 0xff, RZ, 0xc0, !PT ;  /* 0x000000ff0c2c7812 */ /* 0x000fe400078ec0ff */
[----:B------:R-:W-:Y:S02]  /*2cc0*/  PRMT R47, R10, 0x7771, RZ ;  /* 0x000077710a2f7816 */ /* 0x000fe400000000ff */
[----:B------:R-:W-:Y:S02]  /*2cd0*/  @P5 SEL R42, RZ, 0xffffffff, !P6 ;  /* 0xffffffffff2a5807 */ /* 0x000fe40007000000 */
[----:B------:R-:W-:Y:S02]  /*2ce0*/  @P1 SEL R7, RZ, 0xffffffff, !P0 ;  /* 0xffffffffff071807 */ /* 0x000fe40004000000 */
[----:B------:R-:W-:Y:S02]  /*2cf0*/  ISETP.NE.AND P6, PT, R44, R47, PT ;  /* 0x0000002f2c00720c */ /* 0x000fe40003fc5270 */
[----:B------:R-:W-:-:S02]  /*2d00*/  ISETP.GE.U32.AND P0, PT, R37, R5, PT ;  /* 0x000000052500720c */ /* 0x000fc40003f06070 */
[----:B------:R-:W-:Y:S02]  /*2d10*/  PRMT R46, R10, 0x9991, RZ ;  /* 0x000099910a2e7816 */ /* 0x000fe400000000ff */
[----:B------:R-:W-:Y:S02]  /*2d20*/  ISETP.GE.AND.EX P0, PT, R31, RZ, PT, P0 ;  /* 0x000000ff1f00720c */ /* 0x000fe40003f06300 */
[----:B------:R-:W-:Y:S02]  /*2d30*/  LOP3.LUT R45, R19, 0xff, RZ, 0xc0, !PT ;  /* 0x000000ff132d7812 */ /* 0x000fe400078ec0ff */
[----:B------:R-:W-:Y:S02]  /*2d40*/  LOP3.LUT R48, R4, 0xff, RZ, 0xc0, !PT ;  /* 0x000000ff04307812 */ /* 0x000fe400078ec0ff */
[----:B------:R-:W-:Y:S02]  /*2d50*/  SEL R44, RZ, 0xffffffff, !P0 ;  /* 0xffffffffff2c7807 */ /* 0x000fe40004000000 */
[----:B------:R-:W-:-:S02]  /*2d60*/  ISETP.GE.AND P5, PT, R49, R46, PT ;  /* 0x0000002e3100720c */ /* 0x000fc40003fa6270 */
[----:B------:R-:W-:Y:S02]  /*2d70*/  ISETP.NE.AND P1, PT, R45, R48, PT ;  /* 0x000000302d00720c */ /* 0x000fe40003f25270 */
[----:B------:R-:W-:Y:S02]  /*2d80*/  ISETP.GE.U32.AND P0, PT, R18, R43, PT ;  /* 0x0000002b1200720c */ /* 0x000fe40003f06070 */
[----:B------:R-:W-:Y:S02]  /*2d90*/  LOP3.LUT R45, R0, 0xff, RZ, 0xc0, !PT ;  /* 0x000000ff002d7812 */ /* 0x000fe400078ec0ff */
[----:B------:R-:W-:Y:S02]  /*2da0*/  PRMT R48, R4, 0x7771, RZ ;  /* 0x0000777104307816 */ /* 0x000fe400000000ff */
[----:B------:R-:W-:Y:S02]  /*2db0*/  PRMT R47, R19, 0x8880, RZ ;  /* 0x00008880132f7816 */ /* 0x000fe400000000ff */
[----:B------:R-:W-:-:S02]  /*2dc0*/  PRMT R49, R0, 0x8880, RZ ;  /* 0x0000888000317816 */ /* 0x000fc400000000ff */
[----:B------:R-:W-:Y:S02]  /*2dd0*/  PRMT R46, R4, 0x8880, RZ ;  /* 0x00008880042e7816 */ /* 0x000fe400000000ff */
[----:B------:R-:W-:Y:S02]  /*2de0*/  @P6 SEL R44, RZ, 0xffffffff, !P5 ;  /* 0xffffffffff2c6807 */ /* 0x000fe40006800000 */
[----:B------:R-:W-:Y:S02]  /*2df0*/  ISETP.GE.AND.EX P0, PT, R9, RZ, PT, P0 ;  /* 0x000000ff0900720c */ /* 0x000fe40003f06300 */
[----:B------:R-:W-:Y:S02]  /*2e00*/  ISETP.NE.AND P6, PT, R45, R48, PT ;  /* 0x000000302d00720c */ /* 0x000fe40003fc5270 */
[----:B------:R-:W-:Y:S01]  /*2e10*/  ISETP.GE.AND P5, PT, R47, R46, PT ;  /* 0x0000002e2f00720c */ /* 0x000fe20003fa6270 */
[----:B------:R-:W-:Y:S01]  /*2e20*/  IMAD.MOV.U32 R47, RZ, RZ, R49 ;  /* 0x000000ffff2f7224 */ /* 0x000fe200078e0031 */
[----:B------:R-:W-:-:S02]  /*2e30*/  SEL R45, RZ, 0xffffffff, !P0 ;  /* 0xffffffffff2d7807 */ /* 0x000fc40004000000 */
[----:B------:R-:W-:Y:S02]  /*2e40*/  ISETP.GE.U32.AND P0, PT, R28, R43, PT ;  /* 0x0000002b1c00720c */ /* 0x000fe40003f06070 */
[----:B------:R-:W-:Y:S02]  /*2e50*/  PRMT R46, R4, 0x9991, RZ ;  /* 0x00009991042e7816 */ /* 0x000fe400000000ff */
[----:B------:R-:W-:Y:S02]  /*2e60*/  LOP3.LUT R11, R11, 0x1, RZ, 0xc0, !PT ;  /* 0x000000010b0b7812 */ /* 0x000fe400078ec0ff */
[----:B------:R-:W-:Y:S02]  /*2e70*/  @P1 SEL R45, RZ, 0xffffffff, !P5 ;  /* 0xffffffffff2d1807 */ /* 0x000fe40006800000 */
[----:B------:R-:W-:Y:S02]  /*2e80*/  ISETP.GE.AND.EX P0, PT, R29, RZ, PT, P0 ;  /* 0x000000ff1d00720c */ /* 0x000fe40003f06300 */
[----:B------:R-:W-:-:S02]  /*2e90*/  ISETP.GE.AND P5, PT, R47, R46, PT ;  /* 0x0000002e2f00720c */ /* 0x000fc40003fa6270 */
[----:B------:R-:W-:Y:S02]  /*2ea0*/  ISETP.NE.U32.AND P1, PT, R11, 0x1, PT ;  /* 0x000000010b00780c */ /* 0x000fe40003f25070 */
[----:B------:R-:W-:Y:S02]  /*2eb0*/  LOP3.LUT R7, R7, 0x1, RZ, 0xc0, !PT ;  /* 0x0000000107077812 */ /* 0x000fe400078ec0ff */
[----:B------:R-:W-:Y:S02]  /*2ec0*/  LOP3.LUT R11, R42, 0x1, RZ, 0xc0, !PT ;  /* 0x000000012a0b7812 */ /* 0x000fe400078ec0ff */
[----:B------:R-:W-:Y:S02]  /*2ed0*/  SEL R46, RZ, 0xffffffff, !P0 ;  /* 0xffffffffff2e7807 */ /* 0x000fe40004000000 */
[----:B------:R-:W-:Y:S02]  /*2ee0*/  @P6 SEL R46, RZ, 0xffffffff, !P5 ;  /* 0xffffffffff2e6807 */ /* 0x000fe40006800000 */
[----:B------:R-:W-:-:S02]  /*2ef0*/  ISETP.NE.U32.AND P5, PT, R7, 0x1, PT ;  /* 0x000000010700780c */ /* 0x000fc40003fa5070 */
[----:B------:R-:W-:Y:S02]  /*2f00*/  ISETP.NE.U32.AND P0, PT, R11, 0x1, PT ;  /* 0x000000010b00780c */ /* 0x000fe40003f05070 */
[----:B------:R-:W-:Y:S02]  /*2f10*/  PRMT R7, R6, 0x7771, RZ ;  /* 0x0000777106077816 */ /* 0x000fe400000000ff */
[----:B------:R-:W-:Y:S02]  /*2f20*/  LOP3.LUT R44, R44, 0x1, RZ, 0xc0, !PT ;  /* 0x000000012c2c7812 */ /* 0x000fe400078ec0ff */
[----:B------:R-:W-:Y:S02]  /*2f30*/  SEL R14, R7, R14, !P0 ;  /* 0x0000000e070e7207 */ /* 0x000fe40004000000 */
[----:B------:R-:W-:Y:S02]  /*2f40*/  ISETP.NE.U32.AND P6, PT, R44, 0x1, PT ;  /* 0x000000012c00780c */ /* 0x000fe40003fc5070 */
[----:B------:R-:W-:-:S02]  /*2f50*/  PRMT R7, R10, 0x7771, RZ ;  /* 0x000077710a077816 */ /* 0x000fc400000000ff */
[----:B------:R-:W-:Y:S02]  /*2f60*/  PRMT R42, R6, 0x7770, RZ ;  /* 0x00007770062a7816 */ /* 0x000fe400000000ff */
[----:B------:R-:W-:Y:S02]  /*2f70*/  LOP3.LUT R45, R45, 0x1, RZ, 0xc0, !PT ;  /* 0x000000012d2d7812 */ /* 0x000fe400078ec0ff */
[----:B------:R-:W-:Y:S02]  /*2f80*/  LOP3.LUT R46, R46, 0x1, RZ, 0xc0, !PT ;  /* 0x000000012e2e7812 */ /* 0x000fe400078ec0ff */
[----:B------:R-:W-:Y:S02]  /*2f90*/  SEL R7, R7, R12, !P6 ;  /* 0x0000000c07077207 */ /* 0x000fe40007000000 */
[----:B------:R-:W-:Y:S02]  /*2fa0*/  SEL R20, R20, RZ, P3 ;  /* 0x000000ff14147207 */ /* 0x000fe40001800000 */
[----:B------:R-:W-:-:S02]  /*2fb0*/  SEL R15, R42, R15, !P1 ;  /* 0x0000000f2a0f7207 */ /* 0x000fc40004800000 */
[C---:B------:R-:W-:Y:S02]  /*2fc0*/  SEL R36, R5.reuse, R36, !P5 ;  /* 0x0000002405247207 */ /* 0x040fe40006800000 */
[----:B------:R-:W-:Y:S02]  /*2fd0*/  SEL R37, R5, R37, !P6 ;  /* 0x0000002505257207 */ /* 0x000fe40007000000 */
[----:B------:R-:W-:Y:S02]  /*2fe0*/  ISETP.NE.U32.AND P3, PT, R45, 0x1, PT ;  /* 0x000000012d00780c */ /* 0x000fe40003f65070 */
[----:B------:R-:W-:Y:S02]  /*2ff0*/  PRMT R12, R4, 0x7770, RZ ;  /* 0x00007770040c7816 */ /* 0x000fe400000000ff */
[----:B------:R-:W-:Y:S02]  /*3000*/  SEL R21, R21, RZ, P4 ;  /* 0x000000ff15157207 */ /* 0x000fe40002000000 */
[----:B------:R-:W-:-:S02]  /*3010*/  PRMT R42, R10, 0x7770, RZ ;  /* 0x000077700a2a7816 */ /* 0x000fc400000000ff */
[----:B------:R-:W-:Y:S02]  /*3020*/  ISETP.NE.U32.AND P4, PT, R46, 0x1, PT ;  /* 0x000000012e00780c */ /* 0x000fe40003f85070 */
[----:B------:R-:W-:Y:S02]  /*3030*/  PRMT R5, R4, 0x7771, RZ ;  /* 0x0000777104057816 */ /* 0x000fe400000000ff */
[----:B------:R-:W-:Y:S02]  /*3040*/  SEL R19, R12, R19, !P3 ;  /* 0x000000130c137207 */ /* 0x000fe40005800000 */
[C---:B------:R-:W-:Y:S02]  /*3050*/  SEL R32, R41.reuse, R32, !P1 ;  /* 0x0000002029207207 */ /* 0x040fe40004800000 */
[----:B------:R-:W-:Y:S02]  /*3060*/  SEL R34, R41, R34, !P0 ;  /* 0x0000002229227207 */ /* 0x000fe40004000000 */
[----:B------:R-:W-:-:S02]  /*3070*/  SEL R13, R42, R13, !P5 ;  /* 0x0000000d2a0d7207 */ /* 0x000fc40006800000 */
[C---:B------:R-:W-:Y:S02]  /*3080*/  SEL R18, R43.reuse, R18, !P3 ;  /* 0x000000122b127207 */ /* 0x040fe40005800000 */
[----:B------:R-:W-:Y:S02]  /*3090*/  SEL R28, R43, R28, !P4 ;  /* 0x0000001c2b1c7207 */ /* 0x000fe40006000000 */
[----:B------:R-:W-:Y:S02]  /*30a0*/  SEL R0, R5, R0, !P4 ;  /* 0x0000000005007207 */ /* 0x000fe40006000000 */
[----:B------:R-:W-:Y:S02]  /*30b0*/  SEL R30, R30, RZ, P5 ;  /* 0x000000ff1e1e7207 */ /* 0x000fe40002800000 */
[----:B------:R-:W-:Y:S02]  /*30c0*/  SEL R31, R31, RZ, P6 ;  /* 0x000000ff1f1f7207 */ /* 0x000fe40003000000 */
[----:B------:R-:W-:-:S02]  /*30d0*/  SEL R27, R27, RZ, P1 ;  /* 0x000000ff1b1b7207 */ /* 0x000fc40000800000 */
[----:B------:R-:W-:Y:S02]  /*30e0*/  SEL R26, R26, RZ, P0 ;  /* 0x000000ff1a1a7207 */ /* 0x000fe40000000000 */
[----:B------:R-:W-:Y:S02]  /*30f0*/  PRMT R12, R7, 0x7610, R12 ;  /* 0x00007610070c7816 */ /* 0x000fe4000000000c */
[----:B------:R-:W-:Y:S02]  /*3100*/  SEL R9, R9, RZ, P3 ;  /* 0x000000ff09097207 */ /* 0x000fe40001800000 */
[----:B------:R-:W-:Y:S01]  /*3110*/  SEL R29, R29, RZ, P4 ;  /* 0x000000ff1d1d7207 */ /* 0x000fe20002000000 */
[----:B------:R-:W-:Y:S06]  /*3120*/  @!P2 BRA `(.L_x_3340) ;  /* 0xfffffff4009ca947 */ /* 0x000fec000383ffff */
[----:B------:R-:W-:Y:S05]  /*3130*/  BSYNC.RECONVERGENT B1 ;  /* 0x0000000000017941 */ /* 0x000fea0003800200 */
.L_x_3339:
[C---:B------:R-:W-:Y:S02]  /*3140*/  PRMT R43, R40.reuse, 0x8880, RZ ;  /* 0x00008880282b7816 */ /* 0x040fe400000000ff */
[----:B------:R-:W-:Y:S02]  /*3150*/  PRMT R40, R40, 0x9991, RZ ;  /* 0x0000999128287816 */ /* 0x000fe400000000ff */
[C---:B------:R-:W-:Y:S02]  /*3160*/  PRMT R42, R10.reuse, 0x8880, RZ ;  /* 0x000088800a2a7816 */ /* 0x040fe400000000ff */
[----:B------:R-:W-:Y:S02]  /*3170*/  PRMT R41, R10, 0x9991, RZ ;  /* 0x000099910a297816 */ /* 0x000fe400000000ff */
[C---:B------:R-:W-:Y:S02]  /*3180*/  PRMT R5, R6.reuse, 0x8880, RZ ;  /* 0x0000888006057816 */ /* 0x040fe400000000ff */
[----:B------:R-:W-:-:S02]  /*3190*/  PRMT R7, R6, 0x9991, RZ ;  /* 0x0000999106077816 */ /* 0x000fc400000000ff */
[C---:B------:R-:W-:Y:S02]  /*31a0*/  PRMT R10, R4.reuse, 0x8880, RZ ;  /* 0x00008880040a7816 */ /* 0x040fe400000000ff */
[----:B------:R-:W-:Y:S02]  /*31b0*/  PRMT R11, R4, 0x9991, RZ ;  /* 0x00009991040b7816 */ /* 0x000fe400000000ff */
[----:B------:R-:W-:Y:S02]  /*31c0*/  PRMT R6, R40, 0x7710, RZ ;  /* 0x0000771028067816 */ /* 0x000fe400000000ff */
[----:B------:R-:W-:Y:S02]  /*31d0*/  PRMT R43, R43, 0x7710, RZ ;  /* 0x000077102b2b7816 */ /* 0x000fe400000000ff */
[----:B------:R-:W-:Y:S02]  /*31e0*/  PRMT R40, R5, 0x7710, RZ ;  /* 0x0000771005287816 */ /* 0x000fe400000000ff */
[----:B------:R-:W-:-:S02]  /*31f0*/  PRMT R7, R7, 0x7710, RZ ;  /* 0x0000771007077816 */ /* 0x000fc400000000ff */
[----:B------:R-:W-:Y:S02]  /*3200*/  PRMT R42, R42, 0x7710, RZ ;  /* 0x000077102a2a7816 */ /* 0x000fe400000000ff */
[----:B------:R-:W-:Y:S02]  /*3210*/  PRMT R41, R41, 0x7710, RZ ;  /* 0x0000771029297816 */ /* 0x000fe400000000ff */
[----:B------:R-:W-:Y:S02]  /*3220*/  PRMT R10, R10, 0x7710, RZ ;  /* 0x000077100a0a7816 */ /* 0x000fe400000000ff */
[----:B------:R-:W-:-:S07]  /*3230*/  PRMT R11, R11, 0x7710, RZ ;  /* 0x000077100b0b7816 */ /* 0x000fce00000000ff */
.L_x_3338:
[----:B------:R-:W-:Y:S05]  /*3240*/  BSYNC.RECONVERGENT B0 ;  /* 0x0000000000007941 */ /* 0x000fea0003800200 */
.L_x_3337:
[----:B------:R-:W-:Y:S01]  /*3250*/  ISETP.GE.U32.AND P0, PT, R16, R8, PT ;  /* 0x000000081000720c */ /* 0x000fe20003f06070 */
[----:B------:R-:W-:-:S12]  /*3260*/  BSSY.RECONVERGENT B0, `(.L_x_3341) ;  /* 0x0000024000007945 */ /* 0x000fd80003800200 */
[----:B------:R-:W-:Y:S05]  /*3270*/  @P0 BRA `(.L_x_3342) ;  /* 0x0000000000880947 */ /* 0x000fea0003800000 */
[----:B------:R-:W-:-:S04]  /*3280*/  LOP3.LUT R5, R16, 0xfffffffe, RZ, 0xc0, !PT ;  /* 0xfffffffe10057812 */ /* 0x000fc800078ec0ff */
[----:B------:R-:W-:-:S05]  /*3290*/  IADD3 R4, P1, PT, R5, R24, RZ ;  /* 0x0000001805047210 */ /* 0x000fca0007f3e0ff */
[----:B------:R-:W-:-:S05]  /*32a0*/  IMAD.X R5, RZ, RZ, R25, P1 ;  /* 0x000000ffff057224 */ /* 0x000fca00008e0619 */
[----:B------:R-:W2:Y:S01]  /*32b0*/  LDG.E.U16 R4, desc[UR36][R4.64] ;  /* 0x0000002404047981 */ /* 0x000ea2000c1e1500 */
[----:B------:R-:W-:-:S05]  /*32c0*/  IMAD.IADD R44, R16, 0x1, R3 ;  /* 0x00000001102c7824 */ /* 0x000fca00078e0203 */
[----:B------:R-:W-:Y:S02]  /*32d0*/  ISETP.GE.U32.AND P1, PT, R44, R8, PT ;  /* 0x000000082c00720c */ /* 0x000fe40003f26070 */
[C---:B--2---:R-:W-:Y:S02]  /*32e0*/  PRMT R43, R4.reuse, 0x7770, RZ ;  /* 0x00007770042b7816 */ /* 0x044fe400000000ff */
[----:B------:R-:W-:-:S09]  /*32f0*/  PRMT R6, R4, 0x7771, RZ ;  /* 0x0000777104067816 */ /* 0x000fd200000000ff */
        /* <DEDUP_REMOVED lines=10> */
[C---:B------:R-:W-:Y:S01]  /*33a0*/  IMAD.IADD R41, R44.reuse, 0x1, R3 ;  /* 0x000000012c297824 */ /* 0x040fe200078e0203 */
[----:B------:R-:W-:-:S04]  /*33b0*/  LOP3.LUT R5, R44, 0xfffffffe, RZ, 0xc0, !PT ;  /* 0xfffffffe2c057812 */ /* 0x000fc800078ec0ff */
[----:B------:R-:W-:-:S13]  /*33c0*/  ISETP.GE.U32.AND P1, PT, R41, R8, PT ;  /* 0x000000082900720c */ /* 0x000fda0003f26070 */
[----:B------:R-:W-:-:S04]  /*33d0*/  @!P1 LOP3.LUT R41, R41, 0xfffffffe, RZ, 0xc0, !PT ;  /* 0xfffffffe29299812 */ /* 0x000fc800078ec0ff */
[-C--:B------:R-:W-:Y:S02]  /*33e0*/  @!P1 IADD3 R4, P3, PT, R41, R24.reuse, RZ ;  /* 0x0000001829049210 */ /* 0x080fe40007f7e0ff */
[----:B------:R-:W-:-:S03]  /*33f0*/  IADD3 R24, P2, PT, R5, R24, RZ ;  /* 0x0000001805187210 */ /* 0x000fc60007f5e0ff */
[--C-:B------:R-:W-:Y:S02]  /*3400*/  @!P1 IMAD.X R5, RZ, RZ, R25.reuse, P3 ;  /* 0x000000ffff059224 */ /* 0x100fe400018e0619 */
[----:B------:R-:W-:-:S03]  /*3410*/  IMAD.X R25, RZ, RZ, R25, P2 ;  /* 0x000000ffff197224 */ /* 0x000fc600010e0619 */
[----:B------:R-:W2:Y:S04]  /*3420*/  @!P1 LDG.E.U16 R4, desc[UR36][R4.64] ;  /* 0x0000002404049981 */ /* 0x000ea8000c1e1500 */
[----:B------:R-:W3:Y:S01]  /*3430*/  LDG.E.U16 R24, desc[UR36][R24.64] ;  /* 0x0000002418187981 */ /* 0x000ee2000c1e1500 */
[C---:B--2---:R-:W-:Y:S02]  /*3440*/  @!P1 PRMT R44, R4.reuse, 0x7770, RZ ;  /* 0x00007770042c9816 */ /* 0x044fe400000000ff */
[----:B------:R-:W-:Y:S02]  /*3450*/  @!P1 PRMT R45, R4, 0x7771, RZ ;  /* 0x00007771042d9816 */ /* 0x000fe400000000ff */
[C---:B---3--:R-:W-:Y:S02]  /*3460*/  PRMT R42, R24.reuse, 0x7770, RZ ;  /* 0x00007770182a7816 */ /* 0x048fe400000000ff */
[----:B------:R-:W-:-:S02]  /*3470*/  PRMT R41, R24, 0x7771, RZ ;  /* 0x0000777118297816 */ /* 0x000fc400000000ff */
[----:B------:R-:W-:Y:S02]  /*3480*/  @!P1 PRMT R10, R44, 0x7610, R10 ;  /* 0x000076102c0a9816 */ /* 0x000fe4000000000a */
[----:B------:R-:W-:-:S07]  /*3490*/  @!P1 PRMT R11, R45, 0x7610, R11 ;  /* 0x000076102d0b9816 */ /* 0x000fce000000000b */
.L_x_3342:
[----:B------:R-:W-:Y:S05]  /*34a0*/  BSYNC.RECONVERGENT B0 ;  /* 0x0000000000007941 */ /* 0x000fea0003800200 */
.L_x_3341:
[----:B------:R-:W-:Y:S04]  /*34b0*/  BSSY.RECONVERGENT B0, `(.L_x_3343) ;  /* 0x0000083000007945 */ /* 0x000fe80003800200 */
[----:B------:R-:W-:Y:S05]  /*34c0*/  @P0 BRA `(.L_x_3344) ;  /* 0x0000000800040947 */ /* 0x000fea0003800000 */
[----:B------:R-:W-:Y:S02]  /*34d0*/  LOP3.LUT R24, R6, 0xff, RZ, 0xc0, !PT ;  /* 0x000000ff06187812 */ /* 0x000fe400078ec0ff */
[----:B------:R-:W-:Y:S02]  /*34e0*/  LOP3.LUT R25, R39, 0xff, RZ, 0xc0, !PT ;  /* 0x000000ff27197812 */ /* 0x000fe400078ec0ff */
[----:B------:R-:W-:Y:S02]  /*34f0*/  LOP3.LUT R4, R43, 0xff, RZ, 0xc0, !PT ;  /* 0x000000ff2b047812 */ /* 0x000fe400078ec0ff */
[----:B------:R-:W-:Y:S02]  /*3500*/  ISETP.NE.AND P2, PT, R25, R24, PT ;  /* 0x000000181900720c */ /* 0x000fe40003f45270 */
[----:B------:R-:W-:Y:S02]  /*3510*/  LOP3.LUT R5, R38, 0xff, RZ, 0xc0, !PT ;  /* 0x000000ff26057812 */ /* 0x000fe400078ec0ff */
[----:B------:R-:W-:-:S02]  /*3520*/  PRMT R24, R6, 0x8880, RZ ;  /* 0x0000888006187816 */ /* 0x000fc400000000ff */
[----:B------:R-:W-:Y:S02]  /*3530*/  PRMT R25, R39, 0x8880, RZ ;  /* 0x0000888027197816 */ /* 0x000fe400000000ff */
[----:B------:R-:W-:Y:S02]  /*3540*/  ISETP.GE.U32.AND P1, PT, R35, R16, PT ;  /* 0x000000102300720c */ /* 0x000fe40003f26070 */
[----:B------:R-:W-:Y:S02]  /*3550*/  ISETP.NE.AND P3, PT, R5, R4, PT ;  /* 0x000000040500720c */ /* 0x000fe40003f65270 */
[----:B------:R-:W-:Y:S02]  /*3560*/  PRMT R4, R43, 0x8880, RZ ;  /* 0x000088802b047816 */ /* 0x000fe400000000ff */
[----:B------:R-:W-:Y:S02]  /*3570*/  PRMT R5, R38, 0x8880, RZ ;  /* 0x0000888026057816 */ /* 0x000fe400000000ff */
[----:B------:R-:W-:-:S02]  /*3580*/  ISETP.GE.AND P5, PT, R25, R24, PT ;  /* 0x000000181900720c */ /* 0x000fc40003fa6270 */
[----:B------:R-:W-:Y:S02]  /*3590*/  ISETP.GE.AND.EX P1, PT, R21, RZ, PT, P1 ;  /* 0x000000ff1500720c */ /* 0x000fe40003f26310 */
[----:B------:R-:W-:Y:S02]  /*35a0*/  ISETP.GE.AND P4, PT, R5, R4, PT ;  /* 0x000000040500720c */ /* 0x000fe40003f86270 */
[----:B------:R-:W-:Y:S02]  /*35b0*/  SEL R5, RZ, 0xffffffff, !P5 ;  /* 0xffffffffff057807 */ /* 0x000fe40006800000 */
[----:B------:R-:W-:Y:S02]  /*35c0*/  @!P2 SEL R5, RZ, 0xffffffff, !P1 ;  /* 0xffffffffff05a807 */ /* 0x000fe40004800000 */
[----:B------:R-:W-:Y:S02]  /*35d0*/  ISETP.GE.U32.AND P0, PT, R33, R16, PT ;  /* 0x000000102100720c */ /* 0x000fe40003f06070 */
[----:B------:R-:W-:Y:S01]  /*35e0*/  LOP3.LUT R24, R5, 0x1, RZ, 0xc0, !PT ;  /* 0x0000000105187812 */ /* 0x000fe200078ec0ff */
[----:B------:R-:W-:Y:S01]  /*35f0*/  IMAD.IADD R5, R16, 0x1, R3 ;  /* 0x0000000110057824 */ /* 0x000fe200078e0203 */
[----:B------:R-:W-:-:S02]  /*3600*/  ISETP.GE.AND.EX P0, PT, R20, RZ, PT, P0 ;  /* 0x000000ff1400720c */ /* 0x000fc40003f06300 */
[----:B------:R-:W-:Y:S02]  /*3610*/  SEL R4, RZ, 0xffffffff, !P4 ;  /* 0xffffffffff047807 */ /* 0x000fe40006000000 */
[----:B------:R-:W-:Y:S02]  /*3620*/  ISETP.GE.U32.AND P2, PT, R5, R8, PT ;  /* 0x000000080500720c */ /* 0x000fe40003f46070 */
[----:B------:R-:W-:Y:S02]  /*3630*/  @!P3 SEL R4, RZ, 0xffffffff, !P0 ;  /* 0xffffffffff04b807 */ /* 0x000fe40004000000 */
[----:B------:R-:W-:Y:S02]  /*3640*/  ISETP.NE.U32.AND P1, PT, R24, 0x1, PT ;  /* 0x000000011800780c */ /* 0x000fe40003f25070 */
[----:B------:R-:W-:Y:S02]  /*3650*/  LOP3.LUT R4, R4, 0x1, RZ, 0xc0, !PT ;  /* 0x0000000104047812 */ /* 0x000fe400078ec0ff */
[----:B------:R-:W-:-:S02]  /*3660*/  SEL R39, R6, R39, !P1 ;  /* 0x0000002706277207 */ /* 0x000fc40004800000 */
[----:B------:R-:W-:Y:S02]  /*3670*/  ISETP.NE.U32.AND P0, PT, R4, 0x1, PT ;  /* 0x000000010400780c */ /* 0x000fe40003f05070 */
[C---:B------:R-:W-:Y:S02]  /*3680*/  SEL R35, R16.reuse, R35, !P1 ;  /* 0x0000002310237207 */ /* 0x040fe40004800000 */
[----:B------:R-:W-:Y:S02]  /*3690*/  SEL R38, R43, R38, !P0 ;  /* 0x000000262b267207 */ /* 0x000fe40004000000 */
[----:B------:R-:W-:Y:S02]  /*36a0*/  SEL R33, R16, R33, !P0 ;  /* 0x0000002110217207 */ /* 0x000fe40004000000 */
[----:B------:R-:W-:Y:S02]  /*36b0*/  SEL R20, R20, RZ, P0 ;  /* 0x000000ff14147207 */ /* 0x000fe40000000000 */
[----:B------:R-:W-:Y:S01]  /*36c0*/  SEL R21, R21, RZ, P1 ;  /* 0x000000ff15157207 */ /* 0x000fe20000800000 */
[----:B------:R-:W-:Y:S06]  /*36d0*/  @P2 BRA `(.L_x_3344) ;  /* 0x0000000400802947 */ /* 0x000fec0003800000 */
[----:B------:R-:W-:Y:S01]  /*36e0*/  LOP3.LUT R6, R7, 0xff, RZ, 0xc0, !PT ;  /* 0x000000ff07067812 */ /* 0x000fe200078ec0ff */
[----:B------:R-:W-:Y:S01]  /*36f0*/  IMAD.IADD R16, R5, 0x1, R3 ;  /* 0x0000000105107824 */ /* 0x000fe200078e0203 */
[----:B------:R-:W-:Y:S02]  /*3700*/  LOP3.LUT R43, R14, 0xff, RZ, 0xc0, !PT ;  /* 0x000000ff0e2b7812 */ /* 0x000fe400078ec0ff */
[----:B------:R-:W-:Y:S02]  /*3710*/  LOP3.LUT R4, R40, 0xff, RZ, 0xc0, !PT ;  /* 0x000000ff28047812 */ /* 0x000fe400078ec0ff */
[----:B------:R-:W-:Y:S02]  /*3720*/  LOP3.LUT R25, R15, 0xff, RZ, 0xc0, !PT ;  /* 0x000000ff0f197812 */ /* 0x000fe400078ec0ff */
[----:B------:R-:W-:Y:S02]  /*3730*/  ISETP.NE.AND P2, PT, R43, R6, PT ;  /* 0x000000062b00720c */ /* 0x000fe40003f45270 */
[----:B------:R-:W-:-:S02]  /*3740*/  ISETP.NE.AND P3, PT, R25, R4, PT ;  /* 0x000000041900720c */ /* 0x000fc40003f65270 */
[----:B------:R-:W-:Y:S02]  /*3750*/  PRMT R6, R7, 0x8880, RZ ;  /* 0x0000888007067816 */ /* 0x000fe400000000ff */
[----:B------:R-:W-:Y:S02]  /*3760*/  PRMT R43, R14, 0x8880, RZ ;  /* 0x000088800e2b7816 */ /* 0x000fe400000000ff */
[----:B------:R-:W-:Y:S02]  /*3770*/  ISETP.GE.U32.AND P1, PT, R34, R5, PT ;  /* 0x000000052200720c */ /* 0x000fe40003f26070 */
[----:B------:R-:W-:Y:S02]  /*3780*/  PRMT R4, R40, 0x8880, RZ ;  /* 0x0000888028047816 */ /* 0x000fe400000000ff */
[----:B------:R-:W-:Y:S02]  /*3790*/  PRMT R25, R15, 0x8880, RZ ;  /* 0x000088800f197816 */ /* 0x000fe400000000ff */
[----:B------:R-:W-:-:S02]  /*37a0*/  ISETP.GE.AND P5, PT, R43, R6, PT ;  /* 0x000000062b00720c */ /* 0x000fc40003fa6270 */
[----:B------:R-:W-:Y:S02]  /*37b0*/  ISETP.GE.U32.AND P0, PT, R32, R5, PT ;  /* 0x000000052000720c */ /* 0x000fe40003f06070 */
[----:B------:R-:W-:Y:S02]  /*37c0*/  ISETP.GE.AND.EX P1, PT, R26, RZ, PT, P1 ;  /* 0x000000ff1a00720c */ /* 0x000fe40003f26310 */
[----:B------:R-:W-:Y:S02]  /*37d0*/  ISETP.GE.AND P4, PT, R25, R4, PT ;  /* 0x000000041900720c */ /* 0x000fe40003f86270 */
[----:B------:R-:W-:Y:S02]  /*37e0*/  SEL R6, RZ, 0xffffffff, !P5 ;  /* 0xffffffffff067807 */ /* 0x000fe40006800000 */
[----:B------:R-:W-:Y:S02]  /*37f0*/  ISETP.GE.AND.EX P0, PT, R27, RZ, PT, P0 ;  /* 0x000000ff1b00720c */ /* 0x000fe40003f06300 */
[----:B------:R-:W-:-:S02]  /*3800*/  @!P2 SEL R6, RZ, 0xffffffff, !P1 ;  /* 0xffffffffff06a807 */ /* 0x000fc40004800000 */
[----:B------:R-:W-:Y:S02]  /*3810*/  ISETP.GE.U32.AND P2, PT, R16, R8, PT ;  /* 0x000000081000720c */ /* 0x000fe40003f46070 */
[----:B------:R-:W-:Y:S02]  /*3820*/  SEL R4, RZ, 0xffffffff, !P4 ;  /* 0xffffffffff047807 */ /* 0x000fe40006000000 */
[----:B------:R-:W-:Y:S02]  /*3830*/  @!P3 SEL R4, RZ, 0xffffffff, !P0 ;  /* 0xffffffffff04b807 */ /* 0x000fe40004000000 */
[----:B------:R-:W-:Y:S02]  /*3840*/  LOP3.LUT R6, R6, 0x1, RZ, 0xc0, !PT ;  /* 0x0000000106067812 */ /* 0x000fe400078ec0ff */
[----:B------:R-:W-:Y:S02]  /*3850*/  LOP3.LUT R4, R4, 0x1, RZ, 0xc0, !PT ;  /* 0x0000000104047812 */ /* 0x000fe400078ec0ff */
[----:B------:R-:W-:-:S02]  /*3860*/  ISETP.NE.U32.AND P1, PT, R6, 0x1, PT ;  /* 0x000000010600780c */ /* 0x000fc40003f25070 */
[----:B------:R-:W-:Y:S02]  /*3870*/  ISETP.NE.U32.AND P0, PT, R4, 0x1, PT ;  /* 0x000000010400780c */ /* 0x000fe40003f05070 */
[----:B------:R-:W-:Y:S02]  /*3880*/  SEL R14, R7, R14, !P1 ;  /* 0x0000000e070e7207 */ /* 0x000fe40004800000 */
[----:B------:R-:W-:Y:S02]  /*3890*/  SEL R15, R40, R15, !P0 ;  /* 0x0000000f280f7207 */ /* 0x000fe40004000000 */
[C---:B------:R-:W-:Y:S02]  /*38a0*/  SEL R32, R5.reuse, R32, !P0 ;  /* 0x0000002005207207 */ /* 0x040fe40004000000 */
[----:B------:R-:W-:Y:S02]  /*38b0*/  SEL R34, R5, R34, !P1 ;  /* 0x0000002205227207 */ /* 0x000fe40004800000 */
[----:B------:R-:W-:-:S02]  /*38c0*/  SEL R27, R27, RZ, P0 ;  /* 0x000000ff1b1b7207 */ /* 0x000fc40000000000 */
[----:B------:R-:W-:Y:S01]  /*38d0*/  SEL R26, R26, RZ, P1 ;  /* 0x000000ff1a1a7207 */ /* 0x000fe20000800000 */
[----:B------:R-:W-:Y:S06]  /*38e0*/  @P2 BRA `(.L_x_3344) ;  /* 0x0000000000fc2947 */ /* 0x000fec0003800000 */
[----:B------:R-:W-:Y:S02]  /*38f0*/  LOP3.LUT R6, R41, 0xff, RZ, 0xc0, !PT ;  /* 0x000000ff29067812 */ /* 0x000fe400078ec0ff */
        /* <DEDUP_REMOVED lines=10> */
[----:B------:R-:W-:Y:S01]  /*39a0*/  ISETP.GE.AND P5, PT, R7, R6, PT ;  /* 0x000000060700720c */ /* 0x000fe20003fa6270 */
[----:B------:R-:W-:Y:S01]  /*39b0*/  IMAD.IADD R7, R16, 0x1, R3 ;  /* 0x0000000110077824 */ /* 0x000fe200078e0203 */
[----:B------:R-:W-:-:S02]  /*39c0*/  ISETP.GE.U32.AND P0, PT, R36, R16, PT ;  /* 0x000000102400720c */ /* 0x000fc40003f06070 */
[----:B------:R-:W-:Y:S02]  /*39d0*/  ISETP.GE.AND.EX P1, PT, R31, RZ, PT, P1 ;  /* 0x000000ff1f00720c */ /* 0x000fe40003f26310 */
        /* <DEDUP_REMOVED lines=26> */
[----:B------:R-:W-:Y:S02]  /*3b80*/  PRMT R5, R11, 0x8880, RZ ;  /* 0x000088800b057816 */ /* 0x000fe400000000ff */
[----:B------:R-:W-:Y:S02]  /*3b90*/  PRMT R6, R0, 0x8880, RZ ;  /* 0x0000888000067816 */ /* 0x000fe400000000ff */
[-C--:B------:R-:W-:Y:S02]  /*3ba0*/  ISETP.GE.U32.AND P0, PT, R18, R7.reuse, PT ;  /* 0x000000071200720c */ /* 0x080fe40003f06070 */
[----:B------:R-:W-:-:S02]  /*3bb0*/  ISETP.GE.U32.AND P1, PT, R28, R7, PT ;  /* 0x000000071c00720c */ /* 0x000fc40003f26070 */
[----:B------:R-:W-:Y:S02]  /*3bc0*/  ISETP.GE.AND P4, PT, R4, R3, PT ;  /* 0x000000030400720c */ /* 0x000fe40003f86270 */
[----:B------:R-:W-:Y:S02]  /*3bd0*/  ISETP.GE.AND P5, PT, R6, R5, PT ;  /* 0x000000050600720c */ /* 0x000fe40003fa6270 */
[----:B------:R-:W-:Y:S02]  /*3be0*/  ISETP.GE.AND.EX P0, PT, R9, RZ, PT, P0 ;  /* 0x000000ff0900720c */ /* 0x000fe40003f06300 */
[----:B------:R-:W-:Y:S02]  /*3bf0*/  ISETP.GE.AND.EX P1, PT, R29, RZ, PT, P1 ;  /* 0x000000ff1d00720c */ /* 0x000fe40003f26310 */
        /* <DEDUP_REMOVED lines=13> */
[----:B------:R-:W-:-:S07]  /*3cd0*/  SEL R29, R29, RZ, P1 ;  /* 0x000000ff1d1d7207 */ /* 0x000fce0000800000 */
.L_x_3344:
[----:B------:R-:W-:Y:S05]  /*3ce0*/  BSYNC.RECONVERGENT B0 ;  /* 0x0000000000007941 */ /* 0x000fea0003800200 */
.L_x_3343:
[----:B------:R-:W-:Y:S02]  /*3cf0*/  LOP3.LUT R7, R14, 0xff, RZ, 0xc0, !PT ;  /* 0x000000ff0e077812 */ /* 0x000fe400078ec0ff */
[----:B------:R-:W-:Y:S02]  /*3d00*/  LOP3.LUT R8, R39, 0xff, RZ, 0xc0, !PT ;  /* 0x000000ff27087812 */ /* 0x000fe400078ec0ff */
[C---:B------:R-:W-:Y:S02]  /*3d10*/  PRMT R5, R15.reuse, 0x8880, RZ ;  /* 0x000088800f057816 */ /* 0x040fe400000000ff */
[C---:B------:R-:W-:Y:S02]  /*3d20*/  PRMT R6, R38.reuse, 0x8880, RZ ;  /* 0x0000888026067816 */ /* 0x040fe400000000ff */
[----:B------:R-:W-:Y:S02]  /*3d30*/  LOP3.LUT R3, R15, 0xff, RZ, 0xc0, !PT ;  /* 0x000000ff0f037812 */ /* 0x000fe400078ec0ff */
[----:B------:R-:W-:-:S02]  /*3d40*/  LOP3.LUT R4, R38, 0xff, RZ, 0xc0, !PT ;  /* 0x000000ff26047812 */ /* 0x000fc400078ec0ff */
[----:B------:R-:W-:Y:S02]  /*3d50*/  ISETP.NE.AND P2, PT, R8, R7, PT ;  /* 0x000000070800720c */ /* 0x000fe40003f45270 */
[----:B------:R-:W-:Y:S02]  /*3d60*/  ISETP.GE.U32.AND P0, PT, R33, R32, PT ;  /* 0x000000202100720c */ /* 0x000fe40003f06070 */
[----:B------:R-:W-:Y:S02]  /*3d70*/  ISETP.NE.AND P4, PT, R4, R3, PT ;  /* 0x000000030400720c */ /* 0x000fe40003f85270 */
[----:B------:R-:W-:Y:S02]  /*3d80*/  ISETP.GE.AND P3, PT, R6, R5, PT ;  /* 0x000000050600720c */ /* 0x000fe40003f66270 */
[----:B------:R-:W-:Y:S02]  /*3d90*/  ISETP.GE.U32.AND P1, PT, R35, R34, PT ;  /* 0x000000222300720c */ /* 0x000fe40003f26070 */
[----:B------:R-:W-:-:S02]  /*3da0*/  ISETP.GE.AND.EX P0, PT, R20, R27, PT, P0 ;  /* 0x0000001b1400720c */ /* 0x000fc40003f06300 */
[----:B------:R-:W-:Y:S02]  /*3db0*/  PRMT R4, R14, 0x8880, RZ ;  /* 0x000088800e047816 */ /* 0x000fe400000000ff */
[----:B------:R-:W-:Y:S02]  /*3dc0*/  PRMT R5, R39, 0x8880, RZ ;  /* 0x0000888027057816 */ /* 0x000fe400000000ff */
[----:B------:R-:W-:Y:S02]  /*3dd0*/  ISETP.GE.AND.EX P1, PT, R21, R26, PT, P1 ;  /* 0x0000001a1500720c */ /* 0x000fe40003f26310 */
[----:B------:R-:W-:Y:S02]  /*3de0*/  SEL R3, RZ, 0xffffffff, !P0 ;  /* 0xffffffffff037807 */ /* 0x000fe40004000000 */
[----:B------:R-:W-:Y:S02]  /*3df0*/  ISETP.GE.AND P0, PT, R5, R4, PT ;  /* 0x000000040500720c */ /* 0x000fe40003f06270 */
[----:B------:R-:W-:-:S02]  /*3e00*/  SEL R4, RZ, 0xffffffff, !P1 ;  /* 0xffffffffff047807 */ /* 0x000fc40004800000 */
[----:B------:R-:W-:Y:S02]  /*3e10*/  @P2 SEL R4, RZ, 0xffffffff, !P0 ;  /* 0xffffffffff042807 */ /* 0x000fe40004000000 */
        /* <DEDUP_REMOVED lines=8> */
[----:B------:R-:W-:Y:S02]  /*3ea0*/  LOP3.LUT R11, R12, 0xff, RZ, 0xc0, !PT ;  /* 0x000000ff0c0b7812 */ /* 0x000fe400078ec0ff */
[----:B------:R-:W-:Y:S02]  /*3eb0*/  LOP3.LUT R4, R39, 0xff, RZ, 0xc0, !PT ;  /* 0x000000ff27047812 */ /* 0x000fe400078ec0ff */
[----:B------:R-:W-:-:S02]  /*3ec0*/  SEL R27, R27, R20, !P0 ;  /* 0x000000141b1b7207 */ /* 0x000fc40004000000 */
[----:B------:R-:W-:Y:S02]  /*3ed0*/  SEL R34, R34, R35, !P1 ;  /* 0x0000002322227207 */ /* 0x000fe40004800000 */
[C---:B------:R-:W-:Y:S02]  /*3ee0*/  PRMT R10, R13.reuse, 0x8880, RZ ;  /* 0x000088800d0a7816 */ /* 0x040fe400000000ff */
[----:B------:R-:W-:Y:S02]  /*3ef0*/  LOP3.LUT R8, R13, 0xff, RZ, 0xc0, !PT ;  /* 0x000000ff0d087812 */ /* 0x000fe400078ec0ff */
[C---:B------:R-:W-:Y:S02]  /*3f00*/  PRMT R5, R38.reuse, 0x8880, RZ ;  /* 0x0000888026057816 */ /* 0x040fe400000000ff */
[----:B------:R-:W-:Y:S02]  /*3f10*/  LOP3.LUT R3, R38, 0xff, RZ, 0xc0, !PT ;  /* 0x000000ff26037812 */ /* 0x000fe400078ec0ff */
[----:B------:R-:W-:-:S02]  /*3f20*/  ISETP.NE.AND P2, PT, R4, R11, PT ;  /* 0x0000000b0400720c */ /* 0x000fc40003f45270 */
[----:B------:R-:W-:Y:S02]  /*3f30*/  ISETP.GE.U32.AND P0, PT, R7, R36, PT ;  /* 0x000000240700720c */ /* 0x000fe40003f06070 */
[----:B------:R-:W-:Y:S02]  /*3f40*/  SEL R6, R26, R21, !P1 ;  /* 0x000000151a067207 */ /* 0x000fe40004800000 */
        /* <DEDUP_REMOVED lines=54> */
.L_x_3336:
[----:B------:R-:W-:-:S13]  /*42b0*/  ISETP.NE.AND P0, PT, R32, 0x1, PT ;  /* 0x000000012000780c */ /* 0x000fda0003f05270 */
        /* <DEDUP_REMOVED lines=52> */
.L_x_3349:
[----:B------:R-:W-:-:S05]  /*4600*/  IMAD R4, R16, R21, RZ ;  /* 0x0000001510047224 */ /* 0x000fca00078e02ff */
[----:B------:R-:W-:-:S04]  /*4610*/  LOP3.LUT R5, R4, 0xfffffffe, RZ, 0xc0, !PT ;  /* 0xfffffffe04057812 */ /* 0x000fc800078ec0ff */
[----:B------:R-:W-:-:S05]  /*4620*/  IADD3 R4, P0, PT, R5, R24, RZ ;  /* 0x0000001805047210 */ /* 0x000fca0007f1e0ff */
[----:B------:R-:W-:-:S05]  /*4630*/  IMAD.X R5, RZ, RZ, R25, P0 ;  /* 0x000000ffff057224 */ /* 0x000fca00000e0619 */
[----:B------:R0:W2:Y:S01]  /*4640*/  LDG.E.U16 R42, desc[UR36][R4.64] ;  /* 0x00000024042a7981 */ /* 0x0000a2000c1e1500 */
[----:B------:R-:W-:-:S04]  /*4650*/  IMAD.IADD R41, R16, 0x1, R3 ;  /* 0x0000000110297824 */ /* 0x000fc800078e0203 */
[C---:B------:R-:W-:Y:S02]  /*4660*/  IMAD R6, R41.reuse, R21, RZ ;  /* 0x0000001529067224 */ /* 0x040fe400078e02ff */
[----:B------:R-:W-:-:S03]  /*4670*/  IMAD.IADD R44, R41, 0x1, R3 ;  /* 0x00000001292c7824 */ /* 0x000fc600078e0203 */
[----:B------:R-:W-:-:S04]  /*4680*/  LOP3.LUT R7, R6, 0xfffffffe, RZ, 0xc0, !PT ;  /* 0xfffffffe06077812 */ /* 0x000fc800078ec0ff */
[----:B------:R-:W-:-:S05]  /*4690*/  IADD3 R6, P0, PT, R7, R24, RZ ;  /* 0x0000001807067210 */ /* 0x000fca0007f1e0ff */
[----:B------:R-:W-:Y:S02]  /*46a0*/  IMAD.X R7, RZ, RZ, R25, P0 ;  /* 0x000000ffff077224 */ /* 0x000fe400000e0619 */
[----:B------:R-:W-:-:S03]  /*46b0*/  IMAD R10, R44, R21, RZ ;  /* 0x000000152c0a7224 */ /* 0x000fc600078e02ff */
[----:B------:R1:W3:Y:S01]  /*46c0*/  LDG.E.U16 R6, desc[UR36][R6.64] ;  /* 0x0000002406067981 */ /* 0x0002e2000c1e1500 */
[----:B------:R-:W-:Y:S01]  /*46d0*/  IMAD.IADD R43, R44, 0x1, R3 ;  /* 0x000000012c2b7824 */ /* 0x000fe200078e0203 */
[----:B------:R-:W-:-:S04]  /*46e0*/  LOP3.LUT R11, R10, 0xfffffffe, RZ, 0xc0, !PT ;  /* 0xfffffffe0a0b7812 */ /* 0x000fc800078ec0ff */
[----:B------:R-:W-:Y:S01]  /*46f0*/  IADD3 R10, P0, PT, R11, R24, RZ ;  /* 0x000000180b0a7210 */ /* 0x000fe20007f1e0ff */
[----:B0-----:R-:W-:-:S04]  /*4700*/  IMAD R4, R43, R21, RZ ;  /* 0x000000152b047224 */ /* 0x001fc800078e02ff */
[----:B------:R-:W-:Y:S01]  /*4710*/  IMAD.X R11, RZ, RZ, R25, P0 ;  /* 0x000000ffff0b7224 */ /* 0x000fe200000e0619 */
[----:B------:R-:W-:-:S04]  /*4720*/  LOP3.LUT R5, R4, 0xfffffffe, RZ, 0xc0, !PT ;  /* 0xfffffffe04057812 */ /* 0x000fc800078ec0ff */
[----:B------:R-:W4:Y:S01]  /*4730*/  LDG.E.U16 R10, desc[UR36][R10.64] ;  /* 0x000000240a0a7981 */ /* 0x000f22000c1e1500 */
        /* <DEDUP_REMOVED lines=12> */
[C---:B--2---:R-:W-:Y:S02]  /*4800*/  LOP3.LUT R46, R42.reuse, 0xff, RZ, 0xc0, !PT ;  /* 0x000000ff2a2e7812 */ /* 0x044fe400078ec0ff */
[----:B------:R-:W-:Y:S02]  /*4810*/  PRMT R48, R42, 0x7771, RZ ;  /* 0x000077712a307816 */ /* 0x000fe400000000ff */
[----:B------:R-:W-:-:S02]  /*4820*/  ISETP.NE.AND P3, PT, R7, R46, PT ;  /* 0x0000002e0700720c */ /* 0x000fc40003f65270 */
[----:B------:R-:W-:Y:S02]  /*4830*/  ISETP.NE.AND P2, PT, R45, R48, PT ;  /* 0x000000302d00720c */ /* 0x000fe40003f45270 */
[----:B------:R-:W-:Y:S02]  /*4840*/  PRMT R46, R40, 0x8880, RZ ;  /* 0x00008880282e7816 */ /* 0x000fe400000000ff */
[C---:B0-----:R-:W-:Y:S02]  /*4850*/  PRMT R5, R42.reuse, 0x8880, RZ ;  /* 0x000088802a057816 */ /* 0x041fe400000000ff */
[----:B------:R-:W-:Y:S02]  /*4860*/  PRMT R48, R39, 0x8880, RZ ;  /* 0x0000888027307816 */ /* 0x000fe400000000ff */
[----:B------:R-:W-:Y:S02]  /*4870*/  PRMT R7, R42, 0x9991, RZ ;  /* 0x000099912a077816 */ /* 0x000fe400000000ff */
[----:B------:R-:W-:-:S02]  /*4880*/  ISETP.GE.AND P4, PT, R46, R5, PT ;  /* 0x000000052e00720c */ /* 0x000fc40003f86270 */
[----:B------:R-:W-:Y:S02]  /*4890*/  ISETP.GE.AND P5, PT, R48, R7, PT ;  /* 0x000000073000720c */ /* 0x000fe40003fa6270 */
[----:B------:R-:W-:Y:S02]  /*48a0*/  SEL R5, RZ, 0xffffffff, !P0 ;  /* 0xffffffffff057807 */ /* 0x000fe40004000000 */
[----:B------:R-:W-:Y:S02]  /*48b0*/  SEL R7, RZ, 0xffffffff, !P1 ;  /* 0xffffffffff077807 */ /* 0x000fe40004800000 */
[----:B------:R-:W-:Y:S02]  /*48c0*/  @P3 SEL R5, RZ, 0xffffffff, !P4 ;  /* 0xffffffffff053807 */ /* 0x000fe40006000000 */
[----:B------:R-:W-:Y:S02]  /*48d0*/  @P2 SEL R7, RZ, 0xffffffff, !P5 ;  /* 0xffffffffff072807 */ /* 0x000fe40006800000 */
[----:B------:R-:W-:-:S02]  /*48e0*/  LOP3.LUT R5, R5, 0x1, RZ, 0xc0, !PT ;  /* 0x0000000105057812 */ /* 0x000fc400078ec0ff */
[----:B------:R-:W-:Y:S02]  /*48f0*/  LOP3.LUT R7, R7, 0x1, RZ, 0xc0, !PT ;  /* 0x0000000107077812 */ /* 0x000fe400078ec0ff */
[----:B------:R-:W-:Y:S02]  /*4900*/  ISETP.NE.U32.AND P3, PT, R5, 0x1, PT ;  /* 0x000000010500780c */ /* 0x000fe40003f65070 */
[----:B------:R-:W-:Y:S02]  /*4910*/  ISETP.NE.U32.AND P2, PT, R7, 0x1, PT ;  /* 0x000000010700780c */ /* 0x000fe40003f45070 */
[C---:B------:R-:W-:Y:S02]  /*4920*/  PRMT R5, R42.reuse, 0x7770, RZ ;  /* 0x000077702a057816 */ /* 0x040fe400000000ff */
[----:B------:R-:W-:Y:S02]  /*4930*/  PRMT R46, R42, 0x7771, RZ ;  /* 0x000077712a2e7816 */ /* 0x000fe400000000ff */
[----:B------:R-:W-:-:S02]  /*4940*/  SEL R40, R5, R40, !P3 ;  /* 0x0000002805287207 */ /* 0x000fc40005800000 */
[----:B------:R-:W-:Y:S02]  /*4950*/  SEL R39, R46, R39, !P2 ;  /* 0x000000272e277207 */ /* 0x000fe40005000000 */
[C---:B------:R-:W-:Y:S02]  /*4960*/  LOP3.LUT R5, R15.reuse, 0xff, RZ, 0xc0, !PT ;  /* 0x000000ff0f057812 */ /* 0x040fe400078ec0ff */
[C---:B---3--:R-:W-:Y:S02]  /*4970*/  LOP3.LUT R46, R6.reuse, 0xff, RZ, 0xc0, !PT ;  /* 0x000000ff062e7812 */ /* 0x048fe400078ec0ff */
[----:B------:R-:W-:Y:S02]  /*4980*/  PRMT R48, R15, 0x8880, RZ ;  /* 0x000088800f307816 */ /* 0x000fe400000000ff */
[----:B------:R-:W-:Y:S02]  /*4990*/  ISETP.NE.AND P0, PT, R5, R46, PT ;  /* 0x0000002e0500720c */ /* 0x000fe40003f05270 */
[----:B------:R-:W-:-:S02]  /*49a0*/  PRMT R11, R6, 0x8880, RZ ;  /* 0x00008880060b7816 */ /* 0x000fc400000000ff */
[----:B------:R-:W-:Y:S02]  /*49b0*/  PRMT R46, R6, 0x7771, RZ ;  /* 0x00007771062e7816 */ /* 0x000fe400000000ff */
[----:B------:R-:W-:Y:S02]  /*49c0*/  ISETP.GE.AND P5, PT, R48, R11, PT ;  /* 0x0000000b3000720c */ /* 0x000fe40003fa6270 */
[C---:B------:R-:W-:Y:S02]  /*49d0*/  LOP3.LUT R5, R14.reuse, 0xff, RZ, 0xc0, !PT ;  /* 0x000000ff0e057812 */ /* 0x040fe400078ec0ff */
[----:B------:R-:W-:Y:S02]  /*49e0*/  PRMT R11, R14, 0x8880, RZ ;  /* 0x000088800e0b7816 */ /* 0x000fe400000000ff */
[C---:B------:R-:W-:Y:S02]  /*49f0*/  SEL R33, R16.reuse, R33, !P3 ;  /* 0x0000002110217207 */ /* 0x040fe40005800000 */
[----:B------:R-:W-:Y:S01]  /*4a00*/  SEL R35, R16, R35, !P2 ;  /* 0x0000002310237207 */ /* 0x000fe20005000000 */
[----:B------:R-:W-:Y:S01]  /*4a10*/  IMAD.IADD R16, R43, 0x1, R3 ;  /* 0x000000012b107824 */ /* 0x000fe200078e0203 */
[----:B------:R-:W-:Y:S01]  /*4a20*/  ISETP.NE.AND P4, PT, R5, R46, PT ;  /* 0x0000002e0500720c */ /* 0x000fe20003f85270 */
[----:B------:R-:W-:Y:S01]  /*4a30*/  IMAD.MOV.U32 R46, RZ, RZ, R11 ;  /* 0x000000ffff2e7224 */ /* 0x000fe200078e000b */
[----:B------:R-:W-:Y:S01]  /*4a40*/  SEL R11, RZ, 0xffffffff, !P6 ;  /* 0xffffffffff0b7807 */ /* 0x000fe20007000000 */
[----:B------:R-:W-:Y:S01]  /*4a50*/  IMAD R7, R3, 0x3, R16 ;  /* 0x0000000303077824 */ /* 0x000fe200078e0210 */
[----:B------:R-:W-:-:S02]  /*4a60*/  @P0 SEL R11, RZ, 0xffffffff, !P5 ;  /* 0xffffffffff0b0807 */ /* 0x000fc40006800000 */
[----:B------:R-:W-:Y:S02]  /*4a70*/  ISETP.GE.U32.AND P5, PT, R36, R41, PT ;  /* 0x000000292400720c */ /* 0x000fe40003fa6070 */
[----:B------:R-:W-:Y:S02]  /*4a80*/  LOP3.LUT R5, R13, 0xff, RZ, 0xc0, !PT ;  /* 0x000000ff0d057812 */ /* 0x000fe400078ec0ff */
[----:B----4-:R-:W-:Y:S02]  /*4a90*/  LOP3.LUT R48, R10, 0xff, RZ, 0xc0, !PT ;  /* 0x000000ff0a307812 */ /* 0x010fe400078ec0ff */
[----:B------:R-:W-:Y:S02]  /*4aa0*/  ISETP.GE.U32.AND P1, PT, R7, R8, PT ;  /* 0x000000080700720c */ /* 0x000fe40003f26070 */
[----:B------:R-:W-:Y:S02]  /*4ab0*/  ISETP.GE.AND.EX P5, PT, R31, RZ, PT, P5 ;  /* 0x000000ff1f00720c */ /* 0x000fe40003fa6350 */
[----:B------:R-:W-:-:S02]  /*4ac0*/  PRMT R7, R6, 0x9991, RZ ;  /* 0x0000999106077816 */ /* 0x000fc400000000ff */
[----:B------:R-:W-:Y:S02]  /*4ad0*/  ISETP.NE.AND P0, PT, R5, R48, PT ;  /* 0x000000300500720c */ /* 0x000fe40003f05270 */
[----:B------:R-:W-:Y:S02]  /*4ae0*/  SEL R45, RZ, 0xffffffff, !P5 ;  /* 0xffffffffff2d7807 */ /* 0x000fe40006800000 */
[----:B------:R-:W-:Y:S02]  /*4af0*/  ISETP.GE.AND P6, PT, R46, R7, PT ;  /* 0x000000072e00720c */ /* 0x000fe40003fc6270 */
[----:B------:R-:W-:Y:S02]  /*4b00*/  ISETP.GE.U32.AND P5, PT, R37, R44, PT ;  /* 0x0000002c2500720c */ /* 0x000fe40003fa6070 */
[----:B------:R-:W-:Y:S02]  /*4b10*/  PRMT R46, R13, 0x8880, RZ ;  /* 0x000088800d2e7816 */ /* 0x000fe400000000ff */
[----:B------:R-:W-:-:S02]  /*4b20*/  PRMT R7, R10, 0x8880, RZ ;  /* 0x000088800a077816 */ /* 0x000fc400000000ff */
[----:B------:R-:W-:Y:S02]  /*4b30*/  LOP3.LUT R5, R12, 0xff, RZ, 0xc0, !PT ;  /* 0x000000ff0c057812 */ /* 0x000fe400078ec0ff */
[----:B------:R-:W-:Y:S02]  /*4b40*/  PRMT R48, R10, 0x7771, RZ ;  /* 0x000077710a307816 */ /* 0x000fe400000000ff */
[----:B------:R-:W-:Y:S02]  /*4b50*/  @P4 SEL R45, RZ, 0xffffffff, !P6 ;  /* 0xffffffffff2d4807 */ /* 0x000fe40007000000 */
[----:B------:R-:W-:Y:S02]  /*4b60*/  ISETP.GE.AND.EX P5, PT, R30, RZ, PT, P5 ;  /* 0x000000ff1e00720c */ /* 0x000fe40003fa6350 */
[----:B------:R-:W-:Y:S02]  /*4b70*/  ISETP.GE.AND P6, PT, R46, R7, PT ;  /* 0x000000072e00720c */ /* 0x000fe40003fc6270 */
[----:B------:R-:W-:-:S02]  /*4b80*/  ISETP.NE.AND P4, PT, R5, R48, PT ;  /* 0x000000300500720c */ /* 0x000fc40003f85270 */
[----:B------:R-:W-:Y:S02]  /*4b90*/  LOP3.LUT R5, R19, 0xff, RZ, 0xc0, !PT ;  /* 0x000000ff13057812 */ /* 0x000fe400078ec0ff */
[----:B-----5:R-:W-:Y:S02]  /*4ba0*/  LOP3.LUT R46, R4, 0xff, RZ, 0xc0, !PT ;  /* 0x000000ff042e7812 */ /* 0x020fe400078ec0ff */
[----:B------:R-:W-:Y:S02]  /*4bb0*/  SEL R7, RZ, 0xffffffff, !P5 ;  /* 0xffffffffff077807 */ /* 0x000fe40006800000 */
[----:B------:R-:W-:Y:S02]  /*4bc0*/  @P0 SEL R7, RZ, 0xffffffff, !P6 ;  /* 0xffffffffff070807 */ /* 0x000fe40007000000 */
[----:B------:R-:W-:Y:S02]  /*4bd0*/  ISETP.GE.U32.AND P0, PT, R38, R44, PT ;  /* 0x0000002c2600720c */ /* 0x000fe40003f06070 */
[----:B------:R-:W-:-:S02]  /*4be0*/  ISETP.NE.AND P5, PT, R5, R46, PT ;  /* 0x0000002e0500720c */ /* 0x000fc40003fa5270 */
[----:B------:R-:W-:Y:S02]  /*4bf0*/  ISETP.GE.U32.AND P6, PT, R18, R43, PT ;  /* 0x0000002b1200720c */ /* 0x000fe40003fc6070 */
[----:B------:R-:W-:Y:S02]  /*4c00*/  ISETP.GE.AND.EX P0, PT, R32, RZ, PT, P0 ;  /* 0x000000ff2000720c */ /* 0x000fe40003f06300 */
[----:B------:R-:W-:Y:S02]  /*4c10*/  PRMT R48, R12, 0x8880, RZ ;  /* 0x000088800c307816 */ /* 0x000fe400000000ff */
[----:B------:R-:W-:Y:S02]  /*4c20*/  PRMT R5, R10, 0x9991, RZ ;  /* 0x000099910a057816 */ /* 0x000fe400000000ff */
[----:B------:R-:W-:Y:S02]  /*4c30*/  ISETP.GE.AND.EX P6, PT, R9, RZ, PT, P6 ;  /* 0x000000ff0900720c */ /* 0x000fe40003fc6360 */
[----:B------:R-:W-:-:S02]  /*4c40*/  PRMT R47, R4, 0x8880, RZ ;  /* 0x00008880042f7816 */ /* 0x000fc400000000ff */
[----:B------:R-:W-:Y:S02]  /*4c50*/  SEL R46, RZ, 0xffffffff, !P0 ;  /* 0xffffffffff2e7807 */ /* 0x000fe40004000000 */
[----:B------:R-:W-:Y:S02]  /*4c60*/  ISETP.GE.AND P0, PT, R48, R5, PT ;  /* 0x000000053000720c */ /* 0x000fe40003f06270 */
[----:B------:R-:W-:Y:S02]  /*4c70*/  SEL R5, RZ, 0xffffffff, !P6 ;  /* 0xffffffffff057807 */ /* 0x000fe40007000000 */
[----:B------:R-:W-:Y:S02]  /*4c80*/  ISETP.GE.AND P6, PT, R50, R47, PT ;  /* 0x0000002f3200720c */ /* 0x000fe40003fc6270 */
[----:B------:R-:W-:Y:S02]  /*4c90*/  PRMT R48, R4, 0x7771, RZ ;  /* 0x0000777104307816 */ /* 0x000fe400000000ff */
[----:B------:R-:W-:-:S02]  /*4ca0*/  LOP3.LUT R47, R0, 0xff, RZ, 0xc0, !PT ;  /* 0x000000ff002f7812 */ /* 0x000fc400078ec0ff */
[----:B------:R-:W-:Y:S02]  /*4cb0*/  @P5 SEL R5, RZ, 0xffffffff, !P6 ;  /* 0xffffffffff055807 */ /* 0x000fe40007000000 */
[----:B------:R-:W-:Y:S02]  /*4cc0*/  ISETP.NE.AND P6, PT, R47, R48, PT ;  /* 0x000000302f00720c */ /* 0x000fe40003fc5270 */
[----:B------:R-:W-:Y:S02]  /*4cd0*/  ISETP.GE.U32.AND P5, PT, R28, R43, PT ;  /* 0x0000002b1c00720c */ /* 0x000fe40003fa6070 */
[----:B------:R-:W-:Y:S02]  /*4ce0*/  LOP3.LUT R45, R45, 0x1, RZ, 0xc0, !PT ;  /* 0x000000012d2d7812 */ /* 0x000fe400078ec0ff */
[----:B------:R-:W-:Y:S02]  /*4cf0*/  ISETP.GE.AND.EX P5, PT, R29, RZ, PT, P5 ;  /* 0x000000ff1d00720c */ /* 0x000fe40003fa6350 */
[----:B------:R-:W-:-:S02]  /*4d00*/  PRMT R50, R0, 0x8880, RZ ;  /* 0x0000888000327816 */ /* 0x000fc400000000ff */
[----:B------:R-:W-:Y:S02]  /*4d10*/  PRMT R47, R4, 0x9991, RZ ;  /* 0x00009991042f7816 */ /* 0x000fe400000000ff */
[----:B------:R-:W-:Y:S02]  /*4d20*/  @P4 SEL R46, RZ, 0xffffffff, !P0 ;  /* 0xffffffffff2e4807 */ /* 0x000fe40004000000 */
[----:B------:R-:W-:Y:S02]  /*4d30*/  ISETP.NE.U32.AND P4, PT, R45, 0x1, PT ;  /* 0x000000012d00780c */ /* 0x000fe40003f85070 */
[----:B------:R-:W-:Y:S02]  /*4d40*/  SEL R45, RZ, 0xffffffff, !P5 ;  /* 0xffffffffff2d7807 */ /* 0x000fe40006800000 */
[----:B------:R-:W-:Y:S02]  /*4d50*/  ISETP.GE.AND P5, PT, R50, R47, PT ;  /* 0x0000002f3200720c */ /* 0x000fe40003fa6270 */
[----:B------:R-:W-:-:S02]  /*4d60*/  LOP3.LUT R11, R11, 0x1, RZ, 0xc0, !PT ;  /* 0x000000010b0b7812 */ /* 0x000fc400078ec0ff */
[----:B------:R-:W-:Y:S02]  /*4d70*/  LOP3.LUT R7, R7, 0x1, RZ, 0xc0, !PT ;  /* 0x0000000107077812 */ /* 0x000fe400078ec0ff */
[----:B------:R-:W-:Y:S02]  /*4d80*/  LOP3.LUT R46, R46, 0x1, RZ, 0xc0, !PT ;  /* 0x000000012e2e7812 */ /* 0x000fe400078ec0ff */
[----:B------:R-:W-:Y:S02]  /*4d90*/  @P6 SEL R45, RZ, 0xffffffff, !P5 ;  /* 0xffffffffff2d6807 */ /* 0x000fe40006800000 */
[----:B------:R-:W-:Y:S02]  /*4da0*/  ISETP.NE.U32.AND P0, PT, R11, 0x1, PT ;  /* 0x000000010b00780c */ /* 0x000fe40003f05070 */
[----:B------:R-:W-:Y:S02]  /*4db0*/  ISETP.NE.U32.AND P6, PT, R7, 0x1, PT ;  /* 0x000000010700780c */ /* 0x000fe40003fc5070 */
[----:B------:R-:W-:-:S02]  /*4dc0*/  PRMT R11, R6, 0x7771, RZ ;  /* 0x00007771060b7816 */ /* 0x000fc400000000ff */
[----:B------:R-:W-:Y:S02]  /*4dd0*/  ISETP.NE.U32.AND P5, PT, R46, 0x1, PT ;  /* 0x000000012e00780c */ /* 0x000fe40003fa5070 */
[----:B------:R-:W-:Y:S02]  /*4de0*/  PRMT R7, R10, 0x7771, RZ ;  /* 0x000077710a077816 */ /* 0x000fe400000000ff */
[----:B------:R-:W-:Y:S02]  /*4df0*/  LOP3.LUT R5, R5, 0x1, RZ, 0xc0, !PT ;  /* 0x0000000105057812 */ /* 0x000fe400078ec0ff */
[----:B------:R-:W-:Y:S02]  /*4e00*/  LOP3.LUT R45, R45, 0x1, RZ, 0xc0, !PT ;  /* 0x000000012d2d7812 */ /* 0x000fe400078ec0ff */
[----:B------:R-:W-:Y:S02]  /*4e10*/  SEL R11, R11, R14, !P4 ;  /* 0x0000000e0b0b7207 */ /* 0x000fe40006000000 */
[----:B------:R-:W-:-:S02]  /*4e20*/  SEL R7, R7, R12, !P5 ;  /* 0x0000000c07077207 */ /* 0x000fc40006800000 */
[----:B------:R-:W-:Y:S02]  /*4e30*/  SEL R20, R20, RZ, P3 ;  /* 0x000000ff14147207 */ /* 0x000fe40001800000 */
[----:B------:R-:W-:Y:S02]  /*4e40*/  PRMT R14, R10, 0x7770, RZ ;  /* 0x000077700a0e7816 */ /* 0x000fe400000000ff */
[----:B------:R-:W-:Y:S02]  /*4e50*/  ISETP.NE.U32.AND P3, PT, R5, 0x1, PT ;  /* 0x000000010500780c */ /* 0x000fe40003f65070 */
[----:B------:R-:W-:Y:S02]  /*4e60*/  PRMT R12, R4, 0x7770, RZ ;  /* 0x00007770040c7816 */ /* 0x000fe400000000ff */
[----:B------:R-:W-:Y:S02]  /*4e70*/  SEL R26, R26, RZ, P2 ;  /* 0x000000ff1a1a7207 */ /* 0x000fe40001000000 */
[----:B------:R-:W-:-:S02]  /*4e80*/  PRMT R48, R6, 0x7770, RZ ;  /* 0x0000777006307816 */ /* 0x000fc400000000ff */
[----:B------:R-:W-:Y:S02]  /*4e90*/  ISETP.NE.U32.AND P2, PT, R45, 0x1, PT ;  /* 0x000000012d00780c */ /* 0x000fe40003f45070 */
[----:B------:R-:W-:Y:S02]  /*4ea0*/  PRMT R5, R4, 0x7771, RZ ;  /* 0x0000777104057816 */ /* 0x000fe400000000ff */
[----:B------:R-:W-:Y:S02]  /*4eb0*/  SEL R13, R14, R13, !P6 ;  /* 0x0000000d0e0d7207 */ /* 0x000fe40007000000 */
[----:B------:R-:W-:Y:S02]  /*4ec0*/  SEL R19, R12, R19, !P3 ;  /* 0x000000130c137207 */ /* 0x000fe40005800000 */
[----:B------:R-:W-:Y:S02]  /*4ed0*/  SEL R15, R48, R15, !P0 ;  /* 0x0000000f300f7207 */ /* 0x000fe40004000000 */
[----:B------:R-:W-:-:S02]  /*4ee0*/  SEL R34, R41, R34, !P0 ;  /* 0x0000002229227207 */ /* 0x000fc40004000000 */
[----:B------:R-:W-:Y:S02]  /*4ef0*/  SEL R36, R41, R36, !P4 ;  /* 0x0000002429247207 */ /* 0x000fe40006000000 */
[C---:B------:R-:W-:Y:S02]  /*4f00*/  SEL R37, R44.reuse, R37, !P6 ;  /* 0x000000252c257207 */ /* 0x040fe40007000000 */
[----:B------:R-:W-:Y:S02]  /*4f10*/  SEL R38, R44, R38, !P5 ;  /* 0x000000262c267207 */ /* 0x000fe40006800000 */
[C---:B------:R-:W-:Y:S02]  /*4f20*/  SEL R18, R43.reuse, R18, !P3 ;  /* 0x000000122b127207 */ /* 0x040fe40005800000 */
[----:B------:R-:W-:Y:S02]  /*4f30*/  SEL R28, R43, R28, !P2 ;  /* 0x0000001c2b1c7207 */ /* 0x000fe40005000000 */
[----:B------:R-:W-:-:S02]  /*4f40*/  SEL R0, R5, R0, !P2 ;  /* 0x0000000005007207 */ /* 0x000fc40005000000 */
[----:B------:R-:W-:Y:S02]  /*4f50*/  SEL R27, R27, RZ, P0 ;  /* 0x000000ff1b1b7207 */ /* 0x000fe40000000000 */
[----:B------:R-:W-:Y:S02]  /*4f60*/  SEL R31, R31, RZ, P4 ;  /* 0x000000ff1f1f7207 */ /* 0x000fe40002000000 */
[----:B------:R-:W-:Y:S02]  /*4f70*/  PRMT R14, R11, 0x7610, R14 ;  /* 0x000076100b0e7816 */ /* 0x000fe4000000000e */
[----:B------:R-:W-:Y:S02]  /*4f80*/  SEL R30, R30, RZ, P6 ;  /* 0x000000ff1e1e7207 */ /* 0x000fe40003000000 */
[----:B------:R-:W-:Y:S02]  /*4f90*/  SEL R32, R32, RZ, P5 ;  /* 0x000000ff20207207 */ /* 0x000fe40002800000 */
[----:B------:R-:W-:-:S02]  /*4fa0*/  PRMT R12, R7, 0x7610, R12 ;  /* 0x00007610070c7816 */ /* 0x000fc4000000000c */
[----:B------:R-:W-:Y:S02]  /*4fb0*/  SEL R9, R9, RZ, P3 ;  /* 0x000000ff09097207 */ /* 0x000fe40001800000 */
[----:B------:R-:W-:Y:S01]  /*4fc0*/  SEL R29, R29, RZ, P2 ;  /* 0x000000ff1d1d7207 */ /* 0x000fe20001000000 */
[----:B------:R-:W-:Y:S06]  /*4fd0*/  @!P1 BRA `(.L_x_3349) ;  /* 0xfffffff400889947 */ /* 0x000fec000383ffff */
[----:B------:R-:W-:Y:S05]  /*4fe0*/  BSYNC.RECONVERGENT B1 ;  /* 0x0000000000017941 */ /* 0x000fea0003800200 */
.L_x_3348:
        /* <DEDUP_REMOVED lines=16> */
.L_x_3347:
[----:B------:R-:W-:Y:S05]  /*50f0*/  BSYNC.RECONVERGENT B0 ;  /* 0x0000000000007941 */ /* 0x000fea0003800200 */
.L_x_3346:
[----:B------:R-:W-:Y:S01]  /*5100*/  ISETP.GE.U32.AND P0, PT, R16, R8, PT ;  /* 0x000000081000720c */ /* 0x000fe20003f06070 */
[----:B------:R-:W-:-:S12]  /*5110*/  BSSY.RECONVERGENT B0, `(.L_x_3350) ;  /* 0x0000028000007945 */ /* 0x000fd80003800200 */
[----:B------:R-:W-:Y:S05]  /*5120*/  @P0 BRA `(.L_x_3351) ;  /* 0x0000000000980947 */ /* 0x000fea0003800000 */
[----:B------:R-:W-:-:S05]  /*5130*/  IMAD R4, R16, R21, RZ ;  /* 0x0000001510047224 */ /* 0x000fca00078e02ff */
        /* <DEDUP_REMOVED lines=19> */
[----:B------:R-:W-:-:S05]  /*5270*/  IMAD.IADD R4, R46, 0x1, R3 ;  /* 0x000000012e047824 */ /* 0x000fca00078e0203 */
[----:B------:R-:W-:-:S13]  /*5280*/  ISETP.GE.U32.AND P1, PT, R4, R8, PT ;  /* 0x000000080400720c */ /* 0x000fda0003f26070 */
[-C--:B------:R-:W-:Y:S02]  /*5290*/  @!P1 IMAD R4, R4, R21.reuse, RZ ;  /* 0x0000001504049224 */ /* 0x080fe400078e02ff */
[----:B------:R-:W-:-:S03]  /*52a0*/  IMAD R21, R46, R21, RZ ;  /* 0x000000152e157224 */ /* 0x000fc600078e02ff */
[----:B------:R-:W-:Y:S02]  /*52b0*/  @!P1 LOP3.LUT R5, R4, 0xfffffffe, RZ, 0xc0, !PT ;  /* 0xfffffffe04059812 */ /* 0x000fe400078ec0ff */
[----:B------:R-:W-:Y:S02]  /*52c0*/  LOP3.LUT R21, R21, 0xfffffffe, RZ, 0xc0, !PT ;  /* 0xfffffffe15157812 */ /* 0x000fe400078ec0ff */
        /* <DEDUP_REMOVED lines=12> */
.L_x_3351:
[----:B------:R-:W-:Y:S05]  /*5390*/  BSYNC.RECONVERGENT B0 ;  /* 0x0000000000007941 */ /* 0x000fea0003800200 */
.L_x_3350:
        /* <DEDUP_REMOVED lines=131> */
.L_x_3353:
[----:B------:R-:W-:Y:S05]  /*5bd0*/  BSYNC.RECONVERGENT B0 ;  /* 0x0000000000007941 */ /* 0x000fea0003800200 */
.L_x_3352:
        /* <DEDUP_REMOVED lines=92> */
.L_x_3345:
[----:B------:R-:W0:Y:S01]  /*61a0*/  LDCU UR4, c[0x0][0x3a4] ;  /* 0x00007480ff0477ac */ /* 0x000e220008000800 */
[----:B------:R-:W1:Y:S01]  /*61b0*/  LDC.U8 R33, c[0x0][0x388] ;  /* 0x0000e200ff217b82 */ /* 0x000e620000000000 */
[----:B------:R-:W-:Y:S07]  /*61c0*/  BSSY.RECONVERGENT B0, `(.L_x_3354) ;  /* 0x00004a3000007945 */ /* 0x000fee0003800200 */
[----:B------:R-:W2:Y:S08]  /*61d0*/  LDC R13, c[0x0][0x390] ;  /* 0x0000e400ff0d7b82 */ /* 0x000eb00000000800 */
[----:B------:R-:W3:Y:S01]  /*61e0*/  LDC R15, c[0x0][0x394] ;  /* 0x0000e500ff0f7b82 */ /* 0x000ee20000000800 */
[----:B0-----:R-:W-:-:S04]  /*61f0*/  IMAD.U32 R9, RZ, RZ, UR4 ;  /* 0x00000004ff097e24 */ /* 0x001fc8000f8e00ff */
[----:B------:R-:W-:Y:S01]  /*6200*/  IMAD R3, R9, 0x3, R10 ;  /* 0x0000000309037824 */ /* 0x000fe200078e020a */
[----:B-1----:R-:W-:-:S04]  /*6210*/  PRMT R4, R33, 0x7610, R4 ;  /* 0x0000761021047816 */ /* 0x002fc80000000004 */
[----:B------:R-:W-:Y:S02]  /*6220*/  ISETP.GE.U32.AND P0, PT, R3, R8, PT ;  /* 0x000000080300720c */ /* 0x000fe40003f06070 */
[C---:B------:R-:W-:Y:S02]  /*6230*/  PRMT R3, R33.reuse, 0x7610, R3 ;  /* 0x0000761021037816 */ /* 0x040fe40000000003 */
[C---:B------:R-:W-:Y:S02]  /*6240*/  PRMT R5, R33.reuse, 0x7610, R5 ;  /* 0x0000761021057816 */ /* 0x040fe40000000005 */
[C---:B------:R-:W-:Y:S01]  /*6250*/  PRMT R0, R33.reuse, 0x7610, R0 ;  /* 0x0000761021007816 */ /* 0x040fe20000000000 */
[----:B--2---:R-:W-:Y:S01]  /*6260*/  IMAD.MOV.U32 R38, RZ, RZ, R13 ;  /* 0x000000ffff267224 */ /* 0x004fe200078e000d */
        /* <DEDUP_REMOVED lines=18> */
[----:B------:R-:W-:-:S13]  /*6390*/  ISETP.NE.AND P2, PT, R32, RZ, PT ;  /* 0x000000ff2000720c */ /* 0x000fda0003f45270 */
[----:B------:R-:W2:Y:S01]  /*63a0*/  @!P2 LDG.E.U16 R37, desc[UR36][R18.64] ;  /* 0x000000241225a981 */ /* 0x000ea2000c1e1500 */
[----:B------:R-:W-:Y:S01]  /*63b0*/  VIADD R8, R32, 0xffffffff ;  /* 0xffffffff20087836 */ /* 0x000fe20000000000 */
[C---:B------:R-:W-:Y:S01]  /*63c0*/  PRMT R3, R33.reuse, 0x7610, R3 ;  /* 0x0000761021037816 */ /* 0x040fe20000000003 */
[--C-:B------:R-:W-:Y:S01]  /*63d0*/  IMAD.MOV.U32 R38, RZ, RZ, R13.reuse ;  /* 0x000000ffff267224 */ /* 0x100fe200078e000d */
[C---:B------:R-:W-:Y:S01]  /*63e0*/  PRMT R4, R33.reuse, 0x7610, R4 ;  /* 0x0000761021047816 */ /* 0x040fe20000000004 */
[--C-:B------:R-:W-:Y:S01]  /*63f0*/  IMAD.MOV.U32 R36, RZ, RZ, R13.reuse ;  /* 0x000000ffff247224 */ /* 0x100fe200078e000d */
[----:B------:R-:W-:Y:S01]  /*6400*/  VIMNMX.U32 R8, PT, PT, R8, 0x18, PT ;  /* 0x0000001808087848 */ /* 0x000fe20003fe0000 */
        /* <DEDUP_REMOVED lines=16> */
[--C-:B------:R-:W-:Y:S02]  /*6510*/  IMAD.MOV.U32 R20, RZ, RZ, R15.reuse ;  /* 0x000000ffff147224 */ /* 0x100fe400078e000f */
[----:B------:R-:W-:Y:S02]  /*6520*/  IMAD.MOV.U32 R16, RZ, RZ, R15 ;  /* 0x000000ffff107224 */ /* 0x000fe400078e000f */
[----:B------:R-:W-:Y:S01]  /*6530*/  VIADD R34, R8, 0x1 ;  /* 0x0000000108227836 */ /* 0x000fe20000000000 */
[----:B--2---:R-:W-:-:S02]  /*6540*/  @!P2 PRMT R35, R37, 0x7770, RZ ;  /* 0x000077702523a816 */ /* 0x004fc400000000ff */
[----:B------:R-:W-:-:S07]  /*6550*/  @!P2 PRMT R37, R37, 0x7771, RZ ;  /* 0x000077712525a816 */ /* 0x000fce00000000ff */
.L_x_3361:
[----:B------:R-:W0:Y:S01]  /*6560*/  LDCU UR4, c[0x0][0x3a4] ;  /* 0x00007480ff0477ac */ /* 0x000e220008000800 */
[----:B------:R-:W-:Y:S02]  /*6570*/  @!P2 PRMT R48, R35, 0x7610, R48 ;  /* 0x000076102330a816 */ /* 0x000fe40000000030 */
[C---:B------:R-:W-:Y:S02]  /*6580*/  @!P2 PRMT R47, R37.reuse, 0x7610, R47 ;  /* 0x00007610252fa816 */ /* 0x040fe4000000002f */
[----:B------:R-:W-:Y:S02]  /*6590*/  @!P2 PRMT R39, R37, 0x7610, R39 ;  /* 0x000076102527a816 */ /* 0x000fe40000000027 */
[----:B------:R-:W-:Y:S02]  /*65a0*/  @!P2 PRMT R50, R35, 0x7610, R50 ;  /* 0x000076102332a816 */ /* 0x000fe40000000032 */
[----:B------:R-:W-:Y:S02]  /*65b0*/  @!P2 PRMT R45, R37, 0x7610, R45 ;  /* 0x00007610252da816 */ /* 0x000fe4000000002d */
[----:B------:R-:W-:-:S02]  /*65c0*/  @!P2 PRMT R46, R35, 0x7610, R46 ;  /* 0x00007610232ea816 */ /* 0x000fc4000000002e */
[----:B------:R-:W-:Y:S02]  /*65d0*/  @!P2 PRMT R44, R37, 0x7610, R44 ;  /* 0x00007610252ca816 */ /* 0x000fe4000000002c */
        /* <DEDUP_REMOVED lines=287> */
.L_x_3357:
[----:B------:R-:W-:-:S04]  /*77d0*/  LOP3.LUT R9, R39, 0xfffffffe, RZ, 0xc0, !PT ;  /* 0xfffffffe27097812 */ /* 0x000fc800078ec0ff */
[----:B------:R-:W-:-:S05]  /*77e0*/  IADD3 R8, P0, PT, R9, R18, RZ ;  /* 0x0000001209087210 */ /* 0x000fca0007f1e0ff */
[----:B------:R-:W-:-:S05]  /*77f0*/  IMAD.X R9, RZ, RZ, R19, P0 ;  /* 0x000000ffff097224 */ /* 0x000fca00000e0613 */
[----:B------:R1:W2:Y:S01]  /*7800*/  LDG.E.U16 R8, desc[UR36][R8.64] ;  /* 0x0000002408087981 */ /* 0x0002a2000c1e1500 */
[----:B0-----:R-:W-:Y:S02]  /*7810*/  VIADD R49, R10, UR4 ;  /* 0x000000040a317c36 */ /* 0x001fe40008000000 */
[----:B------:R-:W-:-:S04]  /*7820*/  IMAD.MOV.U32 R48, RZ, RZ, RZ ;  /* 0x000000ffff307224 */ /* 0x000fc800078e00ff */
[----:B------:R-:W-:-:S05]  /*7830*/  IMAD.HI.U32 R32, R49, UR30, R48 ;  /* 0x0000001e31207c27 */ /* 0x000fca000f8e0030 */
[----:B-1----:R-:W-:-:S05]  /*7840*/  SHF.R.U32.HI R9, RZ, UR31, R32 ;  /* 0x0000001fff097c19 */ /* 0x002fca0008011620 */
[----:B------:R-:W-:-:S04]  /*7850*/  IMAD.MOV R39, RZ, RZ, -R9 ;  /* 0x000000ffff277224 */ /* 0x000fc800078e0a09 */
[----:B------:R-:W-:-:S04]  /*7860*/  IMAD R39, R39, UR29, R49 ;  /* 0x0000001d27277c24 */ /* 0x000fc8000f8e0231 */
[----:B------:R-:W-:Y:S01]  /*7870*/  IMAD R39, R39, UR5, RZ ;  /* 0x0000000527277c24 */ /* 0x000fe2000f8e02ff */
[C---:B--2---:R-:W-:Y:S02]  /*7880*/  PRMT R43, R8.reuse, 0x7770, RZ ;  /* 0x00007770082b7816 */ /* 0x044fe400000000ff */
[----:B------:R-:W-:Y:S01]  /*7890*/  PRMT R44, R8, 0x7771, RZ ;  /* 0x00007771082c7816 */ /* 0x000fe200000000ff */
        /* <DEDUP_REMOVED lines=219> */
.L_x_3358:
[----:B------:R-:W-:-:S04]  /*8650*/  LOP3.LUT R9, R39, 0xfffffffe, RZ, 0xc0, !PT ;  /* 0xfffffffe27097812 */ /* 0x000fc800078ec0ff */
[----:B------:R-:W-:-:S05]  /*8660*/  IADD3 R8, P0, PT, R9, R18, RZ ;  /* 0x0000001209087210 */ /* 0x000fca0007f1e0ff */
[----:B------:R-:W-:-:S05]  /*8670*/  IMAD.X R9, RZ, RZ, R19, P0 ;  /* 0x000000ffff097224 */ /* 0x000fca00000e0613 */
[----:B------:R0:W2:Y:S01]  /*8680*/  LDG.E.U16 R8, desc[UR36][R8.64] ;  /* 0x0000002408087981 */ /* 0x0000a2000c1e1500 */
[----:B------:R-:W-:Y:S02]  /*8690*/  VIADD R49, R49, UR4 ;  /* 0x0000000431317c36 */ /* 0x000fe40008000000 */
[----:B------:R-:W-:-:S04]  /*86a0*/  IMAD.MOV.U32 R48, RZ, RZ, RZ ;  /* 0x000000ffff307224 */ /* 0x000fc800078e00ff */
[----:B------:R-:W-:-:S05]  /*86b0*/  IMAD.HI.U32 R32, R49, UR30, R48 ;  /* 0x0000001e31207c27 */ /* 0x000fca000f8e0030 */
[----:B0-----:R-:W-:-:S05]  /*86c0*/  SHF.R.U32.HI R9, RZ, UR31, R32 ;  /* 0x0000001fff097c19 */ /* 0x001fca0008011620 */
        /* <DEDUP_REMOVED lines=224> */
.L_x_3359:
        /* <DEDUP_REMOVED lines=232> */
.L_x_3360:
[----:B------:R-:W-:-:S04]  /*a350*/  LOP3.LUT R9, R41, 0xfffffffe, RZ, 0xc0, !PT ;  /* 0xfffffffe29097812 */ /* 0x000fc800078ec0ff */
[----:B------:R-:W-:-:S05]  /*a360*/  IADD3 R8, P0, PT, R9, R18, RZ ;  /* 0x0000001209087210 */ /* 0x000fca0007f1e0ff */
[----:B------:R-:W-:-:S05]  /*a370*/  IMAD.X R9, RZ, RZ, R19, P0 ;  /* 0x000000ffff097224 */ /* 0x000fca00000e0613 */
[----:B------:R-:W2:Y:S02]  /*a380*/  LDG.E.U16 R8, desc[UR36][R8.64] ;  /* 0x0000002408087981 */ /* 0x000ea4000c1e1500 */
[C---:B--2---:R-:W-:Y:S02]  /*a390*/  PRMT R48, R8.reuse, 0x7770, RZ ;  /* 0x0000777008307816 */ /* 0x044fe400000000ff */
[----:B------:R-:W-:-:S07]  /*a3a0*/  PRMT R47, R8, 0x7771, RZ ;  /* 0x00007771082f7816 */ /* 0x000fce00000000ff */
.L_x_3356:
[C---:B------:R-:W-:Y:S02]  /*a3b0*/  LOP3.LUT R8, R43.reuse, 0xff, RZ, 0xc0, !PT ;  /* 0x000000ff2b087812 */ /* 0x040fe400078ec0ff */
[C---:B------:R-:W-:Y:S02]  /*a3c0*/  LOP3.LUT R9, R6.reuse, 0xff, RZ, 0xc0, !PT ;  /* 0x000000ff06097812 */ /* 0x040fe400078ec0ff */
[----:B------:R-:W-:Y:S02]  /*a3d0*/  PRMT R49, R43, 0x8880, RZ ;  /* 0x000088802b317816 */ /* 0x000fe400000000ff */
[----:B------:R-:W-:Y:S02]  /*a3e0*/  ISETP.NE.AND P3, PT, R9, R8, PT ;  /* 0x000000080900720c */ /* 0x000fe40003f65270 */
[----:B------:R-:W-:Y:S02]  /*a3f0*/  PRMT R52, R6, 0x8880, RZ ;  /* 0x0000888006347816 */ /* 0x000fe400000000ff */
[----:B------:R-:W-:-:S02]  /*a400*/  LOP3.LUT R32, R44, 0xff, RZ, 0xc0, !PT ;  /* 0x000000ff2c207812 */ /* 0x000fc400078ec0ff */
[----:B------:R-:W-:Y:S02]  /*a410*/  LOP3.LUT R33, R7, 0xff, RZ, 0xc0, !PT ;  /* 0x000000ff07217812 */ /* 0x000fe400078ec0ff */
[----:B------:R-:W-:Y:S02]  /*a420*/  LOP3.LUT R41, R46, 0xff, RZ, 0xc0, !PT ;  /* 0x000000ff2e297812 */ /* 0x000fe400078ec0ff */
[----:B------:R-:W-:Y:S02]  /*a430*/  LOP3.LUT R42, R5, 0xff, RZ, 0xc0, !PT ;  /* 0x000000ff052a7812 */ /* 0x000fe400078ec0ff */
[----:B------:R-:W-:Y:S02]  /*a440*/  ISETP.GE.U32.AND P0, PT, R29, R10, PT ;  /* 0x0000000a1d00720c */ /* 0x000fe40003f06070 */
[----:B------:R-:W-:Y:S02]  /*a450*/  ISETP.GE.AND P4, PT, R52, R49, PT ;  /* 0x000000313400720c */ /* 0x000fe40003f86270 */
[----:B------:R-:W-:-:S02]  /*a460*/  ISETP.NE.AND P1, PT, R33, R32, PT ;  /* 0x000000202100720c */ /* 0x000fc40003f25270 */
[----:B------:R-:W-:Y:S02]  /*a470*/  ISETP.NE.AND P6, PT, R42, R41, PT ;  /* 0x000000292a00720c */ /* 0x000fe40003fc5270 */
[----:B------:R-:W-:Y:S02]  /*a480*/  ISETP.GE.AND.EX P0, PT, R21, RZ, PT, P0 ;  /* 0x000000ff1500720c */ /* 0x000fe40003f06300 */
[----:B------:R-:W-:Y:S02]  /*a490*/  PRMT R41, R44, 0x8880, RZ ;  /* 0x000088802c297816 */ /* 0x000fe400000000ff */
[----:B------:R-:W-:Y:S02]  /*a4a0*/  PRMT R52, R7, 0x8880, RZ ;  /* 0x0000888007347816 */ /* 0x000fe400000000ff */
[----:B------:R-:W-:Y:S02]  /*a4b0*/  LOP3.LUT R9, R45, 0xff, RZ, 0xc0, !PT ;  /* 0x000000ff2d097812 */ /* 0x000fe400078ec0ff */
[----:B------:R-:W-:-:S02]  /*a4c0*/  LOP3.LUT R32, R4, 0xff, RZ, 0xc0, !PT ;  /* 0x000000ff04207812 */ /* 0x000fc400078ec0ff */
[----:B------:R-:W-:Y:S02]  /*a4d0*/  SEL R8, RZ, 0xffffffff, !P4 ;  /* 0xffffffffff087807 */ /* 0x000fe40006000000 */
[----:B------:R-:W-:Y:S02]  /*a4e0*/  LOP3.LUT R33, R50, 0xff, RZ, 0xc0, !PT ;  /* 0x000000ff32217812 */ /* 0x000fe400078ec0ff */
[----:B------:R-:W-:Y:S02]  /*a4f0*/  LOP3.LUT R42, R3, 0xff, RZ, 0xc0, !PT ;  /* 0x000000ff032a7812 */ /* 0x000fe400078ec0ff */
[----:B------:R-:W-:Y:S02]  /*a500*/  @!P3 SEL R8, RZ, 0xffffffff, !P0 ;  /* 0xffffffffff08b807 */ /* 0x000fe40004000000 */
[----:B------:R-:W-:Y:S02]  /*a510*/  ISETP.NE.AND P4, PT, R32, R9, PT ;  /* 0x000000092000720c */ /* 0x000fe40003f85270 */
[----:B------:R-:W-:-:S02]  /*a520*/  ISETP.GE.AND P3, PT, R52, R41, PT ;  /* 0x000000293400720c */ /* 0x000fc40003f66270 */
[----:B------:R-:W-:Y:S02]  /*a530*/  ISETP.GE.U32.AND P0, PT, R31, R10, PT ;  /* 0x0000000a1f00720c */ /* 0x000fe40003f06070 */
[----:B------:R-:W-:Y:S02]  /*a540*/  LOP3.LUT R9, R39, 0xff, RZ, 0xc0, !PT ;  /* 0x000000ff27097812 */ /* 0x000fe400078ec0ff */
[----:B------:R-:W-:Y:S02]  /*a550*/  LOP3.LUT R32, R0, 0xff, RZ, 0xc0, !PT ;  /* 0x000000ff00207812 */ /* 0x000fe400078ec0ff */
[----:B------:R-:W-:Y:S02]  /*a560*/  ISETP.NE.AND P5, PT, R42, R33, PT ;  /* 0x000000212a00720c */ /* 0x000fe40003fa5270 */
[----:B------:R-:W-:Y:S02]  /*a570*/  ISETP.GE.AND.EX P0, PT, R24, RZ, PT, P0 ;  /* 0x000000ff1800720c */ /* 0x000fe40003f06300 */
[----:B------:R-:W-:-:S02]  /*a580*/  SEL R42, RZ, 0xffffffff, !P3 ;  /* 0xffffffffff2a7807 */ /* 0x000fc40005800000 */
[----:B------:R-:W-:Y:S02]  /*a590*/  PRMT R33, R46, 0x8880, RZ ;  /* 0x000088802e217816 */ /* 0x000fe400000000ff */
[----:B------:R-:W-:Y:S02]  /*a5a0*/  PRMT R52, R5, 0x8880, RZ ;  /* 0x0000888005347816 */ /* 0x000fe400000000ff */
[----:B------:R-:W-:Y:S01]  /*a5b0*/  ISETP.NE.AND P3, PT, R32, R9, PT ;  /* 0x000000092000720c */ /* 0x000fe20003f65270 */
[----:B0-----:R-:W-:Y:S01]  /*a5c0*/  IMAD.U32 R9, RZ, RZ, UR4 ;  /* 0x00000004ff097e24 */ /* 0x001fe2000f8e00ff */
[----:B------:R-:W-:Y:S01]  /*a5d0*/  @!P1 SEL R42, RZ, 0xffffffff, !P0 ;  /* 0xffffffffff2a9807 */ /* 0x000fe20004000000 */
[----:B------:R-:W0:Y:S01]  /*a5e0*/  LDCU UR4, c[0x0][0x39c] ;  /* 0x00007380ff0477ac */ /* 0x000e220008000800 */
[----:B------:R-:W-:Y:S01]  /*a5f0*/  ISETP.GE.AND P0, PT, R52, R33, PT ;  /* 0x000000213400720c */ /* 0x000fe20003f06270 */
[----:B------:R-:W-:Y:S01]  /*a600*/  IMAD.IADD R33, R10, 0x1, R9 ;  /* 0x000000010a217824 */ /* 0x000fe200078e0209 */
[----:B------:R-:W-:-:S02]  /*a610*/  PRMT R41, R45, 0x8880, RZ ;  /* 0x000088802d297816 */ /* 0x000fc400000000ff */
[----:B------:R-:W-:Y:S02]  /*a620*/  PRMT R54, R4, 0x8880, RZ ;  /* 0x0000888004367816 */ /* 0x000fe400000000ff */
[----:B------:R-:W-:Y:S02]  /*a630*/  SEL R51, RZ, 0xffffffff, !P0 ;  /* 0xffffffffff337807 */ /* 0x000fe40004000000 */
[----:B------:R-:W-:Y:S02]  /*a640*/  ISETP.GE.U32.AND P0, PT, R36, R33, PT ;  /* 0x000000212400720c */ /* 0x000fe40003f06070 */
[----:B------:R-:W-:Y:S02]  /*a650*/  ISETP.GE.AND P1, PT, R54, R41, PT ;  /* 0x000000293600720c */ /* 0x000fe40003f26270 */
[----:B------:R-:W-:Y:S02]  /*a660*/  ISETP.GE.AND.EX P0, PT, R26, RZ, PT, P0 ;  /* 0x000000ff1a00720c */ /* 0x000fe40003f06300 */
[----:B------:R-:W-:-:S02]  /*a670*/  LOP3.LUT R32, R48, 0xff, RZ, 0xc0, !PT ;  /* 0x000000ff30207812 */ /* 0x000fc400078ec0ff */
[----:B------:R-:W-:Y:S02]  /*a680*/  LOP3.LUT R41, R11, 0xff, RZ, 0xc0, !PT ;  /* 0x000000ff0b297812 */ /* 0x000fe400078ec0ff */
[----:B------:R-:W-:Y:S02]  /*a690*/  SEL R49, RZ, 0xffffffff, !P1 ;  /* 0xffffffffff317807 */ /* 0x000fe40004800000 */
[----:B------:R-:W-:Y:S02]  /*a6a0*/  ISETP.GE.U32.AND P1, PT, R38, R33, PT ;  /* 0x000000212600720c */ /* 0x000fe40003f26070 */
[----:B------:R-:W-:Y:S02]  /*a6b0*/  @!P6 SEL R51, RZ, 0xffffffff, !P0 ;  /* 0xffffffffff33e807 */ /* 0x000fe40004000000 */
[----:B------:R-:W-:Y:S01]  /*a6c0*/  ISETP.NE.AND P0, PT, R41, R32, PT ;  /* 0x000000202900720c */ /* 0x000fe20003f05270 */
[----:B------:R-:W-:Y:S01]  /*a6d0*/  IMAD.IADD R41, R9, 0x1, R33 ;  /* 0x0000000109297824 */ /* 0x000fe200078e0221 */
[----:B------:R-:W-:-:S02]  /*a6e0*/  ISETP.GE.AND.EX P1, PT, R27, RZ, PT, P1 ;  /* 0x000000ff1b00720c */ /* 0x000fc40003f26310 */
[----:B------:R-:W-:Y:S02]  /*a6f0*/  PRMT R54, R50, 0x8880, RZ ;  /* 0x0000888032367816 */ /* 0x000fe400000000ff */
[----:B------:R-:W-:Y:S02]  /*a700*/  PRMT R55, R3, 0x8880, RZ ;  /* 0x0000888003377816 */ /* 0x000fe400000000ff */
[----:B------:R-:W-:Y:S02]  /*a710*/  LOP3.LUT R52, R47, 0xff, RZ, 0xc0, !PT ;  /* 0x000000ff2f347812 */ /* 0x000fe400078ec0ff */
[----:B------:R-:W-:Y:S02]  /*a720*/  LOP3.LUT R53, R12, 0xff, RZ, 0xc0, !PT ;  /* 0x000000ff0c357812 */ /* 0x000fe400078ec0ff */
[----:B------:R-:W-:Y:S02]  /*a730*/  @!P4 SEL R49, RZ, 0xffffffff, !P1 ;  /* 0xffffffffff31c807 */ /* 0x000fe40004800000 */
[----:B------:R-:W-:-:S02]  /*a740*/  ISETP.GE.U32.AND P1, PT, R30, R41, PT ;  /* 0x000000291e00720c */ /* 0x000fc40003f26070 */
[----:B------:R-:W-:Y:S02]  /*a750*/  ISETP.NE.AND P6, PT, R53, R52, PT ;  /* 0x000000343500720c */ /* 0x000fe40003fc5270 */
[----:B------:R-:W-:Y:S02]  /*a760*/  ISETP.GE.AND P4, PT, R55, R54, PT ;  /* 0x000000363700720c */ /* 0x000fe40003f86270 */
[----:B------:R-:W-:Y:S02]  /*a770*/  PRMT R32, R39, 0x8880, RZ ;  /* 0x0000888027207816 */ /* 0x000fe400000000ff */
[----:B------:R-:W-:Y:S02]  /*a780*/  PRMT R53, R0, 0x8880, RZ ;  /* 0x0000888000357816 */ /* 0x000fe400000000ff */
[----:B------:R-:W-:Y:S02]  /*a790*/  PRMT R54, R48, 0x8880, RZ ;  /* 0x0000888030367816 */ /* 0x000fe400000000ff */
[----:B------:R-:W-:-:S02]  /*a7a0*/  PRMT R55, R11, 0x8880, RZ ;  /* 0x000088800b377816 */ /* 0x000fc400000000ff */
[----:B------:R-:W-:Y:S02]  /*a7b0*/  ISETP.GE.AND.EX P1, PT, R25, RZ, PT, P1 ;  /* 0x000000ff1900720c */ /* 0x000fe40003f26310 */
[----:B------:R-:W-:Y:S02]  /*a7c0*/  SEL R52, RZ, 0xffffffff, !P4 ;  /* 0xffffffffff347807 */ /* 0x000fe40006000000 */
[----:B------:R-:W-:Y:S01]  /*a7d0*/  ISETP.GE.AND P4, PT, R53, R32, PT ;  /* 0x000000203500720c */ /* 0x000fe20003f86270 */
[----:B------:R-:W-:Y:S01]  /*a7e0*/  IMAD.MOV.U32 R32, RZ, RZ, R54 ;  /* 0x000000ffff207224 */ /* 0x000fe200078e0036 */
[----:B------:R-:W-:Y:S01]  /*a7f0*/  @!P5 SEL R52, RZ, 0xffffffff, !P1 ;  /* 0xffffffffff34d807 */ /* 0x000fe20004800000 */
[----:B------:R-:W-:Y:S01]  /*a800*/  IMAD.MOV.U32 R53, RZ, RZ, R55 ;  /* 0x000000ffff357224 */ /* 0x000fe200078e0037 */
[----:B------:R-:W-:Y:S02]  /*a810*/  ISETP.GE.U32.AND P5, PT, R28, R41, PT ;  /* 0x000000291c00720c */ /* 0x000fe40003fa6070 */
[----:B------:R-:W-:-:S02]  /*a820*/  LOP3.LUT R8, R8, 0x1, RZ, 0xc0, !PT ;  /* 0x0000000108087812 */ /* 0x000fc400078ec0ff */
[----:B------:R-:W-:Y:S01]  /*a830*/  ISETP.GE.AND P1, PT, R53, R32, PT ;  /* 0x000000203500720c */ /* 0x000fe20003f26270 */
[----:B------:R-:W-:Y:S01]  /*a840*/  IMAD.IADD R32, R41, 0x1, R9 ;  /* 0x0000000129207824 */ /* 0x000fe200078e0209 */
[----:B------:R-:W-:Y:S02]  /*a850*/  ISETP.GE.AND.EX P5, PT, R20, RZ, PT, P5 ;  /* 0x000000ff1400720c */ /* 0x000fe40003fa6350 */
[----:B------:R-:W-:Y:S02]  /*a860*/  SEL R53, RZ, 0xffffffff, !P4 ;  /* 0xffffffffff357807 */ /* 0x000fe40006000000 */
[----:B------:R-:W-:Y:S02]  /*a870*/  @!P3 SEL R53, RZ, 0xffffffff, !P5 ;  /* 0xffffffffff35b807 */ /* 0x000fe40006800000 */
[----:B------:R-:W-:Y:S02]  /*a880*/  ISETP.GE.U32.AND P5, PT, R13, R32, PT ;  /* 0x000000200d00720c */ /* 0x000fe40003fa6070 */
[----:B------:R-:W-:-:S02]  /*a890*/  PRMT R54, R47, 0x8880, RZ ;  /* 0x000088802f367816 */ /* 0x000fc400000000ff */
[----:B------:R-:W-:Y:S02]  /*a8a0*/  PRMT R55, R12, 0x8880, RZ ;  /* 0x000088800c377816 */ /* 0x000fe400000000ff */
[----:B------:R-:W-:Y:S02]  /*a8b0*/  LOP3.LUT R42, R42, 0x1, RZ, 0xc0, !PT ;  /* 0x000000012a2a7812 */ /* 0x000fe400078ec0ff */
[----:B------:R-:W-:Y:S02]  /*a8c0*/  ISETP.GE.AND.EX P5, PT, R15, RZ, PT, P5 ;  /* 0x000000ff0f00720c */ /* 0x000fe40003fa6350 */
[----:B------:R-:W-:Y:S02]  /*a8d0*/  ISETP.NE.U32.AND P3, PT, R8, 0x1, PT ;  /* 0x000000010800780c */ /* 0x000fe40003f65070 */
[----:B------:R-:W-:Y:S02]  /*a8e0*/  ISETP.GE.AND P4, PT, R55, R54, PT ;  /* 0x000000363700720c */ /* 0x000fe40003f86270 */
[----:B------:R-:W-:-:S02]  /*a8f0*/  SEL R8, RZ, 0xffffffff, !P1 ;  /* 0xffffffffff087807 */ /* 0x000fc40004800000 */
[----:B------:R-:W-:Y:S02]  /*a900*/  LOP3.LUT R51, R51, 0x1, RZ, 0xc0, !PT ;  /* 0x0000000133337812 */ /* 0x000fe400078ec0ff */
[----:B------:R-:W-:Y:S02]  /*a910*/  ISETP.NE.U32.AND P1, PT, R42, 0x1, PT ;  /* 0x000000012a00780c */ /* 0x000fe40003f25070 */
[----:B------:R-:W-:Y:S02]  /*a920*/  LOP3.LUT R49, R49, 0x1, RZ, 0xc0, !PT ;  /* 0x0000000131317812 */ /* 0x000fe400078ec0ff */
[----:B------:R-:W-:Y:S02]  /*a930*/  @!P0 SEL R8, RZ, 0xffffffff, !P5 ;  /* 0xffffffffff088807 */ /* 0x000fe40006800000 */
[----:B------:R-:W-:Y:S02]  /*a940*/  SEL R42, RZ, 0xffffffff, !P4 ;  /* 0xffffffffff2a7807 */ /* 0x000fe40006000000 */
[----:B------:R-:W-:-:S02]  /*a950*/  ISETP.NE.U32.AND P5, PT, R51, 0x1, PT ;  /* 0x000000013300780c */ /* 0x000fc40003fa5070 */
        /* <DEDUP_REMOVED lines=41> */
.L_x_3355:
[----:B------:R-:W-:Y:S05]  /*abf0*/  BSYNC.RECONVERGENT B0 ;  /* 0x0000000000007941 */ /* 0x000fea0003800200 */
.L_x_3354:
[----:B------:R-:W-:Y:S01]  /*ac00*/  ISETP.GE.U32.AND P0, PT, R10, R8, PT ;  /* 0x000000080a00720c */ /* 0x000fe20003f06070 */
[----:B------:R-:W-:Y:S01]  /*ac10*/  BSSY.RECONVERGENT B0, `(.L_x_3362) ;  /* 0x000047d000007945 */ /* 0x000fe20003800200 */
[----:B------:R-:W-:-:S11]  /*ac20*/  PRMT R37, R39, 0x7610, R37 ;  /* 0x0000761027257816 */ /* 0x000fd60000000025 */
        /* <DEDUP_REMOVED lines=282> */
.L_x_3365:
[----:B------:R-:W-:Y:S01]  /*bdd0*/  SHF.R.U32.HI R34, RZ, 0x1, R34 ;  /* 0x00000001ff227819 */ /* 0x000fe20000011622 */
[----:B------:R-:W-:-:S07]  /*bde0*/  IMAD.MOV.U32 R35, RZ, RZ, RZ ;  /* 0x000000ffff237224 */ /* 0x000fce00078e00ff */
.L_x_3364:
[----:B------:R-:W0:Y:S02]  /*bdf0*/  LDCU.64 UR4, c[0x0][0x768] ;  /* 0x0000ed00ff0477ac */ /* 0x000e240008000a00 */
[----:B0-----:R-:W-:-:S05]  /*be00*/  IADD3 R40, P1, PT, R40, UR4, RZ ;  /* 0x0000000428287c10 */ /* 0x001fca000ff3e0ff */
[----:B------:R-:W-:Y:S01]  /*be10*/  IMAD.X R39, RZ, RZ, UR5, P1 ;  /* 0x00000005ff277e24 */ /* 0x000fe200088e06ff */
[----:B------:R-:W-:-:S04]  /*be20*/  LEA R32, P1, R34, R40, 0x1 ;  /* 0x0000002822207211 */ /* 0x000fc800078208ff */
[----:B------:R-:W-:-:S05]  /*be30*/  LEA.HI.X R33, R34, R39, R35, 0x1, P1 ;  /* 0x0000002722217211 */ /* 0x000fca00008f0c23 */
[----:B------:R-:W2:Y:S01]  /*be40*/  LDG.E.U16 R32, desc[UR36][R32.64] ;  /* 0x0000002420207981 */ /* 0x000ea2000c1e1500 */
[----:B------:R-:W-:-:S05]  /*be50*/  IMAD.IADD R19, R10, 0x1, R9 ;  /* 0x000000010a137824 */ /* 0x000fca00078e0209 */
[----:B------:R-:W-:Y:S02]  /*be60*/  ISETP.GE.U32.AND P1, PT, R19, R8, PT ;  /* 0x000000081300720c */ /* 0x000fe40003f26070 */
[C---:B--2---:R-:W-:Y:S02]  /*be70*/  PRMT R43, R32.reuse, 0x7770, RZ ;  /* 0x00007770202b7816 */ /* 0x044fe400000000ff */
[----:B------:R-:W-:-:S09]  /*be80*/  PRMT R44, R32, 0x7771, RZ ;  /* 0x00007771202c7816 */ /* 0x000fd200000000ff */
        /* <DEDUP_REMOVED lines=276> */
.L_x_3367:
[----:B------:R-:W-:Y:S01]  /*cfd0*/  SHF.R.U32.HI R34, RZ, 0x1, R45 ;  /* 0x00000001ff227819 */ /* 0x000fe2000001162d */
[----:B------:R-:W-:-:S07]  /*cfe0*/  IMAD.MOV.U32 R35, RZ, RZ, RZ ;  /* 0x000000ffff237224 */ /* 0x000fce00078e00ff */
.L_x_3366:
        /* <DEDUP_REMOVED lines=283> */
.L_x_3369:
[----:B------:R-:W-:Y:S01]  /*e1a0*/  SHF.R.U32.HI R34, RZ, 0x1, R37 ;  /* 0x00000001ff227819 */ /* 0x000fe20000011625 */
[----:B------:R-:W-:-:S07]  /*e1b0*/  IMAD.MOV.U32 R35, RZ, RZ, RZ ;  /* 0x000000ffff237224 */ /* 0x000fce00078e00ff */
.L_x_3368:
        /* <DEDUP_REMOVED lines=283> */
.L_x_3371:
[----:B------:R-:W-:Y:S01]  /*f370*/  SHF.R.U32.HI R34, RZ, 0x1, R34 ;  /* 0x00000001ff227819 */ /* 0x000fe20000011622 */
[----:B------:R-:W-:-:S07]  /*f380*/  IMAD.MOV.U32 R35, RZ, RZ, RZ ;  /* 0x000000ffff237224 */ /* 0x000fce00078e00ff */
.L_x_3370:
[----:B------:R-:W-:-:S04]  /*f390*/  LEA R40, P0, R34, R40, 0x1 ;  /* 0x0000002822287211 */ /* 0x000fc800078008ff */
[----:B------:R-:W-:-:S05]  /*f3a0*/  LEA.HI.X R41, R34, R39, R35, 0x1, P0 ;  /* 0x0000002722297211 */ /* 0x000fca00000f0c23 */
[----:B------:R-:W2:Y:S02]  /*f3b0*/  LDG.E.U16 R40, desc[UR36][R40.64] ;  /* 0x0000002428287981 */ /* 0x000ea4000c1e1500 */
[C---:B--2---:R-:W-:Y:S02]  /*f3c0*/  PRMT R48, R40.reuse, 0x7770, RZ ;  /* 0x0000777028307816 */ /* 0x044fe400000000ff */
[----:B------:R-:W-:-:S07]  /*f3d0*/  PRMT R47, R40, 0x7771, RZ ;  /* 0x00007771282f7816 */ /* 0x000fce00000000ff */
.L_x_3363:
[----:B------:R-:W-:Y:S05]  /*f3e0*/  BSYNC.RECONVERGENT B0 ;  /* 0x0000000000007941 */ /* 0x000fea0003800200 */
.L_x_3362:
[----:B------:R-:W-:Y:S01]  /*f3f0*/  ISETP.GE.U32.AND P0, PT, R10, R8, PT ;  /* 0x000000080a00720c */ /* 0x000fe20003f06070 */
[----:B------:R-:W-:-:S12]  /*f400*/  BSSY.RECONVERGENT B0, `(.L_x_3372) ;  /* 0x0000083000007945 */ /* 0x000fd80003800200 */
        /* <DEDUP_REMOVED lines=42> */
[-C--:B------:R-:W-:Y:S02]  /*f6b0*/  ISETP.GE.U32.AND P1, PT, R38, R19.reuse, PT ;  /* 0x000000132600720c */ /* 0x080fe40003f26070 */
        /* <DEDUP_REMOVED lines=87> */
.L_x_3373:
[----:B------:R-:W-:Y:S05]  /*fc30*/  BSYNC.RECONVERGENT B0 ;  /* 0x0000000000007941 */ /* 0x000fea0003800200 */
.L_x_3372:
[----:B------:R-:W-:Y:S02]  /*fc40*/  LOP3.LUT R10, R4, 0xff, RZ, 0xc0, !PT ;  /* 0x000000ff040a7812 */ /* 0x000fe400078ec0ff */
[----:B------:R-:W-:Y:S02]  /*fc50*/  LOP3.LUT R19, R7, 0xff, RZ, 0xc0, !PT ;  /* 0x000000ff07137812 */ /* 0x000fe400078ec0ff */
[----:B------:R-:W-:Y:S02]  /*fc60*/  LOP3.LUT R8, R5, 0xff, RZ, 0xc0, !PT ;  /* 0x000000ff05087812 */ /* 0x000fe400078ec0ff */
[----:B------:R-:W-:Y:S02]  /*fc70*/  LOP3.LUT R9, R6, 0xff, RZ, 0xc0, !PT ;  /* 0x000000ff06097812 */ /* 0x000fe400078ec0ff */
[----:B------:R-:W-:Y:S02]  /*fc80*/  ISETP.NE.AND P2, PT, R19, R10, PT ;  /* 0x0000000a1300720c */ /* 0x000fe40003f45270 */
[----:B------:R-:W-:-:S02]  /*fc90*/  ISETP.GE.U32.AND P0, PT, R29, R36, PT ;  /* 0x000000241d00720c */ /* 0x000fc40003f06070 */
[----:B------:R-:W-:Y:S02]  /*fca0*/  ISETP.NE.AND P4, PT, R9, R8, PT ;  /* 0x000000080900720c */ /* 0x000fe40003f85270 */
[----:B------:R-:W-:Y:S02]  /*fcb0*/  ISETP.GE.U32.AND P1, PT, R31, R38, PT ;  /* 0x000000261f00720c */ /* 0x000fe40003f26070 */
[----:B------:R-:W-:Y:S02]  /*fcc0*/  ISETP.GE.AND.EX P0, PT, R21, R26, PT, P0 ;  /* 0x0000001a1500720c */ /* 0x000fe40003f06300 */
[----:B------:R-:W-:Y:S02]  /*fcd0*/  PRMT R9, R4, 0x8880, RZ ;  /* 0x0000888004097816 */ /* 0x000fe400000000ff */
[----:B------:R-:W-:Y:S02]  /*fce0*/  PRMT R10, R7, 0x8880, RZ ;  /* 0x00008880070a7816 */ /* 0x000fe400000000ff */
[----:B------:R-:W-:-:S02]  /*fcf0*/  PRMT R18, R5, 0x8880, RZ ;  /* 0x0000888005127816 */ /* 0x000fc400000000ff */
[----:B------:R-:W-:Y:S02]  /*fd00*/  PRMT R33, R6, 0x8880, RZ ;  /* 0x0000888006217816 */ /* 0x000fe400000000ff */
[----:B------:R-:W-:Y:S02]  /*fd10*/  ISETP.GE.AND.EX P1, PT, R24, R27, PT, P1 ;  /* 0x0000001b1800720c */ /* 0x000fe40003f26310 */
[----:B------:R-:W-:Y:S02]  /*fd20*/  SEL R8, RZ, 0xffffffff, !P0 ;  /* 0xffffffffff087807 */ /* 0x000fe40004000000 */
[----:B------:R-:W-:Y:S02]  /*fd30*/  ISETP.GE.AND P0, PT, R10, R9, PT ;  /* 0x000000090a00720c */ /* 0x000fe40003f06270 */
        /* <DEDUP_REMOVED lines=14> */
[----:B------:R-:W-:Y:S02]  /*fe20*/  LOP3.LUT R9, R3, 0xff, RZ, 0xc0, !PT ;  /* 0x000000ff03097812 */ /* 0x000fe400078ec0ff */
[----:B------:R-:W-:Y:S02]  /*fe30*/  LOP3.LUT R4, R6, 0xff, RZ, 0xc0, !PT ;  /* 0x000000ff06047812 */ /* 0x000fe400078ec0ff */
[----:B------:R-:W-:Y:S02]  /*fe40*/  SEL R31, R38, R31, !P1 ;  /* 0x0000001f261f7207 */ /* 0x000fe40004800000 */
[----:B------:R-:W-:Y:S02]  /*fe50*/  ISETP.NE.AND P2, PT, R5, R8, PT ;  /* 0x000000080500720c */ /* 0x000fe40003f45270 */
[----:B------:R-:W-:Y:S02]  /*fe60*/  ISETP.GE.U32.AND P0, PT, R29, R30, PT ;  /* 0x0000001e1d00720c */ /* 0x000fe40003f06070 */
[----:B------:R-:W-:-:S02]  /*fe70*/  SEL R27, R27, R24, !P1 ;  /* 0x000000181b1b7207 */ /* 0x000fc40004800000 */
        /* <DEDUP_REMOVED lines=25> */
[----:B------:R-:W-:Y:S02]  /*10010*/  LOP3.LUT R5, R11, 0xff, RZ, 0xc0, !PT ;  /* 0x000000ff0b057812 */ /* 0x000fe400078ec0ff */
[----:B------:R-:W-:Y:S02]  /*10020*/  LOP3.LUT R0, R6, 0xff, RZ, 0xc0, !PT ;  /* 0x000000ff06007812 */ /* 0x000fe400078ec0ff */
        /* <DEDUP_REMOVED lines=8> */
[----:B------:R-:W-:-:S02]  /*100b0*/  ISETP.GE.AND.EX P1, PT, R29, R16, PT, P1 ;  /* 0x000000101d00720c */ /* 0x000fc40003f26310 */
[----:B------:R-:W-:Y:S02]  /*100c0*/  SEL R0, RZ, 0xffffffff, !P0 ;  /* 0xffffffffff007807 */ /* 0x000fe40004000000 */
[----:B------:R-:W-:Y:S02]  /*100d0*/  PRMT R8, R11, 0x8880, RZ ;  /* 0x000088800b087816 */ /* 0x000fe400000000ff */
[----:B------:R-:W-:Y:S02]  /*100e0*/  PRMT R9, R6, 0x8880, RZ ;  /* 0x0000888006097816 */ /* 0x000fe400000000ff */
[----:B------:R-:W-:Y:S02]  /*100f0*/  ISETP.GE.AND P0, PT, R4, R3, PT ;  /* 0x000000030400720c */ /* 0x000fe40003f06270 */
[----:B------:R-:W-:Y:S02]  /*10100*/  SEL R3, RZ, 0xffffffff, !P1 ;  /* 0xffffffffff037807 */ /* 0x000fe40004800000 */
[----:B------:R-:W-:-:S02]  /*10110*/  ISETP.GE.AND P3, PT, R9, R8, PT ;  /* 0x000000080900720c */ /* 0x000fc40003f66270 */
        /* <DEDUP_REMOVED lines=12> */
[----:B------:R-:W-:-:S07]  /*101e0*/  PRMT R26, R7, 0x7610, R26 ;  /* 0x00007610071a7816 */ /* 0x000fce000000001a */
.L_x_3324:
[----:B------:R-:W-:Y:S05]  /*101f0*/  BSYNC.RECONVERGENT B6 ;  /* 0x0000000000067941 */ /* 0x000fea0003800200 */
.L_x_3323:
        /* <DEDUP_REMOVED lines=15> */
[----:B------:R0:W-:Y:S04]  /*102f0*/  STS.U8 [R13], R3 ;  /* 0x000000030d007388 */ /* 0x0001e80000000000 */
[----:B------:R0:W-:Y:S01]  /*10300*/  STS.U8 [R13+0x10], R26 ;  /* 0x0000101a0d007388 */ /* 0x0001e20000000000 */
[----:B------:R-:W-:Y:S05]  /*10310*/  @!P0 BRA `(.L_x_3374) ;  /* 0x0000000000e08947 */ /* 0x000fea0003800000 */
[----:B------:R-:W-:-:S07]  /*10320*/  IMAD.MOV.U32 R0, RZ, RZ, R16 ;  /* 0x000000ffff007224 */ /* 0x000fce00078e0010 */
.L_x_3377:
        /* <DEDUP_REMOVED lines=10> */
[C---:B------:R-:W-:Y:S02]  /*103d0*/  LOP3.LUT R19, R3.reuse, 0xff, RZ, 0xc0, !PT ;  /* 0x000000ff03137812 */ /* 0x040fe400078ec0ff */
[----:B------:R-:W-:Y:S01]  /*103e0*/  PRMT R20, R3, 0x8880, RZ ;  /* 0x0000888003147816 */ /* 0x000fe200000000ff */
[----:B------:R-:W-:Y:S01]  /*103f0*/  IMAD R0, R0, 0x20, R11 ;  /* 0x0000002000007824 */ /* 0x000fe200078e020b */
[C---:B------:R-:W-:Y:S02]  /*10400*/  LOP3.LUT R21, R26.reuse, 0xff, RZ, 0xc0, !PT ;  /* 0x000000ff1a157812 */ /* 0x040fe400078ec0ff */
[----:B------:R-:W-:Y:S02]  /*10410*/  PRMT R24, R26, 0x8880, RZ ;  /* 0x000088801a187816 */ /* 0x000fe400000000ff */
[----:B0-----:R-:W0:Y:S04]  /*10420*/  LDS.S8 R8, [R0] ;  /* 0x0000000000087984 */ /* 0x001e280000000200 */
[----:B------:R-:W1:Y:S04]  /*10430*/  LDS.S8 R15, [R0+0x10] ;  /* 0x00001000000f7984 */ /* 0x000e680000000200 */
[----:B------:R-:W2:Y:S04]  /*10440*/  LDS.64 R4, [R0+0x8] ;  /* 0x0000080000047984 */ /* 0x000ea80000000a00 */
[----:B------:R-:W3:Y:S01]  /*10450*/  LDS.64 R6, [R0+0x18] ;  /* 0x0000180000067984 */ /* 0x000ee20000000a00 */
[----:B0-----:R-:W-:-:S04]  /*10460*/  LOP3.LUT R10, R8, 0xff, RZ, 0xc0, !PT ;  /* 0x000000ff080a7812 */ /* 0x001fc800078ec0ff */
[----:B------:R-:W-:Y:S01]  /*10470*/  ISETP.NE.AND P3, PT, R19, R10, PT ;  /* 0x0000000a1300720c */ /* 0x000fe20003f65270 */
[----:B------:R-:W-:Y:S01]  /*10480*/  IMAD.MOV.U32 R19, RZ, RZ, R20 ;  /* 0x000000ffff137224 */ /* 0x000fe200078e0014 */
[----:B-1----:R-:W-:Y:S01]  /*10490*/  LOP3.LUT R12, R15, 0xff, RZ, 0xc0, !PT ;  /* 0x000000ff0f0c7812 */ /* 0x002fe200078ec0ff */
[----:B------:R-:W-:Y:S01]  /*104a0*/  IMAD.MOV.U32 R10, RZ, RZ, R24 ;  /* 0x000000ffff0a7224 */ /* 0x000fe200078e0018 */
[----:B--2---:R-:W-:Y:S02]  /*104b0*/  ISETP.GE.U32.AND P1, PT, R18, R4, PT ;  /* 0x000000041200720c */ /* 0x004fe40003f26070 */
[----:B------:R-:W-:Y:S02]  /*104c0*/  ISETP.NE.AND P4, PT, R21, R12, PT ;  /* 0x0000000c1500720c */ /* 0x000fe40003f85270 */
[----:B------:R-:W-:Y:S02]  /*104d0*/  ISETP.GE.AND P6, PT, R19, R8, PT ;  /* 0x000000081300720c */ /* 0x000fe40003fc6270 */
[----:B------:R-:W-:-:S02]  /*104e0*/  ISETP.GE.AND.EX P1, PT, R9, R5, PT, P1 ;  /* 0x000000050900720c */ /* 0x000fc40003f26310 */
[----:B---3--:R-:W-:Y:S02]  /*104f0*/  ISETP.GE.U32.AND P0, PT, R28, R6, PT ;  /* 0x000000061c00720c */ /* 0x008fe40003f06070 */
[----:B------:R-:W-:Y:S02]  /*10500*/  SEL R0, RZ, 0xffffffff, !P6 ;  /* 0xffffffffff007807 */ /* 0x000fe40007000000 */
[----:B------:R-:W-:Y:S02]  /*10510*/  ISETP.GE.AND P5, PT, R10, R15, PT ;  /* 0x0000000f0a00720c */ /* 0x000fe40003fa6270 */
[----:B------:R-:W-:Y:S02]  /*10520*/  @!P3 SEL R0, RZ, 0xffffffff, !P1 ;  /* 0xffffffffff00b807 */ /* 0x000fe40004800000 */
[----:B------:R-:W-:Y:S02]  /*10530*/  ISETP.GE.AND.EX P0, PT, R29, R7, PT, P0 ;  /* 0x000000071d00720c */ /* 0x000fe40003f06300 */
[----:B------:R-:W-:-:S02]  /*10540*/  SEL R10, RZ, 0xffffffff, !P5 ;  /* 0xffffffffff0a7807 */ /* 0x000fc40006800000 */
[----:B------:R-:W-:Y:S02]  /*10550*/  LOP3.LUT R0, R0, 0x1, RZ, 0xc0, !PT ;  /* 0x0000000100007812 */ /* 0x000fe400078ec0ff */
[----:B------:R-:W-:Y:S02]  /*10560*/  @!P4 SEL R10, RZ, 0xffffffff, !P0 ;  /* 0xffffffffff0ac807 */ /* 0x000fe40004000000 */
[----:B------:R-:W-:Y:S02]  /*10570*/  ISETP.NE.U32.AND P0, PT, R0, 0x1, PT ;  /* 0x000000010000780c */ /* 0x000fe40003f05070 */
[----:B------:R-:W-:Y:S02]  /*10580*/  LOP3.LUT R10, R10, 0x1, RZ, 0xc0, !PT ;  /* 0x000000010a0a7812 */ /* 0x000fe400078ec0ff */
[----:B------:R-:W-:Y:S02]  /*10590*/  SEL R18, R4, R18, !P0 ;  /* 0x0000001204127207 */ /* 0x000fe40004000000 */
[----:B------:R-:W-:-:S02]  /*105a0*/  ISETP.NE.U32.AND P1, PT, R10, 0x1, PT ;  /* 0x000000010a00780c */ /* 0x000fc40003f25070 */
[----:B------:R-:W-:Y:S01]  /*105b0*/  SEL R0, R8, R3, !P0 ;  /* 0x0000000308007207 */ /* 0x000fe20004000000 */
[----:B------:R-:W-:Y:S01]  /*105c0*/  IMAD.MOV.U32 R8, RZ, RZ, R18 ;  /* 0x000000ffff087224 */ /* 0x000fe200078e0012 */
[----:B------:R-:W-:Y:S02]  /*105d0*/  SEL R9, R5, R9, !P0 ;  /* 0x0000000905097207 */ /* 0x000fe40004000000 */
[----:B------:R-:W-:Y:S01]  /*105e0*/  SEL R28, R6, R28, !P1 ;  /* 0x0000001c061c7207 */ /* 0x000fe20004800000 */
[----:B------:R1:W-:Y:S01]  /*105f0*/  STS.U8 [R13], R0 ;  /* 0x000000000d007388 */ /* 0x0003e20000000000 */
[----:B------:R-:W-:Y:S02]  /*10600*/  SEL R29, R7, R29, !P1 ;  /* 0x0000001d071d7207 */ /* 0x000fe40004800000 */
[----:B------:R-:W-:Y:S01]  /*10610*/  SEL R4, R15, R26, !P1 ;  /* 0x0000001a0f047207 */ /* 0x000fe20004800000 */
[----:B------:R1:W-:Y:S01]  /*10620*/  STS.64 [R13+0x8], R8 ;  /* 0x000008080d007388 */ /* 0x0003e20000000a00 */
[----:B------:R-:W-:-:S02]  /*10630*/  PRMT R3, R0, 0x7610, R3 ;  /* 0x0000761000037816 */ /* 0x000fc40000000003 */
[----:B------:R-:W-:Y:S01]  /*10640*/  PRMT R26, R4, 0x7610, R26 ;  /* 0x00007610041a7816 */ /* 0x000fe2000000001a */
[----:B------:R1:W-:Y:S04]  /*10650*/  STS.64 [R13+0x18], R28 ;  /* 0x0000181c0d007388 */ /* 0x0003e80000000a00 */
[----:B------:R1:W-:Y:S02]  /*10660*/  STS.U8 [R13+0x10], R4 ;  /* 0x000010040d007388 */ /* 0x0003e40000000000 */
.L_x_3376:
[----:B------:R-:W-:Y:S05]  /*10670*/  BSYNC.RECONVERGENT B0 ;  /* 0x0000000000007941 */ /* 0x000fea0003800200 */
.L_x_3375:
[----:B-1----:R-:W-:Y:S01]  /*10680*/  IMAD.MOV.U32 R0, RZ, RZ, R25 ;  /* 0x000000ffff007224 */ /* 0x002fe200078e0019 */
[----:B------:R-:W-:Y:S06]  /*10690*/  @P2 BRA `(.L_x_3377) ;  /* 0xfffffffc00242947 */ /* 0x000fec000383ffff */
.L_x_3374:
        /* <DEDUP_REMOVED lines=11> */
[----:B0-----:R-:W-:Y:S01]  /*10750*/  IMAD.MOV.U32 R8, RZ, RZ, R18 ;  /* 0x000000ffff087224 */ /* 0x001fe200078e0012 */
[----:B------:R-:W-:Y:S02]  /*10760*/  ISETP.GE.U32.AND P0, PT, R16, 0x40, PT ;  /* 0x000000401000780c */ /* 0x000fe40003f06070 */
[----:B-1----:R-:W-:-:S06]  /*10770*/  ULEA UR4, UR5, UR4, 0x18 ;  /* 0x0000000405047291 */ /* 0x002fcc000f8ec0ff */
[----:B------:R-:W-:Y:S01]  /*10780*/  LEA R11, R0, UR4, 0x5 ;  /* 0x00000004000b7c11 */ /* 0x000fe2000f8e28ff */
[----:B------:R-:W-:-:S04]  /*10790*/  IMAD.MOV.U32 R0, RZ, RZ, 0x20 ;  /* 0x00000020ff007424 */ /* 0x000fc800078e00ff */
[----:B------:R1:W-:Y:S04]  /*107a0*/  STS.64 [R11+0x8], R8 ;  /* 0x000008080b007388 */ /* 0x0003e80000000a00 */
[----:B------:R1:W-:Y:S04]  /*107b0*/  STS.64 [R11+0x18], R28 ;  /* 0x0000181c0b007388 */ /* 0x0003e80000000a00 */
[----:B------:R1:W-:Y:S04]  /*107c0*/  STS.U8 [R11], R3 ;  /* 0x000000030b007388 */ /* 0x0003e80000000000 */
[----:B------:R1:W-:Y:S01]  /*107d0*/  STS.U8 [R11+0x10], R26 ;  /* 0x0000101a0b007388 */ /* 0x0003e20000000000 */
[----:B------:R-:W-:Y:S05]  /*107e0*/  @!P0 BRA `(.L_x_3379) ;  /* 0x0000000000dc8947 */ /* 0x000fea0003800000 */
[----:B------:R-:W-:-:S07]  /*107f0*/  IMAD.MOV.U32 R4, RZ, RZ, R16 ;  /* 0x000000ffff047224 */ /* 0x000fce00078e0010 */
.L_x_3382:
        /* <DEDUP_REMOVED lines=9> */
[----:B-1----:R-:W-:Y:S01]  /*10890*/  IMAD R8, R20, 0x20, R11 ;  /* 0x0000002014087824 */ /* 0x002fe200078e020b */
[C---:B------:R-:W-:Y:S02]  /*108a0*/  LOP3.LUT R15, R3.reuse, 0xff, RZ, 0xc0, !PT ;  /* 0x000000ff030f7812 */ /* 0x040fe400078ec0ff */
[----:B------:R-:W-:Y:S02]  /*108b0*/  PRMT R21, R3, 0x8880, RZ ;  /* 0x0000888003157816 */ /* 0x000fe400000000ff */
[----:B------:R-:W0:Y:S01]  /*108c0*/  LDS.S8 R10, [R8] ;  /* 0x00000000080a7984 */ /* 0x000e220000000200 */
[C---:B------:R-:W-:Y:S02]  /*108d0*/  LOP3.LUT R19, R26.reuse, 0xff, RZ, 0xc0, !PT ;  /* 0x000000ff1a137812 */ /* 0x040fe400078ec0ff */
[----:B------:R-:W-:Y:S01]  /*108e0*/  PRMT R24, R26, 0x8880, RZ ;  /* 0x000088801a187816 */ /* 0x000fe200000000ff */
        /* <DEDUP_REMOVED lines=27> */
[----:B------:R-:W-:Y:S02]  /*10aa0*/  SEL R29, R7, R29, !P1 ;  /* 0x0000001d071d7207 */ /* 0x000fe40004800000 */
[----:B------:R-:W-:Y:S01]  /*10ab0*/  SEL R10, R10, R3, !P0 ;  /* 0x000000030a0a7207 */ /* 0x000fe20004000000 */
[----:B------:R0:W-:Y:S01]  /*10ac0*/  STS.64 [R11+0x8], R8 ;  /* 0x000008080b007388 */ /* 0x0001e20000000a00 */
[----:B------:R-:W-:Y:S02]  /*10ad0*/  SEL R4, R13, R26, !P1 ;  /* 0x0000001a0d047207 */ /* 0x000fe40004800000 */
[----:B------:R-:W-:Y:S01]  /*10ae0*/  PRMT R3, R10, 0x7610, R3 ;  /* 0x000076100a037816 */ /* 0x000fe20000000003 */
[----:B------:R0:W-:Y:S01]  /*10af0*/  STS.64 [R11+0x18], R28 ;  /* 0x0000181c0b007388 */ /* 0x0001e20000000a00 */
[----:B------:R-:W-:-:S03]  /*10b00*/  PRMT R26, R4, 0x7610, R26 ;  /* 0x00007610041a7816 */ /* 0x000fc6000000001a */
[----:B------:R0:W-:Y:S04]  /*10b10*/  STS.U8 [R11], R10 ;  /* 0x0000000a0b007388 */ /* 0x0001e80000000000 */
[----:B------:R0:W-:Y:S02]  /*10b20*/  STS.U8 [R11+0x10], R4 ;  /* 0x000010040b007388 */ /* 0x0001e40000000000 */
.L_x_3381:
[----:B------:R-:W-:Y:S05]  /*10b30*/  BSYNC.RECONVERGENT B0 ;  /* 0x0000000000007941 */ /* 0x000fea0003800200 */
.L_x_3380:
[----:B0-----:R-:W-:Y:S01]  /*10b40*/  IMAD.MOV.U32 R4, RZ, RZ, R20 ;  /* 0x000000ffff047224 */ /* 0x001fe200078e0014 */
[----:B------:R-:W-:Y:S06]  /*10b50*/  @P2 BRA `(.L_x_3382) ;  /* 0xfffffffc00282947 */ /* 0x000fec000383ffff */
.L_x_3379:
[----:B------:R-:W-:Y:S01]  /*10b60*/  ISETP.GE.U32.AND P0, PT, R0, 0x2, PT ;  /* 0x000000020000780c */ /* 0x000fe20003f06070 */
[----:B------:R-:W-:Y:S05]  /*10b70*/  WARPSYNC.ALL ;  /* 0x0000000000007948 */ /* 0x000fea0003800000 */
[----:B------:R-:W-:Y:S07]  /*10b80*/  BAR.SYNC.DEFER_BLOCKING 0x0 ;  /* 0x0000000000007b1d */ /* 0x000fee0000010000 */
[----:B------:R-:W-:Y:S05]  /*10b90*/  @!P0 BRA `(.L_x_3378) ;  /* 0x0000000000b88947 */ /* 0x000fea0003800000 */
[----:B------:R-:W-:-:S07]  /*10ba0*/  IMAD.MOV.U32 R5, RZ, RZ, 0x1 ;  /* 0x00000001ff057424 */ /* 0x000fce00078e00ff */
.L_x_3383:
[C---:B------:R-:W-:Y:S01]  /*10bb0*/  LOP3.LUT R4, R3.reuse, 0xffff, RZ, 0xc0, !PT ;  /* 0x0000ffff03047812 */ /* 0x040fe200078ec0ff */
[----:B-1----:R-:W1:Y:S01]  /*10bc0*/  SHFL.DOWN PT, R11, R18, R5, 0x1f ;  /* 0x08001f05120b7589 */ /* 0x002e6200000e0000 */
[----:B------:R-:W-:Y:S02]  /*10bd0*/  LOP3.LUT R6, R26, 0xffff, RZ, 0xc0, !PT ;  /* 0x0000ffff1a067812 */ /* 0x000fe400078ec0ff */
[----:B------:R-:W-:Y:S01]  /*10be0*/  PRMT R4, R4, 0x8880, RZ ;  /* 0x0000888004047816 */ /* 0x000fe200000000ff */
[----:B------:R-:W2:Y:S01]  /*10bf0*/  SHFL.DOWN PT, R19, R28, R5, 0x1f ;  /* 0x08001f051c137589 */ /* 0x000ea200000e0000 */
[----:B------:R-:W-:Y:S02]  /*10c00*/  PRMT R12, R6, 0x8880, RZ ;  /* 0x00008880060c7816 */ /* 0x000fe400000000ff */
[----:B------:R-:W-:Y:S01]  /*10c10*/  LOP3.LUT R10, R26, 0xff, RZ, 0xc0, !PT ;  /* 0x000000ff1a0a7812 */ /* 0x000fe200078ec0ff */
[----:B------:R-:W-:Y:S01]  /*10c20*/  IMAD.MOV.U32 R6, RZ, RZ, R4 ;  /* 0x000000ffff067224 */ /* 0x000fe200078e0004 */
[----:B0-----:R-:W0:Y:S01]  /*10c30*/  SHFL.DOWN PT, R8, R9, R5, 0x1f ;  /* 0x08001f0509087589 */ /* 0x001e2200000e0000 */
[----:B------:R-:W-:-:S02]  /*10c40*/  LOP3.LUT R4, R3, 0xff, RZ, 0xc0, !PT ;  /* 0x000000ff03047812 */ /* 0x000fc400078ec0ff */
[----:B------:R-:W-:Y:S01]  /*10c50*/  PRMT R21, R3, 0x8880, RZ ;  /* 0x0000888003157816 */ /* 0x000fe200000000ff */
[----:B------:R-:W3:Y:S04]  /*10c60*/  SHFL.DOWN PT, R13, R12, R5, 0x1f ;  /* 0x08001f050c0d7589 */ /* 0x000ee800000e0000 */
[----:B------:R-:W4:Y:S04]  /*10c70*/  SHFL.DOWN PT, R6, R6, R5, 0x1f ;  /* 0x08001f0506067589 */ /* 0x000f2800000e0000 */
[----:B------:R5:W4:Y:S01]  /*10c80*/  SHFL.DOWN PT, R14, R29, R5, 0x1f ;  /* 0x08001f051d0e7589 */ /* 0x000b2200000e0000 */
[----:B-1----:R-:W-:-:S02]  /*10c90*/  ISETP.GE.U32.AND P0, PT, R18, R11, PT ;  /* 0x0000000b1200720c */ /* 0x002fc40003f06070 */
[----:B--2---:R-:W-:Y:S01]  /*10ca0*/  ISETP.GE.U32.AND P1, PT, R28, R19, PT ;  /* 0x000000131c00720c */ /* 0x004fe20003f26070 */
[----:B-----5:R-:W-:Y:S01]  /*10cb0*/  IMAD.SHL.U32 R5, R5, 0x2, RZ ;  /* 0x0000000205057824 */ /* 0x020fe200078e00ff */
[----:B0-----:R-:W-:Y:S02]  /*10cc0*/  ISETP.GE.AND.EX P0, PT, R9, R8, PT, P0 ;  /* 0x000000080900720c */ /* 0x001fe40003f06300 */
[----:B---3--:R-:W-:Y:S02]  /*10cd0*/  LOP3.LUT R15, R13, 0xff, RZ, 0xc0, !PT ;  /* 0x000000ff0d0f7812 */ /* 0x008fe400078ec0ff */
[----:B----4-:R-:W-:Y:S02]  /*10ce0*/  LOP3.LUT R7, R6, 0xff, RZ, 0xc0, !PT ;  /* 0x000000ff06077812 */ /* 0x010fe400078ec0ff */
[----:B------:R-:W-:Y:S02]  /*10cf0*/  ISETP.NE.AND P2, PT, R10, R15, PT ;  /* 0x0000000f0a00720c */ /* 0x000fe40003f45270 */
[----:B------:R-:W-:-:S02]  /*10d00*/  PRMT R16, R6, 0x8880, RZ ;  /* 0x0000888006107816 */ /* 0x000fc400000000ff */
[----:B------:R-:W-:Y:S02]  /*10d10*/  ISETP.NE.AND P4, PT, R4, R7, PT ;  /* 0x000000070400720c */ /* 0x000fe40003f85270 */
[----:B------:R-:W-:Y:S01]  /*10d20*/  PRMT R10, R26, 0x8880, RZ ;  /* 0x000088801a0a7816 */ /* 0x000fe200000000ff */
[----:B------:R-:W-:Y:S01]  /*10d30*/  IMAD.MOV.U32 R12, RZ, RZ, R16 ;  /* 0x000000ffff0c7224 */ /* 0x000fe200078e0010 */
[----:B------:R-:W-:Y:S02]  /*10d40*/  PRMT R7, R13, 0x8880, RZ ;  /* 0x000088800d077816 */ /* 0x000fe400000000ff */
[----:B------:R-:W-:Y:S02]  /*10d50*/  ISETP.GE.AND.EX P1, PT, R29, R14, PT, P1 ;  /* 0x0000000e1d00720c */ /* 0x000fe40003f26310 */
[----:B------:R-:W-:Y:S02]  /*10d60*/  SEL R4, RZ, 0xffffffff, !P0 ;  /* 0xffffffffff047807 */ /* 0x000fe40004000000 */
[----:B------:R-:W-:-:S02]  /*10d70*/  ISETP.GE.AND P0, PT, R10, R7, PT ;  /* 0x000000070a00720c */ /* 0x000fc40003f06270 */
[----:B------:R-:W-:Y:S02]  /*10d80*/  SEL R7, RZ, 0xffffffff, !P1 ;  /* 0xffffffffff077807 */ /* 0x000fe40004800000 */
[----:B------:R-:W-:Y:S02]  /*10d90*/  ISETP.GE.AND P3, PT, R21, R12, PT ;  /* 0x0000000c1500720c */ /* 0x000fe40003f66270 */
[----:B------:R-:W-:Y:S02]  /*10da0*/  @P2 SEL R7, RZ, 0xffffffff, !P0 ;  /* 0xffffffffff072807 */ /* 0x000fe40004000000 */
[----:B------:R-:W-:Y:S02]  /*10db0*/  ISETP.GE.AND P2, PT, R5, R0, PT ;  /* 0x000000000500720c */ /* 0x000fe40003f46270 */
[----:B------:R-:W-:Y:S02]  /*10dc0*/  @P4 SEL R4, RZ, 0xffffffff, !P3 ;  /* 0xffffffffff044807 */ /* 0x000fe40005800000 */
        /* <DEDUP_REMOVED lines=9> */
[----:B------:R-:W-:Y:S01]  /*10e60*/  SEL R29, R14, R29, !P1 ;  /* 0x0000001d0e1d7207 */ /* 0x000fe20004800000 */
[----:B------:R-:W-:Y:S06]  /*10e70*/  @!P2 BRA `(.L_x_3383) ;  /* 0xfffffffc004ca947 */ /* 0x000fec000383ffff */
.L_x_3378:
        /* <DEDUP_REMOVED lines=8> */
[----:B------:R-:W-:Y:S01]  /*10f00*/  IMAD.MOV.U32 R4, RZ, RZ, RZ ;  /* 0x000000ffff047224 */ /* 0x000fe200078e00ff */
[----:B------:R-:W-:Y:S01]  /*10f10*/  ISETP.NE.AND P1, PT, R14, RZ, PT ;  /* 0x000000ff0e00720c */ /* 0x000fe20003f25270 */
[----:B------:R-:W-:Y:S01]  /*10f20*/  IMAD.MOV.U32 R5, RZ, RZ, R23 ;  /* 0x000000ffff057224 */ /* 0x000fe200078e0017 */
        /* <DEDUP_REMOVED lines=270> */
.L_x_3384:
[----:B------:R-:W-:Y:S01]  /*12010*/  IMAD.MOV.U32 R24, RZ, RZ, RZ ;  /* 0x000000ffff187224 */ /* 0x000fe200078e00ff */
[----:B------:R-:W-:Y:S06]  /*12020*/  @!P0 BRA `(.L_x_3385) ;  /* 0x0000001000488947 */ /* 0x000fec0003800000 */
[----:B------:R-:W2:Y:S01]  /*12030*/  LDCU.64 UR6, c[0x0][0x570] ;  /* 0x0000ae00ff0677ac */ /* 0x000ea20008000a00 */
[----:B------:R-:W-:Y:S01]  /*12040*/  VIADD R5, R23, 0x1 ;  /* 0x0000000117057836 */ /* 0x000fe20000000000 */
[----:B------:R-:W-:Y:S01]  /*12050*/  ISETP.NE.AND P0, PT, R14, RZ, PT ;  /* 0x000000ff0e00720c */ /* 0x000fe20003f05270 */
[----:B------:R-:W-:Y:S01]  /*12060*/  IMAD.MOV.U32 R4, RZ, RZ, RZ ;  /* 0x000000ffff047224 */ /* 0x000fe200078e00ff */
[----:B------:R-:W3:Y:S01]  /*12070*/  LDCU UR4, c[0x0][0x578] ;  /* 0x0000af00ff0477ac */ /* 0x000ee20008000800 */
[----:B------:R-:W4:Y:S02]  /*12080*/  LDCU UR5, c[0x0][0x69c] ;  /* 0x0000d380ff0577ac */ /* 0x000f240008000800 */
        /* <DEDUP_REMOVED lines=268> */
.L_x_3385:
[----:B------:R-:W2:Y:S01]  /*13150*/  LDCU.64 UR4, c[0x0][0x780] ;  /* 0x0000f000ff0477ac */ /* 0x000ea20008000a00 */
[----:B------:R-:W-:Y:S02]  /*13160*/  PLOP3.LUT P0, PT, PT, PT, PT, 0x80, 0x8 ;  /* 0x000000000008781c */ /* 0x000fe40003f0f070 */
[----:B------:R-:W-:Y:S01]  /*13170*/  CS2R R4, SRZ ;  /* 0x0000000000047805 */ /* 0x000fe2000001ff00 */
[----:B--2---:R-:W-:-:S04]  /*13180*/  UISETP.NE.U32.AND UP0, UPT, UR4, URZ, UPT ;  /* 0x000000ff0400728c */ /* 0x004fc8000bf05070 */
[----:B------:R-:W-:-:S09]  /*13190*/  UISETP.NE.AND.EX UP0, UPT, UR5, URZ, UPT, UP0 ;  /* 0x000000ff0500728c */ /* 0x000fd2000bf05300 */
[----:B------:R-:W-:Y:S05]  /*131a0*/  BRA.U !UP0, `(.L_x_3386) ;  /* 0x0000000508447547 */ /* 0x000fea000b800000 */
[----:B------:R-:W-:Y:S01]  /*131b0*/  BSSY.RECONVERGENT B0, `(.L_x_3387) ;  /* 0x0000019000007945 */ /* 0x000fe20003800200 */
[----:B-1----:R-:W-:Y:S02]  /*131c0*/  IMAD.MOV.U32 R11, RZ, RZ, 0x8 ;  /* 0x00000008ff0b7424 */ /* 0x002fe400078e00ff */
[----:B------:R-:W-:-:S07]  /*131d0*/  IMAD.MOV.U32 R6, RZ, RZ, 0x10 ;  /* 0x00000010ff067424 */ /* 0x000fce00078e00ff */
.L_x_3388:
        /* <DEDUP_REMOVED lines=23> */
.L_x_3387:
        /* <DEDUP_REMOVED lines=43> */
.L_x_3390:
[----:B------:R-:W-:-:S07]  /*13600*/  MOV R8, 0x13620 ;  /* 0x0001362000087802 */ /* 0x000fce0000000f00 */
[----:B------:R-:W-:Y:S05]  /*13610*/  CALL.REL.NOINC `($__internal_16_$__cuda_sm20_div_u64) ;  /* 0x0000005400c07944 */ /* 0x000fea0003c00000 */
[----:B------:R-:W-:Y:S02]  /*13620*/  IMAD.MOV.U32 R4, RZ, RZ, R6 ;  /* 0x000000ffff047224 */ /* 0x000fe400078e0006 */
[----:B------:R-:W-:-:S07]  /*13630*/  IMAD.MOV.U32 R5, RZ, RZ, R7 ;  /* 0x000000ffff057224 */ /* 0x000fce00078e0007 */
.L_x_3391:
[----:B------:R-:W-:Y:S05]  /*13640*/  BSYNC.RECONVERGENT B0 ;  /* 0x0000000000007941 */ /* 0x000fea0003800200 */
.L_x_3389:
[----:B------:R-:W0:Y:S02]  /*13650*/  LDCU.64 UR4, c[0x0][0x780] ;  /* 0x0000f000ff0477ac */ /* 0x000e240008000a00 */
[----:B0-----:R-:W-:Y:S02]  /*13660*/  UISETP.NE.U32.AND UP0, UPT, UR4, URZ, UPT ;  /* 0x000000ff0400728c */ /* 0x001fe4000bf05070 */
[----:B------:R-:W-:Y:S02]  /*13670*/  IADD3 R4, P1, PT, R4, UR4, RZ ;  /* 0x0000000404047c10 */ /* 0x000fe4000ff3e0ff */
[----:B------:R-:W-:Y:S02]  /*13680*/  UISETP.NE.AND.EX UP0, UPT, UR5, URZ, UPT, UP0 ;  /* 0x000000ff0500728c */ /* 0x000fe4000bf05300 */
[----:B------:R-:W-:-:S04]  /*13690*/  IADD3.X R5, PT, PT, R5, UR5, RZ, P1, !PT ;  /* 0x0000000505057c10 */ /* 0x000fc80008ffe4ff */
[----:B------:R-:W-:-:S04]  /*136a0*/  PLOP3.LUT P0, PT, PT, PT, UP0, 0x80, 0x8 ;  /* 0x000000000008781c */ /* 0x000fc80003f0f008 */
[----:B------:R-:W-:-:S13]  /*136b0*/  PLOP3.LUT P0, PT, P0, PT, PT, 0x8, 0x80 ;  /* 0x000000000080781c */ /* 0x000fda000070e170 */
.L_x_3386:
[----:B------:R-:W2:Y:S02]  /*136c0*/  LDCU UR4, c[0x0][0x3b8] ;  /* 0x00007700ff0477ac */ /* 0x000ea40008000800 */
[----:B--2---:R-:W-:-:S09]  /*136d0*/  UISETP.NE.AND UP0, UPT, UR4, URZ, UPT ;  /* 0x000000ff0400728c */ /* 0x004fd2000bf05270 */
[----:B------:R-:W-:Y:S05]  /*136e0*/  BRA.U !UP0, `(.L_x_3392) ;  /* 0x0000004908287547 */ /* 0x000fea000b800000 */
[----:B------:R-:W2:Y:S01]  /*136f0*/  S2R R6, SR_CTAID.X ;  /* 0x0000000000067919 */ /* 0x000ea20000002500 */
[----:B------:R-:W3:Y:S01]  /*13700*/  LDCU UR4, c[0x0][0x3bc] ;  /* 0x00007780ff0477ac */ /* 0x000ee20008000800 */
[----:B------:R-:W-:Y:S01]  /*13710*/  IMAD.MOV.U32 R19, RZ, RZ, RZ ;  /* 0x000000ffff137224 */ /* 0x000fe200078e00ff */
        /* <DEDUP_REMOVED lines=282> */
.L_x_3393:
[----:B------:R-:W-:Y:S01]  /*148c0*/  IMAD.MOV.U32 R22, RZ, RZ, RZ ;  /* 0x000000ffff167224 */ /* 0x000fe200078e00ff */
        /* <DEDUP_REMOVED lines=275> */
.L_x_3394:
        /* <DEDUP_REMOVED lines=24> */
[----:B------:R1:W-:Y:S04]  /*15b80*/  STG.E.64 desc[UR36][R10.64+0x18], R28 ;  /* 0x0000181c0a007986 */ /* 0x0003e8000c101b24 */
[----:B------:R1:W-:Y:S04]  /*15b90*/  STG.E.U8 desc[UR36][R10.64], R3 ;  /* 0x000000030a007986 */ /* 0x0003e8000c101124 */
[----:B------:R1:W-:Y:S02]  /*15ba0*/  STG.E.U8 desc[UR36][R10.64+0x10], R26 ;  /* 0x0000101a0a007986 */ /* 0x0003e4000c101124 */
.L_x_3396:
[----:B------:R-:W-:Y:S05]  /*15bb0*/  BSYNC.RECONVERGENT B0 ;  /* 0x0000000000007941 */ /* 0x000fea0003800200 */
.L_x_3395:
        /* <DEDUP_REMOVED lines=35> */
.L_x_3398:
[----:B------:R-:W-:Y:S05]  /*15df0*/  BSYNC.RECONVERGENT B0 ;  /* 0x0000000000007941 */ /* 0x000fea0003800200 */
.L_x_3397:
        /* <DEDUP_REMOVED lines=18> */
[----:B------:R-:W0:Y:S01]  /*15f20*/  LDCU.U8 UR5, c[0x0][0x388] ;  /* 0x00007100ff0577ac */ /* 0x000e220008000000 */
[----:B------:R-:W3:Y:S01]  /*15f30*/  LDCU.64 UR10, c[0x0][0x390] ;  /* 0x00007200ff0a77ac */ /* 0x000ee20008000a00 */
[----:B--2---:R-:W-:Y:S01]  /*15f40*/  UISETP.NE.AND UP0, UPT, UR7, URZ, UPT ;  /* 0x000000ff0700728c */ /* 0x004fe2000bf05270 */
[----:B01----:R-:W-:-:S02]  /*15f50*/  IMAD.U32 R9, RZ, RZ, UR5 ;  /* 0x00000005ff097e24 */ /* 0x003fc4000f8e00ff */
[----:B---3--:R-:W-:Y:S02]  /*15f60*/  IMAD.U32 R16, RZ, RZ, UR10 ;  /* 0x0000000aff107e24 */ /* 0x008fe4000f8e00ff */
[----:B------:R-:W-:-:S04]  /*15f70*/  IMAD.U32 R7, RZ, RZ, UR11 ;  /* 0x0000000bff077e24 */ /* 0x000fc8000f8e00ff */
[----:B------:R-:W-:Y:S05]  /*15f80*/  BRA.U !UP0, `(.L_x_3400) ;  /* 0x0000000108e47547 */ /* 0x000fea000b800000 */
[----:B------:R-:W0:Y:S01]  /*15f90*/  LDCU UR5, c[0x0][0x360] ;  /* 0x00006c00ff0577ac */ /* 0x000e220008000800 */
[----:B------:R-:W-:Y:S01]  /*15fa0*/  PRMT R11, R9, 0x7610, R11 ;  /* 0x00007610090b7816 */ /* 0x000fe2000000000b */
        /* <DEDUP_REMOVED lines=9> */
[----:B------:R-:W-:Y:S01]  /*16040*/  PRMT R11, R9, 0x7610, R11 ;  /* 0x00007610090b7816 */ /* 0x000fe2000000000b */
[----:B------:R-:W-:Y:S02]  /*16050*/  IMAD.U32 R0, RZ, RZ, UR10 ;  /* 0x0000000aff007e24 */ /* 0x000fe4000f8e00ff */
[----:B------:R-:W-:-:S03]  /*16060*/  IMAD.U32 R3, RZ, RZ, UR11 ;  /* 0x0000000bff037e24 */ /* 0x000fc6000f8e00ff */
[----:B------:R-:W2:Y:S01]  /*16070*/  LDC.64 R12, c[0x0][0x788] ;  /* 0x0001e200ff0c7b82 */ /* 0x000ea20000000a00 */
[----:B0-----:R-:W-:Y:S02]  /*16080*/  IMAD R23, R6, UR7, RZ ;  /* 0x0000000706177c24 */ /* 0x001fe4000f8e02ff */
[----:B-1----:R-:W-:-:S07]  /*16090*/  IMAD R27, R27, UR5, RZ ;  /* 0x000000051b1b7c24 */ /* 0x002fce000f8e02ff */
.L_x_3403:
[----:B------:R-:W-:-:S04]  /*160a0*/  IMAD.IADD R25, R23, 0x1, R8 ;  /* 0x0000000117197824 */ /* 0x000fc800078e0208 */
[----:B--2---:R-:W-:-:S05]  /*160b0*/  IMAD.WIDE.U32 R24, R25, 0x20, R12 ;  /* 0x0000002019187825 */ /* 0x004fca00078e000c */
[----:B------:R-:W2:Y:S04]  /*160c0*/  LDG.E.S8 R6, desc[UR36][R24.64] ;  /* 0x0000002418067981 */ /* 0x000ea8000c1e1300 */
[----:B------:R-:W3:Y:S04]  /*160d0*/  LDG.E.S8 R18, desc[UR36][R24.64+0x10] ;  /* 0x0000102418127981 */ /* 0x000ee8000c1e1300 */
[----:B------:R-:W4:Y:S04]  /*160e0*/  LDG.E.64 R20, desc[UR36][R24.64+0x8] ;  /* 0x0000082418147981 */ /* 0x000f28000c1e1b00 */
[----:B------:R-:W5:Y:S01]  /*160f0*/  LDG.E.64 R14, desc[UR36][R24.64+0x18] ;  /* 0x00001824180e7981 */ /* 0x000f62000c1e1b00 */
[----:B------:R-:W-:Y:S01]  /*16100*/  LOP3.LUT R29, R9, 0xff, RZ, 0xc0, !PT ;  /* 0x000000ff091d7812 */ /* 0x000fe200078ec0ff */
[----:B------:R-:W-:Y:S01]  /*16110*/  IMAD.IADD R8, R27, 0x1, R8 ;  /* 0x000000011b087824 */ /* 0x000fe200078e0208 */
[----:B------:R-:W-:-:S02]  /*16120*/  PRMT R33, R9, 0x8880, RZ ;  /* 0x0000888009217816 */ /* 0x000fc400000000ff */
[C---:B------:R-:W-:Y:S02]  /*16130*/  LOP3.LUT R31, R11.reuse, 0xff, RZ, 0xc0, !PT ;  /* 0x000000ff0b1f7812 */ /* 0x040fe400078ec0ff */
[----:B------:R-:W-:Y:S02]  /*16140*/  PRMT R28, R11, 0x8880, RZ ;  /* 0x000088800b1c7816 */ /* 0x000fe400000000ff */
[----:B--2---:R-:W-:Y:S02]  /*16150*/  LOP3.LUT R10, R6, 0xff, RZ, 0xc0, !PT ;  /* 0x000000ff060a7812 */ /* 0x004fe400078ec0ff */
[----:B------:R-:W-:Y:S02]  /*16160*/  ISETP.GE.AND P2, PT, R33, R6, PT ;  /* 0x000000062100720c */ /* 0x000fe40003f46270 */
[----:B---3--:R-:W-:Y:S02]  /*16170*/  LOP3.LUT R26, R18, 0xff, RZ, 0xc0, !PT ;  /* 0x000000ff121a7812 */ /* 0x008fe400078ec0ff */
[----:B------:R-:W-:Y:S01]  /*16180*/  ISETP.NE.AND P4, PT, R29, R10, PT ;  /* 0x0000000a1d00720c */ /* 0x000fe20003f85270 */
[----:B------:R-:W-:Y:S01]  /*16190*/  IMAD.MOV.U32 R29, RZ, RZ, R28 ;  /* 0x000000ffff1d7224 */ /* 0x000fe200078e001c */
[----:B------:R-:W-:-:S02]  /*161a0*/  ISETP.NE.AND P5, PT, R31, R26, PT ;  /* 0x0000001a1f00720c */ /* 0x000fc40003fa5270 */
[----:B----4-:R-:W-:Y:S02]  /*161b0*/  ISETP.GE.U32.AND P3, PT, R16, R20, PT ;  /* 0x000000141000720c */ /* 0x010fe40003f66070 */
[----:B------:R-:W-:Y:S02]  /*161c0*/  SEL R10, RZ, 0xffffffff, !P2 ;  /* 0xffffffffff0a7807 */ /* 0x000fe40005000000 */
[----:B-----5:R-:W-:Y:S02]  /*161d0*/  ISETP.GE.U32.AND P2, PT, R0, R14, PT ;  /* 0x0000000e0000720c */ /* 0x020fe40003f46070 */
[----:B------:R-:W-:Y:S02]  /*161e0*/  ISETP.GE.AND.EX P3, PT, R7, R21, PT, P3 ;  /* 0x000000150700720c */ /* 0x000fe40003f66330 */
[----:B------:R-:W-:Y:S02]  /*161f0*/  ISETP.GE.AND P6, PT, R29, R18, PT ;  /* 0x000000121d00720c */ /* 0x000fe40003fc6270 */
[----:B------:R-:W-:-:S02]  /*16200*/  ISETP.GE.AND.EX P2, PT, R3, R15, PT, P2 ;  /* 0x0000000f0300720c */ /* 0x000fc40003f46320 */
[----:B------:R-:W-:Y:S02]  /*16210*/  @!P4 SEL R10, RZ, 0xffffffff, !P3 ;  /* 0xffffffffff0ac807 */ /* 0x000fe40005800000 */
[----:B------:R-:W-:Y:S02]  /*16220*/  ISETP.GE.U32.AND P4, PT, R8, UR8, PT ;  /* 0x0000000808007c0c */ /* 0x000fe4000bf86070 */
        /* <DEDUP_REMOVED lines=14> */
.L_x_3402:
[----:B------:R-:W-:Y:S05]  /*16310*/  BRA `(.L_x_3401) ;  /* 0x0000000000d87947 */ /* 0x000fea0003800000 */
.L_x_3400:
[----:B------:R-:W0:Y:S01]  /*16320*/  LDCU UR7, c[0x0][0x3ac] ;  /* 0x00007580ff0777ac */ /* 0x000e220008000800 */
[----:B------:R-:W-:Y:S01]  /*16330*/  PRMT R11, R9, 0x7610, R11 ;  /* 0x00007610090b7816 */ /* 0x000fe2000000000b */
[----:B------:R-:W-:Y:S02]  /*16340*/  IMAD.U32 R0, RZ, RZ, UR10 ;  /* 0x0000000aff007e24 */ /* 0x000fe4000f8e00ff */
[----:B------:R-:W-:Y:S01]  /*16350*/  IMAD.U32 R3, RZ, RZ, UR11 ;  /* 0x0000000bff037e24 */ /* 0x000fe2000f8e00ff */
[----:B0-----:R-:W-:-:S13]  /*16360*/  ISETP.GE.U32.AND P2, PT, R2, UR7, PT ;  /* 0x0000000702007c0c */ /* 0x001fda000bf46070 */
[----:B------:R-:W-:Y:S05]  /*16370*/  @P2 BRA `(.L_x_3401) ;  /* 0x0000000000c02947 */ /* 0x000fea0003800000 */
[----:B------:R-:W0:Y:S01]  /*16380*/  LDCU UR5, c[0x0][0x374] ;  /* 0x00006e80ff0577ac */ /* 0x000e220008000800 */
[----:B------:R-:W1:Y:S01]  /*16390*/  LDC R27, c[0x0][0x360] ;  /* 0x0000d800ff1b7b82 */ /* 0x000e620000000800 */
[----:B------:R-:W-:Y:S01]  /*163a0*/  PRMT R11, R9, 0x7610, R11 ;  /* 0x00007610090b7816 */ /* 0x000fe2000000000b */
[----:B------:R-:W-:Y:S02]  /*163b0*/  IMAD.U32 R0, RZ, RZ, UR10 ;  /* 0x0000000aff007e24 */ /* 0x000fe4000f8e00ff */
[----:B------:R-:W-:Y:S02]  /*163c0*/  IMAD.U32 R3, RZ, RZ, UR11 ;  /* 0x0000000bff037e24 */ /* 0x000fe4000f8e00ff */
[----:B------:R-:W-:Y:S02]  /*163d0*/  IMAD.MOV.U32 R23, RZ, RZ, R2 ;  /* 0x000000ffff177224 */ /* 0x000fe400078e0002 */
[----:B------:R-:W2:Y:S08]  /*163e0*/  LDC.64 R12, c[0x0][0x788] ;  /* 0x0001e200ff0c7b82 */ /* 0x000eb00000000a00 */
[----:B------:R-:W3:Y:S01]  /*163f0*/  LDC R28, c[0x0][0x364] ;  /* 0x0000d900ff1c7b82 */ /* 0x000ee20000000800 */
[----:B0-----:R-:W-:-:S07]  /*16400*/  IMAD R6, R6, UR5, RZ ;  /* 0x0000000506067c24 */ /* 0x001fce000f8e02ff */
.L_x_3404:
[----:B------:R-:W-:-:S04]  /*16410*/  IMAD.IADD R8, R6, 0x1, R23 ;  /* 0x0000000106087824 */ /* 0x000fc800078e0217 */
[----:B-1----:R-:W-:-:S04]  /*16420*/  IMAD R25, R8, R27, R17 ;  /* 0x0000001b08197224 */ /* 0x002fc800078e0211 */
[----:B--2---:R-:W-:-:S05]  /*16430*/  IMAD.WIDE.U32 R24, R25, 0x20, R12 ;  /* 0x0000002019187825 */ /* 0x004fca00078e000c */
[----:B------:R-:W2:Y:S04]  /*16440*/  LDG.E.S8 R8, desc[UR36][R24.64] ;  /* 0x0000002418087981 */ /* 0x000ea8000c1e1300 */
[----:B------:R-:W4:Y:S04]  /*16450*/  LDG.E.S8 R18, desc[UR36][R24.64+0x10] ;  /* 0x0000102418127981 */ /* 0x000f28000c1e1300 */
[----:B------:R-:W5:Y:S04]  /*16460*/  LDG.E.64 R20, desc[UR36][R24.64+0x8] ;  /* 0x0000082418147981 */ /* 0x000f68000c1e1b00 */
[----:B------:R-:W5:Y:S01]  /*16470*/  LDG.E.64 R14, desc[UR36][R24.64+0x18] ;  /* 0x00001824180e7981 */ /* 0x000f62000c1e1b00 */
[C---:B------:R-:W-:Y:S01]  /*16480*/  LOP3.LUT R29, R9.reuse, 0xff, RZ, 0xc0, !PT ;  /* 0x000000ff091d7812 */ /* 0x040fe200078ec0ff */
[----:B---3--:R-:W-:Y:S01]  /*16490*/  IMAD.IADD R23, R28, 0x1, R23 ;  /* 0x000000011c177824 */ /* 0x008fe200078e0217 */
[----:B------:R-:W-:-:S02]  /*164a0*/  PRMT R31, R9, 0x8880, RZ ;  /* 0x00008880091f7816 */ /* 0x000fc400000000ff */
[C---:B------:R-:W-:Y:S02]  /*164b0*/  LOP3.LUT R33, R11.reuse, 0xff, RZ, 0xc0, !PT ;  /* 0x000000ff0b217812 */ /* 0x040fe400078ec0ff */
[----:B------:R-:W-:Y:S02]  /*164c0*/  PRMT R30, R11, 0x8880, RZ ;  /* 0x000088800b1e7816 */ /* 0x000fe400000000ff */
[----:B--2---:R-:W-:Y:S02]  /*164d0*/  LOP3.LUT R10, R8, 0xff, RZ, 0xc0, !PT ;  /* 0x000000ff080a7812 */ /* 0x004fe400078ec0ff */
[----:B------:R-:W-:Y:S02]  /*164e0*/  ISETP.GE.AND P2, PT, R31, R8, PT ;  /* 0x000000081f00720c */ /* 0x000fe40003f46270 */
[----:B------:R-:W-:Y:S01]  /*164f0*/  ISETP.NE.AND P4, PT, R29, R10, PT ;  /* 0x0000000a1d00720c */ /* 0x000fe20003f85270 */
[----:B------:R-:W-:Y:S01]  /*16500*/  IMAD.MOV.U32 R29, RZ, RZ, R30 ;  /* 0x000000ffff1d7224 */ /* 0x000fe200078e001e */
[----:B----4-:R-:W-:-:S02]  /*16510*/  LOP3.LUT R26, R18, 0xff, RZ, 0xc0, !PT ;  /* 0x000000ff121a7812 */ /* 0x010fc400078ec0ff */
[----:B-----5:R-:W-:Y:S02]  /*16520*/  ISETP.GE.U32.AND P3, PT, R16, R20, PT ;  /* 0x000000141000720c */ /* 0x020fe40003f66070 */
[----:B------:R-:W-:Y:S02]  /*16530*/  ISETP.NE.AND P5, PT, R33, R26, PT ;  /* 0x0000001a2100720c */ /* 0x000fe40003fa5270 */
[----:B------:R-:W-:Y:S02]  /*16540*/  ISETP.GE.AND.EX P3, PT, R7, R21, PT, P3 ;  /* 0x000000150700720c */ /* 0x000fe40003f66330 */
[----:B------:R-:W-:Y:S02]  /*16550*/  SEL R10, RZ, 0xffffffff, !P2 ;  /* 0xffffffffff0a7807 */ /* 0x000fe40005000000 */
[----:B------:R-:W-:Y:S02]  /*16560*/  ISETP.GE.U32.AND P2, PT, R0, R14, PT ;  /* 0x0000000e0000720c */ /* 0x000fe40003f46070 */
[----:B------:R-:W-:-:S02]  /*16570*/  @!P4 SEL R10, RZ, 0xffffffff, !P3 ;  /* 0xffffffffff0ac807 */ /* 0x000fc40005800000 */
[----:B------:R-:W-:Y:S02]  /*16580*/  ISETP.GE.AND P6, PT, R29, R18, PT ;  /* 0x000000121d00720c */ /* 0x000fe40003fc6270 */
[----:B------:R-:W-:Y:S02]  /*16590*/  ISETP.GE.AND.EX P2, PT, R3, R15, PT, P2 ;  /* 0x0000000f0300720c */ /* 0x000fe40003f46320 */
[----:B------:R-:W-:Y:S02]  /*165a0*/  LOP3.LUT R10, R10, 0x1, RZ, 0xc0, !PT ;  /* 0x000000010a0a7812 */ /* 0x000fe400078ec0ff */
[----:B------:R-:W-:Y:S02]  /*165b0*/  SEL R24, RZ, 0xffffffff, !P6 ;  /* 0xffffffffff187807 */ /* 0x000fe40007000000 */
[----:B------:R-:W-:Y:S02]  /*165c0*/  @!P5 SEL R24, RZ, 0xffffffff, !P2 ;  /* 0xffffffffff18d807 */ /* 0x000fe40005000000 */
[----:B------:R-:W-:-:S02]  /*165d0*/  ISETP.NE.U32.AND P2, PT, R10, 0x1, PT ;  /* 0x000000010a00780c */ /* 0x000fc40003f45070 */
[----:B------:R-:W-:Y:S02]  /*165e0*/  LOP3.LUT R24, R24, 0x1, RZ, 0xc0, !PT ;  /* 0x0000000118187812 */ /* 0x000fe400078ec0ff */
[----:B------:R-:W-:Y:S02]  /*165f0*/  SEL R16, R20, R16, !P2 ;  /* 0x0000001014107207 */ /* 0x000fe40005000000 */
[----:B------:R-:W-:Y:S02]  /*16600*/  SEL R7, R21, R7, !P2 ;  /* 0x0000000715077207 */ /* 0x000fe40005000000 */
[----:B------:R-:W-:Y:S02]  /*16610*/  SEL R9, R8, R9, !P2 ;  /* 0x0000000908097207 */ /* 0x000fe40005000000 */
[----:B------:R-:W-:Y:S02]  /*16620*/  ISETP.GE.U32.AND P2, PT, R23, UR7, PT ;  /* 0x0000000717007c0c */ /* 0x000fe4000bf46070 */
[----:B------:R-:W-:-:S04]  /*16630*/  ISETP.NE.U32.AND P3, PT, R24, 0x1, PT ;  /* 0x000000011800780c */ /* 0x000fc80003f65070 */
[----:B------:R-:W-:Y:S02]  /*16640*/  SEL R11, R18, R11, !P3 ;  /* 0x0000000b120b7207 */ /* 0x000fe40005800000 */
[----:B------:R-:W-:Y:S02]  /*16650*/  SEL R0, R14, R0, !P3 ;  /* 0x000000000e007207 */ /* 0x000fe40005800000 */
[----:B------:R-:W-:-:S03]  /*16660*/  SEL R3, R15, R3, !P3 ;  /* 0x000000030f037207 */ /* 0x000fc60005800000 */
[----:B------:R-:W-:Y:S05]  /*16670*/  @!P2 BRA `(.L_x_3404) ;  /* 0xfffffffc0064a947 */ /* 0x000fea000383ffff */
.L_x_3401:
[----:B------:R-:W-:Y:S05]  /*16680*/  BSYNC.RECONVERGENT B0 ;  /* 0x0000000000007941 */ /* 0x000fea0003800200 */
.L_x_3399:
[----:B------:R-:W0:Y:S01]  /*16690*/  LDCU UR5, c[0x0][0x360] ;  /* 0x00006c00ff0577ac */ /* 0x000e220008000800 */
[----:B------:R-:W-:Y:S02]  /*166a0*/  IMAD.MOV.U32 R12, RZ, RZ, R16 ;  /* 0x000000ffff0c7224 */ /* 0x000fe400078e0010 */
[----:B------:R-:W-:Y:S01]  /*166b0*/  IMAD.MOV.U32 R13, RZ, RZ, R7 ;  /* 0x000000ffff0d7224 */ /* 0x000fe200078e0007 */
[----:B------:R-:W-:Y:S01]  /*166c0*/  UIADD3 UR4, UPT, UPT, UR4, 0x10, URZ ;  /* 0x0000001004047890 */ /* 0x000fe2000fffe0ff */
[----:B------:R-:W-:Y:S02]  /*166d0*/  IMAD.MOV.U32 R14, RZ, RZ, R0 ;  /* 0x000000ffff0e7224 */ /* 0x000fe400078e0000 */
[----:B------:R-:W-:Y:S01]  /*166e0*/  IMAD.MOV.U32 R15, RZ, RZ, R3 ;  /* 0x000000ffff0f7224 */ /* 0x000fe200078e0003 */
[----:B------:R-:W-:Y:S01]  /*166f0*/  ULEA UR8, UR6, UR4, 0x18 ;  /* 0x0000000406087291 */ /* 0x000fe2000f8ec0ff */
[----:B------:R-:W1:Y:S01]  /*16700*/  LDCU UR6, c[0x0][0x364] ;  /* 0x00006c80ff0677ac */ /* 0x000e620008000800 */
[----:B0-----:R-:W-:-:S05]  /*16710*/  IMAD R6, R2, UR5, R17 ;  /* 0x0000000502067c24 */ /* 0x001fca000f8e0211 */
[----:B------:R-:W-:-:S05]  /*16720*/  LEA R6, R6, UR8, 0x5 ;  /* 0x0000000806067c11 */ /* 0x000fca000f8e28ff */
[----:B------:R0:W-:Y:S01]  /*16730*/  STS.64 [R6+0x8], R12 ;  /* 0x0000080c06007388 */ /* 0x0001e20000000a00 */
[----:B-1----:R-:W-:-:S03]  /*16740*/  UISETP.GE.U32.AND UP0, UPT, UR6, 0x2, UPT ;  /* 0x000000020600788c */ /* 0x002fc6000bf06070 */
[----:B------:R0:W-:Y:S04]  /*16750*/  STS.64 [R6+0x18], R14 ;  /* 0x0000180e06007388 */ /* 0x0001e80000000a00 */
[----:B------:R0:W-:Y:S04]  /*16760*/  STS.U8 [R6], R9 ;  /* 0x0000000906007388 */ /* 0x0001e80000000000 */
[----:B------:R0:W-:Y:S01]  /*16770*/  STS.U8 [R6+0x10], R11 ;  /* 0x0000100b06007388 */ /* 0x0001e20000000000 */
[----:B------:R-:W-:Y:S05]  /*16780*/  BRA.U !UP0, `(.L_x_3405) ;  /* 0x0000000108e47547 */ /* 0x000fea000b800000 */
[----:B------:R-:W-:-:S05]  /*16790*/  UMOV UR4, UR6 ;  /* 0x0000000600047c82 */ /* 0x000fca0008000000 */
.L_x_3408:
        /* <DEDUP_REMOVED lines=8> */
[C---:B------:R-:W-:Y:S02]  /*16820*/  LOP3.LUT R23, R9.reuse, 0xff, RZ, 0xc0, !PT ;  /* 0x000000ff09177812 */ /* 0x040fe400078ec0ff */
[----:B------:R-:W-:Y:S02]  /*16830*/  PRMT R25, R9, 0x8880, RZ ;  /* 0x0000888009197816 */ /* 0x000fe400000000ff */
[----:B------:R-:W-:Y:S02]  /*16840*/  LEA R8, R8, UR8, 0x5 ;  /* 0x0000000808087c11 */ /* 0x000fe4000f8e28ff */
[C---:B------:R-:W-:Y:S02]  /*16850*/  LOP3.LUT R24, R11.reuse, 0xff, RZ, 0xc0, !PT ;  /* 0x000000ff0b187812 */ /* 0x040fe400078ec0ff */
[----:B------:R-:W-:Y:S01]  /*16860*/  PRMT R26, R11, 0x8880, RZ ;  /* 0x000088800b1a7816 */ /* 0x000fe200000000ff */
[----:B------:R-:W1:Y:S04]  /*16870*/  LDS.S8 R10, [R8] ;  /* 0x00000000080a7984 */ /* 0x000e680000000200 */
[----:B------:R-:W2:Y:S04]  /*16880*/  LDS.S8 R20, [R8+0x10] ;  /* 0x0000100008147984 */ /* 0x000ea80000000200 */
[----:B0-----:R-:W0:Y:S04]  /*16890*/  LDS.64 R12, [R8+0x8] ;  /* 0x00000800080c7984 */ /* 0x001e280000000a00 */
[----:B------:R3:W4:Y:S01]  /*168a0*/  LDS.64 R14, [R8+0x18] ;  /* 0x00001800080e7984 */ /* 0x0007220000000a00 */
[----:B-1----:R-:W-:-:S02]  /*168b0*/  LOP3.LUT R18, R10, 0xff, RZ, 0xc0, !PT ;  /* 0x000000ff0a127812 */ /* 0x002fc400078ec0ff */
[----:B------:R-:W-:Y:S02]  /*168c0*/  ISETP.GE.AND P2, PT, R25, R10, PT ;  /* 0x0000000a1900720c */ /* 0x000fe40003f46270 */
[----:B------:R-:W-:Y:S01]  /*168d0*/  ISETP.NE.AND P4, PT, R23, R18, PT ;  /* 0x000000121700720c */ /* 0x000fe20003f85270 */
[----:B------:R-:W-:Y:S01]  /*168e0*/  IMAD.MOV.U32 R23, RZ, RZ, R26 ;  /* 0x000000ffff177224 */ /* 0x000fe200078e001a */
[----:B--2---:R-:W-:Y:S02]  /*168f0*/  LOP3.LUT R21, R20, 0xff, RZ, 0xc0, !PT ;  /* 0x000000ff14157812 */ /* 0x004fe400078ec0ff */
[----:B0-----:R-:W-:Y:S02]  /*16900*/  ISETP.GE.U32.AND P3, PT, R16, R12, PT ;  /* 0x0000000c1000720c */ /* 0x001fe40003f66070 */
[----:B------:R-:W-:Y:S02]  /*16910*/  ISETP.NE.AND P5, PT, R24, R21, PT ;  /* 0x000000151800720c */ /* 0x000fe40003fa5270 */
[----:B------:R-:W-:-:S02]  /*16920*/  ISETP.GE.AND.EX P3, PT, R7, R13, PT, P3 ;  /* 0x0000000d0700720c */ /* 0x000fc40003f66330 */
[----:B---3--:R-:W-:Y:S02]  /*16930*/  SEL R8, RZ, 0xffffffff, !P2 ;  /* 0xffffffffff087807 */ /* 0x008fe40005000000 */
[----:B----4-:R-:W-:Y:S02]  /*16940*/  ISETP.GE.U32.AND P2, PT, R0, R14, PT ;  /* 0x0000000e0000720c */ /* 0x010fe40003f46070 */
        /* <DEDUP_REMOVED lines=10> */
[----:B------:R-:W-:Y:S01]  /*169f0*/  ISETP.NE.U32.AND P3, PT, R18, 0x1, PT ;  /* 0x000000011200780c */ /* 0x000fe20003f65070 */
[----:B------:R-:W-:Y:S02]  /*16a00*/  IMAD.MOV.U32 R12, RZ, RZ, R16 ;  /* 0x000000ffff0c7224 */ /* 0x000fe400078e0010 */
[----:B------:R-:W-:Y:S01]  /*16a10*/  IMAD.MOV.U32 R13, RZ, RZ, R7 ;  /* 0x000000ffff0d7224 */ /* 0x000fe200078e0007 */
[----:B------:R-:W-:Y:S02]  /*16a20*/  SEL R0, R14, R0, !P3 ;  /* 0x000000000e007207 */ /* 0x000fe40005800000 */
[----:B------:R-:W-:Y:S02]  /*16a30*/  SEL R3, R15, R3, !P3 ;  /* 0x000000030f037207 */ /* 0x000fe40005800000 */
[----:B------:R0:W-:Y:S01]  /*16a40*/  STS.64 [R6+0x8], R12 ;  /* 0x0000080c06007388 */ /* 0x0001e20000000a00 */
[----:B------:R-:W-:Y:S02]  /*16a50*/  SEL R15, R10, R9, !P2 ;  /* 0x000000090a0f7207 */ /* 0x000fe40005000000 */
[----:B------:R-:W-:-:S02]  /*16a60*/  SEL R21, R20, R11, !P3 ;  /* 0x0000000b14157207 */ /* 0x000fc40005800000 */
[----:B------:R-:W-:Y:S01]  /*16a70*/  PRMT R9, R15, 0x7610, R9 ;  /* 0x000076100f097816 */ /* 0x000fe20000000009 */
[----:B------:R1:W-:Y:S01]  /*16a80*/  STS.U8 [R6], R15 ;  /* 0x0000000f06007388 */ /* 0x0003e20000000000 */
[----:B------:R-:W-:-:S03]  /*16a90*/  PRMT R11, R21, 0x7610, R11 ;  /* 0x00007610150b7816 */ /* 0x000fc6000000000b */
[----:B------:R1:W-:Y:S01]  /*16aa0*/  STS.U8 [R6+0x10], R21 ;  /* 0x0000101506007388 */ /* 0x0003e20000000000 */
[----:B0-----:R-:W-:Y:S02]  /*16ab0*/  IMAD.MOV.U32 R12, RZ, RZ, R0 ;  /* 0x000000ffff0c7224 */ /* 0x001fe400078e0000 */
[----:B------:R-:W-:-:S05]  /*16ac0*/  IMAD.MOV.U32 R13, RZ, RZ, R3 ;  /* 0x000000ffff0d7224 */ /* 0x000fca00078e0003 */
[----:B------:R1:W-:Y:S02]  /*16ad0*/  STS.64 [R6+0x18], R12 ;  /* 0x0000180c06007388 */ /* 0x0003e40000000a00 */
.L_x_3407:
[----:B------:R-:W-:Y:S05]  /*16ae0*/  BSYNC.RECONVERGENT B0 ;  /* 0x0000000000007941 */ /* 0x000fea0003800200 */
.L_x_3406:
[----:B------:R-:W-:-:S03]  /*16af0*/  UISETP.GT.U32.AND UP0, UPT, UR4, 0x3, UPT ;  /* 0x000000030400788c */ /* 0x000fc6000bf04070 */
[----:B------:R-:W-:-:S06]  /*16b00*/  UMOV UR4, UR7 ;  /* 0x0000000700047c82 */ /* 0x000fcc0008000000 */
[----:B------:R-:W-:Y:S05]  /*16b10*/  BRA.U UP0, `(.L_x_3408) ;  /* 0xfffffffd00207547 */ /* 0x000fea000b83ffff */
.L_x_3405:
[----:B------:R-:W2:Y:S02]  /*16b20*/  LDCU UR4, c[0x0][0x3b0] ;  /* 0x00007600ff0477ac */ /* 0x000ea40008000800 */
[----:B--2---:R-:W-:-:S09]  /*16b30*/  UISETP.NE.AND UP0, UPT, UR4, URZ, UPT ;  /* 0x000000ff0400728c */ /* 0x004fd2000bf05270 */
[----:B------:R-:W-:Y:S05]  /*16b40*/  BRA.U !UP0, `(.L_x_3409) ;  /* 0x0000000508cc7547 */ /* 0x000fea000b800000 */
[----:B------:R-:W-:Y:S02]  /*16b50*/  UISETP.GE.U32.AND UP0, UPT, UR5, 0x21, UPT ;  /* 0x000000210500788c */ /* 0x000fe4000bf06070 */
[----:B------:R-:W-:-:S07]  /*16b60*/  UMOV UR4, UR5 ;  /* 0x0000000500047c82 */ /* 0x000fce0008000000 */
[----:B------:R-:W-:Y:S05]  /*16b70*/  BRA.U !UP0, `(.L_x_3410) ;  /* 0x0000000508007547 */ /* 0x000fea000b800000 */
[----:B01----:R-:W-:Y:S01]  /*16b80*/  IMAD.MOV.U32 R12, RZ, RZ, R16 ;  /* 0x000000ffff0c7224 */ /* 0x003fe200078e0010 */
[----:B------:R2:W-:Y:S01]  /*16b90*/  STS.U8 [R6], R9 ;  /* 0x0000000906007388 */ /* 0x0005e20000000000 */
[----:B------:R-:W-:Y:S01]  /*16ba0*/  IMAD.MOV.U32 R13, RZ, RZ, R7 ;  /* 0x000000ffff0d7224 */ /* 0x000fe200078e0007 */
[----:B------:R-:W-:Y:S01]  /*16bb0*/  UISETP.GE.U32.AND UP0, UPT, UR5, 0x40, UPT ;  /* 0x000000400500788c */ /* 0x000fe2000bf06070 */
[----:B------:R-:W-:Y:S01]  /*16bc0*/  IMAD.MOV.U32 R2, RZ, RZ, R0 ;  /* 0x000000ffff027224 */ /* 0x000fe200078e0000 */
[----:B------:R2:W-:Y:S01]  /*16bd0*/  STS.U8 [R6+0x10], R11 ;  /* 0x0000100b06007388 */ /* 0x0005e20000000000 */
[----:B------:R-:W-:-:S03]  /*16be0*/  UMOV UR4, 0x20 ;  /* 0x0000002000047882 */ /* 0x000fc60000000000 */
[----:B------:R2:W-:Y:S04]  /*16bf0*/  STS.64 [R6+0x8], R12 ;  /* 0x0000080c06007388 */ /* 0x0005e80000000a00 */
[----:B------:R2:W-:Y:S01]  /*16c00*/  STS.64 [R6+0x18], R2 ;  /* 0x0000180206007388 */ /* 0x0005e20000000a00 */
[----:B------:R-:W-:Y:S05]  /*16c10*/  BRA.U !UP0, `(.L_x_3410) ;  /* 0x0000000108d87547 */ /* 0x000fea000b800000 */
[----:B--2---:R-:W-:-:S07]  /*16c20*/  IMAD.U32 R2, RZ, RZ, UR5 ;  /* 0x00000005ff027e24 */ /* 0x004fce000f8e00ff */
.L_x_3413:
        /* <DEDUP_REMOVED lines=9> */
[C---:B------:R-:W-:Y:S02]  /*16cc0*/  PRMT R23, R9.reuse, 0x8880, RZ ;  /* 0x0000888009177816 */ /* 0x040fe400000000ff */
[----:B------:R-:W-:Y:S02]  /*16cd0*/  LOP3.LUT R21, R9, 0xff, RZ, 0xc0, !PT ;  /* 0x000000ff09157812 */ /* 0x000fe400078ec0ff */
[----:B------:R-:W0:Y:S01]  /*16ce0*/  LDS.S8 R8, [R2] ;  /* 0x0000000002087984 */ /* 0x000e220000000200 */
[C---:B------:R-:W-:Y:S02]  /*16cf0*/  PRMT R27, R11.reuse, 0x8880, RZ ;  /* 0x000088800b1b7816 */ /* 0x040fe400000000ff */
[----:B------:R-:W-:Y:S01]  /*16d00*/  LOP3.LUT R25, R11, 0xff, RZ, 0xc0, !PT ;  /* 0x000000ff0b197812 */ /* 0x000fe200078ec0ff */
[----:B------:R-:W1:Y:S04]  /*16d10*/  LDS.S8 R18, [R2+0x10] ;  /* 0x0000100002127984 */ /* 0x000e680000000200 */
[----:B------:R-:W2:Y:S04]  /*16d20*/  LDS.64 R12, [R2+0x8] ;  /* 0x00000800020c7984 */ /* 0x000ea80000000a00 */
[----:B------:R3:W4:Y:S01]  /*16d30*/  LDS.64 R14, [R2+0x18] ;  /* 0x00001800020e7984 */ /* 0x0007220000000a00 */
[----:B0-----:R-:W-:-:S02]  /*16d40*/  LOP3.LUT R10, R8, 0xff, RZ, 0xc0, !PT ;  /* 0x000000ff080a7812 */ /* 0x001fc400078ec0ff */
[----:B------:R-:W-:Y:S02]  /*16d50*/  ISETP.GE.AND P3, PT, R23, R8, PT ;  /* 0x000000081700720c */ /* 0x000fe40003f66270 */
[----:B-1----:R-:W-:Y:S02]  /*16d60*/  LOP3.LUT R20, R18, 0xff, RZ, 0xc0, !PT ;  /* 0x000000ff12147812 */ /* 0x002fe400078ec0ff */
[----:B------:R-:W-:Y:S02]  /*16d70*/  ISETP.NE.AND P5, PT, R21, R10, PT ;  /* 0x0000000a1500720c */ /* 0x000fe40003fa5270 */
[----:B------:R-:W-:Y:S02]  /*16d80*/  ISETP.GE.AND P2, PT, R27, R18, PT ;  /* 0x000000121b00720c */ /* 0x000fe40003f46270 */
[----:B------:R-:W-:Y:S02]  /*16d90*/  ISETP.NE.AND P6, PT, R25, R20, PT ;  /* 0x000000141900720c */ /* 0x000fe40003fc5270 */
[----:B---3--:R-:W-:-:S02]  /*16da0*/  SEL R2, RZ, 0xffffffff, !P3 ;  /* 0xffffffffff027807 */ /* 0x008fc40005800000 */
[----:B------:R-:W-:Y:S02]  /*16db0*/  SEL R10, RZ, 0xffffffff, !P2 ;  /* 0xffffffffff0a7807 */ /* 0x000fe40005000000 */
[----:B--2---:R-:W-:Y:S02]  /*16dc0*/  ISETP.GE.U32.AND P3, PT, R16, R12, PT ;  /* 0x0000000c1000720c */ /* 0x004fe40003f66070 */
        /* <DEDUP_REMOVED lines=15> */
[----:B------:R-:W-:Y:S01]  /*16ec0*/  SEL R15, R8, R9, !P2 ;  /* 0x00000009080f7207 */ /* 0x000fe20005000000 */
[----:B------:R-:W-:Y:S01]  /*16ed0*/  IMAD.MOV.U32 R2, RZ, RZ, R0 ;  /* 0x000000ffff027224 */ /* 0x000fe200078e0000 */
[----:B------:R-:W-:Y:S02]  /*16ee0*/  SEL R21, R18, R11, !P3 ;  /* 0x0000000b12157207 */ /* 0x000fe40005800000 */
[----:B------:R0:W-:Y:S01]  /*16ef0*/  STS.64 [R6+0x8], R12 ;  /* 0x0000080c06007388 */ /* 0x0001e20000000a00 */
[----:B------:R-:W-:-:S02]  /*16f00*/  PRMT R9, R15, 0x7610, R9 ;  /* 0x000076100f097816 */ /* 0x000fc40000000009 */
[----:B------:R-:W-:Y:S01]  /*16f10*/  PRMT R11, R21, 0x7610, R11 ;  /* 0x00007610150b7816 */ /* 0x000fe2000000000b */
[----:B------:R0:W-:Y:S04]  /*16f20*/  STS.64 [R6+0x18], R2 ;  /* 0x0000180206007388 */ /* 0x0001e80000000a00 */
[----:B------:R0:W-:Y:S04]  /*16f30*/  STS.U8 [R6], R15 ;  /* 0x0000000f06007388 */ /* 0x0001e80000000000 */
[----:B------:R0:W-:Y:S02]  /*16f40*/  STS.U8 [R6+0x10], R21 ;  /* 0x0000101506007388 */ /* 0x0001e40000000000 */
.L_x_3412:
[----:B------:R-:W-:Y:S05]  /*16f50*/  BSYNC.RECONVERGENT B0 ;  /* 0x0000000000007941 */ /* 0x000fea0003800200 */
.L_x_3411:
[----:B0-----:R-:W-:Y:S01]  /*16f60*/  IMAD.MOV.U32 R2, RZ, RZ, R24 ;  /* 0x000000ffff027224 */ /* 0x001fe200078e0018 */
[----:B------:R-:W-:Y:S06]  /*16f70*/  @P4 BRA `(.L_x_3413) ;  /* 0xfffffffc002c4947 */ /* 0x000fec000383ffff */
.L_x_3410:
[----:B------:R-:W-:Y:S01]  /*16f80*/  BAR.SYNC.DEFER_BLOCKING 0x0 ;  /* 0x0000000000007b1d */ /* 0x000fe20000010000 */
[----:B------:R-:W-:-:S09]  /*16f90*/  UISETP.GE.U32.AND UP0, UPT, UR4, 0x2, UPT ;  /* 0x000000020400788c */ /* 0x000fd2000bf06070 */
[----:B------:R-:W-:Y:S05]  /*16fa0*/  BRA.U !UP0, `(.L_x_3409) ;  /* 0x0000000108b47547 */ /* 0x000fea000b800000 */
[----:B--2---:R-:W-:-:S07]  /*16fb0*/  IMAD.MOV.U32 R2, RZ, RZ, 0x1 ;  /* 0x00000001ff027424 */ /* 0x004fce00078e00ff */
.L_x_3414:
[----:B01----:R-:W-:Y:S01]  /*16fc0*/  LOP3.LUT R6, R9, 0xffff, RZ, 0xc0, !PT ;  /* 0x0000ffff09067812 */ /* 0x003fe200078ec0ff */
[----:B------:R-:W0:Y:S01]  /*16fd0*/  SHFL.DOWN PT, R15, R16, R2, 0x1f ;  /* 0x08001f02100f7589 */ /* 0x000e2200000e0000 */
[C---:B------:R-:W-:Y:S02]  /*16fe0*/  LOP3.LUT R8, R11.reuse, 0xffff, RZ, 0xc0, !PT ;  /* 0x0000ffff0b087812 */ /* 0x040fe400078ec0ff */
[----:B------:R-:W-:Y:S01]  /*16ff0*/  PRMT R13, R6, 0x8880, RZ ;  /* 0x00008880060d7816 */ /* 0x000fe200000000ff */
[----:B------:R-:W1:Y:S01]  /*17000*/  SHFL.DOWN PT, R21, R0, R2, 0x1f ;  /* 0x08001f0200157589 */ /* 0x000e6200000e0000 */
[----:B------:R-:W-:Y:S02]  /*17010*/  PRMT R17, R8, 0x8880, RZ ;  /* 0x0000888008117816 */ /* 0x000fe400000000ff */
[----:B------:R-:W-:Y:S01]  /*17020*/  LOP3.LUT R20, R11, 0xff, RZ, 0xc0, !PT ;  /* 0x000000ff0b147812 */ /* 0x000fe200078ec0ff */
[----:B------:R-:W2:Y:S01]  /*17030*/  SHFL.DOWN PT, R6, R13, R2, 0x1f ;  /* 0x08001f020d067589 */ /* 0x000ea200000e0000 */
[----:B------:R-:W-:-:S02]  /*17040*/  PRMT R18, R9, 0x8880, RZ ;  /* 0x0000888009127816 */ /* 0x000fc400000000ff */
[----:B------:R-:W-:Y:S01]  /*17050*/  LOP3.LUT R23, R9, 0xff, RZ, 0xc0, !PT ;  /* 0x000000ff09177812 */ /* 0x000fe200078ec0ff */
[----:B------:R-:W3:Y:S04]  /*17060*/  SHFL.DOWN PT, R12, R17, R2, 0x1f ;  /* 0x08001f02110c7589 */ /* 0x000ee800000e0000 */
[----:B------:R-:W4:Y:S04]  /*17070*/  SHFL.DOWN PT, R10, R7, R2, 0x1f ;  /* 0x08001f02070a7589 */ /* 0x000f2800000e0000 */
[----:B------:R5:W4:Y:S01]  /*17080*/  SHFL.DOWN PT, R14, R3, R2, 0x1f ;  /* 0x08001f02030e7589 */ /* 0x000b2200000e0000 */
[----:B0-----:R-:W-:-:S02]  /*17090*/  ISETP.GE.U32.AND P2, PT, R16, R15, PT ;  /* 0x0000000f1000720c */ /* 0x001fc40003f46070 */
[----:B-1----:R-:W-:Y:S01]  /*170a0*/  ISETP.GE.U32.AND P3, PT, R0, R21, PT ;  /* 0x000000150000720c */ /* 0x002fe20003f66070 */
[----:B-----5:R-:W-:Y:S01]  /*170b0*/  IMAD.SHL.U32 R2, R2, 0x2, RZ ;  /* 0x0000000202027824 */ /* 0x020fe200078e00ff */
[C---:B--2---:R-:W-:Y:S02]  /*170c0*/  PRMT R24, R6.reuse, 0x8880, RZ ;  /* 0x0000888006187816 */ /* 0x044fe400000000ff */
[----:B------:R-:W-:Y:S02]  /*170d0*/  LOP3.LUT R8, R6, 0xff, RZ, 0xc0, !PT ;  /* 0x000000ff06087812 */ /* 0x000fe400078ec0ff */
[----:B---3--:R-:W-:Y:S01]  /*170e0*/  LOP3.LUT R13, R12, 0xff, RZ, 0xc0, !PT ;  /* 0x000000ff0c0d7812 */ /* 0x008fe200078ec0ff */
[----:B------:R-:W-:Y:S01]  /*170f0*/  IMAD.MOV.U32 R17, RZ, RZ, R24 ;  /* 0x000000ffff117224 */ /* 0x000fe200078e0018 */
[----:B------:R-:W-:Y:S02]  /*17100*/  ISETP.NE.AND P6, PT, R23, R8, PT ;  /* 0x000000081700720c */ /* 0x000fe40003fc5270 */
[----:B------:R-:W-:-:S02]  /*17110*/  ISETP.NE.AND P4, PT, R20, R13, PT ;  /* 0x0000000d1400720c */ /* 0x000fc40003f85270 */
[----:B------:R-:W-:Y:S02]  /*17120*/  ISETP.GE.AND P5, PT, R18, R17, PT ;  /* 0x000000111200720c */ /* 0x000fe40003fa6270 */
[----:B----4-:R-:W-:Y:S02]  /*17130*/  ISETP.GE.AND.EX P2, PT, R7, R10, PT, P2 ;  /* 0x0000000a0700720c */ /* 0x010fe40003f46320 */
[----:B------:R-:W-:Y:S02]  /*17140*/  PRMT R18, R11, 0x8880, RZ ;  /* 0x000088800b127816 */ /* 0x000fe400000000ff */
[----:B------:R-:W-:Y:S02]  /*17150*/  PRMT R13, R12, 0x8880, RZ ;  /* 0x000088800c0d7816 */ /* 0x000fe400000000ff */
[----:B------:R-:W-:Y:S02]  /*17160*/  ISETP.GE.AND.EX P3, PT, R3, R14, PT, P3 ;  /* 0x0000000e0300720c */ /* 0x000fe40003f66330 */
[----:B------:R-:W-:-:S02]  /*17170*/  SEL R8, RZ, 0xffffffff, !P2 ;  /* 0xffffffffff087807 */ /* 0x000fc40005000000 */
[----:B------:R-:W-:Y:S02]  /*17180*/  ISETP.GE.AND P2, PT, R18, R13, PT ;  /* 0x0000000d1200720c */ /* 0x000fe40003f46270 */
[----:B------:R-:W-:Y:S02]  /*17190*/  SEL R13, RZ, 0xffffffff, !P3 ;  /* 0xffffffffff0d7807 */ /* 0x000fe40005800000 */
[----:B------:R-:W-:Y:S02]  /*171a0*/  @P4 SEL R13, RZ, 0xffffffff, !P2 ;  /* 0xffffffffff0d4807 */ /* 0x000fe40005000000 */
[----:B------:R-:W-:Y:S02]  /*171b0*/  ISETP.GE.AND P4, PT, R2, UR4, PT ;  /* 0x0000000402007c0c */ /* 0x000fe4000bf86270 */
        /* <DEDUP_REMOVED lines=12> */
.L_x_3409:
        /* <DEDUP_REMOVED lines=26> */
.L_x_3417:
[----:B------:R-:W-:Y:S02]  /*17420*/  IMAD.MOV.U32 R16, RZ, RZ, RZ ;  /* 0x000000ffff107224 */ /* 0x000fe400078e00ff */
[----:B------:R-:W-:Y:S02]  /*17430*/  IMAD.MOV.U32 R7, RZ, RZ, RZ ;  /* 0x000000ffff077224 */ /* 0x000fe400078e00ff */
[----:B------:R-:W-:Y:S02]  /*17440*/  IMAD.MOV.U32 R0, RZ, RZ, RZ ;  /* 0x000000ffff007224 */ /* 0x000fe400078e00ff */
[----:B------:R-:W-:-:S07]  /*17450*/  IMAD.MOV.U32 R3, RZ, RZ, RZ ;  /* 0x000000ffff037224 */ /* 0x000fce00078e00ff */
.L_x_3416:
        /* <DEDUP_REMOVED lines=25> */
.L_x_3420:
        /* <DEDUP_REMOVED lines=19> */
.L_x_3421:
[----:B------:R-:W-:Y:S05]  /*17720*/  BRA `(.L_x_3422) ;  /* 0x0000000000107947 */ /* 0x000fea0003800000 */
.L_x_3419:
[----:B------:R-:W0:Y:S02]  /*17730*/  LDCU.64 UR4, c[0x0][0x770] ;  /* 0x0000ee00ff0477ac */ /* 0x000e240008000a00 */
[----:B0-----:R-:W-:-:S05]  /*17740*/  IADD3 R2, P0, PT, R19, UR4, RZ ;  /* 0x0000000413027c10 */ /* 0x001fca000ff1e0ff */
[----:B------:R-:W-:-:S05]  /*17750*/  IMAD.X R3, RZ, RZ, UR5, P0 ;  /* 0x00000005ff037e24 */ /* 0x000fca00080e06ff */
[----:B------:R0:W-:Y:S03]  /*17760*/  STG.E.64 desc[UR36][R2.64], R16 ;  /* 0x0000001002007986 */ /* 0x0001e6000c101b24 */
.L_x_3422:
[----:B------:R-:W1:Y:S02]  /*17770*/  LDCU.64 UR4, c[0x0][0x770] ;  /* 0x0000ee00ff0477ac */ /* 0x000e640008000a00 */
[----:B-1----:R-:W-:-:S05]  /*17780*/  IADD3 R22, P0, PT, R22, UR4, RZ ;  /* 0x0000000416167c10 */ /* 0x002fca000ff1e0ff */
[----:B------:R-:W-:-:S05]  /*17790*/  IMAD.X R23, RZ, RZ, UR5, P0 ;  /* 0x00000005ff177e24 */ /* 0x000fca00080e06ff */
[----:B------:R-:W-:Y:S01]  /*177a0*/  STG.E.64 desc[UR36][R22.64], R24 ;  /* 0x0000001816007986 */ /* 0x000fe2000c101b24 */
[----:B------:R-:W-:Y:S05]  /*177b0*/  EXIT ;  /* 0x000000000000794d */ /* 0x000fea0003800000 */
.L_x_3418:
        /* <DEDUP_REMOVED lines=16> */
.L_x_3423:
        /* <DEDUP_REMOVED lines=15> */
.L_x_3424:
[----:B------:R-:W-:Y:S05]  /*179b0*/  EXIT ;  /* 0x000000000000794d */ /* 0x000fea0003800000 */
.L_x_3415:
[----:B------:R-:W0:Y:S02]  /*179c0*/  LDCU.U8 UR4, c[0x0][0x7a1] ;  /* 0x0000f420ff0477ac */ /* 0x000e240008000000 */
[----:B0-----:R-:W-:Y:S01]  /*179d0*/  UISETP.NE.AND UP0, UPT, UR4, URZ, UPT ;  /* 0x000000ff0400728c */ /* 0x001fe2000bf05270 */
[----:B------:R-:W-:Y:S10]  /*179e0*/  @!P1 BRA `(.L_x_3425) ;  /* 0x0000000000849947 */ /* 0x000ff40003800000 */
[----:B------:R-:W2:Y:S04]  /*179f0*/  LDG.E.S8 R2, desc[UR36][R4.64] ;  /* 0x0000002404027981 */ /* 0x000ea8000c1e1300 */
[----:B------:R-:W3:Y:S04]  /*17a00*/  LDG.E.S8 R8, desc[UR36][R4.64+0x10] ;  /* 0x0000102404087981 */ /* 0x000ee8000c1e1300 */
[----:B------:R-:W4:Y:S04]  /*17a10*/  LDG.E.64 R12, desc[UR36][R4.64+0x8] ;  /* 0x00000824040c7981 */ /* 0x000f28000c1e1b00 */
[----:B------:R-:W5:Y:S01]  /*17a20*/  LDG.E.64 R14, desc[UR36][R4.64+0x18] ;  /* 0x00001824040e7981 */ /* 0x000f62000c1e1b00 */
[----:B------:R-:W-:-:S02]  /*17a30*/  LOP3.LUT R17, R9, 0xff, RZ, 0xc0, !PT ;  /* 0x000000ff09117812 */ /* 0x000fc400078ec0ff */
[----:B------:R-:W-:Y:S02]  /*17a40*/  LOP3.LUT R21, R11, 0xff, RZ, 0xc0, !PT ;  /* 0x000000ff0b157812 */ /* 0x000fe400078ec0ff */
[----:B------:R-:W-:Y:S02]  /*17a50*/  PRMT R18, R9, 0x8880, RZ ;  /* 0x0000888009127816 */ /* 0x000fe400000000ff */
[----:B------:R-:W-:Y:S02]  /*17a60*/  PRMT R23, R11, 0x8880, RZ ;  /* 0x000088800b177816 */ /* 0x000fe400000000ff */
[----:B--2---:R-:W-:Y:S02]  /*17a70*/  LOP3.LUT R6, R2, 0xff, RZ, 0xc0, !PT ;  /* 0x000000ff02067812 */ /* 0x004fe400078ec0ff */
[----:B---3--:R-:W-:Y:S02]  /*17a80*/  LOP3.LUT R10, R8, 0xff, RZ, 0xc0, !PT ;  /* 0x000000ff080a7812 */ /* 0x008fe400078ec0ff */
[----:B------:R-:W-:Y:S01]  /*17a90*/  ISETP.NE.AND P3, PT, R6, R17, PT ;  /* 0x000000110600720c */ /* 0x000fe20003f65270 */
[----:B------:R-:W-:Y:S01]  /*17aa0*/  IMAD.MOV.U32 R17, RZ, RZ, R18 ;  /* 0x000000ffff117224 */ /* 0x000fe200078e0012 */
[----:B------:R-:W-:-:S02]  /*17ab0*/  ISETP.NE.AND P2, PT, R10, R21, PT ;  /* 0x000000150a00720c */ /* 0x000fc40003f45270 */
[----:B----4-:R-:W-:Y:S02]  /*17ac0*/  ISETP.GE.U32.AND P0, PT, R12, R16, PT ;  /* 0x000000100c00720c */ /* 0x010fe40003f06070 */
[----:B-----5:R-:W-:Y:S02]  /*17ad0*/  ISETP.GE.U32.AND P1, PT, R14, R0, PT ;  /* 0x000000000e00720c */ /* 0x020fe40003f26070 */
        /* <DEDUP_REMOVED lines=17> */
[----:B------:R-:W-:-:S07]  /*17bf0*/  SEL R3, R3, R15, !P1 ;  /* 0x0000000f03037207 */ /* 0x000fce0004800000 */
.L_x_3425:
        /* <DEDUP_REMOVED lines=23> */
.L_x_3428:
        /* <DEDUP_REMOVED lines=19> */
.L_x_3429:
[----:B------:R-:W-:Y:S05]  /*17ea0*/  BRA `(.L_x_3430) ;  /* 0x0000000000107947 */ /* 0x000fea0003800000 */
.L_x_3427:
[----:B------:R-:W0:Y:S02]  /*17eb0*/  LDCU.64 UR4, c[0x0][0x770] ;  /* 0x0000ee00ff0477ac */ /* 0x000e240008000a00 */
[----:B0-----:R-:W-:-:S05]  /*17ec0*/  IADD3 R2, P0, PT, R19, UR4, RZ ;  /* 0x0000000413027c10 */ /* 0x001fca000ff1e0ff */
[----:B------:R-:W-:-:S05]  /*17ed0*/  IMAD.X R3, RZ, RZ, UR5, P0 ;  /* 0x00000005ff037e24 */ /* 0x000fca00080e06ff */
[----:B------:R0:W-:Y:S03]  /*17ee0*/  STG.E.64 desc[UR36][R2.64], R16 ;  /* 0x0000001002007986 */ /* 0x0001e6000c101b24 */
.L_x_3430:
[----:B------:R-:W1:Y:S02]  /*17ef0*/  LDCU.64 UR4, c[0x0][0x770] ;  /* 0x0000ee00ff0477ac */ /* 0x000e640008000a00 */
[----:B-1----:R-:W-:-:S05]  /*17f00*/  IADD3 R22, P0, PT, R22, UR4, RZ ;  /* 0x0000000416167c10 */ /* 0x002fca000ff1e0ff */
[----:B------:R-:W-:-:S05]  /*17f10*/  IMAD.X R23, RZ, RZ, UR5, P0 ;  /* 0x00000005ff177e24 */ /* 0x000fca00080e06ff */
[----:B------:R-:W-:Y:S01]  /*17f20*/  STG.E.64 desc[UR36][R22.64], R24 ;  /* 0x0000001816007986 */ /* 0x000fe2000c101b24 */
[----:B------:R-:W-:Y:S05]  /*17f30*/  EXIT ;  /* 0x000000000000794d */ /* 0x000fea0003800000 */
.L_x_3426:
[----:B------:R-:W-:Y:S04]  /*17f40*/  STG.E.64 desc[UR36][R4.64+0x8], R16 ;  /* 0x0000081004007986 */ /* 0x000fe8000c101b24 */
[----:B------:R-:W-:Y:S04]  /*17f50*/  STG.E.64 desc[UR36][R4.64+0x18], R24 ;  /* 0x0000181804007986 */ /* 0x000fe8000c101b24 */
[----:B------:R-:W-:Y:S04]  /*17f60*/  STG.E.U8 desc[UR36][R4.64], R9 ;  /* 0x0000000904007986 */ /* 0x000fe8000c101124 */
[----:B------:R-:W-:Y:S01]  /*17f70*/  STG.E.U8 desc[UR36][R4.64+0x10], R11 ;  /* 0x0000100b04007986 */ /* 0x000fe2000c101124 */
[----:B------:R-:W-:Y:S05]  /*17f80*/  EXIT ;  /* 0x000000000000794d */ /* 0x000fea0003800000 */
.L_x_3392:
        /* <DEDUP_REMOVED lines=13> */
[----:B------:R-:W2:Y:S02]  /*18060*/  @P3 LDC.64 R6, c[0x0][0x798] ;  /* 0x0001e600ff063b82 */ /* 0x000ea40000000a00 */
[-C--:B--2---:R-:W-:Y:S02]  /*18070*/  @P3 IADD3 R18, P1, PT, R18, R6.reuse, RZ ;  /* 0x0000000612123210 */ /* 0x084fe40007f3e0ff */
[----:B01----:R-:W-:-:S03]  /*18080*/  @P3 IADD3 R28, P2, PT, R28, R6, RZ ;  /* 0x000000061c1c3210 */ /* 0x003fc60007f5e0ff */
        /* <DEDUP_REMOVED lines=20> */
.L_x_3433:
[----:B------:R-:W-:Y:S01]  /*181d0*/  CS2R R28, SRZ ;  /* 0x00000000001c7805 */ /* 0x000fe2000001ff00 */
[----:B------:R-:W-:Y:S02]  /*181e0*/  IMAD.MOV.U32 R18, RZ, RZ, RZ ;  /* 0x000000ffff127224 */ /* 0x000fe400078e00ff */
[----:B------:R-:W-:-:S07]  /*181f0*/  IMAD.MOV.U32 R9, RZ, RZ, RZ ;  /* 0x000000ffff097224 */ /* 0x000fce00078e00ff */
.L_x_3432:
        /* <DEDUP_REMOVED lines=24> */
.L_x_3436:
        /* <DEDUP_REMOVED lines=19> */
.L_x_3437:
[----:B------:R-:W-:Y:S05]  /*184b0*/  BRA `(.L_x_3438) ;  /* 0x0000000000107947 */ /* 0x000fea0003800000 */
.L_x_3435:
[----:B------:R-:W0:Y:S02]  /*184c0*/  LDCU.64 UR4, c[0x0][0x770] ;  /* 0x0000ee00ff0477ac */ /* 0x000e240008000a00 */
[----:B0-----:R-:W-:-:S05]  /*184d0*/  IADD3 R2, P0, PT, R19, UR4, RZ ;  /* 0x0000000413027c10 */ /* 0x001fca000ff1e0ff */
[----:B------:R-:W-:-:S05]  /*184e0*/  IMAD.X R3, RZ, RZ, UR5, P0 ;  /* 0x00000005ff037e24 */ /* 0x000fca00080e06ff */
[----:B------:R0:W-:Y:S03]  /*184f0*/  STG.E.64 desc[UR36][R2.64], R16 ;  /* 0x0000001002007986 */ /* 0x0001e6000c101b24 */
.L_x_3438:
[----:B------:R-:W1:Y:S02]  /*18500*/  LDCU.64 UR4, c[0x0][0x770] ;  /* 0x0000ee00ff0477ac */ /* 0x000e640008000a00 */
[----:B-1----:R-:W-:-:S05]  /*18510*/  IADD3 R24, P0, PT, R24, UR4, RZ ;  /* 0x0000000418187c10 */ /* 0x002fca000ff1e0ff */
[----:B------:R-:W-:-:S05]  /*18520*/  IMAD.X R25, RZ, RZ, UR5, P0 ;  /* 0x00000005ff197e24 */ /* 0x000fca00080e06ff */
[----:B------:R-:W-:Y:S01]  /*18530*/  STG.E.64 desc[UR36][R24.64], R28 ;  /* 0x0000001c18007986 */ /* 0x000fe2000c101b24 */
[----:B------:R-:W-:Y:S05]  /*18540*/  EXIT ;  /* 0x000000000000794d */ /* 0x000fea0003800000 */
.L_x_3434:
        /* <DEDUP_REMOVED lines=16> */
.L_x_3439:
        /* <DEDUP_REMOVED lines=15> */
.L_x_3440:
[----:B------:R-:W-:Y:S05]  /*18740*/  EXIT ;  /* 0x000000000000794d */ /* 0x000fea0003800000 */
.L_x_3431:
        /* <DEDUP_REMOVED lines=8> */
[C---:B------:R-:W-:Y:S02]  /*187d0*/  LOP3.LUT R17, R26.reuse, 0xff, RZ, 0xc0, !PT ;  /* 0x000000ff1a117812 */ /* 0x040fe400078ec0ff */
[----:B------:R-:W-:Y:S02]  /*187e0*/  PRMT R12, R3, 0x8880, RZ ;  /* 0x00008880030c7816 */ /* 0x000fe400000000ff */
[----:B------:R-:W-:Y:S02]  /*187f0*/  PRMT R14, R26, 0x8880, RZ ;  /* 0x000088801a0e7816 */ /* 0x000fe400000000ff */
[----:B--2---:R-:W-:Y:S02]  /*18800*/  LOP3.LUT R2, R0, 0xff, RZ, 0xc0, !PT ;  /* 0x000000ff00027812 */ /* 0x004fe400078ec0ff */
[----:B---3--:R-:W-:Y:S02]  /*18810*/  LOP3.LUT R8, R13, 0xff, RZ, 0xc0, !PT ;  /* 0x000000ff0d087812 */ /* 0x008fe400078ec0ff */
[----:B------:R-:W-:Y:S01]  /*18820*/  ISETP.NE.AND P3, PT, R2, R15, PT ;  /* 0x0000000f0200720c */ /* 0x000fe20003f65270 */
[----:B------:R-:W-:Y:S01]  /*18830*/  IMAD.MOV.U32 R15, RZ, RZ, R12 ;  /* 0x000000ffff0f7224 */ /* 0x000fe200078e000c */
[----:B------:R-:W-:Y:S01]  /*18840*/  ISETP.NE.AND P2, PT, R8, R17, PT ;  /* 0x000000110800720c */ /* 0x000fe20003f45270 */
[----:B------:R-:W-:Y:S01]  /*18850*/  IMAD.MOV.U32 R2, RZ, RZ, R14 ;  /* 0x000000ffff027224 */ /* 0x000fe200078e000e */
        /* <DEDUP_REMOVED lines=20> */
.L_x_3441:
        /* <DEDUP_REMOVED lines=22> */
.L_x_3444:
        /* <DEDUP_REMOVED lines=19> */
.L_x_3445:
[----:B------:R-:W-:Y:S05]  /*18c30*/  BRA `(.L_x_3446) ;  /* 0x0000000000107947 */ /* 0x000fea0003800000 */
.L_x_3443:
[----:B------:R-:W0:Y:S02]  /*18c40*/  LDCU.64 UR4, c[0x0][0x770] ;  /* 0x0000ee00ff0477ac */ /* 0x000e240008000a00 */
[----:B0-----:R-:W-:-:S05]  /*18c50*/  IADD3 R2, P0, PT, R19, UR4, RZ ;  /* 0x0000000413027c10 */ /* 0x001fca000ff1e0ff */
[----:B------:R-:W-:-:S05]  /*18c60*/  IMAD.X R3, RZ, RZ, UR5, P0 ;  /* 0x00000005ff037e24 */ /* 0x000fca00080e06ff */
[----:B------:R0:W-:Y:S03]  /*18c70*/  STG.E.64 desc[UR36][R2.64], R16 ;  /* 0x0000001002007986 */ /* 0x0001e6000c101b24 */
.L_x_3446:
[----:B------:R-:W1:Y:S02]  /*18c80*/  LDCU.64 UR4, c[0x0][0x770] ;  /* 0x0000ee00ff0477ac */ /* 0x000e640008000a00 */
[----:B-1----:R-:W-:-:S05]  /*18c90*/  IADD3 R24, P0, PT, R24, UR4, RZ ;  /* 0x0000000418187c10 */ /* 0x002fca000ff1e0ff */
[----:B------:R-:W-:-:S05]  /*18ca0*/  IMAD.X R25, RZ, RZ, UR5, P0 ;  /* 0x00000005ff197e24 */ /* 0x000fca00080e06ff */
[----:B------:R-:W-:Y:S01]  /*18cb0*/  STG.E.64 desc[UR36][R24.64], R28 ;  /* 0x0000001c18007986 */ /* 0x000fe2000c101b24 */
[----:B------:R-:W-:Y:S05]  /*18cc0*/  EXIT ;  /* 0x000000000000794d */ /* 0x000fea0003800000 */
.L_x_3442:
[----:B------:R-:W-:Y:S04]  /*18cd0*/  STG.E.64 desc[UR36][R4.64+0x8], R16 ;  /* 0x0000081004007986 */ /* 0x000fe8000c101b24 */
[----:B------:R-:W-:Y:S04]  /*18ce0*/  STG.E.64 desc[UR36][R4.64+0x18], R28 ;  /* 0x0000181c04007986 */ /* 0x000fe8000c101b24 */
[----:B------:R-:W-:Y:S04]  /*18cf0*/  STG.E.U8 desc[UR36][R4.64], R3 ;  /* 0x0000000304007986 */ /* 0x000fe8000c101124 */
[----:B------:R-:W-:Y:S01]  /*18d00*/  STG.E.U8 desc[UR36][R4.64+0x10], R26 ;  /* 0x0000101a04007986 */ /* 0x000fe2000c101124 */
[----:B------:R-:W-:Y:S05]  /*18d10*/  EXIT ;  /* 0x000000000000794d */ /* 0x000fea0003800000 */
        .weak           $__internal_16_$__cuda_sm20_div_u64
        .type           $__internal_16_$__cuda_sm20_div_u64,@function
        .size           $__internal_16_$__cuda_sm20_div_u64,(.L_x_6068 - $__internal_16_$__cuda_sm20_div_u64)
$__internal_16_$__cuda_sm20_div_u64:
        /* <DEDUP_REMOVED lines=65> */
[----:B------:R-:W-:Y:S06]  /*19130*/  RET.REL.NODEC R4 `(_ZN2at6native13reduce_kernelILi256ELi2ENS0_8ReduceOpIaNS0_9ArgMinOpsIaEEjlLi4ELi4EEEEEvT1_) ;  /* 0xfffffe6c04b07950 */ /* 0x000fec0003c3ffff */
.L_x_3447:
        /* <DEDUP_REMOVED lines=12> */
.L_x_6068:


//--------------------- .text._ZN2at6native13reduce_kernelILi128ELi4ENS0_8ReduceOpIaNS0_9ArgMinOpsIaEEjlLi4ELi4EEEEEvT1_ --------------------------
	.section	.text._ZN2at6native13reduce_kernelILi128ELi4ENS0_8ReduceOpIaNS0_9ArgMinOpsIaEEjlLi4ELi4EEEEEvT1_,"ax",@progbits
	.align	128
        .global         _ZN2at6native13reduce_kernelILi128ELi4ENS0_8ReduceOpIaNS0_9ArgMinOpsIaEEjlLi4ELi4EEEEEvT1_
        .type           _ZN2at6native13reduce_kernelILi128ELi4ENS0_8ReduceOpIaNS0_9ArgMinOpsIaEEjlLi4ELi4EEEEEvT1_,@function
        .size           _ZN2at6native13reduce_kernelILi128ELi4ENS0_8ReduceOpIaNS0_9ArgMinOpsIaEEjlLi4ELi4EEEEEvT1_,(.L_x_6069 - _ZN2at6native13reduce_kernelILi128ELi4ENS0_8ReduceOpIaNS0_9ArgMinOpsIaEEjlLi4ELi4EEEEEvT1_)
        .other          _ZN2at6native13reduce_kernelILi128ELi4ENS0_8ReduceOpIaNS0_9ArgMinOpsIaEEjlLi4ELi4EEEEEvT1_,@"STO_CUDA_ENTRY STV_DEFAULT"
_ZN2at6native13reduce_kernelILi128ELi4ENS0_8ReduceOpIaNS0_9ArgMinOpsIaEEjlLi4ELi4EEEEEvT1_:
.text._ZN2at6native13reduce_kernelILi128ELi4ENS0_8ReduceOpIaNS0_9ArgMinOpsIaEEjlLi4ELi4EEEEEvT1_:
[----:B------:R-:W0:Y:S01]  /*0000*/  LDC R1, c[0x0][0x37c] ;  /* 0x0000df00ff017b82 */ /* 0x000e220000000800 */
[----:B------:R-:W1:Y:S01]  /*0010*/  S2R R17, SR_TID.X ;  /* 0x0000000000117919 */ /* 0x000e620000002100 */
[----:B------:R-:W1:Y:S06]  /*0020*/  LDCU.128 UR8, c[0x0][0x3b0] ;  /* 0x00007600ff0877ac */ /* 0x000e6c0008000c00 */
[----:B------:R-:W2:Y:S01]  /*0030*/  S2UR UR5, SR_CTAID.X ;  /* 0x00000000000579c3 */ /* 0x000ea20000002500 */
[----:B------:R-:W3:Y:S01]  /*0040*/  S2R R2, SR_TID.Y ;  /* 0x0000000000027919 */ /* 0x000ee20000002200 */
[----:B------:R-:W4:Y:S01]  /*0050*/  LDCU UR4, c[0x0][0x56c] ;  /* 0x0000ad80ff0477ac */ /* 0x000f220008000800 */
[----:B------:R-:W5:Y:S01]  /*0060*/  S2R R24, SR_CTAID.Y ;  /* 0x0000000000187919 */ /* 0x000f620000002600 */
[----:B------:R-:W3:Y:S04]  /*0070*/  LDCU UR6, c[0x0][0x3c0] ;  /* 0x00007800ff0677ac */ /* 0x000ee80008000800 */
        /* <DEDUP_REMOVED lines=8> */
[----:B------:R-:W-:-:S02]  /*0100*/  IMAD.MOV.U32 R3, RZ, RZ, RZ ;  /* 0x000000ffff037224 */ /* 0x000fc400078e00ff */
        /* <DEDUP_REMOVED lines=279> */
.L_x_3448:
        /* <DEDUP_REMOVED lines=10> */
[----:B------:R-:W-:Y:S02]  /*1320*/  PRMT R11, RZ, 0x7610, R11 ;  /* 0x00007610ff0b7816 */ /* 0x000fe4000000000b */
[----:B------:R-:W-:Y:S02]  /*1330*/  CS2R R38, SRZ ;  /* 0x0000000000267805 */ /* 0x000fe4000001ff00 */
[----:B------:R-:W-:Y:S01]  /*1340*/  PRMT R7, RZ, 0x7610, R7 ;  /* 0x00007610ff077816 */ /* 0x000fe20000000007 */
        /* <DEDUP_REMOVED lines=30> */
.L_x_3452:
        /* <DEDUP_REMOVED lines=53> */
.L_x_3456:
[----:B------:R-:W-:Y:S05]  /*1880*/  BSYNC.RECONVERGENT B1 ;  /* 0x0000000000017941 */ /* 0x000fea0003800200 */
.L_x_3455:
[----:B------:R-:W0:Y:S01]  /*1890*/  LDC R25, c[0x0][0x39c] ;  /* 0x0000e700ff197b82 */ /* 0x000e220000000800 */
[----:B------:R-:W-:Y:S02]  /*18a0*/  IADD3 R22, P0, PT, R22, 0x4, RZ ;  /* 0x0000000416167810 */ /* 0x000fe40007f1e0ff */
[----:B------:R-:W-:-:S03]  /*18b0*/  IADD3 R3, PT, PT, -R8, 0x4, RZ ;  /* 0x0000000408037810 */ /* 0x000fc60007ffe1ff */
[----:B------:R-:W-:Y:S01]  /*18c0*/  IMAD.X R23, RZ, RZ, R23, P0 ;  /* 0x000000ffff177224 */ /* 0x000fe200000e0617 */
[----:B0-----:R-:W-:-:S07]  /*18d0*/  IADD3 R25, PT, PT, R8, -0x4, R25 ;  /* 0xfffffffc08197810 */ /* 0x001fce0007ffe019 */
.L_x_3454:
[----:B------:R-:W-:Y:S05]  /*18e0*/  BSYNC.RECONVERGENT B0 ;  /* 0x0000000000007941 */ /* 0x000fea0003800200 */
.L_x_3453:
[----:B------:R-:W0:Y:S01]  /*18f0*/  LDC.64 R4, c[0x0][0x3b0] ;  /* 0x0000ec00ff047b82 */ /* 0x000e220000000a00 */
[----:B------:R-:W-:Y:S01]  /*1900*/  BSSY.RECONVERGENT B0, `(.L_x_3457) ;  /* 0x0000069000007945 */ /* 0x000fe20003800200 */
[----:B------:R-:W-:Y:S01]  /*1910*/  PRMT R9, R11, 0x7610, R9 ;  /* 0x000076100b097816 */ /* 0x000fe20000000009 */
[----:B------:R-:W-:Y:S02]  /*1920*/  IMAD.MOV.U32 R30, RZ, RZ, R26 ;  /* 0x000000ffff1e7224 */ /* 0x000fe400078e001a */
[----:B------:R-:W-:-:S03]  /*1930*/  IMAD.MOV.U32 R32, RZ, RZ, R28 ;  /* 0x000000ffff207224 */ /* 0x000fc600078e001c */
        /* <DEDUP_REMOVED lines=11> */
[----:B------:R-:W-:Y:S02]  /*19f0*/  ISETP.GE.U32.AND P2, PT, R6, R25, PT ;  /* 0x000000190600720c */ /* 0x000fe40003f46070 */
[----:B------:R-:W-:-:S11]  /*1a00*/  PRMT R6, R11, 0x7610, R6 ;  /* 0x000076100b067816 */ /* 0x000fd60000000006 */
[----:B------:R-:W-:Y:S05]  /*1a10*/  @P2 BRA `(.L_x_3458) ;  /* 0x00000004005c2947 */ /* 0x000fea0003800000 */
[----:B------:R-:W-:Y:S01]  /*1a20*/  IMAD.MOV.U32 R8, RZ, RZ, R4 ;  /* 0x000000ffff087224 */ /* 0x000fe200078e0004 */
[C---:B------:R-:W-:Y:S01]  /*1a30*/  PRMT R9, R6.reuse, 0x7610, R9 ;  /* 0x0000761006097816 */ /* 0x040fe20000000009 */
[----:B------:R-:W-:Y:S01]  /*1a40*/  IMAD.MOV.U32 R30, RZ, RZ, R26 ;  /* 0x000000ffff1e7224 */ /* 0x000fe200078e001a */
[----:B------:R-:W-:Y:S01]  /*1a50*/  PRMT R11, R6, 0x7610, R11 ;  /* 0x00007610060b7816 */ /* 0x000fe2000000000b */
[----:B------:R-:W-:-:S07]  /*1a60*/  IMAD.MOV.U32 R32, RZ, RZ, R28 ;  /* 0x000000ffff207224 */ /* 0x000fce00078e001c */
.L_x_3459:
[----:B------:R-:W-:Y:S01]  /*1a70*/  IMAD.WIDE.U32 R4, R7, 0x4, R22 ;  /* 0x0000000407047825 */ /* 0x000fe200078e0016 */
[C---:B------:R-:W-:Y:S01]  /*1a80*/  PRMT R15, R0.reuse, 0x8880, RZ ;  /* 0x00008880000f7816 */ /* 0x040fe200000000ff */
[----:B------:R-:W0:Y:S04]  /*1a90*/  LDCU UR4, c[0x0][0x3a4] ;  /* 0x00007480ff0477ac */ /* 0x000e280008000800 */
[----:B------:R-:W2:Y:S01]  /*1aa0*/  LDG.E R4, desc[UR36][R4.64] ;  /* 0x0000002404047981 */ /* 0x000ea2000c1e1900 */
[----:B------:R-:W-:Y:S02]  /*1ab0*/  LOP3.LUT R12, R0, 0xff, RZ, 0xc0, !PT ;  /* 0x000000ff000c7812 */ /* 0x000fe400078ec0ff */
[----:B------:R-:W-:Y:S02]  /*1ac0*/  PRMT R14, R11, 0x8880, RZ ;  /* 0x000088800b0e7816 */ /* 0x000fe400000000ff */
[----:B------:R-:W-:Y:S01]  /*1ad0*/  PRMT R20, R6, 0x8880, RZ ;  /* 0x0000888006147816 */ /* 0x000fe200000000ff */
[----:B0-----:R-:W-:Y:S01]  /*1ae0*/  VIADD R7, R7, UR4 ;  /* 0x0000000407077c36 */ /* 0x001fe20008000000 */
[----:B--2---:R-:W-:-:S02]  /*1af0*/  SGXT R10, R4, 0x8 ;  /* 0x00000008040a781a */ /* 0x004fc40000000200 */
[----:B------:R-:W-:Y:S02]  /*1b00*/  LOP3.LUT R13, R4, 0xff, RZ, 0xc0, !PT ;  /* 0x000000ff040d7812 */ /* 0x000fe400078ec0ff */
[----:B------:R-:W-:Y:S02]  /*1b10*/  SHF.R.S32.HI R5, RZ, 0x8, R4 ;  /* 0x00000008ff057819 */ /* 0x000fe40000011404 */
[----:B------:R-:W-:Y:S01]  /*1b20*/  ISETP.GE.AND P5, PT, R15, R10, PT ;  /* 0x0000000a0f00720c */ /* 0x000fe20003fa6270 */
[----:B------:R-:W-:Y:S01]  /*1b30*/  IMAD.IADD R10, R8, 0x1, R3 ;  /* 0x00000001080a7824 */ /* 0x000fe200078e0203 */
[----:B------:R-:W-:Y:S02]  /*1b40*/  ISETP.NE.AND P3, PT, R12, R13, PT ;  /* 0x0000000d0c00720c */ /* 0x000fe40003f65270 */
[----:B------:R-:W-:Y:S01]  /*1b50*/  SGXT R5, R5, 0x8 ;  /* 0x000000080505781a */ /* 0x000fe20000000200 */
[----:B------:R-:W-:Y:S01]  /*1b60*/  VIADD R21, R10, 0x3 ;  /* 0x000000030a157836 */ /* 0x000fe20000000000 */
[----:B------:R-:W-:-:S02]  /*1b70*/  LOP3.LUT R8, R11, 0xff, RZ, 0xc0, !PT ;  /* 0x000000ff0b087812 */ /* 0x000fc400078ec0ff */
[C---:B------:R-:W-:Y:S02]  /*1b80*/  PRMT R13, R4.reuse, 0x7771, RZ ;  /* 0x00007771040d7816 */ /* 0x040fe400000000ff */
[----:B------:R-:W-:Y:S02]  /*1b90*/  ISETP.GE.U32.AND P4, PT, R31, R10, PT ;  /* 0x0000000a1f00720c */ /* 0x000fe40003f86070 */
[----:B------:R-:W-:Y:S02]  /*1ba0*/  PRMT R15, R4, 0x7772, RZ ;  /* 0x00007772040f7816 */ /* 0x000fe400000000ff */
[----:B------:R-:W-:Y:S02]  /*1bb0*/  LOP3.LUT R12, R9, 0xff, RZ, 0xc0, !PT ;  /* 0x000000ff090c7812 */ /* 0x000fe400078ec0ff */
[----:B------:R-:W-:Y:S02]  /*1bc0*/  ISETP.GE.AND P6, PT, R14, R5, PT ;  /* 0x000000050e00720c */ /* 0x000fe40003fc6270 */
[----:B------:R-:W-:-:S02]  /*1bd0*/  SHF.R.S32.HI R5, RZ, 0x10, R4 ;  /* 0x00000010ff057819 */ /* 0x000fc40000011404 */
[----:B------:R-:W-:Y:S01]  /*1be0*/  ISETP.NE.AND P1, PT, R8, R13, PT ;  /* 0x0000000d0800720c */ /* 0x000fe20003f25270 */
[----:B------:R-:W-:Y:S01]  /*1bf0*/  VIADD R13, R10, 0x1 ;  /* 0x000000010a0d7836 */ /* 0x000fe20000000000 */
[----:B------:R-:W-:Y:S02]  /*1c00*/  ISETP.GE.AND.EX P4, PT, R33, RZ, PT, P4 ;  /* 0x000000ff2100720c */ /* 0x000fe40003f86340 */
[----:B------:R-:W-:Y:S02]  /*1c10*/  ISETP.NE.AND P2, PT, R12, R15, PT ;  /* 0x0000000f0c00720c */ /* 0x000fe40003f45270 */
[----:B------:R-:W-:Y:S02]  /*1c20*/  PRMT R12, R9, 0x8880, RZ ;  /* 0x00008880090c7816 */ /* 0x000fe400000000ff */
[----:B------:R-:W-:Y:S02]  /*1c30*/  SGXT R5, R5, 0x8 ;  /* 0x000000080505781a */ /* 0x000fe40000000200 */
[----:B------:R-:W-:-:S02]  /*1c40*/  PRMT R14, R4, 0x7773, RZ ;  /* 0x00007773040e7816 */ /* 0x000fc400000000ff */
[----:B------:R-:W-:Y:S02]  /*1c50*/  SEL R8, RZ, 0xffffffff, !P4 ;  /* 0xffffffffff087807 */ /* 0x000fe40006000000 */
[----:B------:R-:W-:Y:S02]  /*1c60*/  ISETP.GE.U32.AND P4, PT, R26, R13, PT ;  /* 0x0000000d1a00720c */ /* 0x000fe40003f86070 */
[----:B------:R-:W-:Y:S02]  /*1c70*/  @P3 SEL R8, RZ, 0xffffffff, !P5 ;  /* 0xffffffffff083807 */ /* 0x000fe40006800000 */
[----:B------:R-:W-:Y:S01]  /*1c80*/  ISETP.GE.AND P3, PT, R12, R5, PT ;  /* 0x000000050c00720c */ /* 0x000fe20003f66270 */
[----:B------:R-:W-:Y:S01]  /*1c90*/  IMAD.MOV.U32 R12, RZ, RZ, R14 ;  /* 0x000000ffff0c7224 */ /* 0x000fe200078e000e */
[----:B------:R-:W-:Y:S01]  /*1ca0*/  LOP3.LUT R5, R6, 0xff, RZ, 0xc0, !PT ;  /* 0x000000ff06057812 */ /* 0x000fe200078ec0ff */
[----:B------:R-:W-:Y:S01]  /*1cb0*/  VIADD R14, R10, 0x2 ;  /* 0x000000020a0e7836 */ /* 0x000fe20000000000 */
[----:B------:R-:W-:-:S02]  /*1cc0*/  ISETP.GE.AND.EX P5, PT, R28, RZ, PT, P4 ;  /* 0x000000ff1c00720c */ /* 0x000fc40003fa6340 */
[----:B------:R-:W-:Y:S02]  /*1cd0*/  ISETP.NE.AND P4, PT, R5, R12, PT ;  /* 0x0000000c0500720c */ /* 0x000fe40003f85270 */
[----:B------:R-:W-:Y:S02]  /*1ce0*/  SEL R12, RZ, 0xffffffff, !P5 ;  /* 0xffffffffff0c7807 */ /* 0x000fe40006800000 */
[----:B------:R-:W-:Y:S02]  /*1cf0*/  @P1 SEL R12, RZ, 0xffffffff, !P6 ;  /* 0xffffffffff0c1807 */ /* 0x000fe40007000000 */
[----:B------:R-:W-:Y:S02]  /*1d00*/  LOP3.LUT R8, R8, 0x1, RZ, 0xc0, !PT ;  /* 0x0000000108087812 */ /* 0x000fe400078ec0ff */
[----:B------:R-:W-:Y:S02]  /*1d10*/  ISETP.GE.U32.AND P1, PT, R30, R14, PT ;  /* 0x0000000e1e00720c */ /* 0x000fe40003f26070 */
[----:B------:R-:W-:-:S02]  /*1d20*/  SHF.R.S32.HI R5, RZ, 0x18, R4 ;  /* 0x00000018ff057819 */ /* 0x000fc40000011404 */
[----:B------:R-:W-:Y:S01]  /*1d30*/  ISETP.NE.U32.AND P5, PT, R8, 0x1, PT ;  /* 0x000000010800780c */ /* 0x000fe20003fa5070 */
[----:B------:R-:W-:Y:S01]  /*1d40*/  IMAD.SHL.U32 R8, R7, 0x4, RZ ;  /* 0x0000000407087824 */ /* 0x000fe200078e00ff */
[----:B------:R-:W-:Y:S02]  /*1d50*/  ISETP.GE.U32.AND P6, PT, R38, R21, PT ;  /* 0x000000152600720c */ /* 0x000fe40003fc6070 */
[----:B------:R-:W-:Y:S01]  /*1d60*/  ISETP.GE.AND.EX P1, PT, R32, RZ, PT, P1 ;  /* 0x000000ff2000720c */ /* 0x000fe20003f26310 */
[----:B------:R-:W-:Y:S01]  /*1d70*/  VIADD R24, R8, 0x3 ;  /* 0x0000000308187836 */ /* 0x000fe20000000000 */
[----:B------:R-:W-:Y:S02]  /*1d80*/  SGXT R5, R5, 0x8 ;  /* 0x000000080505781a */ /* 0x000fe40000000200 */
[----:B------:R-:W-:Y:S02]  /*1d90*/  ISETP.GE.AND.EX P6, PT, R39, RZ, PT, P6 ;  /* 0x000000ff2700720c */ /* 0x000fe40003fc6360 */
[----:B------:R-:W-:-:S02]  /*1da0*/  SEL R15, RZ, 0xffffffff, !P1 ;  /* 0xffffffffff0f7807 */ /* 0x000fc40004800000 */
[----:B------:R-:W-:Y:S02]  /*1db0*/  ISETP.GE.AND P1, PT, R20, R5, PT ;  /* 0x000000051400720c */ /* 0x000fe40003f26270 */
[----:B------:R-:W-:Y:S02]  /*1dc0*/  SEL R20, RZ, 0xffffffff, !P6 ;  /* 0xffffffffff147807 */ /* 0x000fe40007000000 */
[----:B------:R-:W-:Y:S02]  /*1dd0*/  @P4 SEL R20, RZ, 0xffffffff, !P1 ;  /* 0xffffffffff144807 */ /* 0x000fe40004800000 */
[----:B------:R-:W-:Y:S02]  /*1de0*/  ISETP.GE.U32.AND P6, PT, R24, R25, PT ;  /* 0x000000191800720c */ /* 0x000fe40003fc6070 */
[----:B------:R-:W-:Y:S02]  /*1df0*/  PRMT R5, R4, 0x7770, RZ ;  /* 0x0000777004057816 */ /* 0x000fe400000000ff */
[----:B------:R-:W-:-:S02]  /*1e00*/  @P2 SEL R15, RZ, 0xffffffff, !P3 ;  /* 0xffffffffff0f2807 */ /* 0x000fc40005800000 */
[----:B------:R-:W-:Y:S02]  /*1e10*/  LOP3.LUT R20, R20, 0x1, RZ, 0xc0, !PT ;  /* 0x0000000114147812 */ /* 0x000fe400078ec0ff */
[----:B------:R-:W-:Y:S02]  /*1e20*/  SEL R31, R10, R31, !P5 ;  /* 0x0000001f0a1f7207 */ /* 0x000fe40006800000 */
[----:B------:R-:W-:Y:S02]  /*1e30*/  LOP3.LUT R10, R12, 0x1, RZ, 0xc0, !PT ;  /* 0x000000010c0a7812 */ /* 0x000fe400078ec0ff */
[----:B------:R-:W-:Y:S02]  /*1e40*/  SEL R12, R5, R0, !P5 ;  /* 0x00000000050c7207 */ /* 0x000fe40006800000 */
[----:B------:R-:W-:Y:S02]  /*1e50*/  LOP3.LUT R15, R15, 0x1, RZ, 0xc0, !PT ;  /* 0x000000010f0f7812 */ /* 0x000fe400078ec0ff */
[----:B------:R-:W-:-:S02]  /*1e60*/  ISETP.NE.U32.AND P3, PT, R20, 0x1, PT ;  /* 0x000000011400780c */ /* 0x000fc40003f65070 */
[----:B------:R-:W-:Y:S02]  /*1e70*/  PRMT R5, R4, 0x7773, RZ ;  /* 0x0000777304057816 */ /* 0x000fe400000000ff */
[----:B------:R-:W-:Y:S02]  /*1e80*/  ISETP.NE.U32.AND P1, PT, R10, 0x1, PT ;  /* 0x000000010a00780c */ /* 0x000fe40003f25070 */
[C---:B------:R-:W-:Y:S02]  /*1e90*/  PRMT R0, R4.reuse, 0x7771, RZ ;  /* 0x0000777104007816 */ /* 0x040fe400000000ff */
[----:B------:R-:W-:Y:S02]  /*1ea0*/  ISETP.NE.U32.AND P2, PT, R15, 0x1, PT ;  /* 0x000000010f00780c */ /* 0x000fe40003f45070 */
[----:B------:R-:W-:Y:S02]  /*1eb0*/  PRMT R10, R4, 0x7772, RZ ;  /* 0x00007772040a7816 */ /* 0x000fe400000000ff */
[----:B------:R-:W-:-:S02]  /*1ec0*/  SEL R5, R5, R6, !P3 ;  /* 0x0000000605057207 */ /* 0x000fc40005800000 */
[----:B------:R-:W-:Y:S02]  /*1ed0*/  SEL R11, R0, R11, !P1 ;  /* 0x0000000b000b7207 */ /* 0x000fe40004800000 */
[----:B------:R-:W-:Y:S02]  /*1ee0*/  SEL R26, R13, R26, !P1 ;  /* 0x0000001a0d1a7207 */ /* 0x000fe40004800000 */
[----:B------:R-:W-:Y:S02]  /*1ef0*/  SEL R30, R14, R30, !P2 ;  /* 0x0000001e0e1e7207 */ /* 0x000fe40005000000 */
[----:B------:R-:W-:Y:S02]  /*1f00*/  SEL R9, R10, R9, !P2 ;  /* 0x000000090a097207 */ /* 0x000fe40005000000 */
[----:B------:R-:W-:Y:S02]  /*1f10*/  SEL R38, R21, R38, !P3 ;  /* 0x0000002615267207 */ /* 0x000fe40005800000 */
[----:B------:R-:W-:-:S02]  /*1f20*/  SEL R33, R33, RZ, P5 ;  /* 0x000000ff21217207 */ /* 0x000fc40002800000 */
[----:B------:R-:W-:Y:S02]  /*1f30*/  SEL R28, R28, RZ, P1 ;  /* 0x000000ff1c1c7207 */ /* 0x000fe40000800000 */
[----:B------:R-:W-:Y:S02]  /*1f40*/  SEL R32, R32, RZ, P2 ;  /* 0x000000ff20207207 */ /* 0x000fe40001000000 */
[----:B------:R-:W-:Y:S02]  /*1f50*/  PRMT R0, R12, 0x7610, R0 ;  /* 0x000076100c007816 */ /* 0x000fe40000000000 */
[----:B------:R-:W-:Y:S02]  /*1f60*/  SEL R39, R39, RZ, P3 ;  /* 0x000000ff27277207 */ /* 0x000fe40001800000 */
[----:B------:R-:W-:Y:S01]  /*1f70*/  PRMT R6, R5, 0x7610, R6 ;  /* 0x0000761005067816 */ /* 0x000fe20000000006 */
[----:B------:R-:W-:Y:S06]  /*1f80*/  @!P6 BRA `(.L_x_3459) ;  /* 0xfffffff800b8e947 */ /* 0x000fec000383ffff */
.L_x_3458:
[----:B------:R-:W-:Y:S05]  /*1f90*/  BSYNC.RECONVERGENT B0 ;  /* 0x0000000000007941 */ /* 0x000fea0003800200 */
.L_x_3457:
        /* <DEDUP_REMOVED lines=25> */
.L_x_3461:
[----:B------:R-:W-:Y:S05]  /*2130*/  BSYNC.RECONVERGENT B0 ;  /* 0x0000000000007941 */ /* 0x000fea0003800200 */
.L_x_3460:
[C---:B------:R-:W-:Y:S02]  /*2140*/  LOP3.LUT R3, R11.reuse, 0xff, RZ, 0xc0, !PT ;  /* 0x000000ff0b037812 */ /* 0x040fe400078ec0ff */
[----:B------:R-:W-:Y:S02]  /*2150*/  CS2R R20, SRZ ;  /* 0x0000000000147805 */ /* 0x000fe4000001ff00 */
[C---:B------:R-:W-:Y:S02]  /*2160*/  LOP3.LUT R4, R0.reuse, 0xff, RZ, 0xc0, !PT ;  /* 0x000000ff00047812 */ /* 0x040fe400078ec0ff */
[----:B------:R-:W-:Y:S02]  /*2170*/  PRMT R5, R11, 0x8880, RZ ;  /* 0x000088800b057816 */ /* 0x000fe400000000ff */
[----:B------:R-:W-:Y:S02]  /*2180*/  PRMT R7, R0, 0x8880, RZ ;  /* 0x0000888000077816 */ /* 0x000fe400000000ff */
[----:B------:R-:W-:Y:S01]  /*2190*/  ISETP.NE.AND P2, PT, R4, R3, PT ;  /* 0x000000030400720c */ /* 0x000fe20003f45270 */
[----:B------:R-:W-:Y:S01]  /*21a0*/  IMAD.MOV.U32 R3, RZ, RZ, R5 ;  /* 0x000000ffff037224 */ /* 0x000fe200078e0005 */
[----:B------:R-:W-:Y:S01]  /*21b0*/  ISETP.GE.U32.AND P0, PT, R31, R26, PT ;  /* 0x0000001a1f00720c */ /* 0x000fe20003f06070 */
[----:B------:R-:W-:Y:S01]  /*21c0*/  IMAD.MOV.U32 R4, RZ, RZ, R7 ;  /* 0x000000ffff047224 */ /* 0x000fe200078e0007 */
[----:B------:R-:W-:-:S02]  /*21d0*/  PRMT R13, RZ, 0x7610, R13 ;  /* 0x00007610ff0d7816 */ /* 0x000fc4000000000d */
        /* <DEDUP_REMOVED lines=19> */
[----:B------:R-:W-:Y:S02]  /*2310*/  PRMT R11, RZ, 0x7610, R11 ;  /* 0x00007610ff0b7816 */ /* 0x000fe4000000000b */
        /* <DEDUP_REMOVED lines=14> */
[----:B------:R-:W-:-:S04]  /*2400*/  @P2 SEL R0, RZ, 0xffffffff, !P1 ;  /* 0xffffffffff002807 */ /* 0x000fc80004800000 */
[----:B------:R-:W-:-:S04]  /*2410*/  LOP3.LUT R0, R0, 0x1, RZ, 0xc0, !PT ;  /* 0x0000000100007812 */ /* 0x000fc800078ec0ff */
[----:B------:R-:W-:-:S04]  /*2420*/  ISETP.NE.U32.AND P0, PT, R0, 0x1, PT ;  /* 0x000000010000780c */ /* 0x000fc80003f05070 */
[----:B------:R-:W-:Y:S02]  /*2430*/  SEL R6, R6, R9, !P0 ;  /* 0x0000000906067207 */ /* 0x000fe40004000000 */
[----:B------:R-:W-:Y:S02]  /*2440*/  CS2R R8, SRZ ;  /* 0x0000000000087805 */ /* 0x000fe4000001ff00 */
[----:B------:R-:W-:Y:S02]  /*2450*/  SEL R38, R38, R5, !P0 ;  /* 0x0000000526267207 */ /* 0x000fe40004000000 */
[----:B------:R-:W-:Y:S02]  /*2460*/  SEL R39, R39, R4, !P0 ;  /* 0x0000000427277207 */ /* 0x000fe40004000000 */
[----:B------:R-:W-:Y:S01]  /*2470*/  PRMT R7, R6, 0x7610, R7 ;  /* 0x0000761006077816 */ /* 0x000fe20000000007 */
[----:B------:R-:W-:Y:S06]  /*2480*/  BRA `(.L_x_3450) ;  /* 0x0000012c00a87947 */ /* 0x000fec0003800000 */
.L_x_3451:
        /* <DEDUP_REMOVED lines=28> */
[----:B------:R-:W-:Y:S02]  /*2650*/  IMAD.U32 R58, RZ, RZ, UR4 ;  /* 0x00000004ff3a7e24 */ /* 0x000fe4000f8e00ff */
        /* <DEDUP_REMOVED lines=34> */
[--C-:B------:R-:W-:Y:S01]  /*2880*/  IMAD.MOV.U32 R47, RZ, RZ, R8.reuse ;  /* 0x000000ffff2f7224 */ /* 0x100fe200078e0008 */
[C---:B------:R-:W-:Y:S01]  /*2890*/  PRMT R13, R6.reuse, 0x7610, R13 ;  /* 0x00007610060d7816 */ /* 0x040fe2000000000d */
[----:B------:R-:W-:Y:S01]  /*28a0*/  IMAD.MOV.U32 R20, RZ, RZ, R8 ;  /* 0x000000ffff147224 */ /* 0x000fe200078e0008 */
[C---:B------:R-:W-:Y:S01]  /*28b0*/  PRMT R46, R6.reuse, 0x7610, R46 ;  /* 0x00007610062e7816 */ /* 0x040fe2000000002e */
[----:B------:R-:W-:Y:S01]  /*28c0*/  IMAD.MOV.U32 R21, RZ, RZ, R8 ;  /* 0x000000ffff157224 */ /* 0x000fe200078e0008 */
[C---:B------:R-:W-:Y:S01]  /*28d0*/  PRMT R48, R6.reuse, 0x7610, R48 ;  /* 0x0000761006307816 */ /* 0x040fe20000000030 */
[----:B------:R-:W-:Y:S01]  /*28e0*/  IMAD.MOV.U32 R24, RZ, RZ, R8 ;  /* 0x000000ffff187224 */ /* 0x000fe200078e0008 */
        /* <DEDUP_REMOVED lines=34> */
.L_x_3466:
[----:B------:R-:W-:-:S04]  /*2b10*/  LOP3.LUT R65, R38, 0xfffffffc, RZ, 0xc0, !PT ;  /* 0xfffffffc26417812 */ /* 0x000fc800078ec0ff */
[----:B------:R-:W-:-:S05]  /*2b20*/  IADD3 R64, P0, PT, R65, R22, RZ ;  /* 0x0000001641407210 */ /* 0x000fca0007f1e0ff */
[----:B------:R-:W-:-:S05]  /*2b30*/  IMAD.X R65, RZ, RZ, R23, P0 ;  /* 0x000000ffff417224 */ /* 0x000fca00000e0617 */
[----:B------:R0:W2:Y:S01]  /*2b40*/  LDG.E R64, desc[UR36][R64.64] ;  /* 0x0000002440407981 */ /* 0x0000a2000c1e1900 */
[----:B------:R-:W-:-:S05]  /*2b50*/  IMAD.IADD R59, R38, 0x1, R11 ;  /* 0x00000001263b7824 */ /* 0x000fca00078e020b */
[----:B------:R-:W-:-:S04]  /*2b60*/  LOP3.LUT R71, R59, 0xfffffffc, RZ, 0xc0, !PT ;  /* 0xfffffffc3b477812 */ /* 0x000fc800078ec0ff */
[----:B------:R-:W-:-:S05]  /*2b70*/  IADD3 R70, P0, PT, R71, R22, RZ ;  /* 0x0000001647467210 */ /* 0x000fca0007f1e0ff */
[----:B------:R-:W-:-:S05]  /*2b80*/  IMAD.X R71, RZ, RZ, R23, P0 ;  /* 0x000000ffff477224 */ /* 0x000fca00000e0617 */
[----:B------:R1:W3:Y:S01]  /*2b90*/  LDG.E R70, desc[UR36][R70.64] ;  /* 0x0000002446467981 */ /* 0x0002e2000c1e1900 */
[----:B------:R-:W-:-:S05]  /*2ba0*/  IMAD.IADD R62, R59, 0x1, R11 ;  /* 0x000000013b3e7824 */ /* 0x000fca00078e020b */
[----:B------:R-:W-:-:S04]  /*2bb0*/  LOP3.LUT R67, R62, 0xfffffffc, RZ, 0xc0, !PT ;  /* 0xfffffffc3e437812 */ /* 0x000fc800078ec0ff */
[----:B------:R-:W-:-:S05]  /*2bc0*/  IADD3 R66, P0, PT, R67, R22, RZ ;  /* 0x0000001643427210 */ /* 0x000fca0007f1e0ff */
[----:B------:R-:W-:-:S05]  /*2bd0*/  IMAD.X R67, RZ, RZ, R23, P0 ;  /* 0x000000ffff437224 */ /* 0x000fca00000e0617 */
[----:B------:R-:W4:Y:S01]  /*2be0*/  LDG.E R63, desc[UR36][R66.64] ;  /* 0x00000024423f7981 */ /* 0x000f22000c1e1900 */
[----:B------:R-:W-:-:S05]  /*2bf0*/  IMAD.IADD R60, R62, 0x1, R11 ;  /* 0x000000013e3c7824 */ /* 0x000fca00078e020b */
[----:B------:R-:W-:-:S04]  /*2c00*/  LOP3.LUT R5, R60, 0xfffffffc, RZ, 0xc0, !PT ;  /* 0xfffffffc3c057812 */ /* 0x000fc800078ec0ff */
[----:B------:R-:W-:-:S05]  /*2c10*/  IADD3 R4, P0, PT, R5, R22, RZ ;  /* 0x0000001605047210 */ /* 0x000fca0007f1e0ff */
[----:B------:R-:W-:-:S05]  /*2c20*/  IMAD.X R5, RZ, RZ, R23, P0 ;  /* 0x000000ffff057224 */ /* 0x000fca00000e0617 */
[----:B------:R5:W4:Y:S01]  /*2c30*/  LDG.E R4, desc[UR36][R4.64] ;  /* 0x0000002404047981 */ /* 0x000b22000c1e1900 */
[C---:B0-----:R-:W-:Y:S02]  /*2c40*/  LOP3.LUT R65, R58.reuse, 0xff, RZ, 0xc0, !PT ;  /* 0x000000ff3a417812 */ /* 0x041fe400078ec0ff */
[----:B------:R-:W-:Y:S02]  /*2c50*/  ISETP.GE.U32.AND P0, PT, R29, R38, PT ;  /* 0x000000261d00720c */ /* 0x000fe40003f06070 */
[----:B------:R-:W-:Y:S02]  /*2c60*/  PRMT R72, R58, 0x8880, RZ ;  /* 0x000088803a487816 */ /* 0x000fe400000000ff */
[----:B------:R-:W-:Y:S02]  /*2c70*/  ISETP.GE.AND.EX P0, PT, R43, RZ, PT, P0 ;  /* 0x000000ff2b00720c */ /* 0x000fe40003f06300 */
[----:B-1----:R-:W-:Y:S02]  /*2c80*/  PRMT R71, R45, 0x8880, RZ ;  /* 0x000088802d477816 */ /* 0x002fe400000000ff */
[----:B-----5:R-:W-:-:S02]  /*2c90*/  LOP3.LUT R5, R56, 0xff, RZ, 0xc0, !PT ;  /* 0x000000ff38057812 */ /* 0x020fc400078ec0ff */
[----:B------:R-:W-:Y:S02]  /*2ca0*/  PRMT R92, R46, 0x8880, RZ ;  /* 0x000088802e5c7816 */ /* 0x000fe400000000ff */
[C---:B--2---:R-:W-:Y:S02]  /*2cb0*/  LOP3.LUT R68, R64.reuse, 0xff, RZ, 0xc0, !PT ;  /* 0x000000ff40447812 */ /* 0x044fe400078ec0ff */
[C---:B------:R-:W-:Y:S02]  /*2cc0*/  PRMT R66, R64.reuse, 0x7771, RZ ;  /* 0x0000777140427816 */ /* 0x040fe400000000ff */
[----:B------:R-:W-:Y:S02]  /*2cd0*/  ISETP.NE.AND P2, PT, R65, R68, PT ;  /* 0x000000444100720c */ /* 0x000fe40003f45270 */
[----:B------:R-:W-:Y:S02]  /*2ce0*/  LOP3.LUT R65, R57, 0xff, RZ, 0xc0, !PT ;  /* 0x000000ff39417812 */ /* 0x000fe400078ec0ff */
[----:B------:R-:W-:-:S02]  /*2cf0*/  PRMT R67, R64, 0x7773, RZ ;  /* 0x0000777340437816 */ /* 0x000fc400000000ff */
[----:B------:R-:W-:Y:S02]  /*2d00*/  ISETP.NE.AND P5, PT, R65, R66, PT ;  /* 0x000000424100720c */ /* 0x000fe40003fa5270 */
[----:B------:R-:W-:Y:S01]  /*2d10*/  LOP3.LUT R65, R45, 0xff, RZ, 0xc0, !PT ;  /* 0x000000ff2d417812 */ /* 0x000fe200078ec0ff */
[----:B------:R-:W-:Y:S01]  /*2d20*/  IMAD.MOV.U32 R66, RZ, RZ, R67 ;  /* 0x000000ffff427224 */ /* 0x000fe200078e0043 */
[C---:B------:R-:W-:Y:S02]  /*2d30*/  SGXT R61, R64.reuse, 0x8 ;  /* 0x00000008403d781a */ /* 0x040fe40000000200 */
[----:B------:R-:W-:Y:S02]  /*2d40*/  PRMT R68, R64, 0x7772, RZ ;  /* 0x0000777240447816 */ /* 0x000fe400000000ff */
[----:B------:R-:W-:Y:S02]  /*2d50*/  ISETP.NE.AND P1, PT, R65, R66, PT ;  /* 0x000000424100720c */ /* 0x000fe40003f25270 */
[----:B------:R-:W-:-:S02]  /*2d60*/  SHF.R.S32.HI R65, RZ, 0x8, R64 ;  /* 0x00000008ff417819 */ /* 0x000fc40000011440 */
[----:B------:R-:W-:Y:S02]  /*2d70*/  ISETP.GE.AND P4, PT, R72, R61, PT ;  /* 0x0000003d4800720c */ /* 0x000fe40003f86270 */
[----:B------:R-:W-:Y:S02]  /*2d80*/  SEL R66, RZ, 0xffffffff, !P0 ;  /* 0xffffffffff427807 */ /* 0x000fe40004000000 */
[----:B------:R-:W-:Y:S02]  /*2d90*/  ISETP.NE.AND P3, PT, R5, R68, PT ;  /* 0x000000440500720c */ /* 0x000fe40003f65270 */
[----:B------:R-:W-:Y:S02]  /*2da0*/  ISETP.GE.U32.AND P0, PT, R33, R38, PT ;  /* 0x000000262100720c */ /* 0x000fe40003f06070 */
[----:B------:R-:W-:Y:S02]  /*2db0*/  PRMT R68, R57, 0x8880, RZ ;  /* 0x0000888039447816 */ /* 0x000fe400000000ff */
[----:B------:R-:W-:-:S02]  /*2dc0*/  SGXT R65, R65, 0x8 ;  /* 0x000000084141781a */ /* 0x000fc40000000200 */
[----:B------:R-:W-:Y:S02]  /*2dd0*/  @P2 SEL R66, RZ, 0xffffffff, !P4 ;  /* 0xffffffffff422807 */ /* 0x000fe40006000000 */
[----:B------:R-:W-:Y:S02]  /*2de0*/  SHF.R.S32.HI R5, RZ, 0x10, R64 ;  /* 0x00000010ff057819 */ /* 0x000fe40000011440 */
[----:B------:R-:W-:Y:S02]  /*2df0*/  ISETP.GE.AND.EX P2, PT, R39, RZ, PT, P0 ;  /* 0x000000ff2700720c */ /* 0x000fe40003f46300 */
[----:B------:R-:W-:Y:S02]  /*2e00*/  ISETP.GE.AND P6, PT, R68, R65, PT ;  /* 0x000000414400720c */ /* 0x000fe40003fc6270 */
[----:B------:R-:W-:Y:S02]  /*2e10*/  LOP3.LUT R66, R66, 0x1, RZ, 0xc0, !PT ;  /* 0x0000000142427812 */ /* 0x000fe400078ec0ff */
[----:B------:R-:W-:-:S02]  /*2e20*/  ISETP.GE.U32.AND P0, PT, R30, R38, PT ;  /* 0x000000261e00720c */ /* 0x000fc40003f06070 */
[----:B------:R-:W-:Y:S02]  /*2e30*/  PRMT R72, R56, 0x8880, RZ ;  /* 0x0000888038487816 */ /* 0x000fe400000000ff */
[----:B------:R-:W-:Y:S02]  /*2e40*/  SGXT R5, R5, 0x8 ;  /* 0x000000080505781a */ /* 0x000fe40000000200 */
[----:B------:R-:W-:Y:S02]  /*2e50*/  SEL R68, RZ, 0xffffffff, !P2 ;  /* 0xffffffffff447807 */ /* 0x000fe40005000000 */
[----:B------:R-:W-:Y:S02]  /*2e60*/  @P5 SEL R68, RZ, 0xffffffff, !P6 ;  /* 0xffffffffff445807 */ /* 0x000fe40007000000 */
[----:B------:R-:W-:Y:S02]  /*2e70*/  ISETP.NE.U32.AND P2, PT, R66, 0x1, PT ;  /* 0x000000014200780c */ /* 0x000fe40003f45070 */
[----:B------:R-:W-:-:S02]  /*2e80*/  ISETP.GE.AND.EX P0, PT, R25, RZ, PT, P0 ;  /* 0x000000ff1900720c */ /* 0x000fc40003f06300 */
[----:B------:R-:W-:Y:S02]  /*2e90*/  ISETP.GE.AND P4, PT, R72, R5, PT ;  /* 0x000000054800720c */ /* 0x000fe40003f86270 */
[----:B------:R-:W-:Y:S02]  /*2ea0*/  SHF.R.S32.HI R66, RZ, 0x18, R64 ;  /* 0x00000018ff427819 */ /* 0x000fe40000011440 */
[----:B------:R-:W-:Y:S02]  /*2eb0*/  PRMT R67, R64, 0x7770, RZ ;  /* 0x0000777040437816 */ /* 0x000fe400000000ff */
[----:B------:R-:W-:Y:S02]  /*2ec0*/  LOP3.LUT R68, R68, 0x1, RZ, 0xc0, !PT ;  /* 0x0000000144447812 */ /* 0x000fe400078ec0ff */
[----:B------:R-:W-:Y:S02]  /*2ed0*/  SEL R69, RZ, 0xffffffff, !P0 ;  /* 0xffffffffff457807 */ /* 0x000fe40004000000 */
[----:B------:R-:W-:-:S02]  /*2ee0*/  SGXT R66, R66, 0x8 ;  /* 0x000000084242781a */ /* 0x000fc40000000200 */
[----:B------:R-:W-:Y:S02]  /*2ef0*/  @P3 SEL R69, RZ, 0xffffffff, !P4 ;  /* 0xffffffffff453807 */ /* 0x000fe40006000000 */
[----:B------:R-:W-:Y:S02]  /*2f00*/  ISETP.GE.U32.AND P6, PT, R31, R38, PT ;  /* 0x000000261f00720c */ /* 0x000fe40003fc6070 */
[----:B------:R-:W-:Y:S02]  /*2f10*/  SEL R58, R67, R58, !P2 ;  /* 0x0000003a433a7207 */ /* 0x000fe40005000000 */
[----:B------:R-:W-:Y:S02]  /*2f20*/  ISETP.NE.U32.AND P3, PT, R68, 0x1, PT ;  /* 0x000000014400780c */ /* 0x000fe40003f65070 */
[----:B------:R-:W-:Y:S02]  /*2f30*/  LOP3.LUT R67, R55, 0xff, RZ, 0xc0, !PT ;  /* 0x000000ff37437812 */ /* 0x000fe400078ec0ff */
[----:B---3--:R-:W-:-:S02]  /*2f40*/  LOP3.LUT R68, R70, 0xff, RZ, 0xc0, !PT ;  /* 0x000000ff46447812 */ /* 0x008fc400078ec0ff */
[----:B------:R-:W-:Y:S02]  /*2f50*/  ISETP.GE.AND P5, PT, R71, R66, PT ;  /* 0x000000424700720c */ /* 0x000fe40003fa6270 */
[----:B------:R-:W-:Y:S02]  /*2f60*/  ISETP.GE.AND.EX P6, PT, R53, RZ, PT, P6 ;  /* 0x000000ff3500720c */ /* 0x000fe40003fc6360 */
[----:B------:R-:W-:Y:S02]  /*2f70*/  LOP3.LUT R69, R69, 0x1, RZ, 0xc0, !PT ;  /* 0x0000000145457812 */ /* 0x000fe400078ec0ff */
[----:B------:R-:W-:Y:S02]  /*2f80*/  PRMT R71, R55, 0x8880, RZ ;  /* 0x0000888037477816 */ /* 0x000fe400000000ff */
[----:B------:R-:W-:Y:S02]  /*2f90*/  ISETP.NE.AND P0, PT, R67, R68, PT ;  /* 0x000000444300720c */ /* 0x000fe40003f05270 */
[----:B------:R-:W-:-:S02]  /*2fa0*/  SEL R67, RZ, 0xffffffff, !P6 ;  /* 0xffffffffff437807 */ /* 0x000fc40007000000 */
[----:B------:R-:W-:Y:S01]  /*2fb0*/  ISETP.NE.U32.AND P4, PT, R69, 0x1, PT ;  /* 0x000000014500780c */ /* 0x000fe20003f85070 */
[----:B------:R-:W-:Y:S01]  /*2fc0*/  IMAD.MOV.U32 R69, RZ, RZ, R71 ;  /* 0x000000ffff457224 */ /* 0x000fe200078e0047 */
[----:B------:R-:W-:Y:S02]  /*2fd0*/  @P1 SEL R67, RZ, 0xffffffff, !P5 ;  /* 0xffffffffff431807 */ /* 0x000fe40006800000 */
[----:B------:R-:W-:Y:S02]  /*2fe0*/  ISETP.GE.U32.AND P1, PT, R42, R59, PT ;  /* 0x0000003b2a00720c */ /* 0x000fe40003f26070 */
[----:B------:R-:W-:Y:S02]  /*2ff0*/  SGXT R76, R70, 0x8 ;  /* 0x00000008464c781a */ /* 0x000fe40000000200 */
[----:B------:R-:W-:Y:S02]  /*3000*/  ISETP.GE.AND.EX P1, PT, R40, RZ, PT, P1 ;  /* 0x000000ff2800720c */ /* 0x000fe40003f26310 */
[----:B------:R-:W-:-:S02]  /*3010*/  ISETP.GE.AND P6, PT, R69, R76, PT ;  /* 0x0000004c4500720c */ /* 0x000fc40003fc6270 */
[----:B------:R-:W-:Y:S02]  /*3020*/  SEL R81, RZ, 0xffffffff, !P1 ;  /* 0xffffffffff517807 */ /* 0x000fe40004800000 */
[----:B------:R-:W-:Y:S02]  /*3030*/  @P0 SEL R81, RZ, 0xffffffff, !P6 ;  /* 0xffffffffff510807 */ /* 0x000fe40007000000 */
[----:B------:R-:W-:Y:S02]  /*3040*/  ISETP.GE.U32.AND P0, PT, R28, R59, PT ;  /* 0x0000003b1c00720c */ /* 0x000fe40003f06070 */
[----:B------:R-:W-:Y:S02]  /*3050*/  PRMT R71, R70, 0x7771, RZ ;  /* 0x0000777146477816 */ /* 0x000fe400000000ff */
[----:B------:R-:W-:Y:S02]  /*3060*/  LOP3.LUT R68, R52, 0xff, RZ, 0xc0, !PT ;  /* 0x000000ff34447812 */ /* 0x000fe400078ec0ff */
[----:B------:R-:W-:-:S02]  /*3070*/  ISETP.GE.AND.EX P0, PT, R44, RZ, PT, P0 ;  /* 0x000000ff2c00720c */ /* 0x000fc40003f06300 */
[----:B------:R-:W-:Y:S02]  /*3080*/  ISETP.NE.AND P5, PT, R68, R71, PT ;  /* 0x000000474400720c */ /* 0x000fe40003fa5270 */
[----:B------:R-:W-:Y:S02]  /*3090*/  SEL R82, RZ, 0xffffffff, !P0 ;  /* 0xffffffffff527807 */ /* 0x000fe40004000000 */
[----:B------:R-:W-:Y:S02]  /*30a0*/  SHF.R.S32.HI R77, RZ, 0x8, R70 ;  /* 0x00000008ff4d7819 */ /* 0x000fe40000011446 */
[----:B------:R-:W-:Y:S02]  /*30b0*/  ISETP.GE.U32.AND P0, PT, R27, R59, PT ;  /* 0x0000003b1b00720c */ /* 0x000fe40003f06070 */
[----:B------:R-:W-:Y:S02]  /*30c0*/  PRMT R72, R52, 0x8880, RZ ;  /* 0x0000888034487816 */ /* 0x000fe400000000ff */
[----:B------:R-:W-:-:S02]  /*30d0*/  PRMT R69, R70, 0x7772, RZ ;  /* 0x0000777246457816 */ /* 0x000fc400000000ff */
[----:B------:R-:W-:Y:S02]  /*30e0*/  LOP3.LUT R68, R51, 0xff, RZ, 0xc0, !PT ;  /* 0x000000ff33447812 */ /* 0x000fe400078ec0ff */
[----:B------:R-:W-:Y:S02]  /*30f0*/  SGXT R77, R77, 0x8 ;  /* 0x000000084d4d781a */ /* 0x000fe40000000200 */
[----:B------:R-:W-:Y:S02]  /*3100*/  ISETP.GE.AND.EX P0, PT, R16, RZ, PT, P0 ;  /* 0x000000ff1000720c */ /* 0x000fe40003f06300 */
[----:B------:R-:W-:Y:S02]  /*3110*/  ISETP.NE.AND P1, PT, R68, R69, PT ;  /* 0x000000454400720c */ /* 0x000fe40003f25270 */
[----:B------:R-:W-:Y:S02]  /*3120*/  ISETP.GE.AND P6, PT, R72, R77, PT ;  /* 0x0000004d4800720c */ /* 0x000fe40003fc6270 */
[----:B------:R-:W-:-:S02]  /*3130*/  SEL R84, RZ, 0xffffffff, !P0 ;  /* 0xffffffffff547807 */ /* 0x000fc40004000000 */
[----:B------:R-:W-:Y:S02]  /*3140*/  LOP3.LUT R68, R50, 0xff, RZ, 0xc0, !PT ;  /* 0x000000ff32447812 */ /* 0x000fe400078ec0ff */
[----:B------:R-:W-:Y:S02]  /*3150*/  PRMT R71, R70, 0x7773, RZ ;  /* 0x0000777346477816 */ /* 0x000fe400000000ff */
[----:B------:R-:W-:Y:S02]  /*3160*/  SHF.R.S32.HI R78, RZ, 0x10, R70 ;  /* 0x00000010ff4e7819 */ /* 0x000fe40000011446 */
[----:B------:R-:W-:Y:S02]  /*3170*/  ISETP.GE.U32.AND P0, PT, R26, R59, PT ;  /* 0x0000003b1a00720c */ /* 0x000fe40003f06070 */
[----:B------:R-:W-:Y:S02]  /*3180*/  @P5 SEL R82, RZ, 0xffffffff, !P6 ;  /* 0xffffffffff525807 */ /* 0x000fe40007000000 */
[----:B------:R-:W-:-:S02]  /*3190*/  PRMT R69, R51, 0x8880, RZ ;  /* 0x0000888033457816 */ /* 0x000fc400000000ff */
[----:B------:R-:W-:Y:S02]  /*31a0*/  SGXT R78, R78, 0x8 ;  /* 0x000000084e4e781a */ /* 0x000fe40000000200 */
[----:B------:R-:W-:Y:S02]  /*31b0*/  ISETP.NE.AND P5, PT, R68, R71, PT ;  /* 0x000000474400720c */ /* 0x000fe40003fa5270 */
[----:B------:R-:W-:Y:S02]  /*31c0*/  ISETP.GE.AND.EX P0, PT, R54, RZ, PT, P0 ;  /* 0x000000ff3600720c */ /* 0x000fe40003f06300 */
[----:B------:R-:W-:Y:S02]  /*31d0*/  SHF.R.S32.HI R79, RZ, 0x18, R70 ;  /* 0x00000018ff4f7819 */ /* 0x000fe40000011446 */
[----:B------:R-:W-:Y:S02]  /*31e0*/  ISETP.GE.AND P6, PT, R69, R78, PT ;  /* 0x0000004e4500720c */ /* 0x000fe40003fc6270 */
[----:B------:R-:W-:-:S02]  /*31f0*/  SEL R88, RZ, 0xffffffff, !P0 ;  /* 0xffffffffff587807 */ /* 0x000fc40004000000 */
[----:B------:R-:W-:Y:S02]  /*3200*/  PRMT R72, R50, 0x8880, RZ ;  /* 0x0000888032487816 */ /* 0x000fe400000000ff */
[----:B------:R-:W-:Y:S02]  /*3210*/  LOP3.LUT R68, R41, 0xff, RZ, 0xc0, !PT ;  /* 0x000000ff29447812 */ /* 0x000fe400078ec0ff */
[----:B------:R-:W-:Y:S02]  /*3220*/  SGXT R79, R79, 0x8 ;  /* 0x000000084f4f781a */ /* 0x000fe40000000200 */
[----:B----4-:R-:W-:Y:S02]  /*3230*/  LOP3.LUT R69, R63, 0xff, RZ, 0xc0, !PT ;  /* 0x000000ff3f457812 */ /* 0x010fe400078ec0ff */
[----:B------:R-:W-:Y:S02]  /*3240*/  ISETP.GE.U32.AND P0, PT, R37, R62, PT ;  /* 0x0000003e2500720c */ /* 0x000fe40003f06070 */
[----:B------:R-:W-:-:S02]  /*3250*/  @P1 SEL R84, RZ, 0xffffffff, !P6 ;  /* 0xffffffffff541807 */ /* 0x000fc40007000000 */
[----:B------:R-:W-:Y:S02]  /*3260*/  ISETP.GE.AND P6, PT, R72, R79, PT ;  /* 0x0000004f4800720c */ /* 0x000fe40003fc6270 */
[----:B------:R-:W-:Y:S02]  /*3270*/  ISETP.NE.AND P1, PT, R68, R69, PT ;  /* 0x000000454400720c */ /* 0x000fe40003f25270 */
[----:B------:R-:W-:Y:S02]  /*3280*/  ISETP.GE.AND.EX P0, PT, R36, RZ, PT, P0 ;  /* 0x000000ff2400720c */ /* 0x000fe40003f06300 */
[----:B------:R-:W-:Y:S02]  /*3290*/  PRMT R72, R41, 0x8880, RZ ;  /* 0x0000888029487816 */ /* 0x000fe400000000ff */
[----:B------:R-:W-:Y:S02]  /*32a0*/  LOP3.LUT R68, R34, 0xff, RZ, 0xc0, !PT ;  /* 0x000000ff22447812 */ /* 0x000fe400078ec0ff */
[----:B------:R-:W-:-:S02]  /*32b0*/  PRMT R69, R63, 0x7771, RZ ;  /* 0x000077713f457816 */ /* 0x000fc400000000ff */
[----:B------:R-:W-:Y:S02]  /*32c0*/  SGXT R71, R63, 0x8 ;  /* 0x000000083f47781a */ /* 0x000fe40000000200 */
[----:B------:R-:W-:Y:S02]  /*32d0*/  @P5 SEL R88, RZ, 0xffffffff, !P6 ;  /* 0xffffffffff585807 */ /* 0x000fe40007000000 */
[----:B------:R-:W-:Y:S02]  /*32e0*/  SEL R80, RZ, 0xffffffff, !P0 ;  /* 0xffffffffff507807 */ /* 0x000fe40004000000 */
[----:B------:R-:W-:Y:S02]  /*32f0*/  ISETP.GE.AND P5, PT, R72, R71, PT ;  /* 0x000000474800720c */ /* 0x000fe40003fa6270 */
[----:B------:R-:W-:Y:S02]  /*3300*/  ISETP.NE.AND P6, PT, R68, R69, PT ;  /* 0x000000454400720c */ /* 0x000fe40003fc5270 */
[----:B------:R-:W-:-:S02]  /*3310*/  ISETP.GE.U32.AND P0, PT, R24, R62, PT ;  /* 0x0000003e1800720c */ /* 0x000fc40003f06070 */
[----:B------:R-:W-:Y:S02]  /*3320*/  SHF.R.S32.HI R72, RZ, 0x8, R63 ;  /* 0x00000008ff487819 */ /* 0x000fe4000001143f */
[----:B------:R-:W-:Y:S02]  /*3330*/  ISETP.GE.AND.EX P0, PT, R15, RZ, PT, P0 ;  /* 0x000000ff0f00720c */ /* 0x000fe40003f06300 */
[----:B------:R-:W-:Y:S02]  /*3340*/  PRMT R69, R34, 0x8880, RZ ;  /* 0x0000888022457816 */ /* 0x000fe400000000ff */
[----:B------:R-:W-:Y:S02]  /*3350*/  SGXT R72, R72, 0x8 ;  /* 0x000000084848781a */ /* 0x000fe40000000200 */
[----:B------:R-:W-:Y:S02]  /*3360*/  SEL R83, RZ, 0xffffffff, !P0 ;  /* 0xffffffffff537807 */ /* 0x000fe40004000000 */
[----:B------:R-:W-:-:S02]  /*3370*/  ISETP.GE.AND P0, PT, R69, R72, PT ;  /* 0x000000484500720c */ /* 0x000fc40003f06270 */
[----:B------:R-:W-:Y:S02]  /*3380*/  LOP3.LUT R68, R32, 0xff, RZ, 0xc0, !PT ;  /* 0x000000ff20447812 */ /* 0x000fe400078ec0ff */
[----:B------:R-:W-:Y:S02]  /*3390*/  PRMT R75, R63, 0x7772, RZ ;  /* 0x000077723f4b7816 */ /* 0x000fe400000000ff */
[----:B------:R-:W-:Y:S02]  /*33a0*/  LOP3.LUT R67, R67, 0x1, RZ, 0xc0, !PT ;  /* 0x0000000143437812 */ /* 0x000fe400078ec0ff */
[----:B------:R-:W-:Y:S02]  /*33b0*/  @P1 SEL R80, RZ, 0xffffffff, !P5 ;  /* 0xffffffffff501807 */ /* 0x000fe40006800000 */
[----:B------:R-:W-:Y:S02]  /*33c0*/  @P6 SEL R83, RZ, 0xffffffff, !P0 ;  /* 0xffffffffff536807 */ /* 0x000fe40004000000 */
[----:B------:R-:W-:-:S02]  /*33d0*/  ISETP.NE.AND P5, PT, R68, R75, PT ;  /* 0x0000004b4400720c */ /* 0x000fc40003fa5270 */
[----:B------:R-:W-:Y:S02]  /*33e0*/  ISETP.GE.U32.AND P0, PT, R21, R62, PT ;  /* 0x0000003e1500720c */ /* 0x000fe40003f06070 */
[----:B------:R-:W-:Y:S02]  /*33f0*/  SHF.R.S32.HI R74, RZ, 0x10, R63 ;  /* 0x00000010ff4a7819 */ /* 0x000fe4000001143f */
[----:B------:R-:W-:Y:S02]  /*3400*/  ISETP.NE.U32.AND P1, PT, R67, 0x1, PT ;  /* 0x000000014300780c */ /* 0x000fe40003f25070 */
[----:B------:R-:W-:Y:S02]  /*3410*/  LOP3.LUT R67, R48, 0xff, RZ, 0xc0, !PT ;  /* 0x000000ff30437812 */ /* 0x000fe400078ec0ff */
[----:B------:R-:W-:Y:S02]  /*3420*/  PRMT R68, R63, 0x7773, RZ ;  /* 0x000077733f447816 */ /* 0x000fe400000000ff */
[----:B------:R-:W-:-:S02]  /*3430*/  ISETP.GE.AND.EX P0, PT, R49, RZ, PT, P0 ;  /* 0x000000ff3100720c */ /* 0x000fc40003f06300 */
[----:B------:R-:W-:Y:S02]  /*3440*/  PRMT R69, R32, 0x8880, RZ ;  /* 0x0000888020457816 */ /* 0x000fe400000000ff */
[----:B------:R-:W-:Y:S02]  /*3450*/  SGXT R74, R74, 0x8 ;  /* 0x000000084a4a781a */ /* 0x000fe40000000200 */
[----:B------:R-:W-:Y:S02]  /*3460*/  ISETP.NE.AND P6, PT, R67, R68, PT ;  /* 0x000000444300720c */ /* 0x000fe40003fc5270 */
[----:B------:R-:W-:Y:S02]  /*3470*/  PRMT R67, R48, 0x8880, RZ ;  /* 0x0000888030437816 */ /* 0x000fe400000000ff */
[----:B------:R-:W-:Y:S02]  /*3480*/  SEL R86, RZ, 0xffffffff, !P0 ;  /* 0xffffffffff567807 */ /* 0x000fe40004000000 */
[----:B------:R-:W-:Y:S01]  /*3490*/  ISETP.GE.AND P0, PT, R69, R74, PT ;  /* 0x0000004a4500720c */ /* 0x000fe20003f06270 */
[----:B------:R-:W-:Y:S01]  /*34a0*/  IMAD.MOV.U32 R69, RZ, RZ, R67 ;  /* 0x000000ffff457224 */ /* 0x000fe200078e0043 */
[----:B------:R-:W-:-:S02]  /*34b0*/  SHF.R.S32.HI R68, RZ, 0x18, R63 ;  /* 0x00000018ff447819 */ /* 0x000fc4000001143f */
[----:B------:R-:W-:Y:S02]  /*34c0*/  @P5 SEL R86, RZ, 0xffffffff, !P0 ;  /* 0xffffffffff565807 */ /* 0x000fe40004000000 */
[C---:B------:R-:W-:Y:S02]  /*34d0*/  PRMT R90, R64.reuse, 0x7771, RZ ;  /* 0x00007771405a7816 */ /* 0x040fe400000000ff */
[----:B------:R-:W-:Y:S02]  /*34e0*/  PRMT R67, R64, 0x7772, RZ ;  /* 0x0000777240437816 */ /* 0x000fe400000000ff */
[----:B------:R-:W-:Y:S02]  /*34f0*/  ISETP.GE.U32.AND P0, PT, R20, R62, PT ;  /* 0x0000003e1400720c */ /* 0x000fe40003f06070 */
[----:B------:R-:W-:Y:S02]  /*3500*/  SGXT R68, R68, 0x8 ;  /* 0x000000084444781a */ /* 0x000fe40000000200 */
[----:B------:R-:W-:-:S02]  /*3510*/  SEL R57, R90, R57, !P3 ;  /* 0x000000395a397207 */ /* 0x000fc40005800000 */
[----:B------:R-:W-:Y:S02]  /*3520*/  SEL R56, R67, R56, !P4 ;  /* 0x0000003843387207 */ /* 0x000fe40006000000 */
[----:B------:R-:W-:Y:S02]  /*3530*/  ISETP.GE.AND.EX P0, PT, R35, RZ, PT, P0 ;  /* 0x000000ff2300720c */ /* 0x000fe40003f06300 */
[----:B------:R-:W-:Y:S02]  /*3540*/  ISETP.GE.AND P5, PT, R69, R68, PT ;  /* 0x000000444500720c */ /* 0x000fe40003fa6270 */
[----:B------:R-:W-:Y:S02]  /*3550*/  LOP3.LUT R67, R46, 0xff, RZ, 0xc0, !PT ;  /* 0x000000ff2e437812 */ /* 0x000fe400078ec0ff */
[----:B------:R-:W-:Y:S02]  /*3560*/  LOP3.LUT R90, R4, 0xff, RZ, 0xc0, !PT ;  /* 0x000000ff045a7812 */ /* 0x000fe400078ec0ff */
[----:B------:R-:W-:-:S02]  /*3570*/  SEL R89, RZ, 0xffffffff, !P0 ;  /* 0xffffffffff597807 */ /* 0x000fc40004000000 */
[----:B------:R-:W-:Y:S02]  /*3580*/  ISETP.NE.AND P0, PT, R67, R90, PT ;  /* 0x0000005a4300720c */ /* 0x000fe40003f05270 */
[----:B------:R-:W-:Y:S02]  /*3590*/  @P6 SEL R89, RZ, 0xffffffff, !P5 ;  /* 0xffffffffff596807 */ /* 0x000fe40006800000 */
[----:B------:R-:W-:Y:S02]  /*35a0*/  ISETP.GE.U32.AND P5, PT, R47, R60, PT ;  /* 0x0000003c2f00720c */ /* 0x000fe40003fa6070 */
[----:B------:R-:W-:Y:S02]  /*35b0*/  SGXT R75, R4, 0x8 ;  /* 0x00000008044b781a */ /* 0x000fe40000000200 */
[----:B------:R-:W-:Y:S02]  /*35c0*/  ISETP.GE.AND.EX P5, PT, R14, RZ, PT, P5 ;  /* 0x000000ff0e00720c */ /* 0x000fe40003fa6350 */
[----:B------:R-:W-:-:S02]  /*35d0*/  LOP3.LUT R67, R13, 0xff, RZ, 0xc0, !PT ;  /* 0x000000ff0d437812 */ /* 0x000fc400078ec0ff */
[----:B------:R-:W-:Y:S02]  /*35e0*/  PRMT R90, R4, 0x7771, RZ ;  /* 0x00007771045a7816 */ /* 0x000fe400000000ff */
[----:B------:R-:W-:Y:S02]  /*35f0*/  ISETP.GE.AND P6, PT, R92, R75, PT ;  /* 0x0000004b5c00720c */ /* 0x000fe40003fc6270 */
[----:B------:R-:W-:Y:S02]  /*3600*/  SEL R85, RZ, 0xffffffff, !P5 ;  /* 0xffffffffff557807 */ /* 0x000fe40006800000 */
[----:B------:R-:W-:Y:S02]  /*3610*/  ISETP.NE.AND P5, PT, R67, R90, PT ;  /* 0x0000005a4300720c */ /* 0x000fe40003fa5270 */
[----:B------:R-:W-:Y:S02]  /*3620*/  SHF.R.S32.HI R69, RZ, 0x8, R4 ;  /* 0x00000008ff457819 */ /* 0x000fe40000011404 */
[----:B------:R-:W-:-:S02]  /*3630*/  @P0 SEL R85, RZ, 0xffffffff, !P6 ;  /* 0xffffffffff550807 */ /* 0x000fc40007000000 */
[----:B------:R-:W-:Y:S02]  /*3640*/  ISETP.GE.U32.AND P0, PT, R12, R60, PT ;  /* 0x0000003c0c00720c */ /* 0x000fe40003f06070 */
[----:B------:R-:W-:Y:S02]  /*3650*/  PRMT R92, R13, 0x8880, RZ ;  /* 0x000088800d5c7816 */ /* 0x000fe400000000ff */
[----:B------:R-:W-:Y:S02]  /*3660*/  SGXT R69, R69, 0x8 ;  /* 0x000000084545781a */ /* 0x000fe40000000200 */
[----:B------:R-:W-:Y:S02]  /*3670*/  ISETP.GE.AND.EX P0, PT, R10, RZ, PT, P0 ;  /* 0x000000ff0a00720c */ /* 0x000fe40003f06300 */
[----:B------:R-:W-:Y:S02]  /*3680*/  ISETP.GE.AND P6, PT, R92, R69, PT ;  /* 0x000000455c00720c */ /* 0x000fe40003fc6270 */
[----:B------:R-:W-:-:S02]  /*3690*/  LOP3.LUT R90, R9, 0xff, RZ, 0xc0, !PT ;  /* 0x000000ff095a7812 */ /* 0x000fc400078ec0ff */
[----:B------:R-:W-:Y:S02]  /*36a0*/  PRMT R91, R4, 0x7772, RZ ;  /* 0x00007772045b7816 */ /* 0x000fe400000000ff */
[----:B------:R-:W-:Y:S02]  /*36b0*/  SHF.R.S32.HI R67, RZ, 0x10, R4 ;  /* 0x00000010ff437819 */ /* 0x000fe40000011404 */
[----:B------:R-:W-:Y:S02]  /*36c0*/  SEL R87, RZ, 0xffffffff, !P0 ;  /* 0xffffffffff577807 */ /* 0x000fe40004000000 */
[----:B------:R-:W-:Y:S02]  /*36d0*/  @P5 SEL R87, RZ, 0xffffffff, !P6 ;  /* 0xffffffffff575807 */ /* 0x000fe40007000000 */
[----:B------:R-:W-:Y:S02]  /*36e0*/  PRMT R92, R9, 0x8880, RZ ;  /* 0x00008880095c7816 */ /* 0x000fe400000000ff */
[----:B------:R-:W-:-:S02]  /*36f0*/  SGXT R67, R67, 0x8 ;  /* 0x000000084343781a */ /* 0x000fc40000000200 */
[----:B------:R-:W-:Y:S02]  /*3700*/  ISETP.NE.AND P5, PT, R90, R91, PT ;  /* 0x0000005b5a00720c */ /* 0x000fe40003fa5270 */
[----:B------:R-:W-:Y:S02]  /*3710*/  PRMT R93, R4, 0x7773, RZ ;  /* 0x00007773045d7816 */ /* 0x000fe400000000ff */
[----:B------:R-:W-:Y:S02]  /*3720*/  ISETP.GE.U32.AND P0, PT, R8, R60, PT ;  /* 0x0000003c0800720c */ /* 0x000fe40003f06070 */
[----:B------:R-:W-:Y:S01]  /*3730*/  ISETP.GE.AND P6, PT, R92, R67, PT ;  /* 0x000000435c00720c */ /* 0x000fe20003fc6270 */
[----:B------:R-:W-:Y:S01]  /*3740*/  IMAD.MOV.U32 R92, RZ, RZ, R93 ;  /* 0x000000ffff5c7224 */ /* 0x000fe200078e005d */
[----:B------:R-:W-:Y:S02]  /*3750*/  ISETP.GE.AND.EX P0, PT, R7, RZ, PT, P0 ;  /* 0x000000ff0700720c */ /* 0x000fe40003f06300 */
[----:B------:R-:W-:-:S02]  /*3760*/  LOP3.LUT R91, R6, 0xff, RZ, 0xc0, !PT ;  /* 0x000000ff065b7812 */ /* 0x000fc400078ec0ff */
[----:B------:R-:W-:Y:S02]  /*3770*/  SEL R90, RZ, 0xffffffff, !P0 ;  /* 0xffffffffff5a7807 */ /* 0x000fe40004000000 */
[----:B------:R-:W-:Y:S02]  /*3780*/  ISETP.NE.AND P0, PT, R91, R92, PT ;  /* 0x0000005c5b00720c */ /* 0x000fe40003f05270 */
[----:B------:R-:W-:Y:S02]  /*3790*/  SHF.R.S32.HI R93, RZ, 0x18, R4 ;  /* 0x00000018ff5d7819 */ /* 0x000fe40000011404 */
[----:B------:R-:W-:Y:S02]  /*37a0*/  @P5 SEL R90, RZ, 0xffffffff, !P6 ;  /* 0xffffffffff5a5807 */ /* 0x000fe40007000000 */
[----:B------:R-:W-:Y:S02]  /*37b0*/  ISETP.GE.U32.AND P5, PT, R3, R60, PT ;  /* 0x0000003c0300720c */ /* 0x000fe40003fa6070 */
[----:B------:R-:W-:-:S02]  /*37c0*/  PRMT R92, R64, 0x7773, RZ ;  /* 0x00007773405c7816 */ /* 0x000fc400000000ff */
[C---:B------:R-:W-:Y:S02]  /*37d0*/  SEL R29, R38.reuse, R29, !P2 ;  /* 0x0000001d261d7207 */ /* 0x040fe40005000000 */
[C---:B------:R-:W-:Y:S02]  /*37e0*/  SEL R33, R38.reuse, R33, !P3 ;  /* 0x0000002126217207 */ /* 0x040fe40005800000 */
[C---:B------:R-:W-:Y:S02]  /*37f0*/  SEL R30, R38.reuse, R30, !P4 ;  /* 0x0000001e261e7207 */ /* 0x040fe40006000000 */
[----:B------:R-:W-:Y:S01]  /*3800*/  SEL R31, R38, R31, !P1 ;  /* 0x0000001f261f7207 */ /* 0x000fe20004800000 */
[----:B------:R-:W-:Y:S01]  /*3810*/  IMAD.IADD R38, R60, 0x1, R11 ;  /* 0x000000013c267824 */ /* 0x000fe200078e020b */
[----:B------:R-:W-:Y:S02]  /*3820*/  PRMT R91, R6, 0x8880, RZ ;  /* 0x00008880065b7816 */ /* 0x000fe400000000ff */
[----:B------:R-:W-:Y:S01]  /*3830*/  SGXT R64, R93, 0x8 ;  /* 0x000000085d40781a */ /* 0x000fe20000000200 */
[----:B------:R-:W-:Y:S01]  /*3840*/  IMAD R94, R11, 0x3, R38 ;  /* 0x000000030b5e7824 */ /* 0x000fe200078e0226 */
[----:B------:R-:W-:-:S02]  /*3850*/  ISETP.GE.AND.EX P5, PT, R0, RZ, PT, P5 ;  /* 0x000000ff0000720c */ /* 0x000fc40003fa6350 */
[----:B------:R-:W-:Y:S02]  /*3860*/  ISETP.GE.AND P6, PT, R91, R64, PT ;  /* 0x000000405b00720c */ /* 0x000fe40003fc6270 */
[----:B------:R-:W-:Y:S02]  /*3870*/  LOP3.LUT R82, R82, 0x1, RZ, 0xc0, !PT ;  /* 0x0000000152527812 */ /* 0x000fe400078ec0ff */
[----:B------:R-:W-:Y:S02]  /*3880*/  LOP3.LUT R84, R84, 0x1, RZ, 0xc0, !PT ;  /* 0x0000000154547812 */ /* 0x000fe400078ec0ff */
[----:B------:R-:W-:Y:S02]  /*3890*/  SEL R45, R92, R45, !P1 ;  /* 0x0000002d5c2d7207 */ /* 0x000fe40004800000 */
[----:B------:R-:W-:Y:S02]  /*38a0*/  LOP3.LUT R81, R81, 0x1, RZ, 0xc0, !PT ;  /* 0x0000000151517812 */ /* 0x000fe400078ec0ff */
[----:B------:R-:W-:-:S02]  /*38b0*/  LOP3.LUT R88, R88, 0x1, RZ, 0xc0, !PT ;  /* 0x0000000158587812 */ /* 0x000fc400078ec0ff */
[----:B------:R-:W-:Y:S02]  /*38c0*/  SEL R92, RZ, 0xffffffff, !P5 ;  /* 0xffffffffff5c7807 */ /* 0x000fe40006800000 */
[----:B------:R-:W-:Y:S02]  /*38d0*/  @P0 SEL R92, RZ, 0xffffffff, !P6 ;  /* 0xffffffffff5c0807 */ /* 0x000fe40007000000 */
[----:B------:R-:W-:Y:S02]  /*38e0*/  SEL R43, R43, RZ, P2 ;  /* 0x000000ff2b2b7207 */ /* 0x000fe40001000000 */
[----:B------:R-:W-:Y:S02]  /*38f0*/  ISETP.NE.U32.AND P0, PT, R82, 0x1, PT ;  /* 0x000000015200780c */ /* 0x000fe40003f05070 */
[----:B------:R-:W-:Y:S02]  /*3900*/  ISETP.NE.U32.AND P2, PT, R84, 0x1, PT ;  /* 0x000000015400780c */ /* 0x000fe40003f45070 */
[----:B------:R-:W-:-:S02]  /*3910*/  SEL R39, R39, RZ, P3 ;  /* 0x000000ff27277207 */ /* 0x000fc40001800000 */
[----:B------:R-:W-:Y:S02]  /*3920*/  ISETP.GE.U32.AND P5, PT, R94, R73, PT ;  /* 0x000000495e00720c */ /* 0x000fe40003fa6070 */
[----:B------:R-:W-:Y:S02]  /*3930*/  ISETP.NE.U32.AND P6, PT, R81, 0x1, PT ;  /* 0x000000015100780c */ /* 0x000fe40003fc5070 */
[----:B------:R-:W-:Y:S02]  /*3940*/  ISETP.NE.U32.AND P3, PT, R88, 0x1, PT ;  /* 0x000000015800780c */ /* 0x000fe40003f65070 */
[C---:B------:R-:W-:Y:S02]  /*3950*/  PRMT R82, R70.reuse, 0x7770, RZ ;  /* 0x0000777046527816 */ /* 0x040fe400000000ff */
[C---:B------:R-:W-:Y:S02]  /*3960*/  PRMT R84, R70.reuse, 0x7772, RZ ;  /* 0x0000777246547816 */ /* 0x040fe400000000ff */
[----:B------:R-:W-:-:S02]  /*3970*/  PRMT R91, R70, 0x7773, RZ ;  /* 0x00007773465b7816 */ /* 0x000fc400000000ff */
[----:B------:R-:W-:Y:S02]  /*3980*/  LOP3.LUT R80, R80, 0x1, RZ, 0xc0, !PT ;  /* 0x0000000150507812 */ /* 0x000fe400078ec0ff */
[----:B------:R-:W-:Y:S02]  /*3990*/  LOP3.LUT R83, R83, 0x1, RZ, 0xc0, !PT ;  /* 0x0000000153537812 */ /* 0x000fe400078ec0ff */
[----:B------:R-:W-:Y:S02]  /*39a0*/  LOP3.LUT R86, R86, 0x1, RZ, 0xc0, !PT ;  /* 0x0000000156567812 */ /* 0x000fe400078ec0ff */
[----:B------:R-:W-:Y:S02]  /*39b0*/  SEL R82, R82, R55, !P6 ;  /* 0x0000003752527207 */ /* 0x000fe40007000000 */
[----:B------:R-:W-:Y:S02]  /*39c0*/  SEL R84, R84, R51, !P2 ;  /* 0x0000003354547207 */ /* 0x000fe40005000000 */
[----:B------:R-:W-:-:S02]  /*39d0*/  SEL R91, R91, R50, !P3 ;  /* 0x000000325b5b7207 */ /* 0x000fc40005800000 */
[----:B------:R-:W-:Y:S02]  /*39e0*/  SEL R42, R59, R42, !P6 ;  /* 0x0000002a3b2a7207 */ /* 0x000fe40007000000 */
[----:B------:R-:W-:Y:S02]  /*39f0*/  SEL R25, R25, RZ, P4 ;  /* 0x000000ff19197207 */ /* 0x000fe40002000000 */
[----:B------:R-:W-:Y:S02]  /*3a00*/  SEL R53, R53, RZ, P1 ;  /* 0x000000ff35357207 */ /* 0x000fe40000800000 */
[----:B------:R-:W-:Y:S02]  /*3a10*/  SEL R40, R40, RZ, P6 ;  /* 0x000000ff28287207 */ /* 0x000fe40003000000 */
[----:B------:R-:W-:Y:S02]  /*3a20*/  ISETP.NE.U32.AND P4, PT, R80, 0x1, PT ;  /* 0x000000015000780c */ /* 0x000fe40003f85070 */
[----:B------:R-:W-:-:S02]  /*3a30*/  ISETP.NE.U32.AND P1, PT, R83, 0x1, PT ;  /* 0x000000015300780c */ /* 0x000fc40003f25070 */
[----:B------:R-:W-:Y:S02]  /*3a40*/  ISETP.NE.U32.AND P6, PT, R86, 0x1, PT ;  /* 0x000000015600780c */ /* 0x000fe40003fc5070 */
[C---:B------:R-:W-:Y:S02]  /*3a50*/  PRMT R50, R63.reuse, 0x7770, RZ ;  /* 0x000077703f327816 */ /* 0x040fe400000000ff */
[C---:B------:R-:W-:Y:S02]  /*3a60*/  PRMT R51, R63.reuse, 0x7771, RZ ;  /* 0x000077713f337816 */ /* 0x040fe400000000ff */
[----:B------:R-:W-:Y:S02]  /*3a70*/  PRMT R55, R63, 0x7772, RZ ;  /* 0x000077723f377816 */ /* 0x000fe400000000ff */
[----:B------:R-:W-:Y:S02]  /*3a80*/  PRMT R81, R70, 0x7771, RZ ;  /* 0x0000777146517816 */ /* 0x000fe400000000ff */
[----:B------:R-:W-:-:S02]  /*3a90*/  LOP3.LUT R85, R85, 0x1, RZ, 0xc0, !PT ;  /* 0x0000000155557812 */ /* 0x000fc400078ec0ff */
[----:B------:R-:W-:Y:S02]  /*3aa0*/  LOP3.LUT R87, R87, 0x1, RZ, 0xc0, !PT ;  /* 0x0000000157577812 */ /* 0x000fe400078ec0ff */
[----:B------:R-:W-:Y:S02]  /*3ab0*/  LOP3.LUT R90, R90, 0x1, RZ, 0xc0, !PT ;  /* 0x000000015a5a7812 */ /* 0x000fe400078ec0ff */
[----:B------:R-:W-:Y:S02]  /*3ac0*/  LOP3.LUT R92, R92, 0x1, RZ, 0xc0, !PT ;  /* 0x000000015c5c7812 */ /* 0x000fe400078ec0ff */
[----:B------:R-:W-:Y:S02]  /*3ad0*/  LOP3.LUT R89, R89, 0x1, RZ, 0xc0, !PT ;  /* 0x0000000159597812 */ /* 0x000fe400078ec0ff */
[C---:B------:R-:W-:Y:S02]  /*3ae0*/  SEL R28, R59.reuse, R28, !P0 ;  /* 0x0000001c3b1c7207 */ /* 0x040fe40004000000 */
[----:B------:R-:W-:-:S02]  /*3af0*/  SEL R27, R59, R27, !P2 ;  /* 0x0000001b3b1b7207 */ /* 0x000fc40005000000 */
[----:B------:R-:W-:Y:S02]  /*3b00*/  SEL R26, R59, R26, !P3 ;  /* 0x0000001a3b1a7207 */ /* 0x000fe40005800000 */
[----:B------:R-:W-:Y:S02]  /*3b10*/  SEL R59, R50, R41, !P4 ;  /* 0x00000029323b7207 */ /* 0x000fe40006000000 */
[----:B------:R-:W-:Y:S02]  /*3b20*/  SEL R70, R51, R34, !P1 ;  /* 0x0000002233467207 */ /* 0x000fe40004800000 */
[----:B------:R-:W-:Y:S02]  /*3b30*/  SEL R80, R55, R32, !P6 ;  /* 0x0000002037507207 */ /* 0x000fe40007000000 */
[C---:B------:R-:W-:Y:S02]  /*3b40*/  SEL R37, R62.reuse, R37, !P4 ;  /* 0x000000253e257207 */ /* 0x040fe40006000000 */
[----:B------:R-:W-:-:S02]  /*3b50*/  SEL R24, R62, R24, !P1 ;  /* 0x000000183e187207 */ /* 0x000fc40004800000 */
[----:B------:R-:W-:Y:S02]  /*3b60*/  SEL R16, R16, RZ, P2 ;  /* 0x000000ff10107207 */ /* 0x000fe40001000000 */
[----:B------:R-:W-:Y:S02]  /*3b70*/  SEL R54, R54, RZ, P3 ;  /* 0x000000ff36367207 */ /* 0x000fe40001800000 */
[----:B------:R-:W-:Y:S02]  /*3b80*/  SEL R36, R36, RZ, P4 ;  /* 0x000000ff24247207 */ /* 0x000fe40002000000 */
[----:B------:R-:W-:Y:S02]  /*3b90*/  SEL R15, R15, RZ, P1 ;  /* 0x000000ff0f0f7207 */ /* 0x000fe40000800000 */
[----:B------:R-:W-:Y:S02]  /*3ba0*/  SEL R52, R81, R52, !P0 ;  /* 0x0000003451347207 */ /* 0x000fe40004000000 */
[----:B------:R-:W-:-:S02]  /*3bb0*/  SEL R44, R44, RZ, P0 ;  /* 0x000000ff2c2c7207 */ /* 0x000fc40000000000 */
[----:B------:R-:W-:Y:S02]  /*3bc0*/  ISETP.NE.U32.AND P2, PT, R85, 0x1, PT ;  /* 0x000000015500780c */ /* 0x000fe40003f45070 */
[----:B------:R-:W-:Y:S02]  /*3bd0*/  ISETP.NE.U32.AND P3, PT, R87, 0x1, PT ;  /* 0x000000015700780c */ /* 0x000fe40003f65070 */
[----:B------:R-:W-:Y:S02]  /*3be0*/  ISETP.NE.U32.AND P4, PT, R90, 0x1, PT ;  /* 0x000000015a00780c */ /* 0x000fe40003f85070 */
[----:B------:R-:W-:Y:S02]  /*3bf0*/  ISETP.NE.U32.AND P1, PT, R92, 0x1, PT ;  /* 0x000000015c00780c */ /* 0x000fe40003f25070 */
[C---:B------:R-:W-:Y:S02]  /*3c00*/  PRMT R41, R4.reuse, 0x7770, RZ ;  /* 0x0000777004297816 */ /* 0x040fe400000000ff */
[----:B------:R-:W-:-:S02]  /*3c10*/  PRMT R32, R4, 0x7771, RZ ;  /* 0x0000777104207816 */ /* 0x000fc400000000ff */
[C---:B------:R-:W-:Y:S02]  /*3c20*/  PRMT R34, R4.reuse, 0x7772, RZ ;  /* 0x0000777204227816 */ /* 0x040fe400000000ff */
[----:B------:R-:W-:Y:S02]  /*3c30*/  PRMT R51, R4, 0x7773, RZ ;  /* 0x0000777304337816 */ /* 0x000fe400000000ff */
[----:B------:R-:W-:Y:S02]  /*3c40*/  ISETP.NE.U32.AND P0, PT, R89, 0x1, PT ;  /* 0x000000015900780c */ /* 0x000fe40003f05070 */
[----:B------:R-:W-:Y:S02]  /*3c50*/  PRMT R63, R63, 0x7773, RZ ;  /* 0x000077733f3f7816 */ /* 0x000fe400000000ff */
[----:B------:R-:W-:Y:S02]  /*3c60*/  SEL R46, R41, R46, !P2 ;  /* 0x0000002e292e7207 */ /* 0x000fe40005000000 */
[----:B------:R-:W-:-:S02]  /*3c70*/  SEL R13, R32, R13, !P3 ;  /* 0x0000000d200d7207 */ /* 0x000fc40005800000 */
[----:B------:R-:W-:Y:S02]  /*3c80*/  SEL R9, R34, R9, !P4 ;  /* 0x0000000922097207 */ /* 0x000fe40006000000 */
[----:B------:R-:W-:Y:S02]  /*3c90*/  SEL R6, R51, R6, !P1 ;  /* 0x0000000633067207 */ /* 0x000fe40004800000 */
[----:B------:R-:W-:Y:S02]  /*3ca0*/  SEL R48, R63, R48, !P0 ;  /* 0x000000303f307207 */ /* 0x000fe40004000000 */
[C---:B------:R-:W-:Y:S02]  /*3cb0*/  SEL R21, R62.reuse, R21, !P6 ;  /* 0x000000153e157207 */ /* 0x040fe40007000000 */
[----:B------:R-:W-:Y:S02]  /*3cc0*/  SEL R20, R62, R20, !P0 ;  /* 0x000000143e147207 */ /* 0x000fe40004000000 */
[----:B------:R-:W-:-:S02]  /*3cd0*/  SEL R47, R60, R47, !P2 ;  /* 0x0000002f3c2f7207 */ /* 0x000fc40005000000 */
[C---:B------:R-:W-:Y:S02]  /*3ce0*/  SEL R12, R60.reuse, R12, !P3 ;  /* 0x0000000c3c0c7207 */ /* 0x040fe40005800000 */
[C---:B------:R-:W-:Y:S02]  /*3cf0*/  SEL R8, R60.reuse, R8, !P4 ;  /* 0x000000083c087207 */ /* 0x040fe40006000000 */
[----:B------:R-:W-:Y:S02]  /*3d00*/  SEL R3, R60, R3, !P1 ;  /* 0x000000033c037207 */ /* 0x000fe40004800000 */
[----:B------:R-:W-:Y:S02]  /*3d10*/  PRMT R55, R82, 0x7610, R55 ;  /* 0x0000761052377816 */ /* 0x000fe40000000037 */
[----:B------:R-:W-:Y:S02]  /*3d20*/  PRMT R51, R84, 0x7610, R51 ;  /* 0x0000761054337816 */ /* 0x000fe40000000033 */
[----:B------:R-:W-:-:S02]  /*3d30*/  PRMT R50, R91, 0x7610, R50 ;  /* 0x000076105b327816 */ /* 0x000fc40000000032 */
[----:B------:R-:W-:Y:S02]  /*3d40*/  SEL R49, R49, RZ, P6 ;  /* 0x000000ff31317207 */ /* 0x000fe40003000000 */
[----:B------:R-:W-:Y:S02]  /*3d50*/  SEL R35, R35, RZ, P0 ;  /* 0x000000ff23237207 */ /* 0x000fe40000000000 */
[----:B------:R-:W-:Y:S02]  /*3d60*/  PRMT R41, R59, 0x7610, R41 ;  /* 0x000076103b297816 */ /* 0x000fe40000000029 */
[----:B------:R-:W-:Y:S02]  /*3d70*/  SEL R14, R14, RZ, P2 ;  /* 0x000000ff0e0e7207 */ /* 0x000fe40001000000 */
[----:B------:R-:W-:Y:S02]  /*3d80*/  PRMT R34, R70, 0x7610, R34 ;  /* 0x0000761046227816 */ /* 0x000fe40000000022 */
[----:B------:R-:W-:-:S02]  /*3d90*/  PRMT R32, R80, 0x7610, R32 ;  /* 0x0000761050207816 */ /* 0x000fc40000000020 */
[----:B------:R-:W-:Y:S02]  /*3da0*/  SEL R10, R10, RZ, P3 ;  /* 0x000000ff0a0a7207 */ /* 0x000fe40001800000 */
[----:B------:R-:W-:Y:S02]  /*3db0*/  SEL R7, R7, RZ, P4 ;  /* 0x000000ff07077207 */ /* 0x000fe40002000000 */
[----:B------:R-:W-:Y:S01]  /*3dc0*/  SEL R0, R0, RZ, P1 ;  /* 0x000000ff00007207 */ /* 0x000fe20000800000 */
[----:B------:R-:W-:Y:S06]  /*3dd0*/  @!P5 BRA `(.L_x_3466) ;  /* 0xffffffec004cd947 */ /* 0x000fec000383ffff */
[----:B------:R-:W-:Y:S05]  /*3de0*/  BSYNC.RECONVERGENT B1 ;  /* 0x0000000000017941 */ /* 0x000fea0003800200 */
.L_x_3465:
[----:B------:R-:W-:Y:S02]  /*3df0*/  PRMT R81, R61, 0x7610, R81 ;  /* 0x000076103d517816 */ /* 0x000fe40000000051 */
[----:B------:R-:W-:Y:S02]  /*3e00*/  PRMT R70, R65, 0x7610, R70 ;  /* 0x0000761041467816 */ /* 0x000fe40000000046 */
[----:B------:R-:W-:Y:S02]  /*3e10*/  PRMT R80, R66, 0x7610, R80 ;  /* 0x0000761042507816 */ /* 0x000fe40000000050 */
[----:B------:R-:W-:Y:S02]  /*3e20*/  PRMT R83, R5, 0x7610, R83 ;  /* 0x0000761005537816 */ /* 0x000fe40000000053 */
[----:B------:R-:W-:Y:S02]  /*3e30*/  PRMT R60, R71, 0x7610, R60 ;  /* 0x00007610473c7816 */ /* 0x000fe4000000003c */
[----:B------:R-:W-:-:S02]  /*3e40*/  PRMT R59, R72, 0x7610, R59 ;  /* 0x00007610483b7816 */ /* 0x000fc4000000003b */
[----:B------:R-:W-:Y:S02]  /*3e50*/  PRMT R61, R74, 0x7610, R61 ;  /* 0x000076104a3d7816 */ /* 0x000fe4000000003d */
[----:B------:R-:W-:Y:S02]  /*3e60*/  PRMT R65, R68, 0x7610, R65 ;  /* 0x0000761044417816 */ /* 0x000fe40000000041 */
[----:B------:R-:W-:Y:S02]  /*3e70*/  PRMT R62, R69, 0x7610, R62 ;  /* 0x00007610453e7816 */ /* 0x000fe4000000003e */
[----:B------:R-:W-:Y:S02]  /*3e80*/  PRMT R66, R67, 0x7610, R66 ;  /* 0x0000761043427816 */ /* 0x000fe40000000042 */
[----:B------:R-:W-:-:S07]  /*3e90*/  PRMT R63, R64, 0x7610, R63 ;  /* 0x00007610403f7816 */ /* 0x000fce000000003f */
.L_x_3464:
[----:B------:R-:W-:Y:S05]  /*3ea0*/  BSYNC.RECONVERGENT B0 ;  /* 0x0000000000007941 */ /* 0x000fea0003800200 */
.L_x_3463:
[----:B------:R-:W-:Y:S01]  /*3eb0*/  ISETP.GE.U32.AND P0, PT, R38, R73, PT ;  /* 0x000000492600720c */ /* 0x000fe20003f06070 */
[----:B------:R-:W-:-:S12]  /*3ec0*/  BSSY.RECONVERGENT B0, `(.L_x_3467) ;  /* 0x000002f000007945 */ /* 0x000fd80003800200 */
[----:B------:R-:W-:Y:S05]  /*3ed0*/  @P0 BRA `(.L_x_3468) ;  /* 0x0000000000b40947 */ /* 0x000fea0003800000 */
[----:B------:R-:W-:-:S04]  /*3ee0*/  LOP3.LUT R5, R38, 0xfffffffc, RZ, 0xc0, !PT ;  /* 0xfffffffc26057812 */ /* 0x000fc800078ec0ff */
[----:B------:R-:W-:-:S05]  /*3ef0*/  IADD3 R4, P1, PT, R5, R22, RZ ;  /* 0x0000001605047210 */ /* 0x000fca0007f3e0ff */
[----:B------:R-:W-:-:S05]  /*3f00*/  IMAD.X R5, RZ, RZ, R23, P1 ;  /* 0x000000ffff057224 */ /* 0x000fca00008e0617 */
[----:B------:R-:W2:Y:S01]  /*3f10*/  LDG.E R4, desc[UR36][R4.64] ;  /* 0x0000002404047981 */ /* 0x000ea2000c1e1900 */
[----:B------:R-:W-:-:S05]  /*3f20*/  IMAD.IADD R64, R38, 0x1, R11 ;  /* 0x0000000126407824 */ /* 0x000fca00078e020b */
[----:B------:R-:W-:Y:S02]  /*3f30*/  ISETP.GE.U32.AND P1, PT, R64, R73, PT ;  /* 0x000000494000720c */ /* 0x000fe40003f26070 */
[C---:B--2---:R-:W-:Y:S02]  /*3f40*/  PRMT R81, R4.reuse, 0x7770, RZ ;  /* 0x0000777004517816 */ /* 0x044fe400000000ff */
[C---:B------:R-:W-:Y:S02]  /*3f50*/  PRMT R70, R4.reuse, 0x7771, RZ ;  /* 0x0000777104467816 */ /* 0x040fe400000000ff */
[C---:B------:R-:W-:Y:S02]  /*3f60*/  PRMT R83, R4.reuse, 0x7772, RZ ;  /* 0x0000777204537816 */ /* 0x040fe400000000ff */
[----:B------:R-:W-:-:S05]  /*3f70*/  PRMT R80, R4, 0x7773, RZ ;  /* 0x0000777304507816 */ /* 0x000fca00000000ff */
        /* <DEDUP_REMOVED lines=12> */
[C---:B------:R-:W-:Y:S01]  /*4040*/  IMAD.IADD R4, R64.reuse, 0x1, R11 ;  /* 0x0000000140047824 */ /* 0x040fe200078e020b */
[----:B------:R-:W-:-:S04]  /*4050*/  LOP3.LUT R59, R64, 0xfffffffc, RZ, 0xc0, !PT ;  /* 0xfffffffc403b7812 */ /* 0x000fc800078ec0ff */
[----:B------:R-:W-:-:S13]  /*4060*/  ISETP.GE.U32.AND P1, PT, R4, R73, PT ;  /* 0x000000490400720c */ /* 0x000fda0003f26070 */
[----:B------:R-:W-:-:S04]  /*4070*/  @!P1 LOP3.LUT R5, R4, 0xfffffffc, RZ, 0xc0, !PT ;  /* 0xfffffffc04059812 */ /* 0x000fc800078ec0ff */
[----:B------:R-:W-:-:S05]  /*4080*/  @!P1 IADD3 R4, P2, PT, R5, R22, RZ ;  /* 0x0000001605049210 */ /* 0x000fca0007f5e0ff */
[----:B------:R-:W-:Y:S01]  /*4090*/  @!P1 IMAD.X R5, RZ, RZ, R23, P2 ;  /* 0x000000ffff059224 */ /* 0x000fe200010e0617 */
[----:B------:R-:W-:-:S04]  /*40a0*/  IADD3 R22, P2, PT, R59, R22, RZ ;  /* 0x000000163b167210 */ /* 0x000fc80007f5e0ff */
[----:B------:R-:W2:Y:S01]  /*40b0*/  @!P1 LDG.E R4, desc[UR36][R4.64] ;  /* 0x0000002404049981 */ /* 0x000ea2000c1e1900 */
[----:B------:R-:W-:-:S05]  /*40c0*/  IMAD.X R23, RZ, RZ, R23, P2 ;  /* 0x000000ffff177224 */ /* 0x000fca00010e0617 */
[----:B------:R-:W3:Y:S01]  /*40d0*/  LDG.E R22, desc[UR36][R22.64] ;  /* 0x0000002416167981 */ /* 0x000ee2000c1e1900 */
[C---:B--2---:R-:W-:Y:S02]  /*40e0*/  @!P1 PRMT R59, R4.reuse, 0x7770, RZ ;  /* 0x00007770043b9816 */ /* 0x044fe400000000ff */
[C---:B------:R-:W-:Y:S02]  /*40f0*/  @!P1 PRMT R60, R4.reuse, 0x7771, RZ ;  /* 0x00007771043c9816 */ /* 0x040fe400000000ff */
[----:B------:R-:W-:Y:S02]  /*4100*/  @!P1 PRMT R61, R4, 0x7772, RZ ;  /* 0x00007772043d9816 */ /* 0x000fe400000000ff */
[----:B------:R-:W-:Y:S02]  /*4110*/  @!P1 PRMT R75, R59, 0x7610, R75 ;  /* 0x000076103b4b9816 */ /* 0x000fe4000000004b */
[----:B------:R-:W-:Y:S02]  /*4120*/  @!P1 PRMT R62, R60, 0x7610, R62 ;  /* 0x000076103c3e9816 */ /* 0x000fe4000000003e */
[----:B------:R-:W-:-:S02]  /*4130*/  @!P1 PRMT R66, R61, 0x7610, R66 ;  /* 0x000076103d429816 */ /* 0x000fc40000000042 */
[C---:B---3--:R-:W-:Y:S02]  /*4140*/  PRMT R60, R22.reuse, 0x7770, RZ ;  /* 0x00007770163c7816 */ /* 0x048fe400000000ff */
[C---:B------:R-:W-:Y:S02]  /*4150*/  PRMT R59, R22.reuse, 0x7771, RZ ;  /* 0x00007771163b7816 */ /* 0x040fe400000000ff */
[----:B------:R-:W-:Y:S02]  /*4160*/  PRMT R61, R22, 0x7772, RZ ;  /* 0x00007772163d7816 */ /* 0x000fe400000000ff */
[----:B------:R-:W-:Y:S02]  /*4170*/  @!P1 PRMT R64, R4, 0x7773, RZ ;  /* 0x0000777304409816 */ /* 0x000fe400000000ff */
[----:B------:R-:W-:Y:S02]  /*4180*/  PRMT R22, R22, 0x7773, RZ ;  /* 0x0000777316167816 */ /* 0x000fe400000000ff */
[----:B------:R-:W-:-:S02]  /*4190*/  @!P1 PRMT R63, R64, 0x7610, R63 ;  /* 0x00007610403f9816 */ /* 0x000fc4000000003f */
[----:B------:R-:W-:-:S07]  /*41a0*/  PRMT R65, R22, 0x7610, R65 ;  /* 0x0000761016417816 */ /* 0x000fce0000000041 */
.L_x_3468:
[----:B------:R-:W-:Y:S05]  /*41b0*/  BSYNC.RECONVERGENT B0 ;  /* 0x0000000000007941 */ /* 0x000fea0003800200 */
.L_x_3467:
[----:B------:R-:W-:Y:S04]  /*41c0*/  BSSY.RECONVERGENT B0, `(.L_x_3469) ;  /* 0x00000fb000007945 */ /* 0x000fe80003800200 */
[----:B------:R-:W-:Y:S05]  /*41d0*/  @P0 BRA `(.L_x_3470) ;  /* 0x0000000c00e40947 */ /* 0x000fea0003800000 */
[C---:B------:R-:W-:Y:S01]  /*41e0*/  LOP3.LUT R4, R81.reuse, 0xff, RZ, 0xc0, !PT ;  /* 0x000000ff51047812 */ /* 0x040fe200078ec0ff */
[----:B------:R-:W-:Y:S01]  /*41f0*/  IMAD.IADD R71, R38, 0x1, R11 ;  /* 0x0000000126477824 */ /* 0x000fe200078e020b */
[----:B------:R-:W-:Y:S02]  /*4200*/  LOP3.LUT R5, R58, 0xff, RZ, 0xc0, !PT ;  /* 0x000000ff3a057812 */ /* 0x000fe400078ec0ff */
[----:B------:R-:W-:Y:S02]  /*4210*/  PRMT R68, R81, 0x8880, RZ ;  /* 0x0000888051447816 */ /* 0x000fe400000000ff */
[----:B------:R-:W-:Y:S02]  /*4220*/  ISETP.NE.AND P2, PT, R5, R4, PT ;  /* 0x000000040500720c */ /* 0x000fe40003f45270 */
[----:B------:R-:W-:Y:S02]  /*4230*/  LOP3.LUT R4, R70, 0xff, RZ, 0xc0, !PT ;  /* 0x000000ff46047812 */ /* 0x000fe400078ec0ff */
[----:B------:R-:W-:-:S02]  /*4240*/  LOP3.LUT R5, R57, 0xff, RZ, 0xc0, !PT ;  /* 0x000000ff39057812 */ /* 0x000fc400078ec0ff */
[----:B------:R-:W-:Y:S02]  /*4250*/  PRMT R69, R58, 0x8880, RZ ;  /* 0x000088803a457816 */ /* 0x000fe400000000ff */
[----:B------:R-:W-:Y:S02]  /*4260*/  LOP3.LUT R22, R83, 0xff, RZ, 0xc0, !PT ;  /* 0x000000ff53167812 */ /* 0x000fe400078ec0ff */
[----:B------:R-:W-:Y:S02]  /*4270*/  LOP3.LUT R23, R56, 0xff, RZ, 0xc0, !PT ;  /* 0x000000ff38177812 */ /* 0x000fe400078ec0ff */
[----:B------:R-:W-:Y:S02]  /*4280*/  ISETP.GE.U32.AND P0, PT, R29, R38, PT ;  /* 0x000000261d00720c */ /* 0x000fe40003f06070 */
[----:B------:R-:W-:Y:S02]  /*4290*/  ISETP.NE.AND P5, PT, R5, R4, PT ;  /* 0x000000040500720c */ /* 0x000fe40003fa5270 */
[----:B------:R-:W-:-:S02]  /*42a0*/  PRMT R4, R70, 0x8880, RZ ;  /* 0x0000888046047816 */ /* 0x000fc400000000ff */
[----:B------:R-:W-:Y:S02]  /*42b0*/  PRMT R5, R57, 0x8880, RZ ;  /* 0x0000888039057816 */ /* 0x000fe400000000ff */
[----:B------:R-:W-:Y:S02]  /*42c0*/  ISETP.GE.AND P6, PT, R69, R68, PT ;  /* 0x000000444500720c */ /* 0x000fe40003fc6270 */
[----:B------:R-:W-:Y:S02]  /*42d0*/  LOP3.LUT R64, R80, 0xff, RZ, 0xc0, !PT ;  /* 0x000000ff50407812 */ /* 0x000fe400078ec0ff */
[----:B------:R-:W-:Y:S02]  /*42e0*/  LOP3.LUT R67, R45, 0xff, RZ, 0xc0, !PT ;  /* 0x000000ff2d437812 */ /* 0x000fe400078ec0ff */
[----:B------:R-:W-:Y:S02]  /*42f0*/  ISETP.NE.AND P4, PT, R23, R22, PT ;  /* 0x000000161700720c */ /* 0x000fe40003f85270 */
[----:B------:R-:W-:-:S02]  /*4300*/  ISETP.GE.AND.EX P0, PT, R43, RZ, PT, P0 ;  /* 0x000000ff2b00720c */ /* 0x000fc40003f06300 */
[----:B------:R-:W-:Y:S02]  /*4310*/  ISETP.GE.AND P1, PT, R5, R4, PT ;  /* 0x000000040500720c */ /* 0x000fe40003f26270 */
[----:B------:R-:W-:Y:S02]  /*4320*/  PRMT R22, R83, 0x8880, RZ ;  /* 0x0000888053167816 */ /* 0x000fe400000000ff */
[----:B------:R-:W-:Y:S02]  /*4330*/  PRMT R23, R56, 0x8880, RZ ;  /* 0x0000888038177816 */ /* 0x000fe400000000ff */
[----:B------:R-:W-:Y:S02]  /*4340*/  SEL R4, RZ, 0xffffffff, !P6 ;  /* 0xffffffffff047807 */ /* 0x000fe40007000000 */
[----:B------:R-:W-:Y:S02]  /*4350*/  ISETP.NE.AND P3, PT, R67, R64, PT ;  /* 0x000000404300720c */ /* 0x000fe40003f65270 */
[----:B------:R-:W-:-:S02]  /*4360*/  @!P2 SEL R4, RZ, 0xffffffff, !P0 ;  /* 0xffffffffff04a807 */ /* 0x000fc40004000000 */
[----:B------:R-:W-:Y:S02]  /*4370*/  ISETP.GE.U32.AND P0, PT, R30, R38, PT ;  /* 0x000000261e00720c */ /* 0x000fe40003f06070 */
[----:B------:R-:W-:Y:S02]  /*4380*/  ISETP.GE.AND P6, PT, R23, R22, PT ;  /* 0x000000161700720c */ /* 0x000fe40003fc6270 */
[----:B------:R-:W-:Y:S02]  /*4390*/  PRMT R23, R80, 0x8880, RZ ;  /* 0x0000888050177816 */ /* 0x000fe400000000ff */
[----:B------:R-:W-:Y:S02]  /*43a0*/  PRMT R64, R45, 0x8880, RZ ;  /* 0x000088802d407816 */ /* 0x000fe400000000ff */
[----:B------:R-:W-:Y:S02]  /*43b0*/  SEL R5, RZ, 0xffffffff, !P1 ;  /* 0xffffffffff057807 */ /* 0x000fe40004800000 */
[----:B------:R-:W-:-:S02]  /*43c0*/  ISETP.GE.U32.AND P2, PT, R33, R38, PT ;  /* 0x000000262100720c */ /* 0x000fc40003f46070 */
[----:B------:R-:W-:Y:S02]  /*43d0*/  ISETP.GE.U32.AND P1, PT, R31, R38, PT ;  /* 0x000000261f00720c */ /* 0x000fe40003f26070 */
[----:B------:R-:W-:Y:S02]  /*43e0*/  ISETP.GE.AND.EX P0, PT, R25, RZ, PT, P0 ;  /* 0x000000ff1900720c */ /* 0x000fe40003f06300 */
[----:B------:R-:W-:Y:S02]  /*43f0*/  SEL R22, RZ, 0xffffffff, !P6 ;  /* 0xffffffffff167807 */ /* 0x000fe40007000000 */
[----:B------:R-:W-:Y:S02]  /*4400*/  ISETP.GE.AND P6, PT, R64, R23, PT ;  /* 0x000000174000720c */ /* 0x000fe40003fc6270 */
[----:B------:R-:W-:Y:S02]  /*4410*/  ISETP.GE.AND.EX P2, PT, R39, RZ, PT, P2 ;  /* 0x000000ff2700720c */ /* 0x000fe40003f46320 */
[----:B------:R-:W-:-:S02]  /*4420*/  ISETP.GE.AND.EX P1, PT, R53, RZ, PT, P1 ;  /* 0x000000ff3500720c */ /* 0x000fc40003f26310 */
[----:B------:R-:W-:Y:S02]  /*4430*/  @!P4 SEL R22, RZ, 0xffffffff, !P0 ;  /* 0xffffffffff16c807 */ /* 0x000fe40004000000 */
[----:B------:R-:W-:Y:S02]  /*4440*/  ISETP.GE.U32.AND P4, PT, R71, R73, PT ;  /* 0x000000494700720c */ /* 0x000fe40003f86070 */
[----:B------:R-:W-:Y:S02]  /*4450*/  SEL R23, RZ, 0xffffffff, !P6 ;  /* 0xffffffffff177807 */ /* 0x000fe40007000000 */
[----:B------:R-:W-:Y:S02]  /*4460*/  @!P5 SEL R5, RZ, 0xffffffff, !P2 ;  /* 0xffffffffff05d807 */ /* 0x000fe40005000000 */
[----:B------:R-:W-:Y:S02]  /*4470*/  @!P3 SEL R23, RZ, 0xffffffff, !P1 ;  /* 0xffffffffff17b807 */ /* 0x000fe40004800000 */
[----:B------:R-:W-:-:S02]  /*4480*/  LOP3.LUT R4, R4, 0x1, RZ, 0xc0, !PT ;  /* 0x0000000104047812 */ /* 0x000fc400078ec0ff */
[----:B------:R-:W-:Y:S02]  /*4490*/  LOP3.LUT R5, R5, 0x1, RZ, 0xc0, !PT ;  /* 0x0000000105057812 */ /* 0x000fe400078ec0ff */
[----:B------:R-:W-:Y:S02]  /*44a0*/  LOP3.LUT R22, R22, 0x1, RZ, 0xc0, !PT ;  /* 0x0000000116167812 */ /* 0x000fe400078ec0ff */
[----:B------:R-:W-:Y:S02]  /*44b0*/  LOP3.LUT R23, R23, 0x1, RZ, 0xc0, !PT ;  /* 0x0000000117177812 */ /* 0x000fe400078ec0ff */
[----:B------:R-:W-:Y:S02]  /*44c0*/  ISETP.NE.U32.AND P0, PT, R4, 0x1, PT ;  /* 0x000000010400780c */ /* 0x000fe40003f05070 */
        /* <DEDUP_REMOVED lines=8> */
[C---:B------:R-:W-:Y:S02]  /*4550*/  SEL R33, R38.reuse, R33, !P1 ;  /* 0x0000002126217207 */ /* 0x040fe40004800000 */
[C---:B------:R-:W-:Y:S02]  /*4560*/  SEL R30, R38.reuse, R30, !P2 ;  /* 0x0000001e261e7207 */ /* 0x040fe40005000000 */
[----:B------:R-:W-:Y:S02]  /*4570*/  SEL R31, R38, R31, !P3 ;  /* 0x0000001f261f7207 */ /* 0x000fe40005800000 */
[----:B------:R-:W-:Y:S02]  /*4580*/  SEL R43, R43, RZ, P0 ;  /* 0x000000ff2b2b7207 */ /* 0x000fe40000000000 */
[----:B------:R-:W-:Y:S02]  /*4590*/  SEL R39, R39, RZ, P1 ;  /* 0x000000ff27277207 */ /* 0x000fe40000800000 */
[----:B------:R-:W-:-:S02]  /*45a0*/  SEL R25, R25, RZ, P2 ;  /* 0x000000ff19197207 */ /* 0x000fc40001000000 */
[----:B------:R-:W-:Y:S01]  /*45b0*/  SEL R53, R53, RZ, P3 ;  /* 0x000000ff35357207 */ /* 0x000fe20001800000 */
[----:B------:R-:W-:Y:S06]  /*45c0*/  @P4 BRA `(.L_x_3470) ;  /* 0x0000000800e84947 */ /* 0x000fec0003800000 */
        /* <DEDUP_REMOVED lines=25> */
[-C--:B------:R-:W-:Y:S02]  /*4760*/  ISETP.GE.U32.AND P0, PT, R27, R71.reuse, PT ;  /* 0x000000471b00720c */ /* 0x080fe40003f06070 */
        /* <DEDUP_REMOVED lines=37> */
[C---:B------:R-:W-:Y:S02]  /*49c0*/  LOP3.LUT R4, R60.reuse, 0xff, RZ, 0xc0, !PT ;  /* 0x000000ff3c047812 */ /* 0x040fe400078ec0ff */
[----:B------:R-:W-:Y:S02]  /*49d0*/  LOP3.LUT R5, R41, 0xff, RZ, 0xc0, !PT ;  /* 0x000000ff29057812 */ /* 0x000fe400078ec0ff */
[----:B------:R-:W-:Y:S02]  /*49e0*/  PRMT R64, R60, 0x8880, RZ ;  /* 0x000088803c407816 */ /* 0x000fe400000000ff */
[----:B------:R-:W-:Y:S02]  /*49f0*/  ISETP.NE.AND P4, PT, R5, R4, PT ;  /* 0x000000040500720c */ /* 0x000fe40003f85270 */
[----:B------:R-:W-:Y:S02]  /*4a00*/  PRMT R69, R41, 0x8880, RZ ;  /* 0x0000888029457816 */ /* 0x000fe400000000ff */
[----:B------:R-:W-:-:S02]  /*4a10*/  LOP3.LUT R4, R59, 0xff, RZ, 0xc0, !PT ;  /* 0x000000ff3b047812 */ /* 0x000fc400078ec0ff */
[----:B------:R-:W-:Y:S02]  /*4a20*/  LOP3.LUT R5, R34, 0xff, RZ, 0xc0, !PT ;  /* 0x000000ff22057812 */ /* 0x000fe400078ec0ff */
[----:B------:R-:W-:Y:S02]  /*4a30*/  LOP3.LUT R22, R61, 0xff, RZ, 0xc0, !PT ;  /* 0x000000ff3d167812 */ /* 0x000fe400078ec0ff */
[----:B------:R-:W-:Y:S02]  /*4a40*/  LOP3.LUT R23, R32, 0xff, RZ, 0xc0, !PT ;  /* 0x000000ff20177812 */ /* 0x000fe400078ec0ff */
[----:B------:R-:W-:Y:S02]  /*4a50*/  LOP3.LUT R38, R65, 0xff, RZ, 0xc0, !PT ;  /* 0x000000ff41267812 */ /* 0x000fe400078ec0ff */
[----:B------:R-:W-:Y:S02]  /*4a60*/  LOP3.LUT R67, R48, 0xff, RZ, 0xc0, !PT ;  /* 0x000000ff30437812 */ /* 0x000fe400078ec0ff */
[----:B------:R-:W-:-:S02]  /*4a70*/  ISETP.NE.AND P3, PT, R5, R4, PT ;  /* 0x000000040500720c */ /* 0x000fc40003f65270 */
[----:B------:R-:W-:Y:S02]  /*4a80*/  ISETP.NE.AND P6, PT, R23, R22, PT ;  /* 0x000000161700720c */ /* 0x000fe40003fc5270 */
[----:B------:R-:W-:Y:S02]  /*4a90*/  ISETP.NE.AND P5, PT, R67, R38, PT ;  /* 0x000000264300720c */ /* 0x000fe40003fa5270 */
[----:B------:R-:W-:Y:S02]  /*4aa0*/  ISETP.GE.AND P1, PT, R69, R64, PT ;  /* 0x000000404500720c */ /* 0x000fe40003f26270 */
[----:B------:R-:W-:Y:S02]  /*4ab0*/  ISETP.GE.U32.AND P0, PT, R37, R68, PT ;  /* 0x000000442500720c */ /* 0x000fe40003f06070 */
[----:B------:R-:W-:Y:S02]  /*4ac0*/  PRMT R5, R59, 0x8880, RZ ;  /* 0x000088803b057816 */ /* 0x000fe400000000ff */
[----:B------:R-:W-:-:S02]  /*4ad0*/  PRMT R22, R34, 0x8880, RZ ;  /* 0x0000888022167816 */ /* 0x000fc400000000ff */
[----:B------:R-:W-:Y:S02]  /*4ae0*/  PRMT R23, R61, 0x8880, RZ ;  /* 0x000088803d177816 */ /* 0x000fe400000000ff */
[----:B------:R-:W-:Y:S02]  /*4af0*/  PRMT R38, R32, 0x8880, RZ ;  /* 0x0000888020267816 */ /* 0x000fe400000000ff */
[----:B------:R-:W-:Y:S02]  /*4b00*/  ISETP.GE.AND.EX P0, PT, R36, RZ, PT, P0 ;  /* 0x000000ff2400720c */ /* 0x000fe40003f06300 */
[----:B------:R-:W-:Y:S02]  /*4b10*/  SEL R4, RZ, 0xffffffff, !P1 ;  /* 0xffffffffff047807 */ /* 0x000fe40004800000 */
[----:B------:R-:W-:Y:S02]  /*4b20*/  PRMT R64, R65, 0x8880, RZ ;  /* 0x0000888041407816 */ /* 0x000fe400000000ff */
[----:B------:R-:W-:-:S02]  /*4b30*/  PRMT R67, R48, 0x8880, RZ ;  /* 0x0000888030437816 */ /* 0x000fc400000000ff */
[----:B------:R-:W-:Y:S02]  /*4b40*/  ISETP.GE.AND P2, PT, R22, R5, PT ;  /* 0x000000051600720c */ /* 0x000fe40003f46270 */
[----:B------:R-:W-:Y:S02]  /*4b50*/  ISETP.GE.AND P1, PT, R38, R23, PT ;  /* 0x000000172600720c */ /* 0x000fe40003f26270 */
[----:B------:R-:W-:Y:S02]  /*4b60*/  @!P4 SEL R4, RZ, 0xffffffff, !P0 ;  /* 0xffffffffff04c807 */ /* 0x000fe40004000000 */
[----:B------:R-:W-:Y:S01]  /*4b70*/  ISETP.GE.AND P4, PT, R67, R64, PT ;  /* 0x000000404300720c */ /* 0x000fe20003f86270 */
[----:B------:R-:W-:Y:S01]  /*4b80*/  IMAD.IADD R64, R68, 0x1, R11 ;  /* 0x0000000144407824 */ /* 0x000fe200078e020b */
[----:B------:R-:W-:Y:S02]  /*4b90*/  SEL R5, RZ, 0xffffffff, !P2 ;  /* 0xffffffffff057807 */ /* 0x000fe40005000000 */
[----:B------:R-:W-:-:S02]  /*4ba0*/  SEL R22, RZ, 0xffffffff, !P1 ;  /* 0xffffffffff167807 */ /* 0x000fc40004800000 */
[-C--:B------:R-:W-:Y:S02]  /*4bb0*/  ISETP.GE.U32.AND P0, PT, R24, R68.reuse, PT ;  /* 0x000000441800720c */ /* 0x080fe40003f06070 */
[-C--:B------:R-:W-:Y:S02]  /*4bc0*/  ISETP.GE.U32.AND P2, PT, R21, R68.reuse, PT ;  /* 0x000000441500720c */ /* 0x080fe40003f46070 */
[----:B------:R-:W-:Y:S02]  /*4bd0*/  ISETP.GE.U32.AND P1, PT, R20, R68, PT ;  /* 0x000000441400720c */ /* 0x000fe40003f26070 */
[----:B------:R-:W-:Y:S02]  /*4be0*/  ISETP.GE.AND.EX P0, PT, R15, RZ, PT, P0 ;  /* 0x000000ff0f00720c */ /* 0x000fe40003f06300 */
[----:B------:R-:W-:Y:S02]  /*4bf0*/  ISETP.GE.AND.EX P2, PT, R49, RZ, PT, P2 ;  /* 0x000000ff3100720c */ /* 0x000fe40003f46320 */
[----:B------:R-:W-:-:S02]  /*4c00*/  ISETP.GE.AND.EX P1, PT, R35, RZ, PT, P1 ;  /* 0x000000ff2300720c */ /* 0x000fc40003f26310 */
[----:B------:R-:W-:Y:S02]  /*4c10*/  SEL R11, RZ, 0xffffffff, !P4 ;  /* 0xffffffffff0b7807 */ /* 0x000fe40006000000 */
[----:B------:R-:W-:Y:S02]  /*4c20*/  ISETP.GE.U32.AND P4, PT, R64, R73, PT ;  /* 0x000000494000720c */ /* 0x000fe40003f86070 */
[----:B------:R-:W-:Y:S02]  /*4c30*/  @!P3 SEL R5, RZ, 0xffffffff, !P0 ;  /* 0xffffffffff05b807 */ /* 0x000fe40004000000 */
        /* <DEDUP_REMOVED lines=32> */
[----:B------:R-:W-:Y:S02]  /*4e40*/  ISETP.NE.AND P5, PT, R5, R4, PT ;  /* 0x000000040500720c */ /* 0x000fe40003fa5270 */
[----:B------:R-:W-:Y:S02]  /*4e50*/  LOP3.LUT R23, R63, 0xff, RZ, 0xc0, !PT ;  /* 0x000000ff3f177812 */ /* 0x000fe400078ec0ff */
[----:B------:R-:W-:-:S02]  /*4e60*/  LOP3.LUT R38, R6, 0xff, RZ, 0xc0, !PT ;  /* 0x000000ff06267812 */ /* 0x000fc400078ec0ff */
[----:B------:R-:W-:Y:S02]  /*4e70*/  PRMT R4, R62, 0x8880, RZ ;  /* 0x000088803e047816 */ /* 0x000fe400000000ff */
[----:B------:R-:W-:Y:S02]  /*4e80*/  PRMT R5, R13, 0x8880, RZ ;  /* 0x000088800d057816 */ /* 0x000fe400000000ff */
[----:B------:R-:W-:Y:S02]  /*4e90*/  ISETP.GE.U32.AND P0, PT, R47, R64, PT ;  /* 0x000000402f00720c */ /* 0x000fe40003f06070 */
[----:B------:R-:W-:Y:S02]  /*4ea0*/  ISETP.NE.AND P4, PT, R22, R11, PT ;  /* 0x0000000b1600720c */ /* 0x000fe40003f85270 */
[----:B------:R-:W-:Y:S02]  /*4eb0*/  ISETP.GE.AND P6, PT, R60, R59, PT ;  /* 0x0000003b3c00720c */ /* 0x000fe40003fc6270 */
[----:B------:R-:W-:-:S02]  /*4ec0*/  PRMT R11, R66, 0x8880, RZ ;  /* 0x00008880420b7816 */ /* 0x000fc400000000ff */
[----:B------:R-:W-:Y:S02]  /*4ed0*/  PRMT R22, R9, 0x8880, RZ ;  /* 0x0000888009167816 */ /* 0x000fe400000000ff */
[----:B------:R-:W-:Y:S02]  /*4ee0*/  ISETP.NE.AND P3, PT, R38, R23, PT ;  /* 0x000000172600720c */ /* 0x000fe40003f65270 */
[----:B------:R-:W-:Y:S02]  /*4ef0*/  ISETP.GE.AND P1, PT, R5, R4, PT ;  /* 0x000000040500720c */ /* 0x000fe40003f26270 */
[----:B------:R-:W-:Y:S02]  /*4f00*/  ISETP.GE.AND.EX P0, PT, R14, RZ, PT, P0 ;  /* 0x000000ff0e00720c */ /* 0x000fe40003f06300 */
[----:B------:R-:W-:Y:S02]  /*4f10*/  SEL R4, RZ, 0xffffffff, !P6 ;  /* 0xffffffffff047807 */ /* 0x000fe40007000000 */
[----:B------:R-:W-:-:S02]  /*4f20*/  ISETP.GE.AND P6, PT, R22, R11, PT ;  /* 0x0000000b1600720c */ /* 0x000fc40003fc6270 */
[----:B------:R-:W-:Y:S02]  /*4f30*/  PRMT R22, R63, 0x8880, RZ ;  /* 0x000088803f167816 */ /* 0x000fe400000000ff */
[----:B------:R-:W-:Y:S02]  /*4f40*/  PRMT R23, R6, 0x8880, RZ ;  /* 0x0000888006177816 */ /* 0x000fe400000000ff */
[----:B------:R-:W-:Y:S02]  /*4f50*/  @!P2 SEL R4, RZ, 0xffffffff, !P0 ;  /* 0xffffffffff04a807 */ /* 0x000fe40004000000 */
[----:B------:R-:W-:Y:S02]  /*4f60*/  SEL R5, RZ, 0xffffffff, !P1 ;  /* 0xffffffffff057807 */ /* 0x000fe40004800000 */
[-C--:B------:R-:W-:Y:S02]  /*4f70*/  ISETP.GE.U32.AND P2, PT, R12, R64.reuse, PT ;  /* 0x000000400c00720c */ /* 0x080fe40003f46070 */
[----:B------:R-:W-:-:S02]  /*4f80*/  ISETP.GE.U32.AND P0, PT, R8, R64, PT ;  /* 0x000000400800720c */ /* 0x000fc40003f06070 */
[----:B------:R-:W-:Y:S02]  /*4f90*/  ISETP.GE.U32.AND P1, PT, R3, R64, PT ;  /* 0x000000400300720c */ /* 0x000fe40003f26070 */
[----:B------:R-:W-:Y:S02]  /*4fa0*/  SEL R11, RZ, 0xffffffff, !P6 ;  /* 0xffffffffff0b7807 */ /* 0x000fe40007000000 */
[----:B------:R-:W-:Y:S02]  /*4fb0*/  ISETP.GE.AND P6, PT, R23, R22, PT ;  /* 0x000000161700720c */ /* 0x000fe40003fc6270 */
[----:B------:R-:W-:Y:S02]  /*4fc0*/  ISETP.GE.AND.EX P2, PT, R10, RZ, PT, P2 ;  /* 0x000000ff0a00720c */ /* 0x000fe40003f46320 */
[----:B------:R-:W-:Y:S02]  /*4fd0*/  ISETP.GE.AND.EX P0, PT, R7, RZ, PT, P0 ;  /* 0x000000ff0700720c */ /* 0x000fe40003f06300 */
[----:B------:R-:W-:-:S02]  /*4fe0*/  ISETP.GE.AND.EX P1, PT, R0, RZ, PT, P1 ;  /* 0x000000ff0000720c */ /* 0x000fc40003f26310 */
        /* <DEDUP_REMOVED lines=16> */
[C---:B------:R-:W-:Y:S02]  /*50f0*/  SEL R47, R64.reuse, R47, !P0 ;  /* 0x0000002f402f7207 */ /* 0x040fe40004000000 */
[----:B------:R-:W-:-:S02]  /*5100*/  SEL R12, R64, R12, !P1 ;  /* 0x0000000c400c7207 */ /* 0x000fc40004800000 */
[C---:B------:R-:W-:Y:S02]  /*5110*/  SEL R8, R64.reuse, R8, !P2 ;  /* 0x0000000840087207 */ /* 0x040fe40005000000 */
[----:B------:R-:W-:Y:S02]  /*5120*/  SEL R3, R64, R3, !P3 ;  /* 0x0000000340037207 */ /* 0x000fe40005800000 */
[----:B------:R-:W-:Y:S02]  /*5130*/  SEL R14, R14, RZ, P0 ;  /* 0x000000ff0e0e7207 */ /* 0x000fe40000000000 */
[----:B------:R-:W-:Y:S02]  /*5140*/  SEL R10, R10, RZ, P1 ;  /* 0x000000ff0a0a7207 */ /* 0x000fe40000800000 */
[----:B------:R-:W-:Y:S02]  /*5150*/  SEL R7, R7, RZ, P2 ;  /* 0x000000ff07077207 */ /* 0x000fe40001000000 */
[----:B------:R-:W-:-:S07]  /*5160*/  SEL R0, R0, RZ, P3 ;  /* 0x000000ff00007207 */ /* 0x000fce0001800000 */
.L_x_3470:
[----:B------:R-:W-:Y:S05]  /*5170*/  BSYNC.RECONVERGENT B0 ;  /* 0x0000000000007941 */ /* 0x000fea0003800200 */
.L_x_3469:
[----:B------:R-:W-:Y:S02]  /*5180*/  LOP3.LUT R4, R55, 0xff, RZ, 0xc0, !PT ;  /* 0x000000ff37047812 */ /* 0x000fe400078ec0ff */
[----:B------:R-:W-:Y:S02]  /*5190*/  LOP3.LUT R5, R58, 0xff, RZ, 0xc0, !PT ;  /* 0x000000ff3a057812 */ /* 0x000fe400078ec0ff */
[----:B------:R-:W-:Y:S02]  /*51a0*/  ISETP.GE.U32.AND P0, PT, R29, R42, PT ;  /* 0x0000002a1d00720c */ /* 0x000fe40003f06070 */
[----:B------:R-:W-:Y:S02]  /*51b0*/  ISETP.NE.AND P1, PT, R5, R4, PT ;  /* 0x000000040500720c */ /* 0x000fe40003f25270 */
[----:B------:R-:W-:Y:S02]  /*51c0*/  LOP3.LUT R11, R52, 0xff, RZ, 0xc0, !PT ;  /* 0x000000ff340b7812 */ /* 0x000fe400078ec0ff */
[----:B------:R-:W-:-:S02]  /*51d0*/  LOP3.LUT R22, R57, 0xff, RZ, 0xc0, !PT ;  /* 0x000000ff39167812 */ /* 0x000fc400078ec0ff */
[----:B------:R-:W-:Y:S02]  /*51e0*/  LOP3.LUT R23, R51, 0xff, RZ, 0xc0, !PT ;  /* 0x000000ff33177812 */ /* 0x000fe400078ec0ff */
[----:B------:R-:W-:Y:S02]  /*51f0*/  LOP3.LUT R38, R56, 0xff, RZ, 0xc0, !PT ;  /* 0x000000ff38267812 */ /* 0x000fe400078ec0ff */
[----:B------:R-:W-:Y:S02]  /*5200*/  PRMT R4, R55, 0x8880, RZ ;  /* 0x0000888037047816 */ /* 0x000fe400000000ff */
[----:B------:R-:W-:Y:S02]  /*5210*/  PRMT R5, R58, 0x8880, RZ ;  /* 0x000088803a057816 */ /* 0x000fe400000000ff */
[----:B------:R-:W-:Y:S02]  /*5220*/  ISETP.GE.AND.EX P0, PT, R43, R40, PT, P0 ;  /* 0x000000282b00720c */ /* 0x000fe40003f06300 */
[----:B------:R-:W-:-:S02]  /*5230*/  ISETP.NE.AND P6, PT, R22, R11, PT ;  /* 0x0000000b1600720c */ /* 0x000fc40003fc5270 */
[----:B------:R-:W-:Y:S02]  /*5240*/  ISETP.NE.AND P4, PT, R38, R23, PT ;  /* 0x000000172600720c */ /* 0x000fe40003f85270 */
[----:B------:R-:W-:Y:S02]  /*5250*/  ISETP.GE.AND P2, PT, R5, R4, PT ;  /* 0x000000040500720c */ /* 0x000fe40003f46270 */
[----:B------:R-:W-:Y:S02]  /*5260*/  LOP3.LUT R23, R50, 0xff, RZ, 0xc0, !PT ;  /* 0x000000ff32177812 */ /* 0x000fe400078ec0ff */
[----:B------:R-:W-:Y:S02]  /*5270*/  LOP3.LUT R38, R45, 0xff, RZ, 0xc0, !PT ;  /* 0x000000ff2d267812 */ /* 0x000fe400078ec0ff */
[----:B------:R-:W-:Y:S02]  /*5280*/  SEL R4, RZ, 0xffffffff, !P0 ;  /* 0xffffffffff047807 */ /* 0x000fe40004000000 */
[----:B------:R-:W-:-:S02]  /*5290*/  PRMT R11, R52, 0x8880, RZ ;  /* 0x00008880340b7816 */ /* 0x000fc400000000ff */
[----:B------:R-:W-:Y:S02]  /*52a0*/  PRMT R22, R57, 0x8880, RZ ;  /* 0x0000888039167816 */ /* 0x000fe400000000ff */
[----:B------:R-:W-:Y:S02]  /*52b0*/  ISETP.GE.U32.AND P0, PT, R33, R28, PT ;  /* 0x0000001c2100720c */ /* 0x000fe40003f06070 */
[----:B------:R-:W-:Y:S02]  /*52c0*/  @P1 SEL R4, RZ, 0xffffffff, !P2 ;  /* 0xffffffffff041807 */ /* 0x000fe40005000000 */
[----:B------:R-:W-:Y:S02]  /*52d0*/  ISETP.NE.AND P3, PT, R38, R23, PT ;  /* 0x000000172600720c */ /* 0x000fe40003f65270 */
[----:B------:R-:W-:Y:S02]  /*52e0*/  ISETP.GE.U32.AND P2, PT, R30, R27, PT ;  /* 0x0000001b1e00720c */ /* 0x000fe40003f46070 */
[----:B------:R-:W-:-:S02]  /*52f0*/  ISETP.GE.AND P5, PT, R22, R11, PT ;  /* 0x0000000b1600720c */ /* 0x000fc40003fa6270 */
[----:B------:R-:W-:Y:S02]  /*5300*/  ISETP.GE.AND.EX P0, PT, R39, R44, PT, P0 ;  /* 0x0000002c2700720c */ /* 0x000fe40003f06300 */
[----:B------:R-:W-:Y:S02]  /*5310*/  PRMT R11, R51, 0x8880, RZ ;  /* 0x00008880330b7816 */ /* 0x000fe400000000ff */
[----:B------:R-:W-:Y:S02]  /*5320*/  PRMT R22, R56, 0x8880, RZ ;  /* 0x0000888038167816 */ /* 0x000fe400000000ff */
[----:B------:R-:W-:Y:S02]  /*5330*/  ISETP.GE.U32.AND P1, PT, R31, R26, PT ;  /* 0x0000001a1f00720c */ /* 0x000fe40003f26070 */
[----:B------:R-:W-:Y:S02]  /*5340*/  ISETP.GE.AND.EX P2, PT, R25, R16, PT, P2 ;  /* 0x000000101900720c */ /* 0x000fe40003f46320 */
[----:B------:R-:W-:-:S02]  /*5350*/  PRMT R23, R50, 0x8880, RZ ;  /* 0x0000888032177816 */ /* 0x000fc400000000ff */
[----:B------:R-:W-:Y:S02]  /*5360*/  PRMT R38, R45, 0x8880, RZ ;  /* 0x000088802d267816 */ /* 0x000fe400000000ff */
[----:B------:R-:W-:Y:S02]  /*5370*/  SEL R5, RZ, 0xffffffff, !P0 ;  /* 0xffffffffff057807 */ /* 0x000fe40004000000 */
[----:B------:R-:W-:Y:S02]  /*5380*/  ISETP.GE.AND P0, PT, R22, R11, PT ;  /* 0x0000000b1600720c */ /* 0x000fe40003f06270 */
[----:B------:R-:W-:Y:S02]  /*5390*/  ISETP.GE.AND.EX P1, PT, R53, R54, PT, P1 ;  /* 0x000000363500720c */ /* 0x000fe40003f26310 */
[----:B------:R-:W-:Y:S02]  /*53a0*/  SEL R11, RZ, 0xffffffff, !P2 ;  /* 0xffffffffff0b7807 */ /* 0x000fe40005000000 */
[----:B------:R-:W-:-:S02]  /*53b0*/  @P6 SEL R5, RZ, 0xffffffff, !P5 ;  /* 0xffffffffff056807 */ /* 0x000fc40006800000 */
[----:B------:R-:W-:Y:S02]  /*53c0*/  ISETP.GE.AND P2, PT, R38, R23, PT ;  /* 0x000000172600720c */ /* 0x000fe40003f46270 */
[----:B------:R-:W-:Y:S02]  /*53d0*/  @P4 SEL R11, RZ, 0xffffffff, !P0 ;  /* 0xffffffffff0b4807 */ /* 0x000fe40004000000 */
[----:B------:R-:W-:Y:S02]  /*53e0*/  SEL R22, RZ, 0xffffffff, !P1 ;  /* 0xffffffffff167807 */ /* 0x000fe40004800000 */
[----:B------:R-:W-:Y:S02]  /*53f0*/  LOP3.LUT R4, R4, 0x1, RZ, 0xc0, !PT ;  /* 0x0000000104047812 */ /* 0x000fe400078ec0ff */
[----:B------:R-:W-:Y:S02]  /*5400*/  LOP3.LUT R5, R5, 0x1, RZ, 0xc0, !PT ;  /* 0x0000000105057812 */ /* 0x000fe400078ec0ff */
[----:B------:R-:W-:-:S02]  /*5410*/  @P3 SEL R22, RZ, 0xffffffff, !P2 ;  /* 0xffffffffff163807 */ /* 0x000fc40005000000 */
[----:B------:R-:W-:Y:S02]  /*5420*/  LOP3.LUT R11, R11, 0x1, RZ, 0xc0, !PT ;  /* 0x000000010b0b7812 */ /* 0x000fe400078ec0ff */
[----:B------:R-:W-:Y:S02]  /*5430*/  ISETP.NE.U32.AND P0, PT, R4, 0x1, PT ;  /* 0x000000010400780c */ /* 0x000fe40003f05070 */
[----:B------:R-:W-:Y:S02]  /*5440*/  ISETP.NE.U32.AND P1, PT, R5, 0x1, PT ;  /* 0x000000010500780c */ /* 0x000fe40003f25070 */
[----:B------:R-:W-:Y:S02]  /*5450*/  LOP3.LUT R22, R22, 0x1, RZ, 0xc0, !PT ;  /* 0x0000000116167812 */ /* 0x000fe400078ec0ff */
[----:B------:R-:W-:Y:S02]  /*5460*/  ISETP.NE.U32.AND P2, PT, R11, 0x1, PT ;  /* 0x000000010b00780c */ /* 0x000fe40003f45070 */
[----:B------:R-:W-:-:S02]  /*5470*/  SEL R58, R55, R58, !P0 ;  /* 0x0000003a373a7207 */ /* 0x000fc40004000000 */
[----:B------:R-:W-:Y:S02]  /*5480*/  SEL R57, R52, R57, !P1 ;  /* 0x0000003934397207 */ /* 0x000fe40004800000 */
[----:B------:R-:W-:Y:S02]  /*5490*/  ISETP.NE.U32.AND P3, PT, R22, 0x1, PT ;  /* 0x000000011600780c */ /* 0x000fe40003f65070 */
[----:B------:R-:W-:Y:S02]  /*54a0*/  SEL R22, R16, R25, !P2 ;  /* 0x0000001910167207 */ /* 0x000fe40005000000 */
[----:B------:R-:W-:Y:S02]  /*54b0*/  LOP3.LUT R11, R41, 0xff, RZ, 0xc0, !PT ;  /* 0x000000ff290b7812 */ /* 0x000fe400078ec0ff */
[----:B------:R-:W-:Y:S02]  /*54c0*/  LOP3.LUT R16, R34, 0xff, RZ, 0xc0, !PT ;  /* 0x000000ff22107812 */ /* 0x000fe400078ec0ff */
[----:B------:R-:W-:-:S02]  /*54d0*/  LOP3.LUT R4, R58, 0xff, RZ, 0xc0, !PT ;  /* 0x000000ff3a047812 */ /* 0x000fc400078ec0ff */
[----:B------:R-:W-:Y:S02]  /*54e0*/  LOP3.LUT R5, R57, 0xff, RZ, 0xc0, !PT ;  /* 0x000000ff39057812 */ /* 0x000fe400078ec0ff */
[----:B------:R-:W-:Y:S02]  /*54f0*/  SEL R51, R51, R56, !P2 ;  /* 0x0000003833337207 */ /* 0x000fe40005000000 */
[----:B------:R-:W-:Y:S02]  /*5500*/  SEL R45, R50, R45, !P3 ;  /* 0x0000002d322d7207 */ /* 0x000fe40005800000 */
[----:B------:R-:W-:Y:S02]  /*5510*/  SEL R33, R28, R33, !P1 ;  /* 0x000000211c217207 */ /* 0x000fe40004800000 */
[----:B------:R-:W-:Y:S02]  /*5520*/  SEL R44, R44, R39, !P1 ;  /* 0x000000272c2c7207 */ /* 0x000fe40004800000 */
[----:B------:R-:W-:-:S02]  /*5530*/  ISETP.NE.AND P1, PT, R4, R11, PT ;  /* 0x0000000b0400720c */ /* 0x000fc40003f25270 */
[----:B------:R-:W-:Y:S02]  /*5540*/  ISETP.NE.AND P6, PT, R5, R16, PT ;  /* 0x000000100500720c */ /* 0x000fe40003fc5270 */
[----:B------:R-:W-:Y:S02]  /*5550*/  LOP3.LUT R11, R32, 0xff, RZ, 0xc0, !PT ;  /* 0x000000ff200b7812 */ /* 0x000fe400078ec0ff */
[----:B------:R-:W-:Y:S02]  /*5560*/  LOP3.LUT R16, R48, 0xff, RZ, 0xc0, !PT ;  /* 0x000000ff30107812 */ /* 0x000fe400078ec0ff */
[----:B------:R-:W-:Y:S02]  /*5570*/  LOP3.LUT R4, R51, 0xff, RZ, 0xc0, !PT ;  /* 0x000000ff33047812 */ /* 0x000fe400078ec0ff */
[----:B------:R-:W-:Y:S02]  /*5580*/  LOP3.LUT R5, R45, 0xff, RZ, 0xc0, !PT ;  /* 0x000000ff2d057812 */ /* 0x000fe400078ec0ff */
[----:B------:R-:W-:-:S02]  /*5590*/  PRMT R23, R41, 0x8880, RZ ;  /* 0x0000888029177816 */ /* 0x000fc400000000ff */
[----:B------:R-:W-:Y:S02]  /*55a0*/  PRMT R25, R58, 0x8880, RZ ;  /* 0x000088803a197816 */ /* 0x000fe400000000ff */
[----:B------:R-:W-:Y:S02]  /*55b0*/  SEL R31, R26, R31, !P3 ;  /* 0x0000001f1a1f7207 */ /* 0x000fe40005800000 */
[----:B------:R-:W-:Y:S02]  /*55c0*/  SEL R54, R54, R53, !P3 ;  /* 0x0000003536367207 */ /* 0x000fe40005800000 */
[----:B------:R-:W-:Y:S01]  /*55d0*/  ISETP.NE.AND P4, PT, R4, R11, PT ;  /* 0x0000000b0400720c */ /* 0x000fe20003f85270 */
[----:B------:R-:W-:Y:S01]  /*55e0*/  IMAD.MOV.U32 R4, RZ, RZ, R25 ;  /* 0x000000ffff047224 */ /* 0x000fe200078e0019 */
[----:B------:R-:W-:Y:S01]  /*55f0*/  ISETP.NE.AND P3, PT, R5, R16, PT ;  /* 0x000000100500720c */ /* 0x000fe20003f65270 */
[----:B------:R-:W-:Y:S01]  /*5600*/  IMAD.MOV.U32 R5, RZ, RZ, R23 ;  /* 0x000000ffff057224 */ /* 0x000fe200078e0017 */
[----:B------:R-:W-:-:S02]  /*5610*/  SEL R38, R42, R29, !P0 ;  /* 0x0000001d2a267207 */ /* 0x000fc40004000000 */
[----:B------:R-:W-:Y:S02]  /*5620*/  PRMT R11, R34, 0x8880, RZ ;  /* 0x00008880220b7816 */ /* 0x000fe400000000ff */
[----:B------:R-:W-:Y:S02]  /*5630*/  PRMT R16, R57, 0x8880, RZ ;  /* 0x0000888039107816 */ /* 0x000fe400000000ff */
[----:B------:R-:W-:Y:S02]  /*5640*/  SEL R43, R40, R43, !P0 ;  /* 0x0000002b282b7207 */ /* 0x000fe40004000000 */
[----:B------:R-:W-:Y:S02]  /*5650*/  SEL R30, R27, R30, !P2 ;  /* 0x0000001e1b1e7207 */ /* 0x000fe40005000000 */
[----:B------:R-:W-:Y:S02]  /*5660*/  ISETP.GE.U32.AND P0, PT, R38, R37, PT ;  /* 0x000000252600720c */ /* 0x000fe40003f06070 */
[----:B------:R-:W-:Y:S01]  /*5670*/  ISETP.GE.AND P2, PT, R4, R5, PT ;  /* 0x000000050400720c */ /* 0x000fe20003f46270 */
[----:B------:R-:W-:Y:S01]  /*5680*/  IMAD.MOV.U32 R5, RZ, RZ, R11 ;  /* 0x000000ffff057224 */ /* 0x000fe200078e000b */
[----:B------:R-:W-:Y:S01]  /*5690*/  ISETP.GE.AND.EX P0, PT, R43, R36, PT, P0 ;  /* 0x000000242b00720c */ /* 0x000fe20003f06300 */
[----:B------:R-:W-:Y:S01]  /*56a0*/  IMAD.MOV.U32 R4, RZ, RZ, R16 ;  /* 0x000000ffff047224 */ /* 0x000fe200078e0010 */
[----:B------:R-:W-:-:S02]  /*56b0*/  PRMT R26, R32, 0x8880, RZ ;  /* 0x00008880201a7816 */ /* 0x000fc400000000ff */
[----:B------:R-:W-:Y:S02]  /*56c0*/  PRMT R11, R51, 0x8880, RZ ;  /* 0x00008880330b7816 */ /* 0x000fe400000000ff */
[----:B------:R-:W-:Y:S02]  /*56d0*/  ISETP.GE.AND P5, PT, R4, R5, PT ;  /* 0x000000050400720c */ /* 0x000fe40003fa6270 */
[----:B------:R-:W-:Y:S02]  /*56e0*/  SEL R4, RZ, 0xffffffff, !P0 ;  /* 0xffffffffff047807 */ /* 0x000fe40004000000 */
[----:B------:R-:W-:Y:S02]  /*56f0*/  ISETP.GE.U32.AND P0, PT, R33, R24, PT ;  /* 0x000000182100720c */ /* 0x000fe40003f06070 */
[----:B------:R-:W-:Y:S02]  /*5700*/  @P1 SEL R4, RZ, 0xffffffff, !P2 ;  /* 0xffffffffff041807 */ /* 0x000fe40005000000 */
[----:B------:R-:W-:-:S02]  /*5710*/  ISETP.GE.U32.AND P2, PT, R30, R21, PT ;  /* 0x000000151e00720c */ /* 0x000fc40003f46070 */
[----:B------:R-:W-:Y:S02]  /*5720*/  ISETP.GE.AND.EX P0, PT, R44, R15, PT, P0 ;  /* 0x0000000f2c00720c */ /* 0x000fe40003f06300 */
[----:B------:R-:W-:Y:S02]  /*5730*/  ISETP.GE.U32.AND P1, PT, R31, R20, PT ;  /* 0x000000141f00720c */ /* 0x000fe40003f26070 */
[----:B------:R-:W-:Y:S02]  /*5740*/  ISETP.GE.AND.EX P2, PT, R22, R49, PT, P2 ;  /* 0x000000311600720c */ /* 0x000fe40003f46320 */
[----:B------:R-:W-:Y:S02]  /*5750*/  PRMT R23, R48, 0x8880, RZ ;  /* 0x0000888030177816 */ /* 0x000fe400000000ff */
[----:B------:R-:W-:Y:S02]  /*5760*/  PRMT R16, R45, 0x8880, RZ ;  /* 0x000088802d107816 */ /* 0x000fe400000000ff */
[----:B------:R-:W-:-:S02]  /*5770*/  SEL R5, RZ, 0xffffffff, !P0 ;  /* 0xffffffffff057807 */ /* 0x000fc40004000000 */
[----:B------:R-:W-:Y:S02]  /*5780*/  ISETP.GE.AND P0, PT, R11, R26, PT ;  /* 0x0000001a0b00720c */ /* 0x000fe40003f06270 */
[----:B------:R-:W-:Y:S02]  /*5790*/  ISETP.GE.AND.EX P1, PT, R54, R35, PT, P1 ;  /* 0x000000233600720c */ /* 0x000fe40003f26310 */
[----:B------:R-:W-:Y:S02]  /*57a0*/  SEL R11, RZ, 0xffffffff, !P2 ;  /* 0xffffffffff0b7807 */ /* 0x000fe40005000000 */
[----:B------:R-:W-:Y:S02]  /*57b0*/  @P6 SEL R5, RZ, 0xffffffff, !P5 ;  /* 0xffffffffff056807 */ /* 0x000fe40006800000 */
[----:B------:R-:W-:Y:S02]  /*57c0*/  ISETP.GE.AND P2, PT, R16, R23, PT ;  /* 0x000000171000720c */ /* 0x000fe40003f46270 */
[----:B------:R-:W-:-:S02]  /*57d0*/  SEL R16, RZ, 0xffffffff, !P1 ;  /* 0xffffffffff107807 */ /* 0x000fc40004800000 */
[----:B------:R-:W-:Y:S02]  /*57e0*/  LOP3.LUT R4, R4, 0x1, RZ, 0xc0, !PT ;  /* 0x0000000104047812 */ /* 0x000fe400078ec0ff */
[----:B------:R-:W-:Y:S02]  /*57f0*/  LOP3.LUT R5, R5, 0x1, RZ, 0xc0, !PT ;  /* 0x0000000105057812 */ /* 0x000fe400078ec0ff */
[----:B------:R-:W-:Y:S02]  /*5800*/  @P4 SEL R11, RZ, 0xffffffff, !P0 ;  /* 0xffffffffff0b4807 */ /* 0x000fe40004000000 */
[----:B------:R-:W-:Y:S02]  /*5810*/  @P3 SEL R16, RZ, 0xffffffff, !P2 ;  /* 0xffffffffff103807 */ /* 0x000fe40005000000 */
[----:B------:R-:W-:Y:S02]  /*5820*/  ISETP.NE.U32.AND P0, PT, R4, 0x1, PT ;  /* 0x000000010400780c */ /* 0x000fe40003f05070 */
[----:B------:R-:W-:-:S02]  /*5830*/  ISETP.NE.U32.AND P1, PT, R5, 0x1, PT ;  /* 0x000000010500780c */ /* 0x000fc40003f25070 */
[----:B------:R-:W-:Y:S02]  /*5840*/  LOP3.LUT R11, R11, 0x1, RZ, 0xc0, !PT ;  /* 0x000000010b0b7812 */ /* 0x000fe400078ec0ff */
[----:B------:R-:W-:Y:S02]  /*5850*/  LOP3.LUT R16, R16, 0x1, RZ, 0xc0, !PT ;  /* 0x0000000110107812 */ /* 0x000fe400078ec0ff */
[----:B------:R-:W-:Y:S02]  /*5860*/  SEL R41, R41, R58, !P0 ;  /* 0x0000003a29297207 */ /* 0x000fe40004000000 */
[----:B------:R-:W-:Y:S02]  /*5870*/  SEL R34, R34, R57, !P1 ;  /* 0x0000003922227207 */ /* 0x000fe40004800000 */
[----:B------:R-:W-:Y:S02]  /*5880*/  ISETP.NE.U32.AND P2, PT, R11, 0x1, PT ;  /* 0x000000010b00780c */ /* 0x000fe40003f45070 */
[----:B------:R-:W-:-:S02]  /*5890*/  ISETP.NE.U32.AND P3, PT, R16, 0x1, PT ;  /* 0x000000011000780c */ /* 0x000fc40003f65070 */
[----:B------:R-:W-:Y:S02]  /*58a0*/  SEL R25, R24, R33, !P1 ;  /* 0x0000002118197207 */ /* 0x000fe40004800000 */
[----:B------:R-:W-:Y:S02]  /*58b0*/  LOP3.LUT R11, R46, 0xff, RZ, 0xc0, !PT ;  /* 0x000000ff2e0b7812 */ /* 0x000fe400078ec0ff */
[----:B------:R-:W-:Y:S02]  /*58c0*/  LOP3.LUT R24, R13, 0xff, RZ, 0xc0, !PT ;  /* 0x000000ff0d187812 */ /* 0x000fe400078ec0ff */
[----:B------:R-:W-:Y:S02]  /*58d0*/  LOP3.LUT R4, R41, 0xff, RZ, 0xc0, !PT ;  /* 0x000000ff29047812 */ /* 0x000fe400078ec0ff */
[----:B------:R-:W-:Y:S02]  /*58e0*/  LOP3.LUT R5, R34, 0xff, RZ, 0xc0, !PT ;  /* 0x000000ff22057812 */ /* 0x000fe400078ec0ff */
[----:B------:R-:W-:-:S02]  /*58f0*/  SEL R32, R32, R51, !P2 ;  /* 0x0000003320207207 */ /* 0x000fc40005000000 */
[----:B------:R-:W-:Y:S02]  /*5900*/  SEL R45, R48, R45, !P3 ;  /* 0x0000002d302d7207 */ /* 0x000fe40005800000 */
[----:B------:R-:W-:Y:S02]  /*5910*/  SEL R27, R15, R44, !P1 ;  /* 0x0000002c0f1b7207 */ /* 0x000fe40004800000 */
[----:B------:R-:W-:Y:S02]  /*5920*/  SEL R23, R21, R30, !P2 ;  /* 0x0000001e15177207 */ /* 0x000fe40005000000 */
[----:B------:R-:W-:Y:S02]  /*5930*/  SEL R16, R20, R31, !P3 ;  /* 0x0000001f14107207 */ /* 0x000fe40005800000 */
[----:B------:R-:W-:Y:S02]  /*5940*/  ISETP.NE.AND P1, PT, R4, R11, PT ;  /* 0x0000000b0400720c */ /* 0x000fe40003f25270 */
[----:B------:R-:W-:-:S02]  /*5950*/  ISETP.NE.AND P6, PT, R5, R24, PT ;  /* 0x000000180500720c */ /* 0x000fc40003fc5270 */
[----:B------:R-:W-:Y:S02]  /*5960*/  LOP3.LUT R11, R9, 0xff, RZ, 0xc0, !PT ;  /* 0x000000ff090b7812 */ /* 0x000fe400078ec0ff */
[----:B------:R-:W-:Y:S02]  /*5970*/  LOP3.LUT R20, R6, 0xff, RZ, 0xc0, !PT ;  /* 0x000000ff06147812 */ /* 0x000fe400078ec0ff */
[----:B------:R-:W-:Y:S02]  /*5980*/  LOP3.LUT R4, R32, 0xff, RZ, 0xc0, !PT ;  /* 0x000000ff20047812 */ /* 0x000fe400078ec0ff */
[----:B------:R-:W-:Y:S02]  /*5990*/  LOP3.LUT R5, R45, 0xff, RZ, 0xc0, !PT ;  /* 0x000000ff2d057812 */ /* 0x000fe400078ec0ff */
[----:B------:R-:W-:Y:S02]  /*59a0*/  PRMT R15, R46, 0x8880, RZ ;  /* 0x000088802e0f7816 */ /* 0x000fe400000000ff */
[----:B------:R-:W-:-:S02]  /*59b0*/  PRMT R21, R41, 0x8880, RZ ;  /* 0x0000888029157816 */ /* 0x000fc400000000ff */
[----:B------:R-:W-:Y:S02]  /*59c0*/  SEL R29, R35, R54, !P3 ;  /* 0x00000036231d7207 */ /* 0x000fe40005800000 */
[----:B------:R-:W-:Y:S01]  /*59d0*/  ISETP.NE.AND P4, PT, R4, R11, PT ;  /* 0x0000000b0400720c */ /* 0x000fe20003f85270 */
[----:B------:R-:W-:Y:S01]  /*59e0*/  IMAD.MOV.U32 R4, RZ, RZ, R21 ;  /* 0x000000ffff047224 */ /* 0x000fe200078e0015 */
[----:B------:R-:W-:Y:S01]  /*59f0*/  ISETP.NE.AND P3, PT, R5, R20, PT ;  /* 0x000000140500720c */ /* 0x000fe20003f65270 */
[----:B------:R-:W-:Y:S01]  /*5a00*/  IMAD.MOV.U32 R5, RZ, RZ, R15 ;  /* 0x000000ffff057224 */ /* 0x000fe200078e000f */
[----:B------:R-:W-:Y:S02]  /*5a10*/  SEL R38, R37, R38, !P0 ;  /* 0x0000002625267207 */ /* 0x000fe40004000000 */
[----:B------:R-:W-:Y:S02]  /*5a20*/  PRMT R11, R13, 0x8880, RZ ;  /* 0x000088800d0b7816 */ /* 0x000fe400000000ff */
[----:B------:R-:W-:-:S02]  /*5a30*/  PRMT R15, R34, 0x8880, RZ ;  /* 0x00008880220f7816 */ /* 0x000fc400000000ff */
        /* <DEDUP_REMOVED lines=23> */
[----:B------:R-:W-:Y:S02]  /*5bb0*/  ISETP.GE.AND P2, PT, R15, R24, PT ;  /* 0x000000180f00720c */ /* 0x000fe40003f46270 */
[----:B------:R-:W-:Y:S02]  /*5bc0*/  SEL R15, RZ, 0xffffffff, !P1 ;  /* 0xffffffffff0f7807 */ /* 0x000fe40004800000 */
[----:B------:R-:W-:-:S02]  /*5bd0*/  @P3 SEL R15, RZ, 0xffffffff, !P2 ;  /* 0xffffffffff0f3807 */ /* 0x000fc40005000000 */
[----:B------:R-:W-:Y:S02]  /*5be0*/  @P6 SEL R5, RZ, 0xffffffff, !P5 ;  /* 0xffffffffff056807 */ /* 0x000fe40006800000 */
[----:B------:R-:W-:Y:S02]  /*5bf0*/  @P4 SEL R11, RZ, 0xffffffff, !P0 ;  /* 0xffffffffff0b4807 */ /* 0x000fe40004000000 */
        /* <DEDUP_REMOVED lines=20> */
[----:B------:R-:W-:Y:S02]  /*5d40*/  PRMT R7, R41, 0x7610, R7 ;  /* 0x0000761029077816 */ /* 0x000fe40000000007 */
[----:B------:R-:W-:Y:S01]  /*5d50*/  PRMT R27, R6, 0x7610, R27 ;  /* 0x00007610061b7816 */ /* 0x000fe2000000001b */
[----:B------:R-:W-:Y:S06]  /*5d60*/  BRA `(.L_x_3450) ;  /* 0x000000f400707947 */ /* 0x000fec0003800000 */
.L_x_3462:
        /* <DEDUP_REMOVED lines=101> */
.L_x_3475:
[----:B------:R-:W-:-:S05]  /*63c0*/  IMAD R4, R38, R13, RZ ;  /* 0x0000000d26047224 */ /* 0x000fca00078e02ff */
[----:B------:R-:W-:-:S04]  /*63d0*/  LOP3.LUT R67, R4, 0xfffffffc, RZ, 0xc0, !PT ;  /* 0xfffffffc04437812 */ /* 0x000fc800078ec0ff */
[----:B------:R-:W-:-:S05]  /*63e0*/  IADD3 R66, P0, PT, R67, R22, RZ ;  /* 0x0000001643427210 */ /* 0x000fca0007f1e0ff */
[----:B------:R-:W-:-:S05]  /*63f0*/  IMAD.X R67, RZ, RZ, R23, P0 ;  /* 0x000000ffff437224 */ /* 0x000fca00000e0617 */
[----:B------:R-:W2:Y:S01]  /*6400*/  LDG.E R66, desc[UR36][R66.64] ;  /* 0x0000002442427981 */ /* 0x000ea2000c1e1900 */
[----:B------:R-:W-:-:S04]  /*6410*/  IMAD.IADD R61, R38, 0x1, R14 ;  /* 0x00000001263d7824 */ /* 0x000fc800078e020e */
[----:B------:R-:W-:-:S05]  /*6420*/  IMAD R4, R61, R13, RZ ;  /* 0x0000000d3d047224 */ /* 0x000fca00078e02ff */
[----:B------:R-:W-:-:S04]  /*6430*/  LOP3.LUT R69, R4, 0xfffffffc, RZ, 0xc0, !PT ;  /* 0xfffffffc04457812 */ /* 0x000fc800078ec0ff */
[----:B------:R-:W-:-:S05]  /*6440*/  IADD3 R68, P0, PT, R69, R22, RZ ;  /* 0x0000001645447210 */ /* 0x000fca0007f1e0ff */
[----:B------:R-:W-:-:S05]  /*6450*/  IMAD.X R69, RZ, RZ, R23, P0 ;  /* 0x000000ffff457224 */ /* 0x000fca00000e0617 */
[----:B------:R0:W3:Y:S01]  /*6460*/  LDG.E R65, desc[UR36][R68.64] ;  /* 0x0000002444417981 */ /* 0x0000e2000c1e1900 */
[----:B------:R-:W-:-:S04]  /*6470*/  IMAD.IADD R60, R61, 0x1, R14 ;  /* 0x000000013d3c7824 */ /* 0x000fc800078e020e */
[----:B------:R-:W-:-:S05]  /*6480*/  IMAD R4, R60, R13, RZ ;  /* 0x0000000d3c047224 */ /* 0x000fca00078e02ff */
[----:B------:R-:W-:-:S04]  /*6490*/  LOP3.LUT R71, R4, 0xfffffffc, RZ, 0xc0, !PT ;  /* 0xfffffffc04477812 */ /* 0x000fc800078ec0ff */
[----:B------:R-:W-:-:S05]  /*64a0*/  IADD3 R70, P0, PT, R71, R22, RZ ;  /* 0x0000001647467210 */ /* 0x000fca0007f1e0ff */
[----:B------:R-:W-:-:S05]  /*64b0*/  IMAD.X R71, RZ, RZ, R23, P0 ;  /* 0x000000ffff477224 */ /* 0x000fca00000e0617 */
[----:B------:R-:W4:Y:S01]  /*64c0*/  LDG.E R64, desc[UR36][R70.64] ;  /* 0x0000002446407981 */ /* 0x000f22000c1e1900 */
[----:B------:R-:W-:-:S04]  /*64d0*/  IMAD.IADD R63, R60, 0x1, R14 ;  /* 0x000000013c3f7824 */ /* 0x000fc800078e020e */
[----:B------:R-:W-:-:S05]  /*64e0*/  IMAD R4, R63, R13, RZ ;  /* 0x0000000d3f047224 */ /* 0x000fca00078e02ff */
[----:B------:R-:W-:-:S04]  /*64f0*/  LOP3.LUT R5, R4, 0xfffffffc, RZ, 0xc0, !PT ;  /* 0xfffffffc04057812 */ /* 0x000fc800078ec0ff */
[----:B------:R-:W-:-:S05]  /*6500*/  IADD3 R4, P0, PT, R5, R22, RZ ;  /* 0x0000001605047210 */ /* 0x000fca0007f1e0ff */
[----:B------:R-:W-:-:S05]  /*6510*/  IMAD.X R5, RZ, RZ, R23, P0 ;  /* 0x000000ffff057224 */ /* 0x000fca00000e0617 */
[----:B------:R1:W5:Y:S01]  /*6520*/  LDG.E R4, desc[UR36][R4.64] ;  /* 0x0000002404047981 */ /* 0x000362000c1e1900 */
[C---:B0-----:R-:W-:Y:S02]  /*6530*/  PRMT R69, R58.reuse, 0x8880, RZ ;  /* 0x000088803a457816 */ /* 0x041fe400000000ff */
[----:B------:R-:W-:Y:S02]  /*6540*/  LOP3.LUT R67, R58, 0xff, RZ, 0xc0, !PT ;  /* 0x000000ff3a437812 */ /* 0x000fe400078ec0ff */
[----:B------:R-:W-:Y:S02]  /*6550*/  ISETP.GE.U32.AND P0, PT, R29, R38, PT ;  /* 0x000000261d00720c */ /* 0x000fe40003f06070 */
[C---:B------:R-:W-:Y:S02]  /*6560*/  PRMT R72, R56.reuse, 0x8880, RZ ;  /* 0x0000888038487816 */ /* 0x040fe400000000ff */
[----:B------:R-:W-:Y:S02]  /*6570*/  ISETP.GE.AND.EX P0, PT, R43, RZ, PT, P0 ;  /* 0x000000ff2b00720c */ /* 0x000fe40003f06300 */
[----:B-1----:R-:W-:-:S02]  /*6580*/  LOP3.LUT R5, R56, 0xff, RZ, 0xc0, !PT ;  /* 0x000000ff38057812 */ /* 0x002fc400078ec0ff */
[----:B------:R-:W-:Y:S02]  /*6590*/  PRMT R75, R57, 0x8880, RZ ;  /* 0x00008880394b7816 */ /* 0x000fe400000000ff */
[----:B------:R-:W-:Y:S02]  /*65a0*/  PRMT R90, R11, 0x8880, RZ ;  /* 0x000088800b5a7816 */ /* 0x000fe400000000ff */
[----:B------:R-:W-:Y:S02]  /*65b0*/  PRMT R92, R9, 0x8880, RZ ;  /* 0x00008880095c7816 */ /* 0x000fe400000000ff */
[C---:B--2---:R-:W-:Y:S02]  /*65c0*/  LOP3.LUT R68, R66.reuse, 0xff, RZ, 0xc0, !PT ;  /* 0x000000ff42447812 */ /* 0x044fe400078ec0ff */
[----:B------:R-:W-:Y:S02]  /*65d0*/  SGXT R62, R66, 0x8 ;  /* 0x00000008423e781a */ /* 0x000fe40000000200 */
[----:B------:R-:W-:-:S02]  /*65e0*/  ISETP.NE.AND P2, PT, R67, R68, PT ;  /* 0x000000444300720c */ /* 0x000fc40003f45270 */
[----:B------:R-:W-:Y:S02]  /*65f0*/  ISETP.GE.AND P4, PT, R69, R62, PT ;  /* 0x0000003e4500720c */ /* 0x000fe40003f86270 */
[C---:B------:R-:W-:Y:S02]  /*6600*/  PRMT R68, R66.reuse, 0x7771, RZ ;  /* 0x0000777142447816 */ /* 0x040fe400000000ff */
[----:B------:R-:W-:Y:S02]  /*6610*/  LOP3.LUT R67, R59, 0xff, RZ, 0xc0, !PT ;  /* 0x000000ff3b437812 */ /* 0x000fe400078ec0ff */
[C---:B------:R-:W-:Y:S02]  /*6620*/  PRMT R69, R66.reuse, 0x7773, RZ ;  /* 0x0000777342457816 */ /* 0x040fe400000000ff */
[----:B------:R-:W-:Y:S02]  /*6630*/  ISETP.NE.AND P5, PT, R67, R68, PT ;  /* 0x000000444300720c */ /* 0x000fe40003fa5270 */
[----:B------:R-:W-:Y:S01]  /*6640*/  LOP3.LUT R67, R57, 0xff, RZ, 0xc0, !PT ;  /* 0x000000ff39437812 */ /* 0x000fe200078ec0ff */
[----:B------:R-:W-:Y:S01]  /*6650*/  IMAD.MOV.U32 R68, RZ, RZ, R69 ;  /* 0x000000ffff447224 */ /* 0x000fe200078e0045 */
[----:B------:R-:W-:-:S02]  /*6660*/  PRMT R70, R66, 0x7772, RZ ;  /* 0x0000777242467816 */ /* 0x000fc400000000ff */
[----:B------:R-:W-:Y:S02]  /*6670*/  PRMT R69, R66, 0x7770, RZ ;  /* 0x0000777042457816 */ /* 0x000fe400000000ff */
[----:B------:R-:W-:Y:S02]  /*6680*/  ISETP.NE.AND P1, PT, R67, R68, PT ;  /* 0x000000444300720c */ /* 0x000fe40003f25270 */
[----:B------:R-:W-:Y:S02]  /*6690*/  SHF.R.S32.HI R67, RZ, 0x8, R66 ;  /* 0x00000008ff437819 */ /* 0x000fe40000011442 */
[----:B------:R-:W-:Y:S02]  /*66a0*/  SEL R68, RZ, 0xffffffff, !P0 ;  /* 0xffffffffff447807 */ /* 0x000fe40004000000 */
[----:B------:R-:W-:Y:S02]  /*66b0*/  ISETP.NE.AND P3, PT, R5, R70, PT ;  /* 0x000000460500720c */ /* 0x000fe40003f65270 */
[----:B------:R-:W-:-:S02]  /*66c0*/  ISETP.GE.U32.AND P0, PT, R33, R38, PT ;  /* 0x000000262100720c */ /* 0x000fc40003f06070 */
[----:B------:R-:W-:Y:S02]  /*66d0*/  PRMT R70, R59, 0x8880, RZ ;  /* 0x000088803b467816 */ /* 0x000fe400000000ff */
[----:B------:R-:W-:Y:S02]  /*66e0*/  SGXT R67, R67, 0x8 ;  /* 0x000000084343781a */ /* 0x000fe40000000200 */
[----:B------:R-:W-:Y:S02]  /*66f0*/  @P2 SEL R68, RZ, 0xffffffff, !P4 ;  /* 0xffffffffff442807 */ /* 0x000fe40006000000 */
[----:B------:R-:W-:Y:S02]  /*6700*/  SHF.R.S32.HI R5, RZ, 0x10, R66 ;  /* 0x00000010ff057819 */ /* 0x000fe40000011442 */
[----:B------:R-:W-:Y:S02]  /*6710*/  ISETP.GE.AND.EX P2, PT, R39, RZ, PT, P0 ;  /* 0x000000ff2700720c */ /* 0x000fe40003f46300 */
[----:B------:R-:W-:-:S02]  /*6720*/  ISETP.GE.AND P6, PT, R70, R67, PT ;  /* 0x000000434600720c */ /* 0x000fc40003fc6270 */
[----:B------:R-:W-:Y:S02]  /*6730*/  ISETP.GE.U32.AND P0, PT, R30, R38, PT ;  /* 0x000000261e00720c */ /* 0x000fe40003f06070 */
[----:B------:R-:W-:Y:S02]  /*6740*/  SGXT R5, R5, 0x8 ;  /* 0x000000080505781a */ /* 0x000fe40000000200 */
[----:B------:R-:W-:Y:S02]  /*6750*/  LOP3.LUT R68, R68, 0x1, RZ, 0xc0, !PT ;  /* 0x0000000144447812 */ /* 0x000fe400078ec0ff */
[----:B------:R-:W-:Y:S02]  /*6760*/  SEL R70, RZ, 0xffffffff, !P2 ;  /* 0xffffffffff467807 */ /* 0x000fe40005000000 */
[----:B------:R-:W-:Y:S02]  /*6770*/  @P5 SEL R70, RZ, 0xffffffff, !P6 ;  /* 0xffffffffff465807 */ /* 0x000fe40007000000 */
[----:B------:R-:W-:-:S02]  /*6780*/  ISETP.GE.AND.EX P0, PT, R25, RZ, PT, P0 ;  /* 0x000000ff1900720c */ /* 0x000fc40003f06300 */
[----:B------:R-:W-:Y:S02]  /*6790*/  ISETP.GE.AND P4, PT, R72, R5, PT ;  /* 0x000000054800720c */ /* 0x000fe40003f86270 */
[----:B------:R-:W-:Y:S02]  /*67a0*/  ISETP.NE.U32.AND P2, PT, R68, 0x1, PT ;  /* 0x000000014400780c */ /* 0x000fe40003f45070 */
[----:B------:R-:W-:Y:S02]  /*67b0*/  SHF.R.S32.HI R68, RZ, 0x18, R66 ;  /* 0x00000018ff447819 */ /* 0x000fe40000011442 */
[----:B------:R-:W-:Y:S02]  /*67c0*/  LOP3.LUT R70, R70, 0x1, RZ, 0xc0, !PT ;  /* 0x0000000146467812 */ /* 0x000fe400078ec0ff */
[----:B------:R-:W-:Y:S02]  /*67d0*/  SEL R71, RZ, 0xffffffff, !P0 ;  /* 0xffffffffff477807 */ /* 0x000fe40004000000 */
[----:B------:R-:W-:-:S02]  /*67e0*/  @P3 SEL R71, RZ, 0xffffffff, !P4 ;  /* 0xffffffffff473807 */ /* 0x000fc40006000000 */
[----:B------:R-:W-:Y:S02]  /*67f0*/  ISETP.GE.U32.AND P6, PT, R31, R38, PT ;  /* 0x000000261f00720c */ /* 0x000fe40003fc6070 */
[----:B------:R-:W-:Y:S02]  /*6800*/  SGXT R68, R68, 0x8 ;  /* 0x000000084444781a */ /* 0x000fe40000000200 */
[----:B------:R-:W-:Y:S02]  /*6810*/  SEL R58, R69, R58, !P2 ;  /* 0x0000003a453a7207 */ /* 0x000fe40005000000 */
[----:B------:R-:W-:Y:S02]  /*6820*/  ISETP.NE.U32.AND P3, PT, R70, 0x1, PT ;  /* 0x000000014600780c */ /* 0x000fe40003f65070 */
[----:B------:R-:W-:Y:S02]  /*6830*/  LOP3.LUT R69, R55, 0xff, RZ, 0xc0, !PT ;  /* 0x000000ff37457812 */ /* 0x000fe400078ec0ff */
[----:B---3--:R-:W-:-:S02]  /*6840*/  LOP3.LUT R70, R65, 0xff, RZ, 0xc0, !PT ;  /* 0x000000ff41467812 */ /* 0x008fc400078ec0ff */
[----:B------:R-:W-:Y:S02]  /*6850*/  ISETP.GE.AND.EX P6, PT, R53, RZ, PT, P6 ;  /* 0x000000ff3500720c */ /* 0x000fe40003fc6360 */
[----:B------:R-:W-:Y:S02]  /*6860*/  ISETP.GE.AND P5, PT, R75, R68, PT ;  /* 0x000000444b00720c */ /* 0x000fe40003fa6270 */
[----:B------:R-:W-:Y:S02]  /*6870*/  ISETP.NE.AND P0, PT, R69, R70, PT ;  /* 0x000000464500720c */ /* 0x000fe40003f05270 */
[----:B------:R-:W-:Y:S02]  /*6880*/  SEL R69, RZ, 0xffffffff, !P6 ;  /* 0xffffffffff457807 */ /* 0x000fe40007000000 */
[----:B------:R-:W-:Y:S02]  /*6890*/  @P1 SEL R69, RZ, 0xffffffff, !P5 ;  /* 0xffffffffff451807 */ /* 0x000fe40006800000 */
[----:B------:R-:W-:-:S02]  /*68a0*/  ISETP.GE.U32.AND P1, PT, R42, R61, PT ;  /* 0x0000003d2a00720c */ /* 0x000fc40003f26070 */
[----:B------:R-:W-:Y:S02]  /*68b0*/  PRMT R72, R55, 0x8880, RZ ;  /* 0x0000888037487816 */ /* 0x000fe400000000ff */
[----:B------:R-:W-:Y:S02]  /*68c0*/  SGXT R79, R65, 0x8 ;  /* 0x00000008414f781a */ /* 0x000fe40000000200 */
[----:B------:R-:W-:Y:S02]  /*68d0*/  ISETP.GE.AND.EX P1, PT, R40, RZ, PT, P1 ;  /* 0x000000ff2800720c */ /* 0x000fe40003f26310 */
[----:B------:R-:W-:Y:S02]  /*68e0*/  ISETP.GE.AND P6, PT, R72, R79, PT ;  /* 0x0000004f4800720c */ /* 0x000fe40003fc6270 */
[----:B------:R-:W-:Y:S02]  /*68f0*/  SEL R82, RZ, 0xffffffff, !P1 ;  /* 0xffffffffff527807 */ /* 0x000fe40004800000 */
[----:B------:R-:W-:-:S02]  /*6900*/  LOP3.LUT R71, R71, 0x1, RZ, 0xc0, !PT ;  /* 0x0000000147477812 */ /* 0x000fc400078ec0ff */
[----:B------:R-:W-:Y:S02]  /*6910*/  @P0 SEL R82, RZ, 0xffffffff, !P6 ;  /* 0xffffffffff520807 */ /* 0x000fe40007000000 */
[----:B------:R-:W-:Y:S02]  /*6920*/  ISETP.GE.U32.AND P0, PT, R28, R61, PT ;  /* 0x0000003d1c00720c */ /* 0x000fe40003f06070 */
[----:B------:R-:W-:Y:S02]  /*6930*/  ISETP.NE.U32.AND P4, PT, R71, 0x1, PT ;  /* 0x000000014700780c */ /* 0x000fe40003f85070 */
        /* <DEDUP_REMOVED lines=8> */
[----:B------:R-:W-:-:S02]  /*69c0*/  LOP3.LUT R70, R51, 0xff, RZ, 0xc0, !PT ;  /* 0x000000ff33467812 */ /* 0x000fc400078ec0ff */
[----:B------:R-:W-:Y:S02]  /*69d0*/  PRMT R71, R52, 0x8880, RZ ;  /* 0x0000888034477816 */ /* 0x000fe400000000ff */
[----:B------:R-:W-:Y:S02]  /*69e0*/  SGXT R80, R80, 0x8 ;  /* 0x000000085050781a */ /* 0x000fe40000000200 */
[----:B------:R-:W-:Y:S02]  /*69f0*/  ISETP.GE.AND.EX P0, PT, R16, RZ, PT, P0 ;  /* 0x000000ff1000720c */ /* 0x000fe40003f06300 */
[----:B------:R-:W-:Y:S02]  /*6a00*/  ISETP.NE.AND P1, PT, R70, R75, PT ;  /* 0x0000004b4600720c */ /* 0x000fe40003f25270 */
[----:B------:R-:W-:Y:S02]  /*6a10*/  SHF.R.S32.HI R78, RZ, 0x10, R65 ;  /* 0x00000010ff4e7819 */ /* 0x000fe40000011441 */
[----:B------:R-:W-:-:S02]  /*6a20*/  ISETP.GE.AND P6, PT, R71, R80, PT ;  /* 0x000000504700720c */ /* 0x000fc40003fc6270 */
[----:B------:R-:W-:Y:S02]  /*6a30*/  SEL R85, RZ, 0xffffffff, !P0 ;  /* 0xffffffffff557807 */ /* 0x000fe40004000000 */
[----:B------:R-:W-:Y:S02]  /*6a40*/  LOP3.LUT R70, R50, 0xff, RZ, 0xc0, !PT ;  /* 0x000000ff32467812 */ /* 0x000fe400078ec0ff */
[----:B------:R-:W-:Y:S02]  /*6a50*/  PRMT R75, R65, 0x7773, RZ ;  /* 0x00007773414b7816 */ /* 0x000fe400000000ff */
[----:B------:R-:W-:Y:S02]  /*6a60*/  ISETP.GE.U32.AND P0, PT, R26, R61, PT ;  /* 0x0000003d1a00720c */ /* 0x000fe40003f06070 */
[----:B------:R-:W-:Y:S02]  /*6a70*/  PRMT R71, R51, 0x8880, RZ ;  /* 0x0000888033477816 */ /* 0x000fe400000000ff */
[----:B------:R-:W-:-:S02]  /*6a80*/  SGXT R78, R78, 0x8 ;  /* 0x000000084e4e781a */ /* 0x000fc40000000200 */
[----:B------:R-:W-:Y:S02]  /*6a90*/  @P5 SEL R83, RZ, 0xffffffff, !P6 ;  /* 0xffffffffff535807 */ /* 0x000fe40007000000 */
[----:B------:R-:W-:Y:S02]  /*6aa0*/  SHF.R.S32.HI R77, RZ, 0x18, R65 ;  /* 0x00000018ff4d7819 */ /* 0x000fe40000011441 */
[----:B------:R-:W-:Y:S02]  /*6ab0*/  ISETP.NE.AND P5, PT, R70, R75, PT ;  /* 0x0000004b4600720c */ /* 0x000fe40003fa5270 */
[----:B------:R-:W-:Y:S02]  /*6ac0*/  ISETP.GE.AND.EX P0, PT, R54, RZ, PT, P0 ;  /* 0x000000ff3600720c */ /* 0x000fe40003f06300 */
[----:B------:R-:W-:Y:S02]  /*6ad0*/  ISETP.GE.AND P6, PT, R71, R78, PT ;  /* 0x0000004e4700720c */ /* 0x000fe40003fc6270 */
[----:B------:R-:W-:-:S02]  /*6ae0*/  PRMT R72, R50, 0x8880, RZ ;  /* 0x0000888032487816 */ /* 0x000fc400000000ff */
[----:B------:R-:W-:Y:S02]  /*6af0*/  SGXT R77, R77, 0x8 ;  /* 0x000000084d4d781a */ /* 0x000fe40000000200 */
[----:B------:R-:W-:Y:S02]  /*6b00*/  SEL R89, RZ, 0xffffffff, !P0 ;  /* 0xffffffffff597807 */ /* 0x000fe40004000000 */
[----:B------:R-:W-:Y:S02]  /*6b10*/  LOP3.LUT R70, R41, 0xff, RZ, 0xc0, !PT ;  /* 0x000000ff29467812 */ /* 0x000fe400078ec0ff */
[----:B----4-:R-:W-:Y:S02]  /*6b20*/  LOP3.LUT R71, R64, 0xff, RZ, 0xc0, !PT ;  /* 0x000000ff40477812 */ /* 0x010fe400078ec0ff */
[----:B------:R-:W-:Y:S02]  /*6b30*/  ISETP.GE.U32.AND P0, PT, R37, R60, PT ;  /* 0x0000003c2500720c */ /* 0x000fe40003f06070 */
[----:B------:R-:W-:-:S02]  /*6b40*/  @P1 SEL R85, RZ, 0xffffffff, !P6 ;  /* 0xffffffffff551807 */ /* 0x000fc40007000000 */
[----:B------:R-:W-:Y:S02]  /*6b50*/  ISETP.GE.AND P6, PT, R72, R77, PT ;  /* 0x0000004d4800720c */ /* 0x000fe40003fc6270 */
[----:B------:R-:W-:Y:S02]  /*6b60*/  PRMT R72, R41, 0x8880, RZ ;  /* 0x0000888029487816 */ /* 0x000fe400000000ff */
[----:B------:R-:W-:Y:S02]  /*6b70*/  ISETP.NE.AND P1, PT, R70, R71, PT ;  /* 0x000000474600720c */ /* 0x000fe40003f25270 */
[----:B------:R-:W-:Y:S01]  /*6b80*/  ISETP.GE.AND.EX P0, PT, R36, RZ, PT, P0 ;  /* 0x000000ff2400720c */ /* 0x000fe20003f06300 */
[----:B------:R-:W-:Y:S01]  /*6b90*/  IMAD.MOV.U32 R71, RZ, RZ, R72 ;  /* 0x000000ffff477224 */ /* 0x000fe200078e0048 */
[----:B------:R-:W-:Y:S02]  /*6ba0*/  LOP3.LUT R70, R34, 0xff, RZ, 0xc0, !PT ;  /* 0x000000ff22467812 */ /* 0x000fe400078ec0ff */
[----:B------:R-:W-:-:S02]  /*6bb0*/  PRMT R75, R64, 0x7771, RZ ;  /* 0x00007771404b7816 */ /* 0x000fc400000000ff */
[----:B------:R-:W-:Y:S02]  /*6bc0*/  @P5 SEL R89, RZ, 0xffffffff, !P6 ;  /* 0xffffffffff595807 */ /* 0x000fe40007000000 */
[----:B------:R-:W-:Y:S02]  /*6bd0*/  SEL R81, RZ, 0xffffffff, !P0 ;  /* 0xffffffffff517807 */ /* 0x000fe40004000000 */
[----:B------:R-:W-:Y:S02]  /*6be0*/  SGXT R72, R64, 0x8 ;  /* 0x000000084048781a */ /* 0x000fe40000000200 */
[----:B------:R-:W-:Y:S02]  /*6bf0*/  ISETP.NE.AND P6, PT, R70, R75, PT ;  /* 0x0000004b4600720c */ /* 0x000fe40003fc5270 */
[----:B------:R-:W-:Y:S02]  /*6c00*/  ISETP.GE.U32.AND P0, PT, R24, R60, PT ;  /* 0x0000003c1800720c */ /* 0x000fe40003f06070 */
[----:B------:R-:W-:-:S02]  /*6c10*/  SHF.R.S32.HI R74, RZ, 0x8, R64 ;  /* 0x00000008ff4a7819 */ /* 0x000fc40000011440 */
[----:B------:R-:W-:Y:S02]  /*6c20*/  ISETP.GE.AND P5, PT, R71, R72, PT ;  /* 0x000000484700720c */ /* 0x000fe40003fa6270 */
[----:B------:R-:W-:Y:S02]  /*6c30*/  ISETP.GE.AND.EX P0, PT, R15, RZ, PT, P0 ;  /* 0x000000ff0f00720c */ /* 0x000fe40003f06300 */
[----:B------:R-:W-:Y:S02]  /*6c40*/  PRMT R71, R34, 0x8880, RZ ;  /* 0x0000888022477816 */ /* 0x000fe400000000ff */
[----:B------:R-:W-:Y:S02]  /*6c50*/  SGXT R74, R74, 0x8 ;  /* 0x000000084a4a781a */ /* 0x000fe40000000200 */
        /* <DEDUP_REMOVED lines=8> */
[----:B------:R-:W-:Y:S02]  /*6ce0*/  LOP3.LUT R69, R69, 0x1, RZ, 0xc0, !PT ;  /* 0x0000000145457812 */ /* 0x000fe400078ec0ff */
[----:B------:R-:W-:Y:S02]  /*6cf0*/  SHF.R.S32.HI R75, RZ, 0x10, R64 ;  /* 0x00000010ff4b7819 */ /* 0x000fe40000011440 */
[----:B------:R-:W-:Y:S02]  /*6d00*/  ISETP.GE.AND.EX P0, PT, R49, RZ, PT, P0 ;  /* 0x000000ff3100720c */ /* 0x000fe40003f06300 */
[----:B------:R-:W-:Y:S02]  /*6d10*/  ISETP.NE.U32.AND P1, PT, R69, 0x1, PT ;  /* 0x000000014500780c */ /* 0x000fe40003f25070 */
[----:B------:R-:W-:Y:S02]  /*6d20*/  PRMT R70, R32, 0x8880, RZ ;  /* 0x0000888020467816 */ /* 0x000fe400000000ff */
[----:B------:R-:W-:-:S02]  /*6d30*/  SGXT R75, R75, 0x8 ;  /* 0x000000084b4b781a */ /* 0x000fc40000000200 */
[----:B------:R-:W-:Y:S02]  /*6d40*/  LOP3.LUT R69, R47, 0xff, RZ, 0xc0, !PT ;  /* 0x000000ff2f457812 */ /* 0x000fe400078ec0ff */
[----:B------:R-:W-:Y:S02]  /*6d50*/  PRMT R76, R64, 0x7773, RZ ;  /* 0x00007773404c7816 */ /* 0x000fe400000000ff */
[----:B------:R-:W-:Y:S02]  /*6d60*/  SEL R87, RZ, 0xffffffff, !P0 ;  /* 0xffffffffff577807 */ /* 0x000fe40004000000 */
[----:B------:R-:W-:Y:S02]  /*6d70*/  ISETP.GE.AND P0, PT, R70, R75, PT ;  /* 0x0000004b4600720c */ /* 0x000fe40003f06270 */
[----:B------:R-:W-:Y:S02]  /*6d80*/  ISETP.NE.AND P6, PT, R69, R76, PT ;  /* 0x0000004c4500720c */ /* 0x000fe40003fc5270 */
[----:B------:R-:W-:-:S02]  /*6d90*/  SHF.R.S32.HI R70, RZ, 0x18, R64 ;  /* 0x00000018ff467819 */ /* 0x000fc40000011440 */
[----:B------:R-:W-:Y:S02]  /*6da0*/  @P5 SEL R87, RZ, 0xffffffff, !P0 ;  /* 0xffffffffff575807 */ /* 0x000fe40004000000 */
[----:B------:R-:W-:Y:S02]  /*6db0*/  PRMT R69, R66, 0x7772, RZ ;  /* 0x0000777242457816 */ /* 0x000fe400000000ff */
[----:B------:R-:W-:Y:S02]  /*6dc0*/  ISETP.GE.U32.AND P0, PT, R20, R60, PT ;  /* 0x0000003c1400720c */ /* 0x000fe40003f06070 */
[----:B------:R-:W-:Y:S02]  /*6dd0*/  PRMT R71, R47, 0x8880, RZ ;  /* 0x000088802f477816 */ /* 0x000fe400000000ff */
[----:B------:R-:W-:Y:S02]  /*6de0*/  SGXT R70, R70, 0x8 ;  /* 0x000000084646781a */ /* 0x000fe40000000200 */
[----:B------:R-:W-:-:S02]  /*6df0*/  SEL R56, R69, R56, !P4 ;  /* 0x0000003845387207 */ /* 0x000fc40006000000 */
[----:B------:R-:W-:Y:S02]  /*6e00*/  ISETP.GE.AND.EX P0, PT, R35, RZ, PT, P0 ;  /* 0x000000ff2300720c */ /* 0x000fe40003f06300 */
[----:B------:R-:W-:Y:S02]  /*6e10*/  ISETP.GE.AND P5, PT, R71, R70, PT ;  /* 0x000000464700720c */ /* 0x000fe40003fa6270 */
[----:B------:R-:W-:Y:S02]  /*6e20*/  LOP3.LUT R69, R45, 0xff, RZ, 0xc0, !PT ;  /* 0x000000ff2d457812 */ /* 0x000fe400078ec0ff */
[----:B-----5:R-:W-:Y:S02]  /*6e30*/  LOP3.LUT R86, R4, 0xff, RZ, 0xc0, !PT ;  /* 0x000000ff04567812 */ /* 0x020fe400078ec0ff */
[----:B------:R-:W-:Y:S02]  /*6e40*/  SEL R91, RZ, 0xffffffff, !P0 ;  /* 0xffffffffff5b7807 */ /* 0x000fe40004000000 */
[----:B------:R-:W-:-:S02]  /*6e50*/  PRMT R76, R66, 0x7771, RZ ;  /* 0x00007771424c7816 */ /* 0x000fc400000000ff */
[----:B------:R-:W-:Y:S02]  /*6e60*/  ISETP.NE.AND P0, PT, R69, R86, PT ;  /* 0x000000564500720c */ /* 0x000fe40003f05270 */
[----:B------:R-:W-:Y:S02]  /*6e70*/  @P6 SEL R91, RZ, 0xffffffff, !P5 ;  /* 0xffffffffff5b6807 */ /* 0x000fe40006800000 */
[----:B------:R-:W-:Y:S02]  /*6e80*/  ISETP.GE.U32.AND P5, PT, R46, R63, PT ;  /* 0x0000003f2e00720c */ /* 0x000fe40003fa6070 */
[----:B------:R-:W-:Y:S02]  /*6e90*/  SEL R59, R76, R59, !P3 ;  /* 0x0000003b4c3b7207 */ /* 0x000fe40005800000 */
[----:B------:R-:W-:Y:S02]  /*6ea0*/  PRMT R71, R45, 0x8880, RZ ;  /* 0x000088802d477816 */ /* 0x000fe400000000ff */
[----:B------:R-:W-:-:S02]  /*6eb0*/  SGXT R76, R4, 0x8 ;  /* 0x00000008044c781a */ /* 0x000fc40000000200 */
[----:B------:R-:W-:Y:S02]  /*6ec0*/  ISETP.GE.AND.EX P5, PT, R48, RZ, PT, P5 ;  /* 0x000000ff3000720c */ /* 0x000fe40003fa6350 */
[----:B------:R-:W-:Y:S02]  /*6ed0*/  LOP3.LUT R69, R11, 0xff, RZ, 0xc0, !PT ;  /* 0x000000ff0b457812 */ /* 0x000fe400078ec0ff */
[----:B------:R-:W-:Y:S02]  /*6ee0*/  PRMT R88, R4, 0x7771, RZ ;  /* 0x0000777104587816 */ /* 0x000fe400000000ff */
[----:B------:R-:W-:Y:S02]  /*6ef0*/  ISETP.GE.AND P6, PT, R71, R76, PT ;  /* 0x0000004c4700720c */ /* 0x000fe40003fc6270 */
[----:B------:R-:W-:Y:S02]  /*6f00*/  SEL R86, RZ, 0xffffffff, !P5 ;  /* 0xffffffffff567807 */ /* 0x000fe40006800000 */
[----:B------:R-:W-:-:S02]  /*6f10*/  ISETP.NE.AND P5, PT, R69, R88, PT ;  /* 0x000000584500720c */ /* 0x000fc40003fa5270 */
[----:B------:R-:W-:Y:S02]  /*6f20*/  SHF.R.S32.HI R71, RZ, 0x8, R4 ;  /* 0x00000008ff477819 */ /* 0x000fe40000011404 */
[----:B------:R-:W-:Y:S02]  /*6f30*/  @P0 SEL R86, RZ, 0xffffffff, !P6 ;  /* 0xffffffffff560807 */ /* 0x000fe40007000000 */
[----:B------:R-:W-:Y:S02]  /*6f40*/  ISETP.GE.U32.AND P0, PT, R10, R63, PT ;  /* 0x0000003f0a00720c */ /* 0x000fe40003f06070 */
[----:B------:R-:W-:Y:S02]  /*6f50*/  SGXT R71, R71, 0x8 ;  /* 0x000000084747781a */ /* 0x000fe40000000200 */
[----:B------:R-:W-:Y:S02]  /*6f60*/  ISETP.GE.AND.EX P0, PT, R12, RZ, PT, P0 ;  /* 0x000000ff0c00720c */ /* 0x000fe40003f06300 */
[----:B------:R-:W-:-:S02]  /*6f70*/  ISETP.GE.AND P6, PT, R90, R71, PT ;  /* 0x000000475a00720c */ /* 0x000fc40003fc6270 */
[----:B------:R-:W-:Y:S02]  /*6f80*/  LOP3.LUT R90, R9, 0xff, RZ, 0xc0, !PT ;  /* 0x000000ff095a7812 */ /* 0x000fe400078ec0ff */
[----:B------:R-:W-:Y:S02]  /*6f90*/  PRMT R93, R4, 0x7772, RZ ;  /* 0x00007772045d7816 */ /* 0x000fe400000000ff */
[----:B------:R-:W-:Y:S02]  /*6fa0*/  SHF.R.S32.HI R69, RZ, 0x10, R4 ;  /* 0x00000010ff457819 */ /* 0x000fe40000011404 */
[----:B------:R-:W-:Y:S02]  /*6fb0*/  SEL R88, RZ, 0xffffffff, !P0 ;  /* 0xffffffffff587807 */ /* 0x000fe40004000000 */
[----:B------:R-:W-:Y:S02]  /*6fc0*/  @P5 SEL R88, RZ, 0xffffffff, !P6 ;  /* 0xffffffffff585807 */ /* 0x000fe40007000000 */
[----:B------:R-:W-:-:S02]  /*6fd0*/  ISETP.NE.AND P5, PT, R90, R93, PT ;  /* 0x0000005d5a00720c */ /* 0x000fc40003fa5270 */
[----:B------:R-:W-:Y:S02]  /*6fe0*/  ISETP.GE.U32.AND P0, PT, R8, R63, PT ;  /* 0x0000003f0800720c */ /* 0x000fe40003f06070 */
[----:B------:R-:W-:Y:S02]  /*6ff0*/  SGXT R69, R69, 0x8 ;  /* 0x000000084545781a */ /* 0x000fe40000000200 */
[----:B------:R-:W-:Y:S02]  /*7000*/  ISETP.GE.AND.EX P0, PT, R7, RZ, PT, P0 ;  /* 0x000000ff0700720c */ /* 0x000fe40003f06300 */
[----:B------:R-:W-:Y:S02]  /*7010*/  ISETP.GE.AND P6, PT, R92, R69, PT ;  /* 0x000000455c00720c */ /* 0x000fe40003fc6270 */
[----:B------:R-:W-:Y:S02]  /*7020*/  PRMT R93, R4, 0x7773, RZ ;  /* 0x00007773045d7816 */ /* 0x000fe400000000ff */
[----:B------:R-:W-:-:S02]  /*7030*/  LOP3.LUT R92, R6, 0xff, RZ, 0xc0, !PT ;  /* 0x000000ff065c7812 */ /* 0x000fc400078ec0ff */
[----:B------:R-:W-:Y:S02]  /*7040*/  SEL R90, RZ, 0xffffffff, !P0 ;  /* 0xffffffffff5a7807 */ /* 0x000fe40004000000 */
[----:B------:R-:W-:Y:S02]  /*7050*/  ISETP.NE.AND P0, PT, R92, R93, PT ;  /* 0x0000005d5c00720c */ /* 0x000fe40003f05270 */
[----:B------:R-:W-:Y:S02]  /*7060*/  SHF.R.S32.HI R94, RZ, 0x18, R4 ;  /* 0x00000018ff5e7819 */ /* 0x000fe40000011404 */
[----:B------:R-:W-:Y:S02]  /*7070*/  @P5 SEL R90, RZ, 0xffffffff, !P6 ;  /* 0xffffffffff5a5807 */ /* 0x000fe40007000000 */
[----:B------:R-:W-:Y:S02]  /*7080*/  ISETP.GE.U32.AND P5, PT, R3, R63, PT ;  /* 0x0000003f0300720c */ /* 0x000fe40003fa6070 */
[----:B------:R-:W-:-:S02]  /*7090*/  PRMT R92, R66, 0x7773, RZ ;  /* 0x00007773425c7816 */ /* 0x000fc400000000ff */
[----:B------:R-:W-:Y:S02]  /*70a0*/  PRMT R93, R6, 0x8880, RZ ;  /* 0x00008880065d7816 */ /* 0x000fe400000000ff */
[----:B------:R-:W-:Y:S02]  /*70b0*/  SGXT R66, R94, 0x8 ;  /* 0x000000085e42781a */ /* 0x000fe40000000200 */
[C---:B------:R-:W-:Y:S02]  /*70c0*/  SEL R29, R38.reuse, R29, !P2 ;  /* 0x0000001d261d7207 */ /* 0x040fe40005000000 */
[C---:B------:R-:W-:Y:S02]  /*70d0*/  SEL R33, R38.reuse, R33, !P3 ;  /* 0x0000002126217207 */ /* 0x040fe40005800000 */
[C---:B------:R-:W-:Y:S02]  /*70e0*/  SEL R30, R38.reuse, R30, !P4 ;  /* 0x0000001e261e7207 */ /* 0x040fe40006000000 */
[----:B------:R-:W-:Y:S01]  /*70f0*/  SEL R31, R38, R31, !P1 ;  /* 0x0000001f261f7207 */ /* 0x000fe20004800000 */
[----:B------:R-:W-:Y:S01]  /*7100*/  IMAD.IADD R38, R63, 0x1, R14 ;  /* 0x000000013f267824 */ /* 0x000fe200078e020e */
[----:B------:R-:W-:-:S02]  /*7110*/  ISETP.GE.AND.EX P5, PT, R0, RZ, PT, P5 ;  /* 0x000000ff0000720c */ /* 0x000fc40003fa6350 */
[----:B------:R-:W-:Y:S01]  /*7120*/  ISETP.GE.AND P6, PT, R93, R66, PT ;  /* 0x000000425d00720c */ /* 0x000fe20003fc6270 */
[----:B------:R-:W-:Y:S01]  /*7130*/  IMAD R94, R14, 0x3, R38 ;  /* 0x000000030e5e7824 */ /* 0x000fe200078e0226 */
[----:B------:R-:W-:Y:S02]  /*7140*/  LOP3.LUT R82, R82, 0x1, RZ, 0xc0, !PT ;  /* 0x0000000152527812 */ /* 0x000fe400078ec0ff */
[----:B------:R-:W-:Y:S02]  /*7150*/  LOP3.LUT R83, R83, 0x1, RZ, 0xc0, !PT ;  /* 0x0000000153537812 */ /* 0x000fe400078ec0ff */
[----:B------:R-:W-:Y:S02]  /*7160*/  SEL R93, RZ, 0xffffffff, !P5 ;  /* 0xffffffffff5d7807 */ /* 0x000fe40006800000 */
[----:B------:R-:W-:Y:S02]  /*7170*/  LOP3.LUT R85, R85, 0x1, RZ, 0xc0, !PT ;  /* 0x0000000155557812 */ /* 0x000fe400078ec0ff */
[----:B------:R-:W-:-:S02]  /*7180*/  LOP3.LUT R89, R89, 0x1, RZ, 0xc0, !PT ;  /* 0x0000000159597812 */ /* 0x000fc400078ec0ff */
[----:B------:R-:W-:Y:S02]  /*7190*/  @P0 SEL R93, RZ, 0xffffffff, !P6 ;  /* 0xffffffffff5d0807 */ /* 0x000fe40007000000 */
[----:B------:R-:W-:Y:S02]  /*71a0*/  SEL R57, R92, R57, !P1 ;  /* 0x000000395c397207 */ /* 0x000fe40004800000 */
[----:B------:R-:W-:Y:S02]  /*71b0*/  ISETP.NE.U32.AND P6, PT, R82, 0x1, PT ;  /* 0x000000015200780c */ /* 0x000fe40003fc5070 */
[----:B------:R-:W-:Y:S02]  /*71c0*/  ISETP.NE.U32.AND P0, PT, R83, 0x1, PT ;  /* 0x000000015300780c */ /* 0x000fe40003f05070 */
[----:B------:R-:W-:Y:S02]  /*71d0*/  SEL R43, R43, RZ, P2 ;  /* 0x000000ff2b2b7207 */ /* 0x000fe40001000000 */
[----:B------:R-:W-:-:S02]  /*71e0*/  SEL R39, R39, RZ, P3 ;  /* 0x000000ff27277207 */ /* 0x000fc40001800000 */
[C---:B------:R-:W-:Y:S02]  /*71f0*/  PRMT R82, R65.reuse, 0x7770, RZ ;  /* 0x0000777041527816 */ /* 0x040fe400000000ff */
[C---:B------:R-:W-:Y:S02]  /*7200*/  PRMT R83, R65.reuse, 0x7771, RZ ;  /* 0x0000777141537816 */ /* 0x040fe400000000ff */
[----:B------:R-:W-:Y:S02]  /*7210*/  PRMT R92, R65, 0x7772, RZ ;  /* 0x00007772415c7816 */ /* 0x000fe400000000ff */
[----:B------:R-:W-:Y:S02]  /*7220*/  ISETP.GE.U32.AND P5, PT, R94, R73, PT ;  /* 0x000000495e00720c */ /* 0x000fe40003fa6070 */
[----:B------:R-:W-:Y:S02]  /*7230*/  ISETP.NE.U32.AND P2, PT, R85, 0x1, PT ;  /* 0x000000015500780c */ /* 0x000fe40003f45070 */
[----:B------:R-:W-:-:S02]  /*7240*/  ISETP.NE.U32.AND P3, PT, R89, 0x1, PT ;  /* 0x000000015900780c */ /* 0x000fc40003f65070 */
[----:B------:R-:W-:Y:S02]  /*7250*/  PRMT R65, R65, 0x7773, RZ ;  /* 0x0000777341417816 */ /* 0x000fe400000000ff */
[----:B------:R-:W-:Y:S02]  /*7260*/  LOP3.LUT R81, R81, 0x1, RZ, 0xc0, !PT ;  /* 0x0000000151517812 */ /* 0x000fe400078ec0ff */
[----:B------:R-:W-:Y:S02]  /*7270*/  LOP3.LUT R84, R84, 0x1, RZ, 0xc0, !PT ;  /* 0x0000000154547812 */ /* 0x000fe400078ec0ff */
[----:B------:R-:W-:Y:S02]  /*7280*/  LOP3.LUT R87, R87, 0x1, RZ, 0xc0, !PT ;  /* 0x0000000157577812 */ /* 0x000fe400078ec0ff */
[----:B------:R-:W-:Y:S02]  /*7290*/  SEL R82, R82, R55, !P6 ;  /* 0x0000003752527207 */ /* 0x000fe40007000000 */
[----:B------:R-:W-:-:S02]  /*72a0*/  SEL R92, R92, R51, !P2 ;  /* 0x000000335c5c7207 */ /* 0x000fc40005000000 */
[----:B------:R-:W-:Y:S02]  /*72b0*/  SEL R65, R65, R50, !P3 ;  /* 0x0000003241417207 */ /* 0x000fe40005800000 */
[----:B------:R-:W-:Y:S02]  /*72c0*/  SEL R42, R61, R42, !P6 ;  /* 0x0000002a3d2a7207 */ /* 0x000fe40007000000 */
[----:B------:R-:W-:Y:S02]  /*72d0*/  SEL R25, R25, RZ, P4 ;  /* 0x000000ff19197207 */ /* 0x000fe40002000000 */
[----:B------:R-:W-:Y:S02]  /*72e0*/  SEL R53, R53, RZ, P1 ;  /* 0x000000ff35357207 */ /* 0x000fe40000800000 */
[----:B------:R-:W-:Y:S02]  /*72f0*/  SEL R40, R40, RZ, P6 ;  /* 0x000000ff28287207 */ /* 0x000fe40003000000 */
[----:B------:R-:W-:-:S02]  /*7300*/  ISETP.NE.U32.AND P4, PT, R81, 0x1, PT ;  /* 0x000000015100780c */ /* 0x000fc40003f85070 */
[----:B------:R-:W-:Y:S02]  /*7310*/  ISETP.NE.U32.AND P1, PT, R84, 0x1, PT ;  /* 0x000000015400780c */ /* 0x000fe40003f25070 */
[----:B------:R-:W-:Y:S02]  /*7320*/  ISETP.NE.U32.AND P6, PT, R87, 0x1, PT ;  /* 0x000000015700780c */ /* 0x000fe40003fc5070 */
[C---:B------:R-:W-:Y:S02]  /*7330*/  PRMT R50, R64.reuse, 0x7770, RZ ;  /* 0x0000777040327816 */ /* 0x040fe400000000ff */
[C---:B------:R-:W-:Y:S02]  /*7340*/  PRMT R51, R64.reuse, 0x7771, RZ ;  /* 0x0000777140337816 */ /* 0x040fe400000000ff */
[----:B------:R-:W-:Y:S02]  /*7350*/  PRMT R55, R64, 0x7772, RZ ;  /* 0x0000777240377816 */ /* 0x000fe400000000ff */
[----:B------:R-:W-:-:S02]  /*7360*/  LOP3.LUT R86, R86, 0x1, RZ, 0xc0, !PT ;  /* 0x0000000156567812 */ /* 0x000fc400078ec0ff */
[----:B------:R-:W-:Y:S02]  /*7370*/  LOP3.LUT R88, R88, 0x1, RZ, 0xc0, !PT ;  /* 0x0000000158587812 */ /* 0x000fe400078ec0ff */
[----:B------:R-:W-:Y:S02]  /*7380*/  LOP3.LUT R90, R90, 0x1, RZ, 0xc0, !PT ;  /* 0x000000015a5a7812 */ /* 0x000fe400078ec0ff */
[----:B------:R-:W-:Y:S02]  /*7390*/  LOP3.LUT R93, R93, 0x1, RZ, 0xc0, !PT ;  /* 0x000000015d5d7812 */ /* 0x000fe400078ec0ff */
[----:B------:R-:W-:Y:S02]  /*73a0*/  LOP3.LUT R91, R91, 0x1, RZ, 0xc0, !PT ;  /* 0x000000015b5b7812 */ /* 0x000fe400078ec0ff */
[----:B------:R-:W-:Y:S02]  /*73b0*/  SEL R52, R83, R52, !P0 ;  /* 0x0000003453347207 */ /* 0x000fe40004000000 */
[----:B------:R-:W-:-:S02]  /*73c0*/  SEL R28, R61, R28, !P0 ;  /* 0x0000001c3d1c7207 */ /* 0x000fc40004000000 */
[C---:B------:R-:W-:Y:S02]  /*73d0*/  SEL R27, R61.reuse, R27, !P2 ;  /* 0x0000001b3d1b7207 */ /* 0x040fe40005000000 */
[----:B------:R-:W-:Y:S02]  /*73e0*/  SEL R26, R61, R26, !P3 ;  /* 0x0000001a3d1a7207 */ /* 0x000fe40005800000 */
[----:B------:R-:W-:Y:S02]  /*73f0*/  SEL R61, R50, R41, !P4 ;  /* 0x00000029323d7207 */ /* 0x000fe40006000000 */
[----:B------:R-:W-:Y:S02]  /*7400*/  SEL R81, R51, R34, !P1 ;  /* 0x0000002233517207 */ /* 0x000fe40004800000 */
[----:B------:R-:W-:Y:S02]  /*7410*/  SEL R83, R55, R32, !P6 ;  /* 0x0000002037537207 */ /* 0x000fe40007000000 */
[----:B------:R-:W-:-:S02]  /*7420*/  SEL R37, R60, R37, !P4 ;  /* 0x000000253c257207 */ /* 0x000fc40006000000 */
[----:B------:R-:W-:Y:S02]  /*7430*/  SEL R24, R60, R24, !P1 ;  /* 0x000000183c187207 */ /* 0x000fe40004800000 */
[----:B------:R-:W-:Y:S02]  /*7440*/  SEL R16, R16, RZ, P2 ;  /* 0x000000ff10107207 */ /* 0x000fe40001000000 */
[----:B------:R-:W-:Y:S02]  /*7450*/  SEL R54, R54, RZ, P3 ;  /* 0x000000ff36367207 */ /* 0x000fe40001800000 */
[----:B------:R-:W-:Y:S02]  /*7460*/  SEL R36, R36, RZ, P4 ;  /* 0x000000ff24247207 */ /* 0x000fe40002000000 */
[----:B------:R-:W-:Y:S02]  /*7470*/  SEL R15, R15, RZ, P1 ;  /* 0x000000ff0f0f7207 */ /* 0x000fe40000800000 */
        /* <DEDUP_REMOVED lines=36> */
.L_x_3474:
        /* <DEDUP_REMOVED lines=8> */
[----:B------:R-:W-:-:S07]  /*7740*/  PRMT R65, R66, 0x7610, R65 ;  /* 0x0000761042417816 */ /* 0x000fce0000000041 */
.L_x_3473:
[----:B------:R-:W-:Y:S05]  /*7750*/  BSYNC.RECONVERGENT B0 ;  /* 0x0000000000007941 */ /* 0x000fea0003800200 */
.L_x_3472:
[----:B------:R-:W-:Y:S01]  /*7760*/  ISETP.GE.U32.AND P0, PT, R38, R73, PT ;  /* 0x000000492600720c */ /* 0x000fe20003f06070 */
[----:B------:R-:W-:-:S12]  /*7770*/  BSSY.RECONVERGENT B0, `(.L_x_3476) ;  /* 0x0000033000007945 */ /* 0x000fd80003800200 */
[----:B------:R-:W-:Y:S05]  /*7780*/  @P0 BRA `(.L_x_3477) ;  /* 0x0000000000c40947 */ /* 0x000fea0003800000 */
[----:B------:R-:W-:-:S05]  /*7790*/  IMAD R4, R38, R13, RZ ;  /* 0x0000000d26047224 */ /* 0x000fca00078e02ff */
        /* <DEDUP_REMOVED lines=23> */
[----:B------:R-:W-:-:S05]  /*7910*/  IMAD.IADD R4, R66, 0x1, R14 ;  /* 0x0000000142047824 */ /* 0x000fca00078e020e */
[----:B------:R-:W-:-:S13]  /*7920*/  ISETP.GE.U32.AND P1, PT, R4, R73, PT ;  /* 0x000000490400720c */ /* 0x000fda0003f26070 */
[-C--:B------:R-:W-:Y:S02]  /*7930*/  @!P1 IMAD R4, R4, R13.reuse, RZ ;  /* 0x0000000d04049224 */ /* 0x080fe400078e02ff */
[----:B------:R-:W-:-:S03]  /*7940*/  IMAD R13, R66, R13, RZ ;  /* 0x0000000d420d7224 */ /* 0x000fc600078e02ff */
[----:B------:R-:W-:Y:S02]  /*7950*/  @!P1 LOP3.LUT R5, R4, 0xfffffffc, RZ, 0xc0, !PT ;  /* 0xfffffffc04059812 */ /* 0x000fe400078ec0ff */
[----:B------:R-:W-:Y:S02]  /*7960*/  LOP3.LUT R13, R13, 0xfffffffc, RZ, 0xc0, !PT ;  /* 0xfffffffc0d0d7812 */ /* 0x000fe400078ec0ff */
[----:B------:R-:W-:-:S05]  /*7970*/  @!P1 IADD3 R4, P2, PT, R5, R22, RZ ;  /* 0x0000001605049210 */ /* 0x000fca0007f5e0ff */
[----:B------:R-:W-:Y:S01]  /*7980*/  @!P1 IMAD.X R5, RZ, RZ, R23, P2 ;  /* 0x000000ffff059224 */ /* 0x000fe200010e0617 */
[----:B------:R-:W-:-:S04]  /*7990*/  IADD3 R22, P2, PT, R13, R22, RZ ;  /* 0x000000160d167210 */ /* 0x000fc80007f5e0ff */
[----:B------:R-:W2:Y:S01]  /*79a0*/  @!P1 LDG.E R4, desc[UR36][R4.64] ;  /* 0x0000002404049981 */ /* 0x000ea2000c1e1900 */
[----:B------:R-:W-:-:S05]  /*79b0*/  IMAD.X R23, RZ, RZ, R23, P2 ;  /* 0x000000ffff177224 */ /* 0x000fca00010e0617 */
[----:B------:R-:W3:Y:S01]  /*79c0*/  LDG.E R22, desc[UR36][R22.64] ;  /* 0x0000002416167981 */ /* 0x000ee2000c1e1900 */
[C---:B--2---:R-:W-:Y:S02]  /*79d0*/  @!P1 PRMT R63, R4.reuse, 0x7771, RZ ;  /* 0x00007771043f9816 */ /* 0x044fe400000000ff */
[----:B------:R-:W-:Y:S02]  /*79e0*/  @!P1 PRMT R13, R4, 0x7770, RZ ;  /* 0x00007770040d9816 */ /* 0x000fe400000000ff */
[----:B------:R-:W-:Y:S02]  /*79f0*/  @!P1 PRMT R62, R63, 0x7610, R62 ;  /* 0x000076103f3e9816 */ /* 0x000fe4000000003e */
[C---:B---3--:R-:W-:Y:S02]  /*7a00*/  PRMT R72, R22.reuse, 0x7770, RZ ;  /* 0x0000777016487816 */ /* 0x048fe400000000ff */
[C---:B------:R-:W-:Y:S02]  /*7a10*/  PRMT R63, R22.reuse, 0x7771, RZ ;  /* 0x00007771163f7816 */ /* 0x040fe400000000ff */
[----:B------:R-:W-:-:S02]  /*7a20*/  PRMT R75, R22, 0x7772, RZ ;  /* 0x00007772164b7816 */ /* 0x000fc400000000ff */
[C---:B------:R-:W-:Y:S02]  /*7a30*/  @!P1 PRMT R66, R4.reuse, 0x7772, RZ ;  /* 0x0000777204429816 */ /* 0x040fe400000000ff */
[----:B------:R-:W-:Y:S02]  /*7a40*/  @!P1 PRMT R69, R4, 0x7773, RZ ;  /* 0x0000777304459816 */ /* 0x000fe400000000ff */
[----:B------:R-:W-:Y:S02]  /*7a50*/  PRMT R22, R22, 0x7773, RZ ;  /* 0x0000777316167816 */ /* 0x000fe400000000ff */
[----:B------:R-:W-:Y:S02]  /*7a60*/  @!P1 PRMT R76, R13, 0x7610, R76 ;  /* 0x000076100d4c9816 */ /* 0x000fe4000000004c */
[----:B------:R-:W-:Y:S02]  /*7a70*/  @!P1 PRMT R64, R66, 0x7610, R64 ;  /* 0x0000761042409816 */ /* 0x000fe40000000040 */
[----:B------:R-:W-:-:S02]  /*7a80*/  @!P1 PRMT R65, R69, 0x7610, R65 ;  /* 0x0000761045419816 */ /* 0x000fc40000000041 */
[----:B------:R-:W-:-:S07]  /*7a90*/  PRMT R70, R22, 0x7610, R70 ;  /* 0x0000761016467816 */ /* 0x000fce0000000046 */
.L_x_3477:
[----:B------:R-:W-:Y:S05]  /*7aa0*/  BSYNC.RECONVERGENT B0 ;  /* 0x0000000000007941 */ /* 0x000fea0003800200 */
.L_x_3476:
[----:B------:R-:W-:Y:S04]  /*7ab0*/  BSSY.RECONVERGENT B0, `(.L_x_3478) ;  /* 0x00000fb000007945 */ /* 0x000fe80003800200 */
[----:B------:R-:W-:Y:S05]  /*7ac0*/  @P0 BRA `(.L_x_3479) ;  /* 0x0000000c00e40947 */ /* 0x000fea0003800000 */
        /* <DEDUP_REMOVED lines=13> */
[----:B------:R-:W-:Y:S01]  /*7ba0*/  ISETP.GE.AND P6, PT, R74, R69, PT ;  /* 0x000000454a00720c */ /* 0x000fe20003fc6270 */
[----:B------:R-:W-:Y:S01]  /*7bb0*/  IMAD.IADD R69, R38, 0x1, R14 ;  /* 0x0000000126457824 */ /* 0x000fe200078e020e */
        /* <DEDUP_REMOVED lines=111> */
[----:B------:R-:W-:Y:S01]  /*82b0*/  LOP3.LUT R4, R72, 0xff, RZ, 0xc0, !PT ;  /* 0x000000ff48047812 */ /* 0x000fe200078ec0ff */
[----:B------:R-:W-:Y:S01]  /*82c0*/  IMAD.IADD R67, R66, 0x1, R14 ;  /* 0x0000000142437824 */ /* 0x000fe200078e020e */
        /* <DEDUP_REMOVED lines=19> */
[----:B------:R-:W-:Y:S02]  /*8400*/  SEL R4, RZ, 0xffffffff, !P1 ;  /* 0xffffffffff047807 */ /* 0x000fe40004800000 */
[----:B------:R-:W-:Y:S02]  /*8410*/  ISETP.GE.AND.EX P0, PT, R36, RZ, PT, P0 ;  /* 0x000000ff2400720c */ /* 0x000fe40003f06300 */
[----:B------:R-:W-:Y:S02]  /*8420*/  ISETP.GE.AND P2, PT, R22, R5, PT ;  /* 0x000000051600720c */ /* 0x000fe40003f46270 */
[----:B------:R-:W-:-:S02]  /*8430*/  ISETP.GE.AND P1, PT, R38, R13, PT ;  /* 0x0000000d2600720c */ /* 0x000fc40003f26270 */
[----:B------:R-:W-:Y:S02]  /*8440*/  PRMT R23, R70, 0x8880, RZ ;  /* 0x0000888046177816 */ /* 0x000fe400000000ff */
[----:B------:R-:W-:Y:S02]  /*8450*/  PRMT R60, R47, 0x8880, RZ ;  /* 0x000088802f3c7816 */ /* 0x000fe400000000ff */
[----:B------:R-:W-:Y:S02]  /*8460*/  @!P4 SEL R4, RZ, 0xffffffff, !P0 ;  /* 0xffffffffff04c807 */ /* 0x000fe40004000000 */
[----:B------:R-:W-:Y:S02]  /*8470*/  SEL R5, RZ, 0xffffffff, !P2 ;  /* 0xffffffffff057807 */ /* 0x000fe40005000000 */
[----:B------:R-:W-:Y:S02]  /*8480*/  SEL R13, RZ, 0xffffffff, !P1 ;  /* 0xffffffffff0d7807 */ /* 0x000fe40004800000 */
[----:B------:R-:W-:-:S02]  /*8490*/  ISETP.GE.AND P4, PT, R60, R23, PT ;  /* 0x000000173c00720c */ /* 0x000fc40003f86270 */
        /* <DEDUP_REMOVED lines=92> */
.L_x_3479:
[----:B------:R-:W-:Y:S05]  /*8a60*/  BSYNC.RECONVERGENT B0 ;  /* 0x0000000000007941 */ /* 0x000fea0003800200 */
.L_x_3478:
        /* <DEDUP_REMOVED lines=37> */
[----:B------:R-:W-:Y:S02]  /*8cc0*/  SEL R14, RZ, 0xffffffff, !P1 ;  /* 0xffffffffff0e7807 */ /* 0x000fe40004800000 */
[----:B------:R-:W-:Y:S02]  /*8cd0*/  LOP3.LUT R4, R4, 0x1, RZ, 0xc0, !PT ;  /* 0x0000000104047812 */ /* 0x000fe400078ec0ff */
[----:B------:R-:W-:Y:S02]  /*8ce0*/  LOP3.LUT R5, R5, 0x1, RZ, 0xc0, !PT ;  /* 0x0000000105057812 */ /* 0x000fe400078ec0ff */
[----:B------:R-:W-:Y:S02]  /*8cf0*/  @P4 SEL R13, RZ, 0xffffffff, !P0 ;  /* 0xffffffffff0d4807 */ /* 0x000fe40004000000 */
[----:B------:R-:W-:-:S02]  /*8d00*/  @P3 SEL R14, RZ, 0xffffffff, !P2 ;  /* 0xffffffffff0e3807 */ /* 0x000fc40005000000 */
[----:B------:R-:W-:Y:S02]  /*8d10*/  ISETP.NE.U32.AND P0, PT, R4, 0x1, PT ;  /* 0x000000010400780c */ /* 0x000fe40003f05070 */
[----:B------:R-:W-:Y:S02]  /*8d20*/  ISETP.NE.U32.AND P1, PT, R5, 0x1, PT ;  /* 0x000000010500780c */ /* 0x000fe40003f25070 */
[----:B------:R-:W-:Y:S02]  /*8d30*/  LOP3.LUT R13, R13, 0x1, RZ, 0xc0, !PT ;  /* 0x000000010d0d7812 */ /* 0x000fe400078ec0ff */
[----:B------:R-:W-:Y:S02]  /*8d40*/  LOP3.LUT R14, R14, 0x1, RZ, 0xc0, !PT ;  /* 0x000000010e0e7812 */ /* 0x000fe400078ec0ff */
[----:B------:R-:W-:Y:S02]  /*8d50*/  SEL R58, R55, R58, !P0 ;  /* 0x0000003a373a7207 */ /* 0x000fe40004000000 */
[----:B------:R-:W-:-:S02]  /*8d60*/  SEL R59, R52, R59, !P1 ;  /* 0x0000003b343b7207 */ /* 0x000fc40004800000 */
[----:B------:R-:W-:Y:S02]  /*8d70*/  ISETP.NE.U32.AND P2, PT, R13, 0x1, PT ;  /* 0x000000010d00780c */ /* 0x000fe40003f45070 */
[----:B------:R-:W-:Y:S02]  /*8d80*/  ISETP.NE.U32.AND P3, PT, R14, 0x1, PT ;  /* 0x000000010e00780c */ /* 0x000fe40003f65070 */
[----:B------:R-:W-:Y:S02]  /*8d90*/  LOP3.LUT R13, R41, 0xff, RZ, 0xc0, !PT ;  /* 0x000000ff290d7812 */ /* 0x000fe400078ec0ff */
[----:B------:R-:W-:Y:S02]  /*8da0*/  LOP3.LUT R14, R34, 0xff, RZ, 0xc0, !PT ;  /* 0x000000ff220e7812 */ /* 0x000fe400078ec0ff */
[----:B------:R-:W-:Y:S02]  /*8db0*/  LOP3.LUT R4, R58, 0xff, RZ, 0xc0, !PT ;  /* 0x000000ff3a047812 */ /* 0x000fe400078ec0ff */
[----:B------:R-:W-:-:S02]  /*8dc0*/  LOP3.LUT R5, R59, 0xff, RZ, 0xc0, !PT ;  /* 0x000000ff3b057812 */ /* 0x000fc400078ec0ff */
[----:B------:R-:W-:Y:S02]  /*8dd0*/  SEL R51, R51, R56, !P2 ;  /* 0x0000003833337207 */ /* 0x000fe40005000000 */
        /* <DEDUP_REMOVED lines=59> */
[----:B------:R-:W-:Y:S02]  /*9190*/  LOP3.LUT R13, R45, 0xff, RZ, 0xc0, !PT ;  /* 0x000000ff2d0d7812 */ /* 0x000fe400078ec0ff */
[----:B------:R-:W-:Y:S02]  /*91a0*/  LOP3.LUT R14, R11, 0xff, RZ, 0xc0, !PT ;  /* 0x000000ff0b0e7812 */ /* 0x000fe400078ec0ff */
        /* <DEDUP_REMOVED lines=18> */
[----:B------:R-:W-:Y:S01]  /*92d0*/  ISETP.NE.AND P4, PT, R4, R13, PT ;  /* 0x0000000d0400720c */ /* 0x000fe20003f85270 */
[----:B------:R-:W-:Y:S01]  /*92e0*/  IMAD.MOV.U32 R4, RZ, RZ, R21 ;  /* 0x000000ffff047224 */ /* 0x000fe200078e0015 */
[----:B------:R-:W-:Y:S01]  /*92f0*/  ISETP.NE.AND P3, PT, R5, R14, PT ;  /* 0x0000000e0500720c */ /* 0x000fe20003f65270 */
[----:B------:R-:W-:Y:S01]  /*9300*/  IMAD.MOV.U32 R5, RZ, RZ, R20 ;  /* 0x000000ffff057224 */ /* 0x000fe200078e0014 */
[----:B------:R-:W-:Y:S02]  /*9310*/  SEL R37, R37, R42, !P0 ;  /* 0x0000002a25257207 */ /* 0x000fe40004000000 */
[----:B------:R-:W-:-:S02]  /*9320*/  PRMT R13, R11, 0x8880, RZ ;  /* 0x000088800b0d7816 */ /* 0x000fc400000000ff */
[----:B------:R-:W-:Y:S02]  /*9330*/  PRMT R14, R34, 0x8880, RZ ;  /* 0x00008880220e7816 */ /* 0x000fe400000000ff */
        /* <DEDUP_REMOVED lines=50> */
.L_x_3471:
        /* <DEDUP_REMOVED lines=12> */
[--C-:B--2---:R-:W-:Y:S01]  /*9720*/  IMAD.MOV.U32 R48, RZ, RZ, R33.reuse ;  /* 0x000000ffff307224 */ /* 0x104fe200078e0021 */
[C---:B------:R-:W-:Y:S01]  /*9730*/  PRMT R60, R4.reuse, 0x7610, R60 ;  /* 0x00007610043c7816 */ /* 0x040fe2000000003c */
[----:B------:R-:W-:Y:S01]  /*9740*/  IMAD.MOV.U32 R47, RZ, RZ, R33 ;  /* 0x000000ffff2f7224 */ /* 0x000fe200078e0021 */
[C---:B------:R-:W-:Y:S01]  /*9750*/  PRMT R59, R4.reuse, 0x7610, R59 ;  /* 0x00007610043b7816 */ /* 0x040fe2000000003b */
[----:B------:R-:W-:Y:S01]  /*9760*/  IMAD.MOV.U32 R45, RZ, RZ, R33 ;  /* 0x000000ffff2d7224 */ /* 0x000fe200078e0021 */
        /* <DEDUP_REMOVED lines=38> */
[----:B------:R-:W-:-:S13]  /*99d0*/  ISETP.NE.AND P1, PT, R0, RZ, PT ;  /* 0x000000ff0000720c */ /* 0x000fda0003f25270 */
[----:B------:R-:W2:Y:S01]  /*99e0*/  @!P1 LDG.E R65, desc[UR36][R62.64] ;  /* 0x000000243e419981 */ /* 0x000ea2000c1e1900 */
[----:B------:R-:W-:Y:S01]  /*99f0*/  VIADD R0, R0, 0xffffffff ;  /* 0xffffffff00007836 */ /* 0x000fe20000000000 */
[C---:B------:R-:W-:Y:S01]  /*9a00*/  PRMT R70, R4.reuse, 0x7610, R70 ;  /* 0x0000761004467816 */ /* 0x040fe20000000046 */
[----:B------:R-:W-:Y:S01]  /*9a10*/  IMAD.MOV.U32 R48, RZ, RZ, R33 ;  /* 0x000000ffff307224 */ /* 0x000fe200078e0021 */
[----:B------:R-:W-:Y:S01]  /*9a20*/  PRMT R69, R4, 0x7610, R69 ;  /* 0x0000761004457816 */ /* 0x000fe20000000045 */
[--C-:B------:R-:W-:Y:S01]  /*9a30*/  IMAD.MOV.U32 R47, RZ, RZ, R33.reuse ;  /* 0x000000ffff2f7224 */ /* 0x100fe200078e0021 */
[----:B------:R-:W-:Y:S01]  /*9a40*/  VIMNMX.U32 R0, PT, PT, R0, 0x18, PT ;  /* 0x0000001800007848 */ /* 0x000fe20003fe0000 */
        /* <DEDUP_REMOVED lines=42> */
[----:B------:R-:W-:Y:S01]  /*9cf0*/  VIADD R0, R0, 0x1 ;  /* 0x0000000100007836 */ /* 0x000fe20000000000 */
[C---:B--2---:R-:W-:Y:S02]  /*9d00*/  @!P1 PRMT R12, R65.reuse, 0x7770, RZ ;  /* 0x00007770410c9816 */ /* 0x044fe400000000ff */
[C---:B------:R-:W-:Y:S02]  /*9d10*/  @!P1 PRMT R13, R65.reuse, 0x7771, RZ ;  /* 0x00007771410d9816 */ /* 0x040fe400000000ff */
[C---:B------:R-:W-:Y:S02]  /*9d20*/  @!P1 PRMT R64, R65.reuse, 0x7772, RZ ;  /* 0x0000777241409816 */ /* 0x040fe400000000ff */
[----:B------:R-:W-:-:S07]  /*9d30*/  @!P1 PRMT R65, R65, 0x7773, RZ ;  /* 0x0000777341419816 */ /* 0x000fce00000000ff */
.L_x_3487:
[----:B0-----:R-:W0:Y:S01]  /*9d40*/  LDCU UR4, c[0x0][0x3a4] ;  /* 0x00007480ff0477ac */ /* 0x001e220008000800 */
[----:B------:R-:W-:Y:S02]  /*9d50*/  @!P1 PRMT R11, R12, 0x7610, R11 ;  /* 0x000076100c0b9816 */ /* 0x000fe4000000000b */
[----:B------:R-:W-:Y:S02]  /*9d60*/  @!P1 PRMT R10, R13, 0x7610, R10 ;  /* 0x000076100d0a9816 */ /* 0x000fe4000000000a */
[C---:B------:R-:W-:Y:S02]  /*9d70*/  @!P1 PRMT R67, R64.reuse, 0x7610, R67 ;  /* 0x0000761040439816 */ /* 0x040fe40000000043 */
[C---:B------:R-:W-:Y:S02]  /*9d80*/  @!P1 PRMT R66, R65.reuse, 0x7610, R66 ;  /* 0x0000761041429816 */ /* 0x040fe40000000042 */
[----:B------:R-:W-:Y:S02]  /*9d90*/  @!P1 PRMT R80, R65, 0x7610, R80 ;  /* 0x0000761041509816 */ /* 0x000fe40000000050 */
[----:B------:R-:W-:-:S02]  /*9da0*/  @!P1 PRMT R81, R64, 0x7610, R81 ;  /* 0x0000761040519816 */ /* 0x000fc40000000051 */
[----:B------:R-:W-:Y:S02]  /*9db0*/  @!P1 PRMT R79, R13, 0x7610, R79 ;  /* 0x000076100d4f9816 */ /* 0x000fe4000000004f */
[----:B------:R-:W-:Y:S02]  /*9dc0*/  @!P1 PRMT R78, R12, 0x7610, R78 ;  /* 0x000076100c4e9816 */ /* 0x000fe4000000004e */
[----:B------:R-:W-:Y:S02]  /*9dd0*/  @!P1 PRMT R74, R65, 0x7610, R74 ;  /* 0x00007610414a9816 */ /* 0x000fe4000000004a */
[----:B------:R-:W-:Y:S02]  /*9de0*/  @!P1 PRMT R75, R64, 0x7610, R75 ;  /* 0x00007610404b9816 */ /* 0x000fe4000000004b */
[----:B------:R-:W-:Y:S02]  /*9df0*/  @!P1 PRMT R76, R13, 0x7610, R76 ;  /* 0x000076100d4c9816 */ /* 0x000fe4000000004c */
[----:B------:R-:W-:-:S02]  /*9e00*/  @!P1 PRMT R77, R12, 0x7610, R77 ;  /* 0x000076100c4d9816 */ /* 0x000fc4000000004d */
[----:B------:R-:W-:Y:S02]  /*9e10*/  @!P1 PRMT R9, R65, 0x7610, R9 ;  /* 0x0000761041099816 */ /* 0x000fe40000000009 */
[----:B------:R-:W-:Y:S02]  /*9e20*/  @!P1 PRMT R8, R64, 0x7610, R8 ;  /* 0x0000761040089816 */ /* 0x000fe40000000008 */
[----:B------:R-:W-:Y:S02]  /*9e30*/  @!P1 PRMT R7, R13, 0x7610, R7 ;  /* 0x000076100d079816 */ /* 0x000fe40000000007 */
        /* <DEDUP_REMOVED lines=290> */
[--C-:B------:R-:W-:Y:S02]  /*b060*/  IMAD.MOV R7, RZ, RZ, -R9.reuse ;  /* 0x000000ffff077224 */ /* 0x100fe400078e0a09 */
[----:B-1----:R-:W-:-:S05]  /*b070*/  @P0 IMAD.HI.U32 R4, R9, R4, R8 ;  /* 0x0000000409040227 */ /* 0x002fca00078e0008 */
[----:B------:R-:W-:Y:S01]  /*b080*/  @P0 SHF.R.U32.HI R4, RZ, R5, R4 ;  /* 0x00000005ff040219 */ /* 0x000fe20000011604 */
[----:B------:R-:W-:-:S04]  /*b090*/  IMAD R5, R7, UR52, R66 ;  /* 0x0000003407057c24 */ /* 0x000fc8000f8e0242 */
[----:B------:R-:W-:Y:S02]  /*b0a0*/  @P0 IMAD.MOV R7, RZ, RZ, -R4 ;  /* 0x000000ffff070224 */ /* 0x000fe400078e0a04 */
[----:B------:R-:W-:Y:S02]  /*b0b0*/  IMAD R6, R5, UR27, R6 ;  /* 0x0000001b05067c24 */ /* 0x000fe4000f8e0206 */
[----:B0-----:R-:W-:-:S04]  /*b0c0*/  @P0 IMAD R9, R7, R10, R9 ;  /* 0x0000000a07090224 */ /* 0x001fc800078e0209 */
[----:B--2---:R-:W-:-:S07]  /*b0d0*/  @P0 IMAD R6, R9, R11, R6 ;  /* 0x0000000b09060224 */ /* 0x004fce00078e0206 */
.L_x_3483:
[----:B------:R-:W-:-:S04]  /*b0e0*/  LOP3.LUT R5, R6, 0xfffffffc, RZ, 0xc0, !PT ;  /* 0xfffffffc06057812 */ /* 0x000fc800078ec0ff */
[----:B------:R-:W-:-:S05]  /*b0f0*/  IADD3 R4, P0, PT, R5, R62, RZ ;  /* 0x0000003e05047210 */ /* 0x000fca0007f1e0ff */
[----:B------:R-:W-:-:S05]  /*b100*/  IMAD.X R5, RZ, RZ, R63, P0 ;  /* 0x000000ffff057224 */ /* 0x000fca00000e063f */
[----:B------:R-:W2:Y:S01]  /*b110*/  LDG.E R4, desc[UR36][R4.64] ;  /* 0x0000002404047981 */ /* 0x000ea2000c1e1900 */
[----:B------:R-:W-:Y:S02]  /*b120*/  VIADD R67, R71, UR4 ;  /* 0x0000000447437c36 */ /* 0x000fe40008000000 */
[----:B------:R-:W-:-:S04]  /*b130*/  IMAD.MOV.U32 R66, RZ, RZ, RZ ;  /* 0x000000ffff427224 */ /* 0x000fc800078e00ff */
[----:B------:R-:W-:-:S05]  /*b140*/  IMAD.HI.U32 R6, R67, UR30, R66 ;  /* 0x0000001e43067c27 */ /* 0x000fca000f8e0042 */
[----:B------:R-:W-:-:S05]  /*b150*/  SHF.R.U32.HI R10, RZ, UR31, R6 ;  /* 0x0000001fff0a7c19 */ /* 0x000fca0008011606 */
[----:B------:R-:W-:-:S04]  /*b160*/  IMAD.MOV R7, RZ, RZ, -R10 ;  /* 0x000000ffff077224 */ /* 0x000fc800078e0a0a */
[----:B------:R-:W-:-:S04]  /*b170*/  IMAD R72, R7, UR29, R67 ;  /* 0x0000001d07487c24 */ /* 0x000fc8000f8e0243 */
[----:B------:R-:W-:Y:S01]  /*b180*/  IMAD R72, R72, UR5, RZ ;  /* 0x0000000548487c24 */ /* 0x000fe2000f8e02ff */
[C---:B--2---:R-:W-:Y:S02]  /*b190*/  PRMT R6, R4.reuse, 0x7770, RZ ;  /* 0x0000777004067816 */ /* 0x044fe400000000ff */
[C---:B------:R-:W-:Y:S02]  /*b1a0*/  PRMT R7, R4.reuse, 0x7771, RZ ;  /* 0x0000777104077816 */ /* 0x040fe400000000ff */
[C---:B------:R-:W-:Y:S02]  /*b1b0*/  PRMT R8, R4.reuse, 0x7772, RZ ;  /* 0x0000777204087816 */ /* 0x040fe400000000ff */
[----:B------:R-:W-:Y:S01]  /*b1c0*/  PRMT R9, R4, 0x7773, RZ ;  /* 0x0000777304097816 */ /* 0x000fe200000000ff */
        /* <DEDUP_REMOVED lines=230> */
.L_x_3484:
        /* <DEDUP_REMOVED lines=245> */
.L_x_3485:
        /* <DEDUP_REMOVED lines=245> */
.L_x_3486:
[----:B------:R-:W-:-:S04]  /*ded0*/  LOP3.LUT R5, R66, 0xfffffffc, RZ, 0xc0, !PT ;  /* 0xfffffffc42057812 */ /* 0x000fc800078ec0ff */
[----:B------:R-:W-:-:S05]  /*dee0*/  IADD3 R4, P0, PT, R5, R62, RZ ;  /* 0x0000003e05047210 */ /* 0x000fca0007f1e0ff */
[----:B------:R-:W-:-:S05]  /*def0*/  IMAD.X R5, RZ, RZ, R63, P0 ;  /* 0x000000ffff057224 */ /* 0x000fca00000e063f */
[----:B------:R-:W2:Y:S02]  /*df00*/  LDG.E R4, desc[UR36][R4.64] ;  /* 0x0000002404047981 */ /* 0x000ea4000c1e1900 */
[C---:B--2---:R-:W-:Y:S02]  /*df10*/  PRMT R11, R4.reuse, 0x7770, RZ ;  /* 0x00007770040b7816 */ /* 0x044fe400000000ff */
[C---:B------:R-:W-:Y:S02]  /*df20*/  PRMT R10, R4.reuse, 0x7771, RZ ;  /* 0x00007771040a7816 */ /* 0x040fe400000000ff */
[C---:B------:R-:W-:Y:S02]  /*df30*/  PRMT R67, R4.reuse, 0x7772, RZ ;  /* 0x0000777204437816 */ /* 0x040fe400000000ff */
[----:B------:R-:W-:-:S07]  /*df40*/  PRMT R66, R4, 0x7773, RZ ;  /* 0x0000777304427816 */ /* 0x000fce00000000ff */
.L_x_3482:
[----:B------:R-:W-:Y:S02]  /*df50*/  LOP3.LUT R4, R6, 0xff, RZ, 0xc0, !PT ;  /* 0x000000ff06047812 */ /* 0x000fe400078ec0ff */
[----:B------:R-:W-:Y:S02]  /*df60*/  LOP3.LUT R5, R51, 0xff, RZ, 0xc0, !PT ;  /* 0x000000ff33057812 */ /* 0x000fe400078ec0ff */
[C---:B------:R-:W-:Y:S02]  /*df70*/  LOP3.LUT R72, R7.reuse, 0xff, RZ, 0xc0, !PT ;  /* 0x000000ff07487812 */ /* 0x040fe400078ec0ff */
[C---:B------:R-:W-:Y:S02]  /*df80*/  LOP3.LUT R73, R52.reuse, 0xff, RZ, 0xc0, !PT ;  /* 0x000000ff34497812 */ /* 0x040fe400078ec0ff */
[----:B------:R-:W-:Y:S02]  /*df90*/  PRMT R84, R7, 0x8880, RZ ;  /* 0x0000888007547816 */ /* 0x000fe400000000ff */
[----:B------:R-:W-:-:S02]  /*dfa0*/  PRMT R85, R52, 0x8880, RZ ;  /* 0x0000888034557816 */ /* 0x000fc400000000ff */
[----:B------:R-:W-:Y:S02]  /*dfb0*/  ISETP.NE.AND P6, PT, R5, R4, PT ;  /* 0x000000040500720c */ /* 0x000fe40003fc5270 */
[----:B------:R-:W-:Y:S02]  /*dfc0*/  LOP3.LUT R4, R8, 0xff, RZ, 0xc0, !PT ;  /* 0x000000ff08047812 */ /* 0x000fe400078ec0ff */
[----:B------:R-:W-:Y:S02]  /*dfd0*/  LOP3.LUT R5, R55, 0xff, RZ, 0xc0, !PT ;  /* 0x000000ff37057812 */ /* 0x000fe400078ec0ff */
[----:B------:R-:W-:Y:S02]  /*dfe0*/  PRMT R82, R6, 0x8880, RZ ;  /* 0x0000888006527816 */ /* 0x000fe400000000ff */
[----:B------:R-:W-:Y:S02]  /*dff0*/  ISETP.NE.AND P3, PT, R73, R72, PT ;  /* 0x000000484900720c */ /* 0x000fe40003f65270 */
[----:B------:R-:W-:-:S02]  /*e000*/  PRMT R83, R51, 0x8880, RZ ;  /* 0x0000888033537816 */ /* 0x000fc400000000ff */
[----:B------:R-:W-:Y:S02]  /*e010*/  ISETP.GE.AND P0, PT, R85, R84, PT ;  /* 0x000000545500720c */ /* 0x000fe40003f06270 */
[----:B------:R-:W-:Y:S02]  /*e020*/  ISETP.NE.AND P2, PT, R5, R4, PT ;  /* 0x000000040500720c */ /* 0x000fe40003f45270 */
[----:B------:R-:W-:Y:S02]  /*e030*/  ISETP.GE.AND P5, PT, R83, R82, PT ;  /* 0x000000525300720c */ /* 0x000fe40003fa6270 */
[----:B------:R-:W-:Y:S02]  /*e040*/  SEL R4, RZ, 0xffffffff, !P0 ;  /* 0xffffffffff047807 */ /* 0x000fe40004000000 */
[----:B------:R-:W-:Y:S02]  /*e050*/  ISETP.GE.U32.AND P0, PT, R37, R71, PT ;  /* 0x000000472500720c */ /* 0x000fe40003f06070 */
[----:B------:R-:W-:-:S02]  /*e060*/  SEL R5, RZ, 0xffffffff, !P5 ;  /* 0xffffffffff057807 */ /* 0x000fc40006800000 */
[----:B------:R-:W-:Y:S02]  /*e070*/  LOP3.LUT R72, R9, 0xff, RZ, 0xc0, !PT ;  /* 0x000000ff09487812 */ /* 0x000fe400078ec0ff */
[----:B------:R-:W-:Y:S02]  /*e080*/  LOP3.LUT R73, R54, 0xff, RZ, 0xc0, !PT ;  /* 0x000000ff36497812 */ /* 0x000fe400078ec0ff */
[----:B------:R-:W-:Y:S02]  /*e090*/  ISETP.GE.U32.AND P5, PT, R36, R71, PT ;  /* 0x000000472400720c */ /* 0x000fe40003fa6070 */
[----:B------:R-:W-:Y:S02]  /*e0a0*/  ISETP.GE.AND.EX P0, PT, R21, RZ, PT, P0 ;  /* 0x000000ff1500720c */ /* 0x000fe40003f06300 */
[----:B------:R-:W-:Y:S02]  /*e0b0*/  ISETP.NE.AND P4, PT, R73, R72, PT ;  /* 0x000000484900720c */ /* 0x000fe40003f85270 */
[----:B------:R-:W-:-:S02]  /*e0c0*/  PRMT R84, R8, 0x8880, RZ ;  /* 0x0000888008547816 */ /* 0x000fc400000000ff */
[----:B------:R-:W-:Y:S02]  /*e0d0*/  PRMT R85, R55, 0x8880, RZ ;  /* 0x0000888037557816 */ /* 0x000fe400000000ff */
[----:B------:R-:W-:Y:S02]  /*e0e0*/  ISETP.GE.AND.EX P5, PT, R20, RZ, PT, P5 ;  /* 0x000000ff1400720c */ /* 0x000fe40003fa6350 */
[----:B------:R-:W-:Y:S02]  /*e0f0*/  @!P3 SEL R4, RZ, 0xffffffff, !P0 ;  /* 0xffffffffff04b807 */ /* 0x000fe40004000000 */
[----:B------:R-:W-:Y:S02]  /*e100*/  LOP3.LUT R72, R77, 0xff, RZ, 0xc0, !PT ;  /* 0x000000ff4d487812 */ /* 0x000fe400078ec0ff */
[----:B------:R-:W-:Y:S02]  /*e110*/  LOP3.LUT R73, R58, 0xff, RZ, 0xc0, !PT ;  /* 0x000000ff3a497812 */ /* 0x000fe400078ec0ff */
[----:B------:R-:W-:-:S02]  /*e120*/  ISETP.GE.U32.AND P0, PT, R39, R71, PT ;  /* 0x000000472700720c */ /* 0x000fc40003f06070 */
[----:B------:R-:W-:Y:S02]  /*e130*/  LOP3.LUT R82, R76, 0xff, RZ, 0xc0, !PT ;  /* 0x000000ff4c527812 */ /* 0x000fe400078ec0ff */
[----:B------:R-:W-:Y:S02]  /*e140*/  LOP3.LUT R83, R57, 0xff, RZ, 0xc0, !PT ;  /* 0x000000ff39537812 */ /* 0x000fe400078ec0ff */
[----:B------:R-:W-:Y:S02]  /*e150*/  @!P6 SEL R5, RZ, 0xffffffff, !P5 ;  /* 0xffffffffff05e807 */ /* 0x000fe40006800000 */
[----:B------:R-:W-:Y:S02]  /*e160*/  ISETP.GE.AND P3, PT, R85, R84, PT ;  /* 0x000000545500720c */ /* 0x000fe40003f66270 */
[----:B------:R-:W-:Y:S02]  /*e170*/  ISETP.NE.AND P6, PT, R73, R72, PT ;  /* 0x000000484900720c */ /* 0x000fe40003fc5270 */
[----:B------:R-:W-:-:S02]  /*e180*/  ISETP.GE.AND.EX P0, PT, R23, RZ, PT, P0 ;  /* 0x000000ff1700720c */ /* 0x000fc40003f06300 */
[----:B------:R-:W-:Y:S02]  /*e190*/  LOP3.LUT R72, R75, 0xff, RZ, 0xc0, !PT ;  /* 0x000000ff4b487812 */ /* 0x000fe400078ec0ff */
[----:B------:R-:W-:Y:S02]  /*e1a0*/  LOP3.LUT R73, R60, 0xff, RZ, 0xc0, !PT ;  /* 0x000000ff3c497812 */ /* 0x000fe400078ec0ff */
[----:B------:R-:W-:Y:S02]  /*e1b0*/  ISETP.NE.AND P5, PT, R83, R82, PT ;  /* 0x000000525300720c */ /* 0x000fe40003fa5270 */
[----:B------:R-:W-:Y:S02]  /*e1c0*/  SEL R82, RZ, 0xffffffff, !P3 ;  /* 0xffffffffff527807 */ /* 0x000fe40005800000 */
[----:B------:R-:W-:Y:S02]  /*e1d0*/  @!P2 SEL R82, RZ, 0xffffffff, !P0 ;  /* 0xffffffffff52a807 */ /* 0x000fe40004000000 */
[----:B------:R-:W-:Y:S01]  /*e1e0*/  ISETP.NE.AND P2, PT, R73, R72, PT ;  /* 0x000000484900720c */ /* 0x000fe20003f45270 */
[----:B------:R-:W-:Y:S01]  /*e1f0*/  IMAD.U32 R72, RZ, RZ, UR4 ;  /* 0x00000004ff487e24 */ /* 0x000fe2000f8e00ff */
[----:B------:R-:W-:Y:S01]  /*e200*/  PRMT R85, R77, 0x8880, RZ ;  /* 0x000088804d557816 */ /* 0x000fe200000000ff */
[----:B------:R-:W1:Y:S01]  /*e210*/  LDCU UR4, c[0x0][0x39c] ;  /* 0x00007380ff0477ac */ /* 0x000e620008000800 */
[----:B------:R-:W-:Y:S01]  /*e220*/  PRMT R86, R58, 0x8880, RZ ;  /* 0x000088803a567816 */ /* 0x000fe200000000ff */
[----:B------:R-:W-:Y:S01]  /*e230*/  IMAD.IADD R73, R71, 0x1, R72 ;  /* 0x0000000147497824 */ /* 0x000fe200078e0248 */
[----:B------:R-:W-:-:S02]  /*e240*/  PRMT R83, R9, 0x8880, RZ ;  /* 0x0000888009537816 */ /* 0x000fc400000000ff */
[----:B------:R-:W-:Y:S02]  /*e250*/  PRMT R84, R54, 0x8880, RZ ;  /* 0x0000888036547816 */ /* 0x000fe400000000ff */
[----:B------:R-:W-:Y:S02]  /*e260*/  ISETP.GE.AND P0, PT, R86, R85, PT ;  /* 0x000000555600720c */ /* 0x000fe40003f06270 */
[----:B------:R-:W-:Y:S02]  /*e270*/  ISETP.GE.AND P3, PT, R84, R83, PT ;  /* 0x000000535400720c */ /* 0x000fe40003f66270 */
[----:B------:R-:W-:Y:S02]  /*e280*/  SEL R83, RZ, 0xffffffff, !P0 ;  /* 0xffffffffff537807 */ /* 0x000fe40004000000 */
[----:B------:R-:W-:Y:S02]  /*e290*/  ISETP.GE.U32.AND P0, PT, R43, R73, PT ;  /* 0x000000492b00720c */ /* 0x000fe40003f06070 */
[----:B------:R-:W-:-:S02]  /*e2a0*/  SEL R84, RZ, 0xffffffff, !P3 ;  /* 0xffffffffff547807 */ /* 0x000fc40005800000 */
[----:B------:R-:W-:Y:S02]  /*e2b0*/  ISETP.GE.U32.AND P3, PT, R40, R71, PT ;  /* 0x000000472800720c */ /* 0x000fe40003f66070 */
[----:B------:R-:W-:Y:S02]  /*e2c0*/  ISETP.GE.AND.EX P0, PT, R27, RZ, PT, P0 ;  /* 0x000000ff1b00720c */ /* 0x000fe40003f06300 */
[----:B------:R-:W-:Y:S02]  /*e2d0*/  PRMT R89, R76, 0x8880, RZ ;  /* 0x000088804c597816 */ /* 0x000fe400000000ff */
[----:B------:R-:W-:Y:S02]  /*e2e0*/  PRMT R90, R57, 0x8880, RZ ;  /* 0x00008880395a7816 */ /* 0x000fe400000000ff */
[----:B------:R-:W-:Y:S02]  /*e2f0*/  ISETP.GE.AND.EX P3, PT, R24, RZ, PT, P3 ;  /* 0x000000ff1800720c */ /* 0x000fe40003f66330 */
[----:B------:R-:W-:-:S02]  /*e300*/  @!P6 SEL R83, RZ, 0xffffffff, !P0 ;  /* 0xffffffffff53e807 */ /* 0x000fc40004000000 */
[----:B------:R-:W-:Y:S02]  /*e310*/  LOP3.LUT R87, R78, 0xff, RZ, 0xc0, !PT ;  /* 0x000000ff4e577812 */ /* 0x000fe400078ec0ff */
[----:B------:R-:W-:Y:S02]  /*e320*/  LOP3.LUT R88, R69, 0xff, RZ, 0xc0, !PT ;  /* 0x000000ff45587812 */ /* 0x000fe400078ec0ff */
[----:B------:R-:W-:Y:S02]  /*e330*/  ISETP.GE.U32.AND P0, PT, R42, R73, PT ;  /* 0x000000492a00720c */ /* 0x000fe40003f06070 */
[----:B------:R-:W-:Y:S02]  /*e340*/  LOP3.LUT R85, R74, 0xff, RZ, 0xc0, !PT ;  /* 0x000000ff4a557812 */ /* 0x000fe400078ec0ff */
[----:B------:R-:W-:Y:S02]  /*e350*/  LOP3.LUT R86, R61, 0xff, RZ, 0xc0, !PT ;  /* 0x000000ff3d567812 */ /* 0x000fe400078ec0ff */
[----:B------:R-:W-:-:S02]  /*e360*/  @!P4 SEL R84, RZ, 0xffffffff, !P3 ;  /* 0xffffffffff54c807 */ /* 0x000fc40005800000 */
[----:B------:R-:W-:Y:S02]  /*e370*/  ISETP.GE.AND P6, PT, R90, R89, PT ;  /* 0x000000595a00720c */ /* 0x000fe40003fc6270 */
[----:B------:R-:W-:Y:S02]  /*e380*/  ISETP.NE.AND P4, PT, R88, R87, PT ;  /* 0x000000575800720c */ /* 0x000fe40003f85270 */
[----:B------:R-:W-:Y:S02]  /*e390*/  ISETP.GE.AND.EX P0, PT, R26, RZ, PT, P0 ;  /* 0x000000ff1a00720c */ /* 0x000fe40003f06300 */
[----:B------:R-:W-:Y:S02]  /*e3a0*/  PRMT R87, R75, 0x8880, RZ ;  /* 0x000088804b577816 */ /* 0x000fe400000000ff */
[----:B------:R-:W-:Y:S02]  /*e3b0*/  PRMT R90, R60, 0x8880, RZ ;  /* 0x000088803c5a7816 */ /* 0x000fe400000000ff */
[----:B------:R-:W-:-:S02]  /*e3c0*/  ISETP.NE.AND P3, PT, R86, R85, PT ;  /* 0x000000555600720c */ /* 0x000fc40003f65270 */
[----:B------:R-:W-:Y:S02]  /*e3d0*/  SEL R86, RZ, 0xffffffff, !P6 ;  /* 0xffffffffff567807 */ /* 0x000fe40007000000 */
[----:B------:R-:W-:Y:S02]  /*e3e0*/  LOP3.LUT R85, R79, 0xff, RZ, 0xc0, !PT ;  /* 0x000000ff4f557812 */ /* 0x000fe400078ec0ff */
[----:B------:R-:W-:Y:S02]  /*e3f0*/  LOP3.LUT R88, R70, 0xff, RZ, 0xc0, !PT ;  /* 0x000000ff46587812 */ /* 0x000fe400078ec0ff */
[----:B------:R-:W-:Y:S02]  /*e400*/  @!P5 SEL R86, RZ, 0xffffffff, !P0 ;  /* 0xffffffffff56d807 */ /* 0x000fe40004000000 */
[----:B------:R-:W-:Y:S02]  /*e410*/  ISETP.GE.AND P5, PT, R90, R87, PT ;  /* 0x000000575a00720c */ /* 0x000fe40003fa6270 */
[----:B------:R-:W-:-:S02]  /*e420*/  PRMT R89, R74, 0x8880, RZ ;  /* 0x000088804a597816 */ /* 0x000fc400000000ff */
[----:B------:R-:W-:Y:S02]  /*e430*/  PRMT R92, R61, 0x8880, RZ ;  /* 0x000088803d5c7816 */ /* 0x000fe400000000ff */
[----:B------:R-:W-:Y:S02]  /*e440*/  ISETP.NE.AND P6, PT, R88, R85, PT ;  /* 0x000000555800720c */ /* 0x000fe40003fc5270 */
[----:B------:R-:W-:Y:S02]  /*e450*/  SEL R88, RZ, 0xffffffff, !P5 ;  /* 0xffffffffff587807 */ /* 0x000fe40006800000 */
[----:B------:R-:W-:Y:S02]  /*e460*/  ISETP.GE.U32.AND P5, PT, R46, R73, PT ;  /* 0x000000492e00720c */ /* 0x000fe40003fa6070 */
[----:B------:R-:W-:Y:S02]  /*e470*/  ISETP.GE.AND P0, PT, R92, R89, PT ;  /* 0x000000595c00720c */ /* 0x000fe40003f06270 */
[----:B------:R-:W-:-:S02]  /*e480*/  ISETP.GE.AND.EX P5, PT, R30, RZ, PT, P5 ;  /* 0x000000ff1e00720c */ /* 0x000fc40003fa6350 */
[----:B------:R-:W-:Y:S02]  /*e490*/  LOP3.LUT R85, R81, 0xff, RZ, 0xc0, !PT ;  /* 0x000000ff51557812 */ /* 0x000fe400078ec0ff */
        /* <DEDUP_REMOVED lines=9> */
[----:B------:R-:W-:Y:S02]  /*e530*/  @!P3 SEL R87, RZ, 0xffffffff, !P0 ;  /* 0xffffffffff57b807 */ /* 0x000fe40004000000 */
[----:B------:R-:W-:Y:S02]  /*e540*/  ISETP.GE.U32.AND P0, PT, R48, R85, PT ;  /* 0x000000553000720c */ /* 0x000fe40003f06070 */
[----:B------:R-:W-:Y:S02]  /*e550*/  LOP3.LUT R89, R80, 0xff, RZ, 0xc0, !PT ;  /* 0x000000ff50597812 */ /* 0x000fe400078ec0ff */
[----:B------:R-:W-:-:S02]  /*e560*/  LOP3.LUT R92, R59, 0xff, RZ, 0xc0, !PT ;  /* 0x000000ff3b5c7812 */ /* 0x000fc400078ec0ff */
[----:B------:R-:W-:Y:S02]  /*e570*/  ISETP.GE.AND P3, PT, R94, R91, PT ;  /* 0x0000005b5e00720c */ /* 0x000fe40003f66270 */
[----:B------:R-:W-:Y:S02]  /*e580*/  ISETP.GE.AND.EX P0, PT, R32, RZ, PT, P0 ;  /* 0x000000ff2000720c */ /* 0x000fe40003f06300 */
[----:B------:R-:W-:Y:S02]  /*e590*/  PRMT R94, R81, 0x8880, RZ ;  /* 0x00008880515e7816 */ /* 0x000fe400000000ff */
[----:B------:R-:W-:Y:S02]  /*e5a0*/  PRMT R95, R68, 0x8880, RZ ;  /* 0x00008880445f7816 */ /* 0x000fe400000000ff */
[----:B------:R-:W-:Y:S02]  /*e5b0*/  ISETP.NE.AND P5, PT, R92, R89, PT ;  /* 0x000000595c00720c */ /* 0x000fe40003fa5270 */
[----:B------:R-:W-:-:S02]  /*e5c0*/  SEL R89, RZ, 0xffffffff, !P3 ;  /* 0xffffffffff597807 */ /* 0x000fc40005800000 */
[----:B------:R-:W-:Y:S02]  /*e5d0*/  PRMT R92, R79, 0x8880, RZ ;  /* 0x000088804f5c7816 */ /* 0x000fe400000000ff */
[----:B------:R-:W-:Y:S02]  /*e5e0*/  PRMT R93, R70, 0x8880, RZ ;  /* 0x00008880465d7816 */ /* 0x000fe400000000ff */
[----:B------:R-:W-:Y:S02]  /*e5f0*/  LOP3.LUT R90, R11, 0xff, RZ, 0xc0, !PT ;  /* 0x000000ff0b5a7812 */ /* 0x000fe400078ec0ff */
[----:B------:R-:W-:Y:S02]  /*e600*/  LOP3.LUT R91, R56, 0xff, RZ, 0xc0, !PT ;  /* 0x000000ff385b7812 */ /* 0x000fe400078ec0ff */
[----:B------:R-:W-:Y:S02]  /*e610*/  @!P4 SEL R89, RZ, 0xffffffff, !P0 ;  /* 0xffffffffff59c807 */ /* 0x000fe40004000000 */
[----:B------:R-:W-:-:S02]  /*e620*/  ISETP.GE.AND P0, PT, R95, R94, PT ;  /* 0x0000005e5f00720c */ /* 0x000fc40003f06270 */
[----:B------:R-:W-:Y:S02]  /*e630*/  ISETP.NE.AND P3, PT, R91, R90, PT ;  /* 0x0000005a5b00720c */ /* 0x000fe40003f65270 */
[----:B------:R-:W-:Y:S02]  /*e640*/  ISETP.GE.AND P4, PT, R93, R92, PT ;  /* 0x0000005c5d00720c */ /* 0x000fe40003f86270 */
[----:B------:R-:W-:Y:S02]  /*e650*/  SEL R90, RZ, 0xffffffff, !P0 ;  /* 0xffffffffff5a7807 */ /* 0x000fe40004000000 */
[-C--:B------:R-:W-:Y:S02]  /*e660*/  ISETP.GE.U32.AND P0, PT, R44, R85.reuse, PT ;  /* 0x000000552c00720c */ /* 0x080fe40003f06070 */
[----:B------:R-:W-:Y:S02]  /*e670*/  SEL R92, RZ, 0xffffffff, !P4 ;  /* 0xffffffffff5c7807 */ /* 0x000fe40006000000 */
[----:B------:R-:W-:-:S02]  /*e680*/  ISETP.GE.U32.AND P4, PT, R47, R85, PT ;  /* 0x000000552f00720c */ /* 0x000fc40003f86070 */
[----:B------:R-:W-:Y:S02]  /*e690*/  ISETP.GE.AND.EX P0, PT, R28, RZ, PT, P0 ;  /* 0x000000ff1c00720c */ /* 0x000fe40003f06300 */
[----:B------:R-:W-:Y:S02]  /*e6a0*/  ISETP.GE.AND.EX P4, PT, R31, RZ, PT, P4 ;  /* 0x000000ff1f00720c */ /* 0x000fe40003f86340 */
[----:B------:R-:W-:Y:S02]  /*e6b0*/  PRMT R95, R80, 0x8880, RZ ;  /* 0x00008880505f7816 */ /* 0x000fe400000000ff */
[----:B------:R-:W-:Y:S02]  /*e6c0*/  PRMT R98, R59, 0x8880, RZ ;  /* 0x000088803b627816 */ /* 0x000fe400000000ff */
[----:B------:R-:W-:Y:S02]  /*e6d0*/  LOP3.LUT R91, R10, 0xff, RZ, 0xc0, !PT ;  /* 0x000000ff0a5b7812 */ /* 0x000fe400078ec0ff */
[----:B------:R-:W-:-:S02]  /*e6e0*/  LOP3.LUT R94, R53, 0xff, RZ, 0xc0, !PT ;  /* 0x000000ff355e7812 */ /* 0x000fc400078ec0ff */
[----:B------:R-:W-:Y:S02]  /*e6f0*/  @!P2 SEL R90, RZ, 0xffffffff, !P0 ;  /* 0xffffffffff5aa807 */ /* 0x000fe40004000000 */
[----:B------:R-:W-:Y:S02]  /*e700*/  LOP3.LUT R93, R67, 0xff, RZ, 0xc0, !PT ;  /* 0x000000ff435d7812 */ /* 0x000fe400078ec0ff */
[----:B------:R-:W-:Y:S02]  /*e710*/  LOP3.LUT R96, R50, 0xff, RZ, 0xc0, !PT ;  /* 0x000000ff32607812 */ /* 0x000fe400078ec0ff */
[----:B------:R-:W-:Y:S02]  /*e720*/  ISETP.GE.U32.AND P0, PT, R41, R85, PT ;  /* 0x000000552900720c */ /* 0x000fe40003f06070 */
[----:B------:R-:W-:Y:S02]  /*e730*/  @!P6 SEL R92, RZ, 0xffffffff, !P4 ;  /* 0xffffffffff5ce807 */ /* 0x000fe40006000000 */
[----:B------:R-:W-:-:S02]  /*e740*/  ISETP.NE.AND P6, PT, R94, R91, PT ;  /* 0x0000005b5e00720c */ /* 0x000fc40003fc5270 */
[----:B------:R-:W-:Y:S02]  /*e750*/  ISETP.GE.AND P2, PT, R98, R95, PT ;  /* 0x0000005f6200720c */ /* 0x000fe40003f46270 */
[----:B------:R-:W-:Y:S02]  /*e760*/  ISETP.NE.AND P4, PT, R96, R93, PT ;  /* 0x0000005d6000720c */ /* 0x000fe40003f85270 */
[----:B------:R-:W-:Y:S02]  /*e770*/  LOP3.LUT R91, R66, 0xff, RZ, 0xc0, !PT ;  /* 0x000000ff425b7812 */ /* 0x000fe400078ec0ff */
[----:B------:R-:W-:Y:S02]  /*e780*/  LOP3.LUT R94, R49, 0xff, RZ, 0xc0, !PT ;  /* 0x000000ff315e7812 */ /* 0x000fe400078ec0ff */
[----:B------:R-:W-:Y:S02]  /*e790*/  ISETP.GE.AND.EX P0, PT, R25, RZ, PT, P0 ;  /* 0x000000ff1900720c */ /* 0x000fe40003f06300 */
[----:B------:R-:W-:-:S02]  /*e7a0*/  PRMT R95, R11, 0x8880, RZ ;  /* 0x000088800b5f7816 */ /* 0x000fc400000000ff */
[----:B------:R-:W-:Y:S02]  /*e7b0*/  PRMT R96, R56, 0x8880, RZ ;  /* 0x0000888038607816 */ /* 0x000fe400000000ff */
[----:B------:R-:W-:Y:S02]  /*e7c0*/  PRMT R97, R10, 0x8880, RZ ;  /* 0x000088800a617816 */ /* 0x000fe400000000ff */
[----:B------:R-:W-:Y:S02]  /*e7d0*/  PRMT R98, R53, 0x8880, RZ ;  /* 0x0000888035627816 */ /* 0x000fe400000000ff */
[----:B------:R-:W-:Y:S02]  /*e7e0*/  SEL R93, RZ, 0xffffffff, !P2 ;  /* 0xffffffffff5d7807 */ /* 0x000fe40005000000 */
[----:B------:R-:W-:Y:S01]  /*e7f0*/  ISETP.NE.AND P2, PT, R94, R91, PT ;  /* 0x0000005b5e00720c */ /* 0x000fe20003f45270 */
[----:B------:R-:W-:Y:S01]  /*e800*/  IMAD.IADD R91, R85, 0x1, R72 ;  /* 0x00000001555b7824 */ /* 0x000fe200078e0248 */
[----:B------:R-:W-:-:S02]  /*e810*/  @!P5 SEL R93, RZ, 0xffffffff, !P0 ;  /* 0xffffffffff5dd807 */ /* 0x000fc40004000000 */
[----:B------:R-:W-:Y:S02]  /*e820*/  ISETP.GE.AND P0, PT, R96, R95, PT ;  /* 0x0000005f6000720c */ /* 0x000fe40003f06270 */
[----:B------:R-:W-:Y:S02]  /*e830*/  ISETP.GE.AND P5, PT, R98, R97, PT ;  /* 0x000000616200720c */ /* 0x000fe40003fa6270 */
[----:B------:R-:W-:Y:S02]  /*e840*/  PRMT R96, R67, 0x8880, RZ ;  /* 0x0000888043607816 */ /* 0x000fe400000000ff */
[----:B------:R-:W-:Y:S02]  /*e850*/  PRMT R97, R50, 0x8880, RZ ;  /* 0x0000888032617816 */ /* 0x000fe400000000ff */
[----:B------:R-:W-:Y:S02]  /*e860*/  SEL R94, RZ, 0xffffffff, !P0 ;  /* 0xffffffffff5e7807 */ /* 0x000fe40004000000 */
[----:B------:R-:W-:-:S02]  /*e870*/  ISETP.GE.U32.AND P0, PT, R38, R91, PT ;  /* 0x0000005b2600720c */ /* 0x000fc40003f06070 */
[----:B------:R-:W-:Y:S02]  /*e880*/  SEL R95, RZ, 0xffffffff, !P5 ;  /* 0xffffffffff5f7807 */ /* 0x000fe40006800000 */
[----:B------:R-:W-:Y:S02]  /*e890*/  ISETP.GE.AND P5, PT, R97, R96, PT ;  /* 0x000000606100720c */ /* 0x000fe40003fa6270 */
[----:B------:R-:W-:Y:S02]  /*e8a0*/  ISETP.GE.AND.EX P0, PT, R22, RZ, PT, P0 ;  /* 0x000000ff1600720c */ /* 0x000fe40003f06300 */
[----:B------:R-:W-:Y:S02]  /*e8b0*/  SEL R96, RZ, 0xffffffff, !P5 ;  /* 0xffffffffff607807 */ /* 0x000fe40006800000 */
[----:B------:R-:W-:Y:S02]  /*e8c0*/  ISETP.GE.U32.AND P5, PT, R34, R91, PT ;  /* 0x0000005b2200720c */ /* 0x000fe40003fa6070 */
[----:B------:R-:W-:-:S02]  /*e8d0*/  @!P3 SEL R94, RZ, 0xffffffff, !P0 ;  /* 0xffffffffff5eb807 */ /* 0x000fc40004000000 */
[----:B------:R-:W-:Y:S02]  /*e8e0*/  ISETP.GE.U32.AND P0, PT, R35, R91, PT ;  /* 0x0000005b2300720c */ /* 0x000fe40003f06070 */
[----:B------:R-:W-:Y:S02]  /*e8f0*/  PRMT R98, R66, 0x8880, RZ ;  /* 0x0000888042627816 */ /* 0x000fe400000000ff */
[----:B------:R-:W-:Y:S02]  /*e900*/  PRMT R99, R49, 0x8880, RZ ;  /* 0x0000888031637816 */ /* 0x000fe400000000ff */
[----:B------:R-:W-:Y:S02]  /*e910*/  ISETP.GE.AND.EX P5, PT, R15, RZ, PT, P5 ;  /* 0x000000ff0f00720c */ /* 0x000fe40003fa6350 */
[----:B------:R-:W-:Y:S02]  /*e920*/  ISETP.GE.AND.EX P0, PT, R16, RZ, PT, P0 ;  /* 0x000000ff1000720c */ /* 0x000fe40003f06300 */
[----:B------:R-:W-:-:S02]  /*e930*/  LOP3.LUT R4, R4, 0x1, RZ, 0xc0, !PT ;  /* 0x0000000104047812 */ /* 0x000fc400078ec0ff */
[----:B------:R-:W-:Y:S02]  /*e940*/  ISETP.GE.AND P3, PT, R99, R98, PT ;  /* 0x000000626300720c */ /* 0x000fe40003f66270 */
[----:B------:R-:W-:Y:S02]  /*e950*/  @!P4 SEL R96, RZ, 0xffffffff, !P5 ;  /* 0xffffffffff60c807 */ /* 0x000fe40006800000 */
[----:B------:R-:W-:Y:S02]  /*e960*/  ISETP.GE.U32.AND P5, PT, R33, R91, PT ;  /* 0x0000005b2100720c */ /* 0x000fe40003fa6070 */
[----:B------:R-:W-:Y:S02]  /*e970*/  @!P6 SEL R95, RZ, 0xffffffff, !P0 ;  /* 0xffffffffff5fe807 */ /* 0x000fe40004000000 */
[----:B------:R-:W-:Y:S02]  /*e980*/  ISETP.NE.U32.AND P0, PT, R4, 0x1, PT ;  /* 0x000000010400780c */ /* 0x000fe40003f05070 */
[----:B------:R-:W-:-:S02]  /*e990*/  LOP3.LUT R84, R84, 0x1, RZ, 0xc0, !PT ;  /* 0x0000000154547812 */ /* 0x000fc400078ec0ff */
[----:B------:R-:W-:Y:S02]  /*e9a0*/  LOP3.LUT R5, R5, 0x1, RZ, 0xc0, !PT ;  /* 0x0000000105057812 */ /* 0x000fe400078ec0ff */
[----:B------:R-:W-:Y:S02]  /*e9b0*/  SEL R4, RZ, 0xffffffff, !P3 ;  /* 0xffffffffff047807 */ /* 0x000fe40005800000 */
[----:B------:R-:W-:Y:S02]  /*e9c0*/  LOP3.LUT R82, R82, 0x1, RZ, 0xc0, !PT ;  /* 0x0000000152527812 */ /* 0x000fe400078ec0ff */
[----:B------:R-:W-:Y:S02]  /*e9d0*/  ISETP.GE.AND.EX P3, PT, R14, RZ, PT, P5 ;  /* 0x000000ff0e00720c */ /* 0x000fe40003f66350 */
[----:B------:R-:W-:Y:S02]  /*e9e0*/  ISETP.NE.U32.AND P5, PT, R84, 0x1, PT ;  /* 0x000000015400780c */ /* 0x000fe40003fa5070 */
[----:B------:R-:W-:-:S02]  /*e9f0*/  ISETP.NE.U32.AND P6, PT, R5, 0x1, PT ;  /* 0x000000010500780c */ /* 0x000fc40003fc5070 */
[----:B------:R-:W-:Y:S02]  /*ea00*/  LOP3.LUT R92, R92, 0x1, RZ, 0xc0, !PT ;  /* 0x000000015c5c7812 */ /* 0x000fe400078ec0ff */
[----:B------:R-:W-:Y:S02]  /*ea10*/  ISETP.NE.U32.AND P4, PT, R82, 0x1, PT ;  /* 0x000000015200780c */ /* 0x000fe40003f85070 */
[----:B------:R-:W-:Y:S02]  /*ea20*/  LOP3.LUT R83, R83, 0x1, RZ, 0xc0, !PT ;  /* 0x0000000153537812 */ /* 0x000fe400078ec0ff */
[----:B------:R-:W-:Y:S02]  /*ea30*/  LOP3.LUT R86, R86, 0x1, RZ, 0xc0, !PT ;  /* 0x0000000156567812 */ /* 0x000fe400078ec0ff */
[----:B------:R-:W-:Y:S02]  /*ea40*/  @!P2 SEL R4, RZ, 0xffffffff, !P3 ;  /* 0xffffffffff04a807 */ /* 0x000fe40005800000 */
        /* <DEDUP_REMOVED lines=16> */
[----:B------:R-:W-:Y:S01]  /*eb50*/  SEL R39, R71, R39, !P4 ;  /* 0x0000002747277207 */ /* 0x000fe20006000000 */
[----:B------:R-:W-:Y:S01]  /*eb60*/  IMAD.IADD R71, R91, 0x1, R72 ;  /* 0x000000015b477824 */ /* 0x000fe200078e0248 */
[----:B------:R-:W-:Y:S02]  /*eb70*/  LOP3.LUT R4, R4, 0x1, RZ, 0xc0, !PT ;  /* 0x0000000104047812 */ /* 0x000fe400078ec0ff */
[----:B------:R-:W-:-:S02]  /*eb80*/  LOP3.LUT R90, R90, 0x1, RZ, 0xc0, !PT ;  /* 0x000000015a5a7812 */ /* 0x000fc400078ec0ff */
[----:B------:R-:W-:Y:S02]  /*eb90*/  SEL R47, R85, R47, !P5 ;  /* 0x0000002f552f7207 */ /* 0x000fe40006800000 */
[----:B------:R-:W-:Y:S02]  /*eba0*/  SEL R70, R79, R70, !P5 ;  /* 0x000000464f467207 */ /* 0x000fe40006800000 */
[----:B------:R-:W-:Y:S02]  /*ebb0*/  SEL R31, R31, RZ, P5 ;  /* 0x000000ff1f1f7207 */ /* 0x000fe40002800000 */
[C---:B------:R-:W-:Y:S02]  /*ebc0*/  SEL R43, R73.reuse, R43, !P3 ;  /* 0x0000002b492b7207 */ /* 0x040fe40005800000 */
[C---:B------:R-:W-:Y:S02]  /*ebd0*/  SEL R42, R73.reuse, R42, !P2 ;  /* 0x0000002a492a7207 */ /* 0x040fe40005000000 */
[----:B------:R-:W-:-:S02]  /*ebe0*/  SEL R46, R73, R46, !P6 ;  /* 0x0000002e492e7207 */ /* 0x000fc40007000000 */
[----:B------:R-:W-:Y:S01]  /*ebf0*/  SEL R45, R73, R45, !P0 ;  /* 0x0000002d492d7207 */ /* 0x000fe20004000000 */
[----:B-1----:R-:W-:Y:S01]  /*ec00*/  IMAD.U32 R73, RZ, RZ, UR4 ;  /* 0x00000004ff497e24 */ /* 0x002fe2000f8e00ff */
[----:B------:R-:W-:Y:S02]  /*ec10*/  SEL R58, R77, R58, !P3 ;  /* 0x0000003a4d3a7207 */ /* 0x000fe40005800000 */
[----:B------:R-:W-:Y:S02]  /*ec20*/  SEL R27, R27, RZ, P3 ;  /* 0x000000ff1b1b7207 */ /* 0x000fe40001800000 */
[----:B------:R-:W-:Y:S01]  /*ec30*/  ISETP.NE.U32.AND P5, PT, R4, 0x1, PT ;  /* 0x000000010400780c */ /* 0x000fe20003fa5070 */
[----:B------:R-:W-:Y:S01]  /*ec40*/  IMAD R4, R72, 0x3, R71 ;  /* 0x0000000348047824 */ /* 0x000fe200078e0247 */
[----:B------:R-:W-:Y:S02]  /*ec50*/  ISETP.NE.U32.AND P3, PT, R90, 0x1, PT ;  /* 0x000000015a00780c */ /* 0x000fe40003f65070 */
[----:B------:R-:W-:-:S02]  /*ec60*/  LOP3.LUT R89, R89, 0x1, RZ, 0xc0, !PT ;  /* 0x0000000159597812 */ /* 0x000fc400078ec0ff */
[----:B------:R-:W-:Y:S02]  /*ec70*/  SEL R44, R85, R44, !P3 ;  /* 0x0000002c552c7207 */ /* 0x000fe40005800000 */
[----:B------:R-:W-:Y:S02]  /*ec80*/  SEL R68, R81, R68, !P3 ;  /* 0x0000004451447207 */ /* 0x000fe40005800000 */
[----:B------:R-:W-:Y:S02]  /*ec90*/  SEL R28, R28, RZ, P3 ;  /* 0x000000ff1c1c7207 */ /* 0x000fe40001800000 */
[----:B------:R-:W-:Y:S02]  /*eca0*/  ISETP.GE.U32.AND P3, PT, R4, R73, PT ;  /* 0x000000490400720c */ /* 0x000fe40003f66070 */
[----:B------:R-:W-:Y:S02]  /*ecb0*/  SEL R55, R8, R55, !P4 ;  /* 0x0000003708377207 */ /* 0x000fe40006000000 */
[----:B------:R-:W-:-:S02]  /*ecc0*/  SEL R23, R23, RZ, P4 ;  /* 0x000000ff17177207 */ /* 0x000fc40002000000 */
[----:B------:R-:W-:Y:S02]  /*ecd0*/  ISETP.NE.U32.AND P4, PT, R89, 0x1, PT ;  /* 0x000000015900780c */ /* 0x000fe40003f85070 */
[----:B------:R-:W-:Y:S02]  /*ece0*/  LOP3.LUT R93, R93, 0x1, RZ, 0xc0, !PT ;  /* 0x000000015d5d7812 */ /* 0x000fe400078ec0ff */
[----:B------:R-:W-:Y:S02]  /*ecf0*/  LOP3.LUT R94, R94, 0x1, RZ, 0xc0, !PT ;  /* 0x000000015e5e7812 */ /* 0x000fe400078ec0ff */
[----:B------:R-:W-:Y:S02]  /*ed00*/  LOP3.LUT R95, R95, 0x1, RZ, 0xc0, !PT ;  /* 0x000000015f5f7812 */ /* 0x000fe400078ec0ff */
[----:B------:R-:W-:Y:S02]  /*ed10*/  LOP3.LUT R96, R96, 0x1, RZ, 0xc0, !PT ;  /* 0x0000000160607812 */ /* 0x000fe400078ec0ff */
        /* <DEDUP_REMOVED lines=29> */
.L_x_3481:
[----:B0-----:R-:W-:Y:S05]  /*eef0*/  BSYNC.RECONVERGENT B0 ;  /* 0x0000000000007941 */ /* 0x001fea0003800200 */
.L_x_3480:
[----:B------:R-:W-:Y:S01]  /*ef00*/  ISETP.GE.U32.AND P0, PT, R71, R73, PT ;  /* 0x000000494700720c */ /* 0x000fe20003f06070 */
[----:B------:R-:W-:Y:S01]  /*ef10*/  BSSY.RECONVERGENT B0, `(.L_x_3488) ;  /* 0x0000488000007945 */ /* 0x000fe20003800200 */
[----:B------:R-:W-:Y:S02]  /*ef20*/  PRMT R13, R11, 0x7610, R13 ;  /* 0x000076100b0d7816 */ /* 0x000fe4000000000d */
[----:B------:R-:W-:Y:S02]  /*ef30*/  PRMT R12, R10, 0x7610, R12 ;  /* 0x000076100a0c7816 */ /* 0x000fe4000000000c */
[----:B------:R-:W-:Y:S02]  /*ef40*/  PRMT R11, R67, 0x7610, R11 ;  /* 0x00007610430b7816 */ /* 0x000fe4000000000b */
[----:B------:R-:W-:-:S05]  /*ef50*/  PRMT R10, R66, 0x7610, R10 ;  /* 0x00007610420a7816 */ /* 0x000fca000000000a */
        /* <DEDUP_REMOVED lines=282> */
.L_x_3491:
[----:B------:R-:W-:Y:S01]  /*10100*/  SHF.R.U32.HI R6, RZ, 0x2, R0 ;  /* 0x00000002ff067819 */ /* 0x000fe20000011600 */
[----:B------:R-:W-:-:S07]  /*10110*/  IMAD.MOV.U32 R7, RZ, RZ, RZ ;  /* 0x000000ffff077224 */ /* 0x000fce00078e00ff */
.L_x_3490:
        /* <DEDUP_REMOVED lines=288> */
.L_x_3493:
[----:B------:R-:W-:Y:S01]  /*11320*/  SHF.R.U32.HI R62, RZ, 0x2, R74 ;  /* 0x00000002ff3e7819 */ /* 0x000fe2000001164a */
[----:B------:R-:W-:-:S07]  /*11330*/  IMAD.MOV.U32 R63, RZ, RZ, RZ ;  /* 0x000000ffff3f7224 */ /* 0x000fce00078e00ff */
.L_x_3492:
        /* <DEDUP_REMOVED lines=285> */
.L_x_3495:
[----:B------:R-:W-:Y:S01]  /*12510*/  SHF.R.U32.HI R66, RZ, 0x2, R78 ;  /* 0x00000002ff427819 */ /* 0x000fe2000001164e */
[----:B------:R-:W-:-:S07]  /*12520*/  IMAD.MOV.U32 R67, RZ, RZ, RZ ;  /* 0x000000ffff437224 */ /* 0x000fce00078e00ff */
.L_x_3494:
        /* <DEDUP_REMOVED lines=285> */
.L_x_3497:
[----:B------:R-:W-:Y:S01]  /*13700*/  SHF.R.U32.HI R10, RZ, 0x2, R62 ;  /* 0x00000002ff0a7819 */ /* 0x000fe2000001163e */
[----:B------:R-:W-:-:S07]  /*13710*/  IMAD.MOV.U32 R11, RZ, RZ, RZ ;  /* 0x000000ffff0b7224 */ /* 0x000fce00078e00ff */
.L_x_3496:
[----:B------:R-:W-:-:S04]  /*13720*/  LEA R4, P0, R10, R3, 0x2 ;  /* 0x000000030a047211 */ /* 0x000fc800078010ff */
[----:B------:R-:W-:-:S05]  /*13730*/  LEA.HI.X R5, R10, R0, R11, 0x2, P0 ;  /* 0x000000000a057211 */ /* 0x000fca00000f140b */
[----:B------:R-:W2:Y:S02]  /*13740*/  LDG.E R4, desc[UR36][R4.64] ;  /* 0x0000002404047981 */ /* 0x000ea4000c1e1900 */
[C---:B--2---:R-:W-:Y:S02]  /*13750*/  PRMT R13, R4.reuse, 0x7770, RZ ;  /* 0x00007770040d7816 */ /* 0x044fe400000000ff */
[C---:B------:R-:W-:Y:S02]  /*13760*/  PRMT R12, R4.reuse, 0x7771, RZ ;  /* 0x00007771040c7816 */ /* 0x040fe400000000ff */
[C---:B------:R-:W-:Y:S02]  /*13770*/  PRMT R11, R4.reuse, 0x7772, RZ ;  /* 0x00007772040b7816 */ /* 0x040fe400000000ff */
[----:B------:R-:W-:-:S07]  /*13780*/  PRMT R10, R4, 0x7773, RZ ;  /* 0x00007773040a7816 */ /* 0x000fce00000000ff */
.L_x_3489:
[----:B------:R-:W-:Y:S05]  /*13790*/  BSYNC.RECONVERGENT B0 ;  /* 0x0000000000007941 */ /* 0x000fea0003800200 */
.L_x_3488:
[----:B------:R-:W-:Y:S01]  /*137a0*/  ISETP.GE.U32.AND P0, PT, R71, R73, PT ;  /* 0x000000494700720c */ /* 0x000fe20003f06070 */
[----:B------:R-:W-:-:S12]  /*137b0*/  BSSY.RECONVERGENT B0, `(.L_x_3498) ;  /* 0x00000fb000007945 */ /* 0x000fd80003800200 */
        /* <DEDUP_REMOVED lines=23> */
[----:B------:R-:W-:Y:S01]  /*13930*/  ISETP.NE.AND P3, PT, R63, R62, PT ;  /* 0x0000003e3f00720c */ /* 0x000fe20003f65270 */
[----:B------:R-:W-:Y:S01]  /*13940*/  IMAD.IADD R63, R71, 0x1, R72 ;  /* 0x00000001473f7824 */ /* 0x000fe200078e0248 */
        /* <DEDUP_REMOVED lines=225> */
.L_x_3499:
[----:B------:R-:W-:Y:S05]  /*14760*/  BSYNC.RECONVERGENT B0 ;  /* 0x0000000000007941 */ /* 0x000fea0003800200 */
.L_x_3498:
[----:B------:R-:W-:Y:S02]  /*14770*/  LOP3.LUT R0, R58, 0xff, RZ, 0xc0, !PT ;  /* 0x000000ff3a007812 */ /* 0x000fe400078ec0ff */
[----:B------:R-:W-:Y:S02]  /*14780*/  LOP3.LUT R3, R51, 0xff, RZ, 0xc0, !PT ;  /* 0x000000ff33037812 */ /* 0x000fe400078ec0ff */
[----:B------:R-:W-:Y:S02]  /*14790*/  LOP3.LUT R4, R57, 0xff, RZ, 0xc0, !PT ;  /* 0x000000ff39047812 */ /* 0x000fe400078ec0ff */
[----:B------:R-:W-:Y:S02]  /*147a0*/  LOP3.LUT R5, R52, 0xff, RZ, 0xc0, !PT ;  /* 0x000000ff34057812 */ /* 0x000fe400078ec0ff */
[----:B------:R-:W-:Y:S02]  /*147b0*/  ISETP.NE.AND P1, PT, R3, R0, PT ;  /* 0x000000000300720c */ /* 0x000fe40003f25270 */
[----:B------:R-:W-:-:S02]  /*147c0*/  ISETP.GE.U32.AND P0, PT, R36, R43, PT ;  /* 0x0000002b2400720c */ /* 0x000fc40003f06070 */
[----:B------:R-:W-:Y:S02]  /*147d0*/  ISETP.NE.AND P6, PT, R5, R4, PT ;  /* 0x000000040500720c */ /* 0x000fe40003fc5270 */
[----:B------:R-:W-:Y:S02]  /*147e0*/  PRMT R0, R58, 0x8880, RZ ;  /* 0x000088803a007816 */ /* 0x000fe400000000ff */
[----:B------:R-:W-:Y:S02]  /*147f0*/  PRMT R5, R51, 0x8880, RZ ;  /* 0x0000888033057816 */ /* 0x000fe400000000ff */
[----:B------:R-:W-:Y:S02]  /*14800*/  ISETP.GE.AND.EX P0, PT, R20, R27, PT, P0 ;  /* 0x0000001b1400720c */ /* 0x000fe40003f06300 */
[----:B------:R-:W-:Y:S02]  /*14810*/  LOP3.LUT R6, R60, 0xff, RZ, 0xc0, !PT ;  /* 0x000000ff3c067812 */ /* 0x000fe400078ec0ff */
[----:B------:R-:W-:-:S02]  /*14820*/  LOP3.LUT R7, R55, 0xff, RZ, 0xc0, !PT ;  /* 0x000000ff37077812 */ /* 0x000fc400078ec0ff */
[----:B------:R-:W-:Y:S02]  /*14830*/  ISETP.GE.AND P2, PT, R5, R0, PT ;  /* 0x000000000500720c */ /* 0x000fe40003f46270 */
[----:B------:R-:W-:Y:S02]  /*14840*/  LOP3.LUT R3, R61, 0xff, RZ, 0xc0, !PT ;  /* 0x000000ff3d037812 */ /* 0x000fe400078ec0ff */
[----:B------:R-:W-:Y:S02]  /*14850*/  LOP3.LUT R4, R54, 0xff, RZ, 0xc0, !PT ;  /* 0x000000ff36047812 */ /* 0x000fe400078ec0ff */
[----:B------:R-:W-:Y:S02]  /*14860*/  SEL R0, RZ, 0xffffffff, !P0 ;  /* 0xffffffffff007807 */ /* 0x000fe40004000000 */
[----:B------:R-:W-:Y:S02]  /*14870*/  ISETP.GE.U32.AND P0, PT, R37, R42, PT ;  /* 0x0000002a2500720c */ /* 0x000fe40003f06070 */
[----:B------:R-:W-:-:S02]  /*14880*/  ISETP.NE.AND P4, PT, R7, R6, PT ;  /* 0x000000060700720c */ /* 0x000fc40003f85270 */
[----:B------:R-:W-:Y:S02]  /*14890*/  @P1 SEL R0, RZ, 0xffffffff, !P2 ;  /* 0xffffffffff001807 */ /* 0x000fe40005000000 */
[----:B------:R-:W-:Y:S02]  /*148a0*/  PRMT R6, R57, 0x8880, RZ ;  /* 0x0000888039067816 */ /* 0x000fe400000000ff */
[----:B------:R-:W-:Y:S02]  /*148b0*/  PRMT R7, R52, 0x8880, RZ ;  /* 0x0000888034077816 */ /* 0x000fe400000000ff */
[----:B------:R-:W-:Y:S02]  /*148c0*/  ISETP.NE.AND P3, PT, R4, R3, PT ;  /* 0x000000030400720c */ /* 0x000fe40003f65270 */
[----:B------:R-:W-:Y:S02]  /*148d0*/  ISETP.GE.U32.AND P2, PT, R39, R46, PT ;  /* 0x0000002e2700720c */ /* 0x000fe40003f46070 */
[----:B------:R-:W-:-:S02]  /*148e0*/  ISETP.GE.AND.EX P0, PT, R21, R26, PT, P0 ;  /* 0x0000001a1500720c */ /* 0x000fc40003f06300 */
[----:B------:R-:W-:Y:S02]  /*148f0*/  PRMT R4, R60, 0x8880, RZ ;  /* 0x000088803c047816 */ /* 0x000fe400000000ff */
[----:B------:R-:W-:Y:S02]  /*14900*/  PRMT R5, R55, 0x8880, RZ ;  /* 0x0000888037057816 */ /* 0x000fe400000000ff */
[----:B------:R-:W-:Y:S02]  /*14910*/  ISETP.GE.AND P5, PT, R7, R6, PT ;  /* 0x000000060700720c */ /* 0x000fe40003fa6270 */
        /* <DEDUP_REMOVED lines=95> */
[----:B------:R-:W-:Y:S02]  /*14f10*/  ISETP.NE.AND P1, PT, R0, R5, PT ;  /* 0x000000050000720c */ /* 0x000fe40003f25270 */
[----:B------:R-:W-:Y:S02]  /*14f20*/  ISETP.NE.AND P6, PT, R3, R4, PT ;  /* 0x000000040300720c */ /* 0x000fe40003fc5270 */
[----:B------:R-:W-:Y:S02]  /*14f30*/  LOP3.LUT R5, R50, 0xff, RZ, 0xc0, !PT ;  /* 0x000000ff32057812 */ /* 0x000fe400078ec0ff */
[----:B------:R-:W-:-:S02]  /*14f40*/  LOP3.LUT R4, R49, 0xff, RZ, 0xc0, !PT ;  /* 0x000000ff31047812 */ /* 0x000fc400078ec0ff */
[----:B------:R-:W-:Y:S02]  /*14f50*/  LOP3.LUT R0, R55, 0xff, RZ, 0xc0, !PT ;  /* 0x000000ff37007812 */ /* 0x000fe400078ec0ff */
[----:B------:R-:W-:Y:S02]  /*14f60*/  LOP3.LUT R3, R54, 0xff, RZ, 0xc0, !PT ;  /* 0x000000ff36037812 */ /* 0x000fe400078ec0ff */
[----:B------:R-:W-:Y:S02]  /*14f70*/  PRMT R6, R56, 0x8880, RZ ;  /* 0x0000888038067816 */ /* 0x000fe400000000ff */
[----:B------:R-:W-:Y:S02]  /*14f80*/  PRMT R7, R69, 0x8880, RZ ;  /* 0x0000888045077816 */ /* 0x000fe400000000ff */
[----:B------:R-:W-:Y:S02]  /*14f90*/  SEL R10, R41, R10, !P3 ;  /* 0x0000000a290a7207 */ /* 0x000fe40005800000 */
[----:B------:R-:W-:-:S02]  /*14fa0*/  SEL R25, R25, R24, !P3 ;  /* 0x0000001819197207 */ /* 0x000fc40005800000 */
[----:B------:R-:W-:Y:S01]  /*14fb0*/  ISETP.NE.AND P4, PT, R0, R5, PT ;  /* 0x000000050000720c */ /* 0x000fe20003f85270 */
[----:B------:R-:W-:Y:S01]  /*14fc0*/  IMAD.MOV.U32 R0, RZ, RZ, R6 ;  /* 0x000000ffff007224 */ /* 0x000fe200078e0006 */
[----:B------:R-:W-:Y:S01]  /*14fd0*/  ISETP.NE.AND P3, PT, R3, R4, PT ;  /* 0x000000040300720c */ /* 0x000fe20003f65270 */
[----:B------:R-:W-:Y:S01]  /*14fe0*/  IMAD.MOV.U32 R3, RZ, RZ, R7 ;  /* 0x000000ffff037224 */ /* 0x000fe200078e0007 */
[----:B------:R-:W-:Y:S02]  /*14ff0*/  SEL R11, R48, R11, !P0 ;  /* 0x0000000b300b7207 */ /* 0x000fe40004000000 */
[----:B------:R-:W-:Y:S02]  /*15000*/  PRMT R4, R53, 0x8880, RZ ;  /* 0x0000888035047816 */ /* 0x000fe400000000ff */
[----:B------:R-:W-:Y:S02]  /*15010*/  PRMT R5, R70, 0x8880, RZ ;  /* 0x0000888046057816 */ /* 0x000fe400000000ff */
[----:B------:R-:W-:-:S02]  /*15020*/  SEL R39, R32, R27, !P0 ;  /* 0x0000001b20277207 */ /* 0x000fc40004000000 */
        /* <DEDUP_REMOVED lines=47> */
[----:B------:R-:W-:-:S07]  /*15320*/  SEL R29, R14, R25, !P3 ;  /* 0x000000190e1d7207 */ /* 0x000fce0005800000 */
.L_x_3450:
[----:B------:R-:W-:Y:S05]  /*15330*/  BSYNC.RECONVERGENT B6 ;  /* 0x0000000000067941 */ /* 0x000fea0003800200 */
.L_x_3449:
        /* <DEDUP_REMOVED lines=15> */
[----:B------:R0:W-:Y:S04]  /*15430*/  STS.64 [R31+0x28], R8 ;  /* 0x000028081f007388 */ /* 0x0001e80000000a00 */
[----:B------:R0:W-:Y:S04]  /*15440*/  STS.64 [R31+0x38], R28 ;  /* 0x0000381c1f007388 */ /* 0x0001e80000000a00 */
[----:B------:R0:W-:Y:S04]  /*15450*/  STS.U8 [R31], R7 ;  /* 0x000000071f007388 */ /* 0x0001e80000000000 */
[----:B------:R0:W-:Y:S04]  /*15460*/  STS.U8 [R31+0x10], R11 ;  /* 0x0000100b1f007388 */ /* 0x0001e80000000000 */
[----:B------:R0:W-:Y:S04]  /*15470*/  STS.U8 [R31+0x20], R13 ;  /* 0x0000200d1f007388 */ /* 0x0001e80000000000 */
[----:B------:R0:W-:Y:S01]  /*15480*/  STS.U8 [R31+0x30], R27 ;  /* 0x0000301b1f007388 */ /* 0x0001e20000000000 */
[----:B------:R-:W-:Y:S05]  /*15490*/  @!P0 BRA `(.L_x_3500) ;  /* 0x0000000400708947 */ /* 0x000fea0003800000 */
[----:B------:R-:W-:-:S07]  /*154a0*/  IMAD.MOV.U32 R0, RZ, RZ, R34 ;  /* 0x000000ffff007224 */ /* 0x000fce00078e0022 */
.L_x_3503:
        /* <DEDUP_REMOVED lines=10> */
[C---:B------:R-:W-:Y:S02]  /*15550*/  PRMT R35, R7.reuse, 0x8880, RZ ;  /* 0x0000888007237816 */ /* 0x040fe400000000ff */
[----:B------:R-:W-:Y:S01]  /*15560*/  LOP3.LUT R33, R7, 0xff, RZ, 0xc0, !PT ;  /* 0x000000ff07217812 */ /* 0x000fe200078ec0ff */
[----:B------:R-:W-:Y:S01]  /*15570*/  IMAD R0, R0, 0x40, R3 ;  /* 0x0000004000007824 */ /* 0x000fe200078e0203 */
[----:B------:R-:W-:Y:S02]  /*15580*/  PRMT R37, R11, 0x8880, RZ ;  /* 0x000088800b257816 */ /* 0x000fe400000000ff */
[----:B------:R-:W-:Y:S02]  /*15590*/  PRMT R41, R13, 0x8880, RZ ;  /* 0x000088800d297816 */ /* 0x000fe400000000ff */
[----:B------:R-:W1:Y:S04]  /*155a0*/  LDS.S8 R6, [R0] ;  /* 0x0000000000067984 */ /* 0x000e680000000200 */
[----:B------:R-:W2:Y:S04]  /*155b0*/  LDS.S8 R26, [R0+0x20] ;  /* 0x00002000001a7984 */ /* 0x000ea80000000200 */
[----:B------:R-:W3:Y:S04]  /*155c0*/  LDS.S8 R12, [R0+0x10] ;  /* 0x00001000000c7984 */ /* 0x000ee80000000200 */
[----:B------:R-:W4:Y:S04]  /*155d0*/  LDS.64 R4, [R0+0x8] ;  /* 0x0000080000047984 */ /* 0x000f280000000a00 */
[----:B------:R-:W5:Y:S04]  /*155e0*/  LDS.64 R14, [R0+0x18] ;  /* 0x00001800000e7984 */ /* 0x000f680000000a00 */
[----:B0-----:R-:W0:Y:S04]  /*155f0*/  LDS.S8 R28, [R0+0x30] ;  /* 0x00003000001c7984 */ /* 0x001e280000000200 */
[----:B------:R-:W0:Y:S04]  /*15600*/  LDS.64 R24, [R0+0x38] ;  /* 0x0000380000187984 */ /* 0x000e280000000a00 */
[----:B------:R3:W0:Y:S01]  /*15610*/  LDS.64 R22, [R0+0x28] ;  /* 0x0000280000167984 */ /* 0x0006220000000a00 */
[----:B-1----:R-:W-:-:S02]  /*15620*/  LOP3.LUT R10, R6, 0xff, RZ, 0xc0, !PT ;  /* 0x000000ff060a7812 */ /* 0x002fc400078ec0ff */
[----:B------:R-:W-:Y:S02]  /*15630*/  ISETP.GE.AND P0, PT, R35, R6, PT ;  /* 0x000000062300720c */ /* 0x000fe40003f06270 */
[----:B------:R-:W-:Y:S02]  /*15640*/  ISETP.NE.AND P3, PT, R33, R10, PT ;  /* 0x0000000a2100720c */ /* 0x000fe40003f65270 */
[----:B------:R-:W-:Y:S02]  /*15650*/  LOP3.LUT R35, R13, 0xff, RZ, 0xc0, !PT ;  /* 0x000000ff0d237812 */ /* 0x000fe400078ec0ff */
[----:B--2---:R-:W-:Y:S02]  /*15660*/  LOP3.LUT R10, R26, 0xff, RZ, 0xc0, !PT ;  /* 0x000000ff1a0a7812 */ /* 0x004fe400078ec0ff */
[----:B------:R-:W-:Y:S02]  /*15670*/  LOP3.LUT R33, R11, 0xff, RZ, 0xc0, !PT ;  /* 0x000000ff0b217812 */ /* 0x000fe400078ec0ff */
[----:B---3--:R-:W-:-:S02]  /*15680*/  LOP3.LUT R0, R12, 0xff, RZ, 0xc0, !PT ;  /* 0x000000ff0c007812 */ /* 0x008fc400078ec0ff */
[----:B------:R-:W-:Y:S02]  /*15690*/  ISETP.NE.AND P4, PT, R35, R10, PT ;  /* 0x0000000a2300720c */ /* 0x000fe40003f85270 */
[----:B------:R-:W-:Y:S02]  /*156a0*/  SEL R10, RZ, 0xffffffff, !P0 ;  /* 0xffffffffff0a7807 */ /* 0x000fe40004000000 */
[----:B------:R-:W-:Y:S02]  /*156b0*/  ISETP.GE.AND P1, PT, R37, R12, PT ;  /* 0x0000000c2500720c */ /* 0x000fe40003f26270 */
[----:B------:R-:W-:Y:S02]  /*156c0*/  ISETP.NE.AND P5, PT, R33, R0, PT ;  /* 0x000000002100720c */ /* 0x000fe40003fa5270 */
[----:B----4-:R-:W-:Y:S02]  /*156d0*/  ISETP.GE.U32.AND P0, PT, R38, R4, PT ;  /* 0x000000042600720c */ /* 0x010fe40003f06070 */
[----:B------:R-:W-:-:S02]  /*156e0*/  SEL R30, RZ, 0xffffffff, !P1 ;  /* 0xffffffffff1e7807 */ /* 0x000fc40004800000 */
[----:B------:R-:W-:Y:S02]  /*156f0*/  ISETP.GE.AND.EX P0, PT, R39, R5, PT, P0 ;  /* 0x000000052700720c */ /* 0x000fe40003f06300 */
[----:B------:R-:W-:Y:S02]  /*15700*/  LOP3.LUT R33, R27, 0xff, RZ, 0xc0, !PT ;  /* 0x000000ff1b217812 */ /* 0x000fe400078ec0ff */
[----:B-----5:R-:W-:Y:S02]  /*15710*/  ISETP.GE.U32.AND P1, PT, R20, R14, PT ;  /* 0x0000000e1400720c */ /* 0x020fe40003f26070 */
[----:B0-----:R-:W-:Y:S02]  /*15720*/  LOP3.LUT R0, R28, 0xff, RZ, 0xc0, !PT ;  /* 0x000000ff1c007812 */ /* 0x001fe400078ec0ff */
[----:B------:R-:W-:Y:S02]  /*15730*/  @!P3 SEL R10, RZ, 0xffffffff, !P0 ;  /* 0xffffffffff0ab807 */ /* 0x000fe40004000000 */
[----:B------:R-:W-:-:S02]  /*15740*/  ISETP.GE.AND.EX P1, PT, R21, R15, PT, P1 ;  /* 0x0000000f1500720c */ /* 0x000fc40003f26310 */
[----:B------:R-:W-:Y:S02]  /*15750*/  ISETP.NE.AND P3, PT, R33, R0, PT ;  /* 0x000000002100720c */ /* 0x000fe40003f65270 */
[----:B------:R-:W-:Y:S02]  /*15760*/  PRMT R35, R27, 0x8880, RZ ;  /* 0x000088801b237816 */ /* 0x000fe400000000ff */
[----:B------:R-:W-:Y:S02]  /*15770*/  @!P5 SEL R30, RZ, 0xffffffff, !P1 ;  /* 0xffffffffff1ed807 */ /* 0x000fe40004800000 */
[----:B------:R-:W-:Y:S02]  /*15780*/  ISETP.GE.U32.AND P1, PT, R16, R24, PT ;  /* 0x000000181000720c */ /* 0x000fe40003f26070 */
[----:B------:R-:W-:Y:S02]  /*15790*/  ISETP.GE.AND P6, PT, R41, R26, PT ;  /* 0x0000001a2900720c */ /* 0x000fe40003fc6270 */
[----:B------:R-:W-:-:S02]  /*157a0*/  LOP3.LUT R10, R10, 0x1, RZ, 0xc0, !PT ;  /* 0x000000010a0a7812 */ /* 0x000fc400078ec0ff */
[----:B------:R-:W-:Y:S02]  /*157b0*/  ISETP.GE.AND P0, PT, R35, R28, PT ;  /* 0x0000001c2300720c */ /* 0x000fe40003f06270 */
[----:B------:R-:W-:Y:S02]  /*157c0*/  ISETP.GE.AND.EX P1, PT, R29, R25, PT, P1 ;  /* 0x000000191d00720c */ /* 0x000fe40003f26310 */
[----:B------:R-:W-:Y:S02]  /*157d0*/  ISETP.GE.U32.AND P5, PT, R8, R22, PT ;  /* 0x000000160800720c */ /* 0x000fe40003fa6070 */
[----:B------:R-:W-:Y:S02]  /*157e0*/  SEL R0, RZ, 0xffffffff, !P6 ;  /* 0xffffffffff007807 */ /* 0x000fe40007000000 */
[----:B------:R-:W-:Y:S02]  /*157f0*/  ISETP.NE.U32.AND P6, PT, R10, 0x1, PT ;  /* 0x000000010a00780c */ /* 0x000fe40003fc5070 */
[----:B------:R-:W-:-:S02]  /*15800*/  SEL R10, RZ, 0xffffffff, !P0 ;  /* 0xffffffffff0a7807 */ /* 0x000fc40004000000 */
[----:B------:R-:W-:Y:S02]  /*15810*/  LOP3.LUT R30, R30, 0x1, RZ, 0xc0, !PT ;  /* 0x000000011e1e7812 */ /* 0x000fe400078ec0ff */
[----:B------:R-:W-:Y:S02]  /*15820*/  @!P3 SEL R10, RZ, 0xffffffff, !P1 ;  /* 0xffffffffff0ab807 */ /* 0x000fe40004800000 */
[----:B------:R-:W-:Y:S02]  /*15830*/  ISETP.GE.AND.EX P5, PT, R9, R23, PT, P5 ;  /* 0x000000170900720c */ /* 0x000fe40003fa6350 */
[----:B------:R-:W-:Y:S02]  /*15840*/  ISETP.NE.U32.AND P0, PT, R30, 0x1, PT ;  /* 0x000000011e00780c */ /* 0x000fe40003f05070 */
[----:B------:R-:W-:Y:S02]  /*15850*/  LOP3.LUT R10, R10, 0x1, RZ, 0xc0, !PT ;  /* 0x000000010a0a7812 */ /* 0x000fe400078ec0ff */
[----:B------:R-:W-:-:S02]  /*15860*/  @!P4 SEL R0, RZ, 0xffffffff, !P5 ;  /* 0xffffffffff00c807 */ /* 0x000fc40006800000 */
[----:B------:R-:W-:Y:S02]  /*15870*/  SEL R20, R14, R20, !P0 ;  /* 0x000000140e147207 */ /* 0x000fe40004000000 */
[----:B------:R-:W-:Y:S02]  /*15880*/  SEL R21, R15, R21, !P0 ;  /* 0x000000150f157207 */ /* 0x000fe40004000000 */
[----:B------:R-:W-:Y:S02]  /*15890*/  SEL R12, R12, R11, !P0 ;  /* 0x0000000b0c0c7207 */ /* 0x000fe40004000000 */
[----:B------:R-:W-:Y:S01]  /*158a0*/  ISETP.NE.U32.AND P0, PT, R10, 0x1, PT ;  /* 0x000000010a00780c */ /* 0x000fe20003f05070 */
[----:B------:R1:W-:Y:S01]  /*158b0*/  STS.64 [R31+0x18], R20 ;  /* 0x000018141f007388 */ /* 0x0003e20000000a00 */
[----:B------:R-:W-:Y:S02]  /*158c0*/  LOP3.LUT R0, R0, 0x1, RZ, 0xc0, !PT ;  /* 0x0000000100007812 */ /* 0x000fe400078ec0ff */
[----:B------:R-:W-:Y:S01]  /*158d0*/  SEL R16, R24, R16, !P0 ;  /* 0x0000001018107207 */ /* 0x000fe20004000000 */
[----:B------:R1:W-:Y:S01]  /*158e0*/  STS.U8 [R31+0x10], R12 ;  /* 0x0000100c1f007388 */ /* 0x0003e20000000000 */
[----:B------:R-:W-:-:S02]  /*158f0*/  ISETP.NE.U32.AND P1, PT, R0, 0x1, PT ;  /* 0x000000010000780c */ /* 0x000fc40003f25070 */
[----:B------:R-:W-:Y:S01]  /*15900*/  SEL R0, R28, R27, !P0 ;  /* 0x0000001b1c007207 */ /* 0x000fe20004000000 */
[----:B------:R-:W-:Y:S01]  /*15910*/  IMAD.MOV.U32 R28, RZ, RZ, R16 ;  /* 0x000000ffff1c7224 */ /* 0x000fe200078e0010 */
[----:B------:R-:W-:Y:S02]  /*15920*/  SEL R38, R4, R38, !P6 ;  /* 0x0000002604267207 */ /* 0x000fe40007000000 */
[----:B------:R-:W-:Y:S01]  /*15930*/  SEL R39, R5, R39, !P6 ;  /* 0x0000002705277207 */ /* 0x000fe20007000000 */
[----:B------:R1:W-:Y:S01]  /*15940*/  STS.U8 [R31+0x30], R0 ;  /* 0x000030001f007388 */ /* 0x0003e20000000000 */
[----:B------:R-:W-:Y:S02]  /*15950*/  SEL R6, R6, R7, !P6 ;  /* 0x0000000706067207 */ /* 0x000fe40007000000 */
[----:B------:R-:W-:Y:S01]  /*15960*/  SEL R8, R22, R8, !P1 ;  /* 0x0000000816087207 */ /* 0x000fe20004800000 */
[----:B------:R1:W-:Y:S01]  /*15970*/  STS.64 [R31+0x8], R38 ;  /* 0x000008261f007388 */ /* 0x0003e20000000a00 */
[----:B------:R-:W-:-:S02]  /*15980*/  SEL R9, R23, R9, !P1 ;  /* 0x0000000917097207 */ /* 0x000fc40004800000 */
[----:B------:R-:W-:Y:S01]  /*15990*/  SEL R26, R26, R13, !P1 ;  /* 0x0000000d1a1a7207 */ /* 0x000fe20004800000 */
[----:B------:R1:W-:Y:S01]  /*159a0*/  STS.U8 [R31], R6 ;  /* 0x000000061f007388 */ /* 0x0003e20000000000 */
[----:B------:R-:W-:Y:S02]  /*159b0*/  SEL R29, R25, R29, !P0 ;  /* 0x0000001d191d7207 */ /* 0x000fe40004000000 */
[----:B------:R-:W-:Y:S01]  /*159c0*/  PRMT R7, R6, 0x7610, R7 ;  /* 0x0000761006077816 */ /* 0x000fe20000000007 */
[----:B------:R1:W-:Y:S01]  /*159d0*/  STS.64 [R31+0x28], R8 ;  /* 0x000028081f007388 */ /* 0x0003e20000000a00 */
[----:B------:R-:W-:Y:S02]  /*159e0*/  PRMT R11, R12, 0x7610, R11 ;  /* 0x000076100c0b7816 */ /* 0x000fe4000000000b */
[----:B------:R-:W-:Y:S01]  /*159f0*/  PRMT R13, R26, 0x7610, R13 ;  /* 0x000076101a0d7816 */ /* 0x000fe2000000000d */
[----:B------:R1:W-:Y:S01]  /*15a00*/  STS.64 [R31+0x38], R28 ;  /* 0x0000381c1f007388 */ /* 0x0003e20000000a00 */
[----:B------:R-:W-:-:S03]  /*15a10*/  PRMT R27, R0, 0x7610, R27 ;  /* 0x00007610001b7816 */ /* 0x000fc6000000001b */
[----:B------:R1:W-:Y:S04]  /*15a20*/  STS.U8 [R31+0x20], R26 ;  /* 0x0000201a1f007388 */ /* 0x0003e80000000000 */
.L_x_3502:
[----:B------:R-:W-:Y:S05]  /*15a30*/  BSYNC.RECONVERGENT B0 ;  /* 0x0000000000007941 */ /* 0x000fea0003800200 */
.L_x_3501:
[----:B-1----:R-:W-:Y:S01]  /*15a40*/  IMAD.MOV.U32 R0, RZ, RZ, R43 ;  /* 0x000000ffff007224 */ /* 0x002fe200078e002b */
[----:B------:R-:W-:Y:S06]  /*15a50*/  @P2 BRA `(.L_x_3503) ;  /* 0xfffffff800942947 */ /* 0x000fec000383ffff */
.L_x_3500:
        /* <DEDUP_REMOVED lines=26> */
.L_x_3508:
        /* <DEDUP_REMOVED lines=10> */
[C---:B------:R-:W-:Y:S02]  /*15ca0*/  LOP3.LUT R31, R7.reuse, 0xff, RZ, 0xc0, !PT ;  /* 0x000000ff071f7812 */ /* 0x040fe400078ec0ff */
[----:B------:R-:W-:Y:S02]  /*15cb0*/  PRMT R33, R7, 0x8880, RZ ;  /* 0x0000888007217816 */ /* 0x000fe400000000ff */
[----:B------:R-:W0:Y:S01]  /*15cc0*/  LDS.S8 R10, [R6] ;  /* 0x00000000060a7984 */ /* 0x000e220000000200 */
[C---:B------:R-:W-:Y:S02]  /*15cd0*/  LOP3.LUT R35, R13.reuse, 0xff, RZ, 0xc0, !PT ;  /* 0x000000ff0d237812 */ /* 0x040fe400078ec0ff */
[----:B------:R-:W-:Y:S01]  /*15ce0*/  PRMT R37, R13, 0x8880, RZ ;  /* 0x000088800d257816 */ /* 0x000fe200000000ff */
[----:B-1----:R-:W1:Y:S04]  /*15cf0*/  LDS.S8 R28, [R6+0x20] ;  /* 0x00002000061c7984 */ /* 0x002e680000000200 */
[----:B------:R-:W2:Y:S04]  /*15d00*/  LDS.S8 R26, [R6+0x10] ;  /* 0x00001000061a7984 */ /* 0x000ea80000000200 */
[----:B------:R-:W3:Y:S04]  /*15d10*/  LDS.64 R4, [R6+0x8] ;  /* 0x0000080006047984 */ /* 0x000ee80000000a00 */
[----:B------:R-:W4:Y:S04]  /*15d20*/  LDS.64 R14, [R6+0x18] ;  /* 0x00001800060e7984 */ /* 0x000f280000000a00 */
[----:B------:R-:W5:Y:S04]  /*15d30*/  LDS.S8 R30, [R6+0x30] ;  /* 0x00003000061e7984 */ /* 0x000f680000000200 */
[----:B------:R-:W5:Y:S04]  /*15d40*/  LDS.64 R24, [R6+0x38] ;  /* 0x0000380006187984 */ /* 0x000f680000000a00 */
[----:B------:R2:W5:Y:S01]  /*15d50*/  LDS.64 R22, [R6+0x28] ;  /* 0x0000280006167984 */ /* 0x0005620000000a00 */
[----:B0-----:R-:W-:-:S02]  /*15d60*/  LOP3.LUT R12, R10, 0xff, RZ, 0xc0, !PT ;  /* 0x000000ff0a0c7812 */ /* 0x001fc400078ec0ff */
[----:B------:R-:W-:Y:S02]  /*15d70*/  ISETP.GE.AND P0, PT, R33, R10, PT ;  /* 0x0000000a2100720c */ /* 0x000fe40003f06270 */
[----:B------:R-:W-:Y:S02]  /*15d80*/  ISETP.NE.AND P3, PT, R31, R12, PT ;  /* 0x0000000c1f00720c */ /* 0x000fe40003f65270 */
[----:B-1----:R-:W-:Y:S02]  /*15d90*/  LOP3.LUT R12, R28, 0xff, RZ, 0xc0, !PT ;  /* 0x000000ff1c0c7812 */ /* 0x002fe400078ec0ff */
[C---:B------:R-:W-:Y:S02]  /*15da0*/  PRMT R33, R11.reuse, 0x8880, RZ ;  /* 0x000088800b217816 */ /* 0x040fe400000000ff */
[----:B------:R-:W-:Y:S02]  /*15db0*/  LOP3.LUT R31, R11, 0xff, RZ, 0xc0, !PT ;  /* 0x000000ff0b1f7812 */ /* 0x000fe400078ec0ff */
[----:B--2---:R-:W-:-:S02]  /*15dc0*/  LOP3.LUT R6, R26, 0xff, RZ, 0xc0, !PT ;  /* 0x000000ff1a067812 */ /* 0x004fc400078ec0ff */
[----:B------:R-:W-:Y:S02]  /*15dd0*/  ISETP.NE.AND P4, PT, R35, R12, PT ;  /* 0x0000000c2300720c */ /* 0x000fe40003f85270 */
[----:B------:R-:W-:Y:S02]  /*15de0*/  SEL R12, RZ, 0xffffffff, !P0 ;  /* 0xffffffffff0c7807 */ /* 0x000fe40004000000 */
[----:B------:R-:W-:Y:S02]  /*15df0*/  ISETP.GE.AND P1, PT, R33, R26, PT ;  /* 0x0000001a2100720c */ /* 0x000fe40003f26270 */
[----:B------:R-:W-:Y:S02]  /*15e00*/  ISETP.NE.AND P5, PT, R31, R6, PT ;  /* 0x000000061f00720c */ /* 0x000fe40003fa5270 */
[----:B---3--:R-:W-:Y:S02]  /*15e10*/  ISETP.GE.U32.AND P0, PT, R38, R4, PT ;  /* 0x000000042600720c */ /* 0x008fe40003f06070 */
[----:B------:R-:W-:-:S02]  /*15e20*/  SEL R31, RZ, 0xffffffff, !P1 ;  /* 0xffffffffff1f7807 */ /* 0x000fc40004800000 */
[----:B------:R-:W-:Y:S02]  /*15e30*/  ISETP.GE.AND.EX P0, PT, R39, R5, PT, P0 ;  /* 0x000000052700720c */ /* 0x000fe40003f06300 */
[----:B------:R-:W-:Y:S02]  /*15e40*/  LOP3.LUT R33, R27, 0xff, RZ, 0xc0, !PT ;  /* 0x000000ff1b217812 */ /* 0x000fe400078ec0ff */
[----:B----4-:R-:W-:Y:S02]  /*15e50*/  ISETP.GE.U32.AND P1, PT, R20, R14, PT ;  /* 0x0000000e1400720c */ /* 0x010fe40003f26070 */
[----:B-----5:R-:W-:Y:S02]  /*15e60*/  LOP3.LUT R6, R30, 0xff, RZ, 0xc0, !PT ;  /* 0x000000ff1e067812 */ /* 0x020fe400078ec0ff */
        /* <DEDUP_REMOVED lines=9> */
[----:B------:R-:W-:Y:S02]  /*15f00*/  ISETP.GE.U32.AND P5, PT, R8, R22, PT ;  /* 0x000000160800720c */ /* 0x000fe40003fa6070 */
[----:B------:R-:W-:Y:S02]  /*15f10*/  ISETP.GE.AND.EX P1, PT, R29, R25, PT, P1 ;  /* 0x000000191d00720c */ /* 0x000fe40003f26310 */
[----:B------:R-:W-:Y:S02]  /*15f20*/  SEL R6, RZ, 0xffffffff, !P6 ;  /* 0xffffffffff067807 */ /* 0x000fe40007000000 */
[----:B------:R-:W-:Y:S02]  /*15f30*/  ISETP.NE.U32.AND P6, PT, R12, 0x1, PT ;  /* 0x000000010c00780c */ /* 0x000fe40003fc5070 */
[----:B------:R-:W-:-:S02]  /*15f40*/  SEL R12, RZ, 0xffffffff, !P0 ;  /* 0xffffffffff0c7807 */ /* 0x000fc40004000000 */
[----:B------:R-:W-:Y:S02]  /*15f50*/  LOP3.LUT R31, R31, 0x1, RZ, 0xc0, !PT ;  /* 0x000000011f1f7812 */ /* 0x000fe400078ec0ff */
[----:B------:R-:W-:Y:S02]  /*15f60*/  ISETP.GE.AND.EX P5, PT, R9, R23, PT, P5 ;  /* 0x000000170900720c */ /* 0x000fe40003fa6350 */
[----:B------:R-:W-:Y:S02]  /*15f70*/  @!P3 SEL R12, RZ, 0xffffffff, !P1 ;  /* 0xffffffffff0cb807 */ /* 0x000fe40004800000 */
[----:B------:R-:W-:Y:S02]  /*15f80*/  ISETP.NE.U32.AND P0, PT, R31, 0x1, PT ;  /* 0x000000011f00780c */ /* 0x000fe40003f05070 */
[----:B------:R-:W-:Y:S02]  /*15f90*/  @!P4 SEL R6, RZ, 0xffffffff, !P5 ;  /* 0xffffffffff06c807 */ /* 0x000fe40006800000 */
[----:B------:R-:W-:-:S02]  /*15fa0*/  LOP3.LUT R12, R12, 0x1, RZ, 0xc0, !PT ;  /* 0x000000010c0c7812 */ /* 0x000fc400078ec0ff */
[----:B------:R-:W-:Y:S02]  /*15fb0*/  SEL R20, R14, R20, !P0 ;  /* 0x000000140e147207 */ /* 0x000fe40004000000 */
[----:B------:R-:W-:Y:S02]  /*15fc0*/  SEL R21, R15, R21, !P0 ;  /* 0x000000150f157207 */ /* 0x000fe40004000000 */
[----:B------:R-:W-:Y:S02]  /*15fd0*/  SEL R26, R26, R11, !P0 ;  /* 0x0000000b1a1a7207 */ /* 0x000fe40004000000 */
[----:B------:R-:W-:Y:S01]  /*15fe0*/  LOP3.LUT R6, R6, 0x1, RZ, 0xc0, !PT ;  /* 0x0000000106067812 */ /* 0x000fe200078ec0ff */
[----:B------:R0:W-:Y:S01]  /*15ff0*/  STS.64 [R3+0x18], R20 ;  /* 0x0000181403007388 */ /* 0x0001e20000000a00 */
[----:B------:R-:W-:Y:S02]  /*16000*/  ISETP.NE.U32.AND P0, PT, R12, 0x1, PT ;  /* 0x000000010c00780c */ /* 0x000fe40003f05070 */
[----:B------:R-:W-:Y:S01]  /*16010*/  ISETP.NE.U32.AND P1, PT, R6, 0x1, PT ;  /* 0x000000010600780c */ /* 0x000fe20003f25070 */
[----:B------:R0:W-:Y:S01]  /*16020*/  STS.U8 [R3+0x10], R26 ;  /* 0x0000101a03007388 */ /* 0x0001e20000000000 */
[----:B------:R-:W-:-:S02]  /*16030*/  SEL R16, R24, R16, !P0 ;  /* 0x0000001018107207 */ /* 0x000fc40004000000 */
[----:B------:R-:W-:Y:S02]  /*16040*/  SEL R38, R4, R38, !P6 ;  /* 0x0000002604267207 */ /* 0x000fe40007000000 */
        /* <DEDUP_REMOVED lines=10> */
[----:B------:R0:W-:Y:S01]  /*160f0*/  STS.64 [R3+0x28], R8 ;  /* 0x0000280803007388 */ /* 0x0001e20000000a00 */
[----:B------:R-:W-:Y:S02]  /*16100*/  PRMT R7, R10, 0x7610, R7 ;  /* 0x000076100a077816 */ /* 0x000fe40000000007 */
[----:B------:R-:W-:Y:S01]  /*16110*/  PRMT R11, R26, 0x7610, R11 ;  /* 0x000076101a0b7816 */ /* 0x000fe2000000000b */
[----:B------:R0:W-:Y:S01]  /*16120*/  STS.64 [R3+0x38], R28 ;  /* 0x0000381c03007388 */ /* 0x0001e20000000a00 */
[----:B------:R-:W-:Y:S02]  /*16130*/  PRMT R13, R4, 0x7610, R13 ;  /* 0x00007610040d7816 */ /* 0x000fe4000000000d */
[----:B------:R-:W-:Y:S01]  /*16140*/  PRMT R27, R30, 0x7610, R27 ;  /* 0x000076101e1b7816 */ /* 0x000fe2000000001b */
[----:B------:R0:W-:Y:S04]  /*16150*/  STS.U8 [R3], R10 ;  /* 0x0000000a03007388 */ /* 0x0001e80000000000 */
[----:B------:R0:W-:Y:S02]  /*16160*/  STS.U8 [R3+0x30], R30 ;  /* 0x0000301e03007388 */ /* 0x0001e40000000000 */
.L_x_3507:
[----:B------:R-:W-:Y:S05]  /*16170*/  BSYNC.RECONVERGENT B0 ;  /* 0x0000000000007941 */ /* 0x000fea0003800200 */
.L_x_3506:
[----:B0-----:R-:W-:Y:S01]  /*16180*/  IMAD.MOV.U32 R4, RZ, RZ, R34 ;  /* 0x000000ffff047224 */ /* 0x001fe200078e0022 */
[----:B------:R-:W-:Y:S06]  /*16190*/  @P2 BRA `(.L_x_3508) ;  /* 0xfffffff800982947 */ /* 0x000fec000383ffff */
.L_x_3505:
[----:B------:R-:W-:Y:S01]  /*161a0*/  ISETP.GE.U32.AND P0, PT, R0, 0x2, PT ;  /* 0x000000020000780c */ /* 0x000fe20003f06070 */
[----:B------:R-:W-:Y:S05]  /*161b0*/  WARPSYNC.ALL ;  /* 0x0000000000007948 */ /* 0x000fea0003800000 */
[----:B------:R-:W-:Y:S07]  /*161c0*/  BAR.SYNC.DEFER_BLOCKING 0x0 ;  /* 0x0000000000007b1d */ /* 0x000fee0000010000 */
[----:B------:R-:W-:Y:S05]  /*161d0*/  @!P0 BRA `(.L_x_3504) ;  /* 0x0000000400548947 */ /* 0x000fea0003800000 */
[----:B-1----:R-:W-:-:S07]  /*161e0*/  IMAD.MOV.U32 R3, RZ, RZ, 0x1 ;  /* 0x00000001ff037424 */ /* 0x002fce00078e00ff */
.L_x_3509:
[----:B------:R-:W-:Y:S01]  /*161f0*/  LOP3.LUT R4, R7, 0xffff, RZ, 0xc0, !PT ;  /* 0x0000ffff07047812 */ /* 0x000fe200078ec0ff */
[----:B------:R-:W1:Y:S01]  /*16200*/  SHFL.DOWN PT, R15, R38, R3, 0x1f ;  /* 0x08001f03260f7589 */ /* 0x000e6200000e0000 */
[----:B------:R-:W-:Y:S02]  /*16210*/  LOP3.LUT R6, R13, 0xffff, RZ, 0xc0, !PT ;  /* 0x0000ffff0d067812 */ /* 0x000fe400078ec0ff */
[----:B------:R-:W-:Y:S01]  /*16220*/  PRMT R4, R4, 0x8880, RZ ;  /* 0x0000888004047816 */ /* 0x000fe200000000ff */
[----:B------:R-:W2:Y:S01]  /*16230*/  SHFL.DOWN PT, R10, R39, R3, 0x1f ;  /* 0x08001f03270a7589 */ /* 0x000ea200000e0000 */
[----:B------:R-:W-:Y:S02]  /*16240*/  PRMT R24, R6, 0x8880, RZ ;  /* 0x0000888006187816 */ /* 0x000fe400000000ff */
[----:B------:R-:W-:Y:S01]  /*16250*/  LOP3.LUT R5, R11, 0xffff, RZ, 0xc0, !PT ;  /* 0x0000ffff0b057812 */ /* 0x000fe200078ec0ff */
[----:B------:R-:W-:Y:S01]  /*16260*/  IMAD.MOV.U32 R6, RZ, RZ, R4 ;  /* 0x000000ffff067224 */ /* 0x000fe200078e0004 */
[----:B------:R-:W-:Y:S01]  /*16270*/  LOP3.LUT R4, R27, 0xffff, RZ, 0xc0, !PT ;  /* 0x0000ffff1b047812 */ /* 0x000fe200078ec0ff */
[----:B0-----:R-:W-:Y:S01]  /*16280*/  SHFL.DOWN PT, R31, R16, R3, 0x1f ;  /* 0x08001f03101f7589 */ /* 0x001fe200000e0000 */
[----:B------:R-:W-:-:S02]  /*16290*/  PRMT R14, R5, 0x8880, RZ ;  /* 0x00008880050e7816 */ /* 0x000fc400000000ff */
[----:B------:R-:W-:Y:S01]  /*162a0*/  PRMT R26, R4, 0x8880, RZ ;  /* 0x00008880041a7816 */ /* 0x000fe200000000ff */
[----:B------:R-:W0:Y:S01]  /*162b0*/  SHFL.DOWN PT, R6, R6, R3, 0x1f ;  /* 0x08001f0306067589 */ /* 0x000e2200000e0000 */
[----:B------:R-:W-:Y:S02]  /*162c0*/  LOP3.LUT R4, R7, 0xff, RZ, 0xc0, !PT ;  /* 0x000000ff07047812 */ /* 0x000fe400078ec0ff */
[----:B------:R-:W-:Y:S01]  /*162d0*/  LOP3.LUT R12, R11, 0xff, RZ, 0xc0, !PT ;  /* 0x000000ff0b0c7812 */ /* 0x000fe200078ec0ff */
[----:B------:R-:W3:Y:S01]  /*162e0*/  SHFL.DOWN PT, R14, R14, R3, 0x1f ;  /* 0x08001f030e0e7589 */ /* 0x000ee200000e0000 */
[----:B------:R-:W-:Y:S02]  /*162f0*/  LOP3.LUT R22, R13, 0xff, RZ, 0xc0, !PT ;  /* 0x000000ff0d167812 */ /* 0x000fe400078ec0ff */
[----:B------:R-:W-:Y:S01]  /*16300*/  PRMT R33, R7, 0x8880, RZ ;  /* 0x0000888007217816 */ /* 0x000fe200000000ff */
[----:B------:R-:W4:Y:S01]  /*16310*/  SHFL.DOWN PT, R24, R24, R3, 0x1f ;  /* 0x08001f0318187589 */ /* 0x000f2200000e0000 */
[----:B------:R-:W-:-:S02]  /*16320*/  PRMT R35, R11, 0x8880, RZ ;  /* 0x000088800b237816 */ /* 0x000fc400000000ff */
[----:B-1----:R-:W-:Y:S01]  /*16330*/  ISETP.GE.U32.AND P0, PT, R38, R15, PT ;  /* 0x0000000f2600720c */ /* 0x002fe20003f06070 */
[----:B------:R-:W1:Y:S01]  /*16340*/  SHFL.DOWN PT, R28, R26, R3, 0x1f ;  /* 0x08001f031a1c7589 */ /* 0x000e6200000e0000 */
[----:B------:R-:W-:Y:S02]  /*16350*/  PRMT R34, R27, 0x8880, RZ ;  /* 0x000088801b227816 */ /* 0x000fe400000000ff */
[----:B--2---:R-:W-:Y:S01]  /*16360*/  ISETP.GE.AND.EX P0, PT, R39, R10, PT, P0 ;  /* 0x0000000a2700720c */ /* 0x004fe20003f06300 */
[----:B------:R-:W-:Y:S04]  /*16370*/  SHFL.DOWN PT, R26, R9, R3, 0x1f ;  /* 0x08001f03091a7589 */ /* 0x000fe800000e0000 */
[----:B------:R-:W-:Y:S01]  /*16380*/  SHFL.DOWN PT, R30, R29, R3, 0x1f ;  /* 0x08001f031d1e7589 */ /* 0x000fe200000e0000 */
[----:B0-----:R-:W-:-:S02]  /*16390*/  LOP3.LUT R5, R6, 0xff, RZ, 0xc0, !PT ;  /* 0x000000ff06057812 */ /* 0x001fc400078ec0ff */
[----:B---3--:R-:W-:Y:S02]  /*163a0*/  LOP3.LUT R23, R14, 0xff, RZ, 0xc0, !PT ;  /* 0x000000ff0e177812 */ /* 0x008fe400078ec0ff */
[----:B------:R-:W-:Y:S02]  /*163b0*/  ISETP.NE.AND P1, PT, R4, R5, PT ;  /* 0x000000050400720c */ /* 0x000fe40003f25270 */
[----:B------:R-:W0:Y:S01]  /*163c0*/  SHFL.DOWN PT, R5, R20, R3, 0x1f ;  /* 0x08001f0314057589 */ /* 0x000e2200000e0000 */
[----:B------:R-:W-:Y:S02]  /*163d0*/  ISETP.NE.AND P6, PT, R12, R23, PT ;  /* 0x000000170c00720c */ /* 0x000fe40003fc5270 */
[----:B----4-:R-:W-:Y:S01]  /*163e0*/  LOP3.LUT R25, R24, 0xff, RZ, 0xc0, !PT ;  /* 0x000000ff18197812 */ /* 0x010fe200078ec0ff */
[----:B------:R-:W2:Y:S01]  /*163f0*/  SHFL.DOWN PT, R23, R8, R3, 0x1f ;  /* 0x08001f0308177589 */ /* 0x000ea200000e0000 */
[----:B------:R-:W-:Y:S02]  /*16400*/  LOP3.LUT R4, R27, 0xff, RZ, 0xc0, !PT ;  /* 0x000000ff1b047812 */ /* 0x000fe400078ec0ff */
[----:B------:R-:W-:Y:S01]  /*16410*/  ISETP.NE.AND P4, PT, R22, R25, PT ;  /* 0x000000191600720c */ /* 0x000fe20003f85270 */
[----:B------:R3:W4:Y:S01]  /*16420*/  SHFL.DOWN PT, R12, R21, R3, 0x1f ;  /* 0x08001f03150c7589 */ /* 0x00072200000e0000 */
[----:B-1----:R-:W-:-:S02]  /*16430*/  LOP3.LUT R25, R28, 0xff, RZ, 0xc0, !PT ;  /* 0x000000ff1c197812 */ /* 0x002fc400078ec0ff */
[----:B------:R-:W-:Y:S02]  /*16440*/  PRMT R22, R6, 0x8880, RZ ;  /* 0x0000888006167816 */ /* 0x000fe400000000ff */
[----:B------:R-:W-:Y:S02]  /*16450*/  ISETP.NE.AND P3, PT, R4, R25, PT ;  /* 0x000000190400720c */ /* 0x000fe40003f65270 */
[----:B------:R-:W-:Y:S02]  /*16460*/  ISETP.GE.AND P2, PT, R33, R22, PT ;  /* 0x000000162100720c */ /* 0x000fe40003f46270 */
[----:B------:R-:W-:Y:S01]  /*16470*/  SEL R4, RZ, 0xffffffff, !P0 ;  /* 0xffffffffff047807 */ /* 0x000fe20004000000 */
[----:B---3--:R-:W-:Y:S01]  /*16480*/  IMAD.SHL.U32 R3, R3, 0x2, RZ ;  /* 0x0000000203037824 */ /* 0x008fe200078e00ff */
[----:B------:R-:W-:Y:S02]  /*16490*/  PRMT R32, R14, 0x8880, RZ ;  /* 0x000088800e207816 */ /* 0x000fe400000000ff */
[----:B------:R-:W-:-:S02]  /*164a0*/  @P1 SEL R4, RZ, 0xffffffff, !P2 ;  /* 0xffffffffff041807 */ /* 0x000fc40005000000 */
[----:B------:R-:W-:Y:S02]  /*164b0*/  ISETP.GE.AND P5, PT, R35, R32, PT ;  /* 0x000000202300720c */ /* 0x000fe40003fa6270 */
[----:B0-----:R-:W-:Y:S02]  /*164c0*/  ISETP.GE.U32.AND P0, PT, R20, R5, PT ;  /* 0x000000051400720c */ /* 0x001fe40003f06070 */
[----:B------:R-:W-:Y:S02]  /*164d0*/  PRMT R32, R13, 0x8880, RZ ;  /* 0x000088800d207816 */ /* 0x000fe400000000ff */
[----:B--2---:R-:W-:Y:S02]  /*164e0*/  ISETP.GE.U32.AND P2, PT, R8, R23, PT ;  /* 0x000000170800720c */ /* 0x004fe40003f46070 */
[----:B------:R-:W-:Y:S02]  /*164f0*/  PRMT R25, R24, 0x8880, RZ ;  /* 0x0000888018197816 */ /* 0x000fe400000000ff */
[----:B----4-:R-:W-:-:S02]  /*16500*/  ISETP.GE.AND.EX P0, PT, R21, R12, PT, P0 ;  /* 0x0000000c1500720c */ /* 0x010fc40003f06300 */
[----:B------:R-:W-:Y:S02]  /*16510*/  ISETP.GE.AND.EX P2, PT, R9, R26, PT, P2 ;  /* 0x0000001a0900720c */ /* 0x000fe40003f46320 */
[----:B------:R-:W-:Y:S02]  /*16520*/  SEL R22, RZ, 0xffffffff, !P0 ;  /* 0xffffffffff167807 */ /* 0x000fe40004000000 */
[----:B------:R-:W-:Y:S02]  /*16530*/  ISETP.GE.AND P0, PT, R32, R25, PT ;  /* 0x000000192000720c */ /* 0x000fe40003f06270 */
[----:B------:R-:W-:Y:S02]  /*16540*/  LOP3.LUT R4, R4, 0x1, RZ, 0xc0, !PT ;  /* 0x0000000104047812 */ /* 0x000fe400078ec0ff */
[----:B------:R-:W-:Y:S02]  /*16550*/  SEL R25, RZ, 0xffffffff, !P2 ;  /* 0xffffffffff197807 */ /* 0x000fe40005000000 */
[----:B------:R-:W-:-:S02]  /*16560*/  ISETP.GE.U32.AND P1, PT, R16, R31, PT ;  /* 0x0000001f1000720c */ /* 0x000fc40003f26070 */
[----:B------:R-:W-:Y:S02]  /*16570*/  @P4 SEL R25, RZ, 0xffffffff, !P0 ;  /* 0xffffffffff194807 */ /* 0x000fe40004000000 */
[----:B------:R-:W-:Y:S02]  /*16580*/  PRMT R33, R28, 0x8880, RZ ;  /* 0x000088801c217816 */ /* 0x000fe400000000ff */
[----:B------:R-:W-:Y:S02]  /*16590*/  ISETP.NE.U32.AND P0, PT, R4, 0x1, PT ;  /* 0x000000010400780c */ /* 0x000fe40003f05070 */
[----:B------:R-:W-:Y:S02]  /*165a0*/  ISETP.GE.AND.EX P1, PT, R29, R30, PT, P1 ;  /* 0x0000001e1d00720c */ /* 0x000fe40003f26310 */
        /* <DEDUP_REMOVED lines=24> */
.L_x_3504:
        /* <DEDUP_REMOVED lines=15> */
[----:B-1----:R-:W-:-:S04]  /*16820*/  IMAD.MOV R3, RZ, RZ, -R5 ;  /* 0x000000ffff037224 */ /* 0x002fc800078e0a05 */
[----:B------:R-:W-:-:S04]  /*16830*/  IMAD R3, R3, UR6, R19 ;  /* 0x0000000603037c24 */ /* 0x000fc8000f8e0213 */
[----:B----4-:R-:W-:Y:S01]  /*16840*/  IMAD R23, R3, UR4, RZ ;  /* 0x0000000403177c24 */ /* 0x010fe2000f8e02ff */
        /* <DEDUP_REMOVED lines=263> */
.L_x_3510:
        /* <DEDUP_REMOVED lines=276> */
.L_x_3511:
        /* <DEDUP_REMOVED lines=21> */
[----:B-1----:R-:W-:-:S04]  /*18b50*/  IMAD.MOV R3, RZ, RZ, -R5 ;  /* 0x000000ffff037224 */ /* 0x002fc800078e0a05 */
[----:B---3--:R-:W-:-:S04]  /*18b60*/  IMAD R15, R3, UR6, R15 ;  /* 0x00000006030f7c24 */ /* 0x008fc8000f8e020f */
[----:B----4-:R-:W-:Y:S01]  /*18b70*/  IMAD R26, R15, UR7, R26 ;  /* 0x000000070f1a7c24 */ /* 0x010fe2000f8e021a */
        /* <DEDUP_REMOVED lines=252> */
.L_x_3512:
        /* <DEDUP_REMOVED lines=276> */
.L_x_3513:
[----:B------:R-:W2:Y:S01]  /*1ac80*/  LDCU.64 UR4, c[0x0][0x780] ;  /* 0x0000f000ff0477ac */ /* 0x000ea20008000a00 */
[----:B------:R-:W-:Y:S02]  /*1ac90*/  PLOP3.LUT P0, PT, PT, PT, PT, 0x80, 0x8 ;  /* 0x000000000008781c */ /* 0x000fe40003f0f070 */
[----:B------:R-:W-:Y:S01]  /*1aca0*/  CS2R R4, SRZ ;  /* 0x0000000000047805 */ /* 0x000fe2000001ff00 */
[----:B--2---:R-:W-:-:S04]  /*1acb0*/  UISETP.NE.U32.AND UP0, UPT, UR4, URZ, UPT ;  /* 0x000000ff0400728c */ /* 0x004fc8000bf05070 */
[----:B------:R-:W-:-:S09]  /*1acc0*/  UISETP.NE.AND.EX UP0, UPT, UR5, URZ, UPT, UP0 ;  /* 0x000000ff0500728c */ /* 0x000fd2000bf05300 */
[----:B------:R-:W-:Y:S05]  /*1acd0*/  BRA.U !UP0, `(.L_x_3514) ;  /* 0x0000000508407547 */ /* 0x000fea000b800000 */
[----:B------:R-:W-:Y:S01]  /*1ace0*/  BSSY.RECONVERGENT B0, `(.L_x_3515) ;  /* 0x0000018000007945 */ /* 0x000fe20003800200 */
[----:B------:R-:W-:Y:S02]  /*1acf0*/  IMAD.MOV.U32 R14, RZ, RZ, 0x8 ;  /* 0x00000008ff0e7424 */ /* 0x000fe400078e00ff */
[----:B-1----:R-:W-:-:S07]  /*1ad00*/  IMAD.MOV.U32 R3, RZ, RZ, 0x10 ;  /* 0x00000010ff037424 */ /* 0x002fce00078e00ff */
.L_x_3516:
[----:B------:R-:W1:Y:S08]  /*1ad10*/  I2F.U32.RP R10, R3 ;  /* 0x00000003000a7306 */ /* 0x000e700000209000 */
[----:B-1----:R-:W1:Y:S02]  /*1ad20*/  MUFU.RCP R10, R10 ;  /* 0x0000000a000a7308 */ /* 0x002e640000001000 */
[----:B-1----:R-:W-:-:S06]  /*1ad30*/  VIADD R4, R10, 0xffffffe ;  /* 0x0ffffffe0a047836 */ /* 0x002fcc0000000000 */
[----:B------:R1:W2:Y:S02]  /*1ad40*/  F2I.FTZ.U32.TRUNC.NTZ R5, R4 ;  /* 0x0000000400057305 */ /* 0x0002a4000021f000 */
[----:B-1----:R-:W-:Y:S02]  /*1ad50*/  IMAD.MOV.U32 R4, RZ, RZ, RZ ;  /* 0x000000ffff047224 */ /* 0x002fe400078e00ff */
[----:B--2---:R-:W-:-:S04]  /*1ad60*/  IMAD.MOV R12, RZ, RZ, -R5 ;  /* 0x000000ffff0c7224 */ /* 0x004fc800078e0a05 */
[----:B------:R-:W-:-:S04]  /*1ad70*/  IMAD R15, R12, R3, RZ ;  /* 0x000000030c0f7224 */ /* 0x000fc800078e02ff */
[----:B------:R-:W-:Y:S01]  /*1ad80*/  IMAD.HI.U32 R5, R5, R15, R4 ;  /* 0x0000000f05057227 */ /* 0x000fe200078e0004 */
[----:B------:R-:W-:-:S05]  /*1ad90*/  LOP3.LUT R15, RZ, R3, RZ, 0x33, !PT ;  /* 0x00000003ff0f7212 */ /* 0x000fca00078e33ff */
        /* <DEDUP_REMOVED lines=13> */
.L_x_3515:
        /* <DEDUP_REMOVED lines=26> */
[----:B-1----:R-:W-:-:S06]  /*1b010*/  VIADD R14, R3, 0xffffffe ;  /* 0x0ffffffe030e7836 */ /* 0x002fcc0000000000 */
[----:B------:R1:W2:Y:S02]  /*1b020*/  F2I.FTZ.U32.TRUNC.NTZ R15, R14 ;  /* 0x0000000e000f7305 */ /* 0x0002a4000021f000 */
[----:B-1----:R-:W-:Y:S02]  /*1b030*/  IMAD.MOV.U32 R14, RZ, RZ, RZ ;  /* 0x000000ffff0e7224 */ /* 0x002fe400078e00ff */
[----:B--2---:R-:W-:-:S04]  /*1b040*/  IMAD R5, R5, R15, RZ ;  /* 0x0000000f05057224 */ /* 0x004fc800078e02ff */
[----:B------:R-:W-:-:S06]  /*1b050*/  IMAD.HI.U32 R15, R15, R5, R14 ;  /* 0x000000050f0f7227 */ /* 0x000fcc00078e000e */
[----:B------:R-:W-:-:S04]  /*1b060*/  IMAD.HI.U32 R15, R15, R4, RZ ;  /* 0x000000040f0f7227 */ /* 0x000fc800078e00ff */
[----:B------:R-:W-:-:S04]  /*1b070*/  IMAD.MOV R5, RZ, RZ, -R15 ;  /* 0x000000ffff057224 */ /* 0x000fc800078e0a0f */
[----:B------:R-:W-:Y:S02]  /*1b080*/  IMAD R4, R41, R5, R4 ;  /* 0x0000000529047224 */ /* 0x000fe400078e0204 */
[----:B------:R-:W-:-:S03]  /*1b090*/  IMAD.MOV.U32 R5, RZ, RZ, RZ ;  /* 0x000000ffff057224 */ /* 0x000fc600078e00ff */
        /* <DEDUP_REMOVED lines=8> */
.L_x_3518:
[----:B------:R-:W-:-:S07]  /*1b120*/  MOV R12, 0x1b140 ;  /* 0x0001b140000c7802 */ /* 0x000fce0000000f00 */
[----:B0-----:R-:W-:Y:S05]  /*1b130*/  CALL.REL.NOINC `($__internal_17_$__cuda_sm20_div_u64) ;  /* 0x0000009c00087944 */ /* 0x001fea0003c00000 */
[----:B------:R-:W-:Y:S02]  /*1b140*/  IMAD.MOV.U32 R4, RZ, RZ, R3 ;  /* 0x000000ffff047224 */ /* 0x000fe400078e0003 */
[----:B------:R-:W-:-:S07]  /*1b150*/  IMAD.MOV.U32 R5, RZ, RZ, R10 ;  /* 0x000000ffff057224 */ /* 0x000fce00078e000a */
.L_x_3519:
[----:B------:R-:W-:Y:S05]  /*1b160*/  BSYNC.RECONVERGENT B0 ;  /* 0x0000000000007941 */ /* 0x000fea0003800200 */
.L_x_3517:
[----:B------:R-:W1:Y:S02]  /*1b170*/  LDCU.64 UR4, c[0x0][0x780] ;  /* 0x0000f000ff0477ac */ /* 0x000e640008000a00 */
[----:B-1----:R-:W-:Y:S02]  /*1b180*/  UISETP.NE.U32.AND UP0, UPT, UR4, URZ, UPT ;  /* 0x000000ff0400728c */ /* 0x002fe4000bf05070 */
[----:B------:R-:W-:Y:S02]  /*1b190*/  IADD3 R4, P1, PT, R4, UR4, RZ ;  /* 0x0000000404047c10 */ /* 0x000fe4000ff3e0ff */
[----:B------:R-:W-:Y:S02]  /*1b1a0*/  UISETP.NE.AND.EX UP0, UPT, UR5, URZ, UPT, UP0 ;  /* 0x000000ff0500728c */ /* 0x000fe4000bf05300 */
[----:B------:R-:W-:-:S04]  /*1b1b0*/  IADD3.X R5, PT, PT, R5, UR5, RZ, P1, !PT ;  /* 0x0000000505057c10 */ /* 0x000fc80008ffe4ff */
[----:B------:R-:W-:-:S04]  /*1b1c0*/  PLOP3.LUT P0, PT, PT, PT, UP0, 0x80, 0x8 ;  /* 0x000000000008781c */ /* 0x000fc80003f0f008 */
[----:B------:R-:W-:-:S13]  /*1b1d0*/  PLOP3.LUT P0, PT, P0, PT, PT, 0x8, 0x80 ;  /* 0x000000000080781c */ /* 0x000fda000070e170 */
.L_x_3514:
[----:B------:R-:W2:Y:S02]  /*1b1e0*/  LDCU UR4, c[0x0][0x3b8] ;  /* 0x00007700ff0477ac */ /* 0x000ea40008000800 */
[----:B--2---:R-:W-:-:S09]  /*1b1f0*/  UISETP.NE.AND UP0, UPT, UR4, URZ, UPT ;  /* 0x000000ff0400728c */ /* 0x004fd2000bf05270 */
[----:B------:R-:W-:Y:S05]  /*1b200*/  BRA.U !UP0, `(.L_x_3520) ;  /* 0x0000008108b87547 */ /* 0x000fea000b800000 */
[----:B-1----:R-:W1:Y:S01]  /*1b210*/  S2R R3, SR_CTAID.X ;  /* 0x0000000000037919 */ /* 0x002e620000002500 */
        /* <DEDUP_REMOVED lines=284> */
.L_x_3521:
        /* <DEDUP_REMOVED lines=276> */
.L_x_3522:
[----:B------:R-:W-:Y:S01]  /*1d520*/  IMAD.MOV.U32 R25, RZ, RZ, RZ ;  /* 0x000000ffff197224 */ /* 0x000fe200078e00ff */
[----:B------:R-:W-:Y:S06]  /*1d530*/  BRA.U !UP0, `(.L_x_3523) ;  /* 0x0000001108487547 */ /* 0x000fec000b800000 */
[----:B------:R-:W1:Y:S01]  /*1d540*/  LDCU.64 UR6, c[0x0][0x570] ;  /* 0x0000ae00ff0677ac */ /* 0x000e620008000a00 */
[----:B------:R-:W-:Y:S01]  /*1d550*/  VIADD R19, R15, 0x2 ;  /* 0x000000020f137836 */ /* 0x000fe20000000000 */
        /* <DEDUP_REMOVED lines=272> */
.L_x_3523:
        /* <DEDUP_REMOVED lines=276> */
.L_x_3524:
        /* <DEDUP_REMOVED lines=17> */
[----:B0-----:R-:W-:Y:S01]  /*1f8b0*/  IMAD.MOV.U32 R28, RZ, RZ, R16 ;  /* 0x000000ffff1c7224 */ /* 0x001fe200078e0010 */
[----:B------:R-:W0:Y:S01]  /*1f8c0*/  LDCU UR5, c[0x0][0x360] ;  /* 0x00006c00ff0577ac */ /* 0x000e220008000800 */
[----:B-1----:R-:W-:-:S10]  /*1f8d0*/  IMAD R0, R3, UR4, R0 ;  /* 0x0000000403007c24 */ /* 0x002fd4000f8e0200 */
[----:B0-----:R-:W-:Y:S01]  /*1f8e0*/  @!P1 IMAD R0, R0, UR5, R17 ;  /* 0x0000000500009c24 */ /* 0x001fe2000f8e0211 */
[----:B------:R-:W-:-:S03]  /*1f8f0*/  PLOP3.LUT P1, PT, PT, PT, PT, 0x80, 0x8 ;  /* 0x000000000008781c */ /* 0x000fc60003f2f070 */
[----:B--2---:R-:W-:-:S05]  /*1f900*/  IMAD.WIDE.U32 R14, R0, 0x40, R14 ;  /* 0x00000040000e7825 */ /* 0x004fca00078e000e */
[----:B------:R1:W-:Y:S04]  /*1f910*/  STG.E.64 desc[UR36][R14.64+0x8], R38 ;  /* 0x000008260e007986 */ /* 0x0003e8000c101b24 */
[----:B------:R1:W-:Y:S04]  /*1f920*/  STG.E.64 desc[UR36][R14.64+0x18], R20 ;  /* 0x000018140e007986 */ /* 0x0003e8000c101b24 */
[----:B------:R1:W-:Y:S04]  /*1f930*/  STG.E.64 desc[UR36][R14.64+0x28], R8 ;  /* 0x000028080e007986 */ /* 0x0003e8000c101b24 */
[----:B------:R1:W-:Y:S04]  /*1f940*/  STG.E.64 desc[UR36][R14.64+0x38], R28 ;  /* 0x0000381c0e007986 */ /* 0x0003e8000c101b24 */
[----:B------:R1:W-:Y:S04]  /*1f950*/  STG.E.U8 desc[UR36][R14.64], R7 ;  /* 0x000000070e007986 */ /* 0x0003e8000c101124 */
[----:B------:R1:W-:Y:S04]  /*1f960*/  STG.E.U8 desc[UR36][R14.64+0x10], R11 ;  /* 0x0000100b0e007986 */ /* 0x0003e8000c101124 */
[----:B------:R1:W-:Y:S04]  /*1f970*/  STG.E.U8 desc[UR36][R14.64+0x20], R13 ;  /* 0x0000200d0e007986 */ /* 0x0003e8000c101124 */
[----:B------:R1:W-:Y:S02]  /*1f980*/  STG.E.U8 desc[UR36][R14.64+0x30], R27 ;  /* 0x0000301b0e007986 */ /* 0x0003e4000c101124 */
.L_x_3526:
[----:B------:R-:W-:Y:S05]  /*1f990*/  BSYNC.RECONVERGENT B0 ;  /* 0x0000000000007941 */ /* 0x000fea0003800200 */
.L_x_3525:
        /* <DEDUP_REMOVED lines=14> */
[----:B01----:R-:W0:Y:S01]  /*1fa80*/  S2R R11, SR_LANEID ;  /* 0x00000000000b7919 */ /* 0x003e220000000000 */
        /* <DEDUP_REMOVED lines=20> */
.L_x_3528:
[----:B------:R-:W-:Y:S05]  /*1fbd0*/  BSYNC.RECONVERGENT B0 ;  /* 0x0000000000007941 */ /* 0x000fea0003800200 */
.L_x_3527:
        /* <DEDUP_REMOVED lines=26> */
[C---:B------:R-:W-:Y:S01]  /*1fd80*/  PRMT R13, R27.reuse, 0x7610, R13 ;  /* 0x000076101b0d7816 */ /* 0x040fe2000000000d */
[----:B------:R-:W-:Y:S01]  /*1fd90*/  IMAD.U32 R0, RZ, RZ, UR10 ;  /* 0x0000000aff007e24 */ /* 0x000fe2000f8e00ff */
[C---:B------:R-:W-:Y:S01]  /*1fda0*/  PRMT R15, R27.reuse, 0x7610, R15 ;  /* 0x000076101b0f7816 */ /* 0x040fe2000000000f */
[----:B------:R-:W1:Y:S01]  /*1fdb0*/  LDCU UR8, c[0x0][0x3ac] ;  /* 0x00007580ff0877ac */ /* 0x000e620008000800 */
[----:B------:R-:W-:Y:S01]  /*1fdc0*/  IMAD.U32 R9, RZ, RZ, UR11 ;  /* 0x0000000bff097e24 */ /* 0x000fe2000f8e00ff */
[----:B------:R-:W-:Y:S01]  /*1fdd0*/  PRMT R21, R27, 0x7610, R21 ;  /* 0x000076101b157816 */ /* 0x000fe20000000015 */
[----:B------:R-:W-:Y:S02]  /*1fde0*/  IMAD.U32 R18, RZ, RZ, UR10 ;  /* 0x0000000aff127e24 */ /* 0x000fe4000f8e00ff */
[----:B------:R-:W-:Y:S02]  /*1fdf0*/  IMAD.U32 R19, RZ, RZ, UR11 ;  /* 0x0000000bff137e24 */ /* 0x000fe4000f8e00ff */
[----:B------:R-:W-:-:S02]  /*1fe00*/  IMAD.U32 R6, RZ, RZ, UR10 ;  /* 0x0000000aff067e24 */ /* 0x000fc4000f8e00ff */
[----:B------:R-:W-:Y:S02]  /*1fe10*/  IMAD.U32 R7, RZ, RZ, UR11 ;  /* 0x0000000bff077e24 */ /* 0x000fe4000f8e00ff */
[----:B0-----:R-:W-:-:S05]  /*1fe20*/  IMAD R8, R2, UR5, R17 ;  /* 0x0000000502087c24 */ /* 0x001fca000f8e0211 */
[----:B-1----:R-:W-:-:S13]  /*1fe30*/  ISETP.GE.U32.AND P2, PT, R8, UR8, PT ;  /* 0x0000000808007c0c */ /* 0x002fda000bf46070 */
[----:B------:R-:W-:Y:S05]  /*1fe40*/  @P2 BRA `(.L_x_3531) ;  /* 0x0000000800e02947 */ /* 0x000fea0003800000 */
[----:B------:R-:W0:Y:S01]  /*1fe50*/  LDCU UR7, c[0x0][0x374] ;  /* 0x00006e80ff0777ac */ /* 0x000e220008000800 */
[----:B------:R-:W1:Y:S01]  /*1fe60*/  LDC R41, c[0x0][0x364] ;  /* 0x0000d900ff297b82 */ /* 0x000e620000000800 */
[----:B------:R-:W-:Y:S01]  /*1fe70*/  BSSY.RECONVERGENT B1, `(.L_x_3532) ;  /* 0x0000053000017945 */ /* 0x000fe20003800200 */
[C---:B------:R-:W-:Y:S01]  /*1fe80*/  PRMT R13, R27.reuse, 0x7610, R13 ;  /* 0x000076101b0d7816 */ /* 0x040fe2000000000d */
[----:B------:R-:W-:Y:S01]  /*1fe90*/  IMAD.U32 R0, RZ, RZ, UR10 ;  /* 0x0000000aff007e24 */ /* 0x000fe2000f8e00ff */
[C---:B------:R-:W-:Y:S01]  /*1fea0*/  PRMT R15, R27.reuse, 0x7610, R15 ;  /* 0x000076101b0f7816 */ /* 0x040fe2000000000f */
[----:B------:R-:W-:Y:S01]  /*1feb0*/  IMAD.U32 R9, RZ, RZ, UR11 ;  /* 0x0000000bff097e24 */ /* 0x000fe2000f8e00ff */
[----:B------:R-:W-:Y:S01]  /*1fec0*/  PRMT R21, R27, 0x7610, R21 ;  /* 0x000076101b157816 */ /* 0x000fe20000000015 */
[----:B------:R-:W-:Y:S01]  /*1fed0*/  IMAD.U32 R18, RZ, RZ, UR10 ;  /* 0x0000000aff127e24 */ /* 0x000fe2000f8e00ff */
[----:B------:R-:W2:Y:S01]  /*1fee0*/  LDC.64 R28, c[0x0][0x788] ;  /* 0x0001e200ff1c7b82 */ /* 0x000ea20000000a00 */
[----:B------:R-:W-:-:S02]  /*1fef0*/  IMAD.U32 R19, RZ, RZ, UR11 ;  /* 0x0000000bff137e24 */ /* 0x000fc4000f8e00ff */
[----:B------:R-:W-:Y:S02]  /*1ff00*/  IMAD.U32 R6, RZ, RZ, UR10 ;  /* 0x0000000aff067e24 */ /* 0x000fe4000f8e00ff */
[----:B------:R-:W-:Y:S02]  /*1ff10*/  IMAD.U32 R7, RZ, RZ, UR11 ;  /* 0x0000000bff077e24 */ /* 0x000fe4000f8e00ff */
[----:B0-----:R-:W-:Y:S02]  /*1ff20*/  IMAD R3, R3, UR7, RZ ;  /* 0x0000000703037c24 */ /* 0x001fe4000f8e02ff */
[----:B-1----:R-:W-:-:S07]  /*1ff30*/  IMAD R41, R41, UR5, RZ ;  /* 0x0000000529297c24 */ /* 0x002fce000f8e02ff */
.L_x_3533:
[----:B------:R-:W-:-:S04]  /*1ff40*/  IMAD.IADD R31, R3, 0x1, R8 ;  /* 0x00000001031f7824 */ /* 0x000fc800078e0208 */
[----:B--2---:R-:W-:-:S05]  /*1ff50*/  IMAD.WIDE.U32 R30, R31, 0x40, R28 ;  /* 0x000000401f1e7825 */ /* 0x004fca00078e001c */
[----:B------:R-:W2:Y:S04]  /*1ff60*/  LDG.E.S8 R10, desc[UR36][R30.64] ;  /* 0x000000241e0a7981 */ /* 0x000ea8000c1e1300 */
[----:B------:R-:W3:Y:S04]  /*1ff70*/  LDG.E.S8 R14, desc[UR36][R30.64+0x10] ;  /* 0x000010241e0e7981 */ /* 0x000ee8000c1e1300 */
[----:B------:R-:W4:Y:S04]  /*1ff80*/  LDG.E.64 R32, desc[UR36][R30.64+0x8] ;  /* 0x000008241e207981 */ /* 0x000f28000c1e1b00 */
[----:B------:R-:W5:Y:S04]  /*1ff90*/  LDG.E.S8 R22, desc[UR36][R30.64+0x20] ;  /* 0x000020241e167981 */ /* 0x000f68000c1e1300 */
[----:B------:R-:W5:Y:S04]  /*1ffa0*/  LDG.E.64 R34, desc[UR36][R30.64+0x18] ;  /* 0x000018241e227981 */ /* 0x000f68000c1e1b00 */
[----:B------:R-:W5:Y:S04]  /*1ffb0*/  LDG.E.S8 R40, desc[UR36][R30.64+0x30] ;  /* 0x000030241e287981 */ /* 0x000f68000c1e1300 */
[----:B------:R-:W5:Y:S04]  /*1ffc0*/  LDG.E.64 R36, desc[UR36][R30.64+0x28] ;  /* 0x000028241e247981 */ /* 0x000f68000c1e1b00 */
[----:B------:R0:W5:Y:S01]  /*1ffd0*/  LDG.E.64 R38, desc[UR36][R30.64+0x38] ;  /* 0x000038241e267981 */ /* 0x000162000c1e1b00 */
[----:B------:R-:W-:-:S02]  /*1ffe0*/  PRMT R43, R27, 0x8880, RZ ;  /* 0x000088801b2b7816 */ /* 0x000fc400000000ff */
[----:B------:R-:W-:Y:S02]  /*1fff0*/  PRMT R42, R15, 0x8880, RZ ;  /* 0x000088800f2a7816 */ /* 0x000fe400000000ff */
[C---:B------:R-:W-:Y:S02]  /*20000*/  PRMT R47, R13.reuse, 0x8880, RZ ;  /* 0x000088800d2f7816 */ /* 0x040fe400000000ff */
[----:B------:R-:W-:Y:S01]  /*20010*/  LOP3.LUT R45, R13, 0xff, RZ, 0xc0, !PT ;  /* 0x000000ff0d2d7812 */ /* 0x000fe200078ec0ff */
[----:B0-----:R-:W-:Y:S02]  /*20020*/  IMAD.MOV.U32 R31, RZ, RZ, R42 ;  /* 0x000000ffff1f7224 */ /* 0x001fe400078e002a */
[----:B------:R-:W-:Y:S01]  /*20030*/  IMAD.IADD R8, R41, 0x1, R8 ;  /* 0x0000000129087824 */ /* 0x000fe200078e0208 */
[----:B--2---:R-:W-:Y:S02]  /*20040*/  ISETP.GE.AND P4, PT, R43, R10, PT ;  /* 0x0000000a2b00720c */ /* 0x004fe40003f86270 */
[----:B------:R-:W-:-:S02]  /*20050*/  LOP3.LUT R43, R27, 0xff, RZ, 0xc0, !PT ;  /* 0x000000ff1b2b7812 */ /* 0x000fc400078ec0ff */
[----:B------:R-:W-:Y:S02]  /*20060*/  LOP3.LUT R12, R10, 0xff, RZ, 0xc0, !PT ;  /* 0x000000ff0a0c7812 */ /* 0x000fe400078ec0ff */
[----:B---3--:R-:W-:Y:S02]  /*20070*/  LOP3.LUT R20, R14, 0xff, RZ, 0xc0, !PT ;  /* 0x000000ff0e147812 */ /* 0x008fe400078ec0ff */
[----:B------:R-:W-:Y:S02]  /*20080*/  ISETP.NE.AND P5, PT, R43, R12, PT ;  /* 0x0000000c2b00720c */ /* 0x000fe40003fa5270 */
[----:B------:R-:W-:Y:S02]  /*20090*/  SEL R30, RZ, 0xffffffff, !P4 ;  /* 0xffffffffff1e7807 */ /* 0x000fe40006000000 */
[----:B------:R-:W-:Y:S02]  /*200a0*/  ISETP.GE.AND P2, PT, R47, R14, PT ;  /* 0x0000000e2f00720c */ /* 0x000fe40003f46270 */
[----:B------:R-:W-:-:S02]  /*200b0*/  ISETP.NE.AND P6, PT, R45, R20, PT ;  /* 0x000000142d00720c */ /* 0x000fc40003fc5270 */
[----:B----4-:R-:W-:Y:S02]  /*200c0*/  ISETP.GE.U32.AND P4, PT, R16, R32, PT ;  /* 0x000000201000720c */ /* 0x010fe40003f86070 */
[----:B-----5:R-:W-:Y:S02]  /*200d0*/  ISETP.GE.AND P3, PT, R31, R22, PT ;  /* 0x000000161f00720c */ /* 0x020fe40003f66270 */
[----:B------:R-:W-:Y:S02]  /*200e0*/  SEL R31, RZ, 0xffffffff, !P2 ;  /* 0xffffffffff1f7807 */ /* 0x000fe40005000000 */
[----:B------:R-:W-:Y:S02]  /*200f0*/  ISETP.GE.AND.EX P4, PT, R11, R33, PT, P4 ;  /* 0x000000210b00720c */ /* 0x000fe40003f86340 */
[----:B------:R-:W-:Y:S02]  /*20100*/  LOP3.LUT R43, R15, 0xff, RZ, 0xc0, !PT ;  /* 0x000000ff0f2b7812 */ /* 0x000fe400078ec0ff */
[----:B------:R-:W-:-:S02]  /*20110*/  ISETP.GE.U32.AND P2, PT, R0, R34, PT ;  /* 0x000000220000720c */ /* 0x000fc40003f46070 */
[----:B------:R-:W-:Y:S02]  /*20120*/  LOP3.LUT R12, R22, 0xff, RZ, 0xc0, !PT ;  /* 0x000000ff160c7812 */ /* 0x000fe400078ec0ff */
[----:B------:R-:W-:Y:S02]  /*20130*/  @!P5 SEL R30, RZ, 0xffffffff, !P4 ;  /* 0xffffffffff1ed807 */ /* 0x000fe40006000000 */
[----:B------:R-:W-:Y:S02]  /*20140*/  ISETP.GE.AND.EX P2, PT, R9, R35, PT, P2 ;  /* 0x000000230900720c */ /* 0x000fe40003f46320 */
[----:B------:R-:W-:Y:S02]  /*20150*/  ISETP.NE.AND P4, PT, R43, R12, PT ;  /* 0x0000000c2b00720c */ /* 0x000fe40003f85270 */
[----:B------:R-:W-:Y:S02]  /*20160*/  LOP3.LUT R45, R21, 0xff, RZ, 0xc0, !PT ;  /* 0x000000ff152d7812 */ /* 0x000fe400078ec0ff */
[----:B------:R-:W-:-:S02]  /*20170*/  LOP3.LUT R20, R40, 0xff, RZ, 0xc0, !PT ;  /* 0x000000ff28147812 */ /* 0x000fc400078ec0ff */
[----:B------:R-:W-:Y:S02]  /*20180*/  @!P6 SEL R31, RZ, 0xffffffff, !P2 ;  /* 0xffffffffff1fe807 */ /* 0x000fe40005000000 */
[----:B------:R-:W-:Y:S02]  /*20190*/  ISETP.GE.U32.AND P2, PT, R18, R36, PT ;  /* 0x000000241200720c */ /* 0x000fe40003f46070 */
[----:B------:R-:W-:Y:S02]  /*201a0*/  ISETP.NE.AND P6, PT, R45, R20, PT ;  /* 0x000000142d00720c */ /* 0x000fe40003fc5270 */
[----:B------:R-:W-:Y:S02]  /*201b0*/  ISETP.GE.AND.EX P2, PT, R19, R37, PT, P2 ;  /* 0x000000251300720c */ /* 0x000fe40003f46320 */
[----:B------:R-:W-:Y:S02]  /*201c0*/  PRMT R47, R21, 0x8880, RZ ;  /* 0x00008880152f7816 */ /* 0x000fe400000000ff */
[----:B------:R-:W-:-:S02]  /*201d0*/  SEL R12, RZ, 0xffffffff, !P3 ;  /* 0xffffffffff0c7807 */ /* 0x000fc40005800000 */
[----:B------:R-:W-:Y:S02]  /*201e0*/  ISETP.GE.U32.AND P3, PT, R6, R38, PT ;  /* 0x000000260600720c */ /* 0x000fe40003f66070 */
[----:B------:R-:W-:Y:S02]  /*201f0*/  @!P4 SEL R12, RZ, 0xffffffff, !P2 ;  /* 0xffffffffff0cc807 */ /* 0x000fe40005000000 */
[----:B------:R-:W-:Y:S02]  /*20200*/  ISETP.GE.AND P5, PT, R47, R40, PT ;  /* 0x000000282f00720c */ /* 0x000fe40003fa6270 */
[----:B------:R-:W-:Y:S02]  /*20210*/  ISETP.GE.AND.EX P3, PT, R7, R39, PT, P3 ;  /* 0x000000270700720c */ /* 0x000fe40003f66330 */
[----:B------:R-:W-:Y:S02]  /*20220*/  LOP3.LUT R12, R12, 0x1, RZ, 0xc0, !PT ;  /* 0x000000010c0c7812 */ /* 0x000fe400078ec0ff */
[----:B------:R-:W-:-:S02]  /*20230*/  SEL R20, RZ, 0xffffffff, !P5 ;  /* 0xffffffffff147807 */ /* 0x000fc40006800000 */
[----:B------:R-:W-:Y:S02]  /*20240*/  @!P6 SEL R20, RZ, 0xffffffff, !P3 ;  /* 0xffffffffff14e807 */ /* 0x000fe40005800000 */
        /* <DEDUP_REMOVED lines=21> */
[----:B------:R-:W-:Y:S05]  /*203a0*/  BSYNC.RECONVERGENT B1 ;  /* 0x0000000000017941 */ /* 0x000fea0003800200 */
.L_x_3532:
[----:B------:R-:W-:Y:S05]  /*203b0*/  BRA `(.L_x_3531) ;  /* 0x0000000400847947 */ /* 0x000fea0003800000 */
.L_x_3530:
[----:B------:R-:W0:Y:S01]  /*203c0*/  LDCU UR7, c[0x0][0x3ac] ;  /* 0x00007580ff0777ac */ /* 0x000e220008000800 */
[C---:B------:R-:W-:Y:S01]  /*203d0*/  PRMT R13, R27.reuse, 0x7610, R13 ;  /* 0x000076101b0d7816 */ /* 0x040fe2000000000d */
[----:B------:R-:W-:Y:S01]  /*203e0*/  IMAD.U32 R0, RZ, RZ, UR10 ;  /* 0x0000000aff007e24 */ /* 0x000fe2000f8e00ff */
[C---:B------:R-:W-:Y:S01]  /*203f0*/  PRMT R15, R27.reuse, 0x7610, R15 ;  /* 0x000076101b0f7816 */ /* 0x040fe2000000000f */
[----:B------:R-:W-:Y:S01]  /*20400*/  IMAD.U32 R9, RZ, RZ, UR11 ;  /* 0x0000000bff097e24 */ /* 0x000fe2000f8e00ff */
[----:B------:R-:W-:Y:S01]  /*20410*/  PRMT R21, R27, 0x7610, R21 ;  /* 0x000076101b157816 */ /* 0x000fe20000000015 */
[----:B------:R-:W-:Y:S02]  /*20420*/  IMAD.U32 R18, RZ, RZ, UR10 ;  /* 0x0000000aff127e24 */ /* 0x000fe4000f8e00ff */
[----:B------:R-:W-:Y:S02]  /*20430*/  IMAD.U32 R19, RZ, RZ, UR11 ;  /* 0x0000000bff137e24 */ /* 0x000fe4000f8e00ff */
[----:B------:R-:W-:-:S02]  /*20440*/  IMAD.U32 R6, RZ, RZ, UR10 ;  /* 0x0000000aff067e24 */ /* 0x000fc4000f8e00ff */
[----:B------:R-:W-:Y:S01]  /*20450*/  IMAD.U32 R7, RZ, RZ, UR11 ;  /* 0x0000000bff077e24 */ /* 0x000fe2000f8e00ff */
[----:B0-----:R-:W-:-:S13]  /*20460*/  ISETP.GE.U32.AND P2, PT, R2, UR7, PT ;  /* 0x0000000702007c0c */ /* 0x001fda000bf46070 */
[----:B------:R-:W-:Y:S05]  /*20470*/  @P2 BRA `(.L_x_3531) ;  /* 0x0000000400542947 */ /* 0x000fea0003800000 */
[----:B------:R-:W0:Y:S01]  /*20480*/  LDCU UR5, c[0x0][0x374] ;  /* 0x00006e80ff0577ac */ /* 0x000e220008000800 */
[----:B------:R-:W1:Y:S01]  /*20490*/  LDC R41, c[0x0][0x360] ;  /* 0x0000d800ff297b82 */ /* 0x000e620000000800 */
[C---:B------:R-:W-:Y:S01]  /*204a0*/  PRMT R13, R27.reuse, 0x7610, R13 ;  /* 0x000076101b0d7816 */ /* 0x040fe2000000000d */
[----:B------:R-:W-:Y:S01]  /*204b0*/  IMAD.U32 R0, RZ, RZ, UR10 ;  /* 0x0000000aff007e24 */ /* 0x000fe2000f8e00ff */
[C---:B------:R-:W-:Y:S01]  /*204c0*/  PRMT R15, R27.reuse, 0x7610, R15 ;  /* 0x000076101b0f7816 */ /* 0x040fe2000000000f */
[----:B------:R-:W-:Y:S01]  /*204d0*/  IMAD.U32 R9, RZ, RZ, UR11 ;  /* 0x0000000bff097e24 */ /* 0x000fe2000f8e00ff */
[----:B------:R-:W-:Y:S01]  /*204e0*/  PRMT R21, R27, 0x7610, R21 ;  /* 0x000076101b157816 */ /* 0x000fe20000000015 */
[----:B------:R-:W-:Y:S02]  /*204f0*/  IMAD.U32 R18, RZ, RZ, UR10 ;  /* 0x0000000aff127e24 */ /* 0x000fe4000f8e00ff */
[----:B------:R-:W2:Y:S01]  /*20500*/  LDC.64 R28, c[0x0][0x788] ;  /* 0x0001e200ff1c7b82 */ /* 0x000ea20000000a00 */
[----:B------:R-:W-:-:S02]  /*20510*/  IMAD.U32 R19, RZ, RZ, UR11 ;  /* 0x0000000bff137e24 */ /* 0x000fc4000f8e00ff */
[----:B------:R-:W-:Y:S02]  /*20520*/  IMAD.U32 R6, RZ, RZ, UR10 ;  /* 0x0000000aff067e24 */ /* 0x000fe4000f8e00ff */
[----:B------:R-:W-:Y:S02]  /*20530*/  IMAD.U32 R7, RZ, RZ, UR11 ;  /* 0x0000000bff077e24 */ /* 0x000fe4000f8e00ff */
[----:B------:R-:W-:Y:S01]  /*20540*/  IMAD.MOV.U32 R8, RZ, RZ, R2 ;  /* 0x000000ffff087224 */ /* 0x000fe200078e0002 */
[----:B------:R-:W3:Y:S01]  /*20550*/  LDC R43, c[0x0][0x364] ;  /* 0x0000d900ff2b7b82 */ /* 0x000ee20000000800 */
[----:B0-----:R-:W-:-:S07]  /*20560*/  IMAD R3, R3, UR5, RZ ;  /* 0x0000000503037c24 */ /* 0x001fce000f8e02ff */
.L_x_3534:
[----:B------:R-:W-:-:S04]  /*20570*/  IMAD.IADD R10, R3, 0x1, R8 ;  /* 0x00000001030a7824 */ /* 0x000fc800078e0208 */
[----:B-1----:R-:W-:-:S04]  /*20580*/  IMAD R31, R10, R41, R17 ;  /* 0x000000290a1f7224 */ /* 0x002fc800078e0211 */
[----:B--2---:R-:W-:-:S05]  /*20590*/  IMAD.WIDE.U32 R30, R31, 0x40, R28 ;  /* 0x000000401f1e7825 */ /* 0x004fca00078e001c */
[----:B------:R-:W2:Y:S04]  /*205a0*/  LDG.E.S8 R10, desc[UR36][R30.64] ;  /* 0x000000241e0a7981 */ /* 0x000ea8000c1e1300 */
[----:B------:R-:W4:Y:S04]  /*205b0*/  LDG.E.S8 R14, desc[UR36][R30.64+0x10] ;  /* 0x000010241e0e7981 */ /* 0x000f28000c1e1300 */
[----:B------:R-:W5:Y:S04]  /*205c0*/  LDG.E.S8 R22, desc[UR36][R30.64+0x20] ;  /* 0x000020241e167981 */ /* 0x000f68000c1e1300 */
[----:B------:R-:W5:Y:S04]  /*205d0*/  LDG.E.64 R32, desc[UR36][R30.64+0x8] ;  /* 0x000008241e207981 */ /* 0x000f68000c1e1b00 */
[----:B------:R-:W5:Y:S04]  /*205e0*/  LDG.E.64 R34, desc[UR36][R30.64+0x18] ;  /* 0x000018241e227981 */ /* 0x000f68000c1e1b00 */
[----:B------:R-:W5:Y:S04]  /*205f0*/  LDG.E.S8 R40, desc[UR36][R30.64+0x30] ;  /* 0x000030241e287981 */ /* 0x000f68000c1e1300 */
[----:B------:R-:W5:Y:S04]  /*20600*/  LDG.E.64 R38, desc[UR36][R30.64+0x38] ;  /* 0x000038241e267981 */ /* 0x000f68000c1e1b00 */
[----:B------:R0:W5:Y:S01]  /*20610*/  LDG.E.64 R36, desc[UR36][R30.64+0x28] ;  /* 0x000028241e247981 */ /* 0x000162000c1e1b00 */
[----:B------:R-:W-:-:S02]  /*20620*/  PRMT R45, R27, 0x8880, RZ ;  /* 0x000088801b2d7816 */ /* 0x000fc400000000ff */
[C---:B------:R-:W-:Y:S02]  /*20630*/  PRMT R49, R13.reuse, 0x8880, RZ ;  /* 0x000088800d317816 */ /* 0x040fe400000000ff */
[----:B------:R-:W-:Y:S02]  /*20640*/  LOP3.LUT R47, R13, 0xff, RZ, 0xc0, !PT ;  /* 0x000000ff0d2f7812 */ /* 0x000fe400078ec0ff */
[C---:B------:R-:W-:Y:S02]  /*20650*/  LOP3.LUT R51, R15.reuse, 0xff, RZ, 0xc0, !PT ;  /* 0x000000ff0f337812 */ /* 0x040fe400078ec0ff */
[----:B0-----:R-:W-:Y:S01]  /*20660*/  PRMT R31, R15, 0x8880, RZ ;  /* 0x000088800f1f7816 */ /* 0x001fe200000000ff */
[----:B---3--:R-:W-:Y:S01]  /*20670*/  IMAD.IADD R8, R43, 0x1, R8 ;  /* 0x000000012b087824 */ /* 0x008fe200078e0208 */
[----:B--2---:R-:W-:Y:S02]  /*20680*/  ISETP.GE.AND P4, PT, R45, R10, PT ;  /* 0x0000000a2d00720c */ /* 0x004fe40003f86270 */
[----:B------:R-:W-:-:S02]  /*20690*/  LOP3.LUT R45, R27, 0xff, RZ, 0xc0, !PT ;  /* 0x000000ff1b2d7812 */ /* 0x000fc400078ec0ff */
[----:B------:R-:W-:Y:S02]  /*206a0*/  LOP3.LUT R12, R10, 0xff, RZ, 0xc0, !PT ;  /* 0x000000ff0a0c7812 */ /* 0x000fe400078ec0ff */
[----:B----4-:R-:W-:Y:S02]  /*206b0*/  LOP3.LUT R20, R14, 0xff, RZ, 0xc0, !PT ;  /* 0x000000ff0e147812 */ /* 0x010fe400078ec0ff */
[----:B-----5:R-:W-:Y:S02]  /*206c0*/  LOP3.LUT R30, R22, 0xff, RZ, 0xc0, !PT ;  /* 0x000000ff161e7812 */ /* 0x020fe400078ec0ff */
[----:B------:R-:W-:Y:S02]  /*206d0*/  ISETP.NE.AND P5, PT, R45, R12, PT ;  /* 0x0000000c2d00720c */ /* 0x000fe40003fa5270 */
[----:B------:R-:W-:Y:S02]  /*206e0*/  ISETP.GE.AND P2, PT, R49, R14, PT ;  /* 0x0000000e3100720c */ /* 0x000fe40003f46270 */
[----:B------:R-:W-:-:S02]  /*206f0*/  ISETP.NE.AND P6, PT, R47, R20, PT ;  /* 0x000000142f00720c */ /* 0x000fc40003fc5270 */
[----:B------:R-:W-:Y:S02]  /*20700*/  ISETP.NE.AND P3, PT, R51, R30, PT ;  /* 0x0000001e3300720c */ /* 0x000fe40003f65270 */
[----:B------:R-:W-:Y:S02]  /*20710*/  SEL R20, RZ, 0xffffffff, !P4 ;  /* 0xffffffffff147807 */ /* 0x000fe40006000000 */
[----:B------:R-:W-:Y:S02]  /*20720*/  SEL R30, RZ, 0xffffffff, !P2 ;  /* 0xffffffffff1e7807 */ /* 0x000fe40005000000 */
[----:B------:R-:W-:Y:S02]  /*20730*/  ISETP.GE.U32.AND P4, PT, R16, R32, PT ;  /* 0x000000201000720c */ /* 0x000fe40003f86070 */
[----:B------:R-:W-:Y:S02]  /*20740*/  ISETP.GE.U32.AND P2, PT, R0, R34, PT ;  /* 0x000000220000720c */ /* 0x000fe40003f46070 */
[----:B------:R-:W-:-:S02]  /*20750*/  ISETP.GE.AND.EX P4, PT, R11, R33, PT, P4 ;  /* 0x000000210b00720c */ /* 0x000fc40003f86340 */
[----:B------:R-:W-:Y:S02]  /*20760*/  ISETP.GE.AND.EX P2, PT, R9, R35, PT, P2 ;  /* 0x000000230900720c */ /* 0x000fe40003f46320 */
[----:B------:R-:W-:Y:S02]  /*20770*/  LOP3.LUT R45, R21, 0xff, RZ, 0xc0, !PT ;  /* 0x000000ff152d7812 */ /* 0x000fe400078ec0ff */
[----:B------:R-:W-:Y:S02]  /*20780*/  LOP3.LUT R12, R40, 0xff, RZ, 0xc0, !PT ;  /* 0x000000ff280c7812 */ /* 0x000fe400078ec0ff */
[----:B------:R-:W-:Y:S02]  /*20790*/  @!P5 SEL R20, RZ, 0xffffffff, !P4 ;  /* 0xffffffffff14d807 */ /* 0x000fe40006000000 */
[----:B------:R-:W-:Y:S02]  /*207a0*/  @!P6 SEL R30, RZ, 0xffffffff, !P2 ;  /* 0xffffffffff1ee807 */ /* 0x000fe40005000000 */
[----:B------:R-:W-:-:S02]  /*207b0*/  ISETP.GE.AND P4, PT, R31, R22, PT ;  /* 0x000000161f00720c */ /* 0x000fc40003f86270 */
[----:B------:R-:W-:Y:S02]  /*207c0*/  ISETP.NE.AND P6, PT, R45, R12, PT ;  /* 0x0000000c2d00720c */ /* 0x000fe40003fc5270 */
[----:B------:R-:W-:Y:S02]  /*207d0*/  PRMT R47, R21, 0x8880, RZ ;  /* 0x00008880152f7816 */ /* 0x000fe400000000ff */
[----:B------:R-:W-:Y:S02]  /*207e0*/  SEL R12, RZ, 0xffffffff, !P4 ;  /* 0xffffffffff0c7807 */ /* 0x000fe40006000000 */
[----:B------:R-:W-:Y:S02]  /*207f0*/  ISETP.GE.U32.AND P4, PT, R6, R38, PT ;  /* 0x000000260600720c */ /* 0x000fe40003f86070 */
[----:B------:R-:W-:Y:S02]  /*20800*/  ISETP.GE.U32.AND P2, PT, R18, R36, PT ;  /* 0x000000241200720c */ /* 0x000fe40003f46070 */
[----:B------:R-:W-:-:S02]  /*20810*/  ISETP.GE.AND P5, PT, R47, R40, PT ;  /* 0x000000282f00720c */ /* 0x000fc40003fa6270 */
[----:B------:R-:W-:Y:S02]  /*20820*/  ISETP.GE.AND.EX P4, PT, R7, R39, PT, P4 ;  /* 0x000000270700720c */ /* 0x000fe40003f86340 */
[----:B------:R-:W-:Y:S02]  /*20830*/  ISETP.GE.AND.EX P2, PT, R19, R37, PT, P2 ;  /* 0x000000251300720c */ /* 0x000fe40003f46320 */
[----:B------:R-:W-:Y:S02]  /*20840*/  SEL R31, RZ, 0xffffffff, !P5 ;  /* 0xffffffffff1f7807 */ /* 0x000fe40006800000 */
[----:B------:R-:W-:Y:S02]  /*20850*/  LOP3.LUT R30, R30, 0x1, RZ, 0xc0, !PT ;  /* 0x000000011e1e7812 */ /* 0x000fe400078ec0ff */
[----:B------:R-:W-:Y:S02]  /*20860*/  @!P6 SEL R31, RZ, 0xffffffff, !P4 ;  /* 0xffffffffff1fe807 */ /* 0x000fe40006000000 */
[----:B------:R-:W-:-:S02]  /*20870*/  @!P3 SEL R12, RZ, 0xffffffff, !P2 ;  /* 0xffffffffff0cb807 */ /* 0x000fc40005000000 */
[----:B------:R-:W-:Y:S02]  /*20880*/  ISETP.NE.U32.AND P2, PT, R30, 0x1, PT ;  /* 0x000000011e00780c */ /* 0x000fe40003f45070 */
        /* <DEDUP_REMOVED lines=20> */
.L_x_3531:
[----:B------:R-:W-:Y:S05]  /*209d0*/  BSYNC.RECONVERGENT B0 ;  /* 0x0000000000007941 */ /* 0x000fea0003800200 */
.L_x_3529:
        /* <DEDUP_REMOVED lines=14> */
[----:B------:R0:W-:Y:S04]  /*20ac0*/  STS.U8 [R8], R27 ;  /* 0x0000001b08007388 */ /* 0x0001e80000000000 */
[----:B------:R0:W-:Y:S04]  /*20ad0*/  STS.U8 [R8+0x10], R13 ;  /* 0x0000100d08007388 */ /* 0x0001e80000000000 */
[----:B------:R0:W-:Y:S04]  /*20ae0*/  STS.U8 [R8+0x20], R15 ;  /* 0x0000200f08007388 */ /* 0x0001e80000000000 */
[----:B------:R0:W-:Y:S01]  /*20af0*/  STS.U8 [R8+0x30], R21 ;  /* 0x0000301508007388 */ /* 0x0001e20000000000 */
[----:B------:R-:W-:Y:S05]  /*20b00*/  BRA.U !UP0, `(.L_x_3535) ;  /* 0x0000000508747547 */ /* 0x000fea000b800000 */
[----:B------:R-:W-:-:S05]  /*20b10*/  UMOV UR4, UR6 ;  /* 0x0000000600047c82 */ /* 0x000fca0008000000 */
.L_x_3538:
[----:B------:R-:W-:Y:S01]  /*20b20*/  USHF.R.U32.HI UR7, URZ, 0x1, UR4 ;  /* 0x00000001ff077899 */ /* 0x000fe20008011604 */
[----:B------:R-:W-:Y:S05]  /*20b30*/  BAR.SYNC.DEFER_BLOCKING 0x0 ;  /* 0x0000000000007b1d */ /* 0x000fea0000010000 */
[----:B0-----:R-:W-:Y:S01]  /*20b40*/  VIADD R10, R2, UR7 ;  /* 0x00000007020a7c36 */ /* 0x001fe20008000000 */
[----:B------:R-:W-:Y:S04]  /*20b50*/  BSSY.RECONVERGENT B0, `(.L_x_3536) ;  /* 0x0000055000007945 */ /* 0x000fe80003800200 */
[----:B------:R-:W-:-:S04]  /*20b60*/  ISETP.GE.U32.AND P2, PT, R10, UR6, PT ;  /* 0x000000060a007c0c */ /* 0x000fc8000bf46070 */
[----:B------:R-:W-:-:S13]  /*20b70*/  ISETP.GE.U32.OR P2, PT, R2, UR7, P2 ;  /* 0x0000000702007c0c */ /* 0x000fda0009746470 */
[----:B------:R-:W-:Y:S05]  /*20b80*/  @P2 BRA `(.L_x_3537) ;  /* 0x0000000400442947 */ /* 0x000fea0003800000 */
[----:B------:R-:W-:Y:S01]  /*20b90*/  IMAD R3, R10, UR5, R17 ;  /* 0x000000050a037c24 */ /* 0x000fe2000f8e0211 */
[----:B------:R-:W-:Y:S02]  /*20ba0*/  PRMT R37, R27, 0x8880, RZ ;  /* 0x000088801b257816 */ /* 0x000fe400000000ff */
[----:B------:R-:W-:Y:S02]  /*20bb0*/  PRMT R43, R13, 0x8880, RZ ;  /* 0x000088800d2b7816 */ /* 0x000fe400000000ff */
[----:B------:R-:W-:Y:S02]  /*20bc0*/  LEA R3, R3, UR8, 0x6 ;  /* 0x0000000803037c11 */ /* 0x000fe4000f8e30ff */
[----:B------:R-:W-:Y:S02]  /*20bd0*/  LOP3.LUT R39, R13, 0xff, RZ, 0xc0, !PT ;  /* 0x000000ff0d277812 */ /* 0x000fe400078ec0ff */
[----:B------:R-:W-:Y:S01]  /*20be0*/  LOP3.LUT R41, R15, 0xff, RZ, 0xc0, !PT ;  /* 0x000000ff0f297812 */ /* 0x000fe200078ec0ff */
[----:B------:R-:W0:Y:S04]  /*20bf0*/  LDS.S8 R10, [R3] ;  /* 0x00000000030a7984 */ /* 0x000e280000000200 */
[----:B------:R-:W1:Y:S04]  /*20c00*/  LDS.S8 R14, [R3+0x10] ;  /* 0x00001000030e7984 */ /* 0x000e680000000200 */
[----:B------:R-:W2:Y:S04]  /*20c10*/  LDS.S8 R22, [R3+0x20] ;  /* 0x0000200003167984 */ /* 0x000ea80000000200 */
[----:B------:R-:W3:Y:S04]  /*20c20*/  LDS.64 R28, [R3+0x8] ;  /* 0x00000800031c7984 */ /* 0x000ee80000000a00 */
[----:B------:R-:W4:Y:S04]  /*20c30*/  LDS.64 R30, [R3+0x18] ;  /* 0x00001800031e7984 */ /* 0x000f280000000a00 */
[----:B------:R-:W5:Y:S04]  /*20c40*/  LDS.S8 R38, [R3+0x30] ;  /* 0x0000300003267984 */ /* 0x000f680000000200 */
[----:B------:R-:W5:Y:S04]  /*20c50*/  LDS.64 R32, [R3+0x28] ;  /* 0x0000280003207984 */ /* 0x000f680000000a00 */
[----:B------:R5:W5:Y:S01]  /*20c60*/  LDS.64 R34, [R3+0x38] ;  /* 0x0000380003227984 */ /* 0x000b620000000a00 */
[----:B0-----:R-:W-:-:S02]  /*20c70*/  ISETP.GE.AND P4, PT, R37, R10, PT ;  /* 0x0000000a2500720c */ /* 0x001fc40003f86270 */
[----:B------:R-:W-:Y:S02]  /*20c80*/  LOP3.LUT R37, R27, 0xff, RZ, 0xc0, !PT ;  /* 0x000000ff1b257812 */ /* 0x000fe400078ec0ff */
[----:B------:R-:W-:Y:S02]  /*20c90*/  LOP3.LUT R12, R10, 0xff, RZ, 0xc0, !PT ;  /* 0x000000ff0a0c7812 */ /* 0x000fe400078ec0ff */
[----:B-1----:R-:W-:Y:S02]  /*20ca0*/  LOP3.LUT R20, R14, 0xff, RZ, 0xc0, !PT ;  /* 0x000000ff0e147812 */ /* 0x002fe400078ec0ff */
[----:B------:R-:W-:Y:S02]  /*20cb0*/  ISETP.NE.AND P5, PT, R37, R12, PT ;  /* 0x0000000c2500720c */ /* 0x000fe40003fa5270 */
[----:B------:R-:W-:Y:S02]  /*20cc0*/  ISETP.GE.AND P2, PT, R43, R14, PT ;  /* 0x0000000e2b00720c */ /* 0x000fe40003f46270 */
[----:B------:R-:W-:-:S02]  /*20cd0*/  ISETP.NE.AND P6, PT, R39, R20, PT ;  /* 0x000000142700720c */ /* 0x000fc40003fc5270 */
[----:B------:R-:W-:Y:S02]  /*20ce0*/  SEL R12, RZ, 0xffffffff, !P4 ;  /* 0xffffffffff0c7807 */ /* 0x000fe40006000000 */
[----:B------:R-:W-:Y:S02]  /*20cf0*/  SEL R20, RZ, 0xffffffff, !P2 ;  /* 0xffffffffff147807 */ /* 0x000fe40005000000 */
[----:B--2---:R-:W-:Y:S02]  /*20d00*/  LOP3.LUT R36, R22, 0xff, RZ, 0xc0, !PT ;  /* 0x000000ff16247812 */ /* 0x004fe400078ec0ff */
[----:B---3--:R-:W-:Y:S02]  /*20d10*/  ISETP.GE.U32.AND P4, PT, R16, R28, PT ;  /* 0x0000001c1000720c */ /* 0x008fe40003f86070 */
[----:B----4-:R-:W-:Y:S02]  /*20d20*/  ISETP.GE.U32.AND P2, PT, R0, R30, PT ;  /* 0x0000001e0000720c */ /* 0x010fe40003f46070 */
[----:B------:R-:W-:-:S02]  /*20d30*/  ISETP.NE.AND P3, PT, R41, R36, PT ;  /* 0x000000242900720c */ /* 0x000fc40003f65270 */
[----:B------:R-:W-:Y:S02]  /*20d40*/  ISETP.GE.AND.EX P4, PT, R11, R29, PT, P4 ;  /* 0x0000001d0b00720c */ /* 0x000fe40003f86340 */
[----:B------:R-:W-:Y:S02]  /*20d50*/  ISETP.GE.AND.EX P2, PT, R9, R31, PT, P2 ;  /* 0x0000001f0900720c */ /* 0x000fe40003f46320 */
[----:B------:R-:W-:Y:S02]  /*20d60*/  PRMT R37, R15, 0x8880, RZ ;  /* 0x000088800f257816 */ /* 0x000fe400000000ff */
[----:B------:R-:W-:Y:S02]  /*20d70*/  LOP3.LUT R36, R21, 0xff, RZ, 0xc0, !PT ;  /* 0x000000ff15247812 */ /* 0x000fe400078ec0ff */
[----:B-----5:R-:W-:Y:S02]  /*20d80*/  LOP3.LUT R3, R38, 0xff, RZ, 0xc0, !PT ;  /* 0x000000ff26037812 */ /* 0x020fe400078ec0ff */
[----:B------:R-:W-:-:S02]  /*20d90*/  @!P5 SEL R12, RZ, 0xffffffff, !P4 ;  /* 0xffffffffff0cd807 */ /* 0x000fc40006000000 */
[----:B------:R-:W-:Y:S02]  /*20da0*/  @!P6 SEL R20, RZ, 0xffffffff, !P2 ;  /* 0xffffffffff14e807 */ /* 0x000fe40005000000 */
[----:B------:R-:W-:Y:S02]  /*20db0*/  ISETP.GE.AND P4, PT, R37, R22, PT ;  /* 0x000000162500720c */ /* 0x000fe40003f86270 */
[----:B------:R-:W-:Y:S02]  /*20dc0*/  ISETP.NE.AND P6, PT, R36, R3, PT ;  /* 0x000000032400720c */ /* 0x000fe40003fc5270 */
[----:B------:R-:W-:Y:S02]  /*20dd0*/  PRMT R39, R21, 0x8880, RZ ;  /* 0x0000888015277816 */ /* 0x000fe400000000ff */
[----:B------:R-:W-:Y:S02]  /*20de0*/  ISETP.GE.U32.AND P2, PT, R18, R32, PT ;  /* 0x000000201200720c */ /* 0x000fe40003f46070 */
[----:B------:R-:W-:-:S02]  /*20df0*/  SEL R3, RZ, 0xffffffff, !P4 ;  /* 0xffffffffff037807 */ /* 0x000fc40006000000 */
[----:B------:R-:W-:Y:S02]  /*20e00*/  ISETP.GE.U32.AND P4, PT, R6, R34, PT ;  /* 0x000000220600720c */ /* 0x000fe40003f86070 */
[----:B------:R-:W-:Y:S02]  /*20e10*/  ISETP.GE.AND P5, PT, R39, R38, PT ;  /* 0x000000262700720c */ /* 0x000fe40003fa6270 */
[----:B------:R-:W-:Y:S02]  /*20e20*/  ISETP.GE.AND.EX P2, PT, R19, R33, PT, P2 ;  /* 0x000000211300720c */ /* 0x000fe40003f46320 */
[----:B------:R-:W-:Y:S02]  /*20e30*/  ISETP.GE.AND.EX P4, PT, R7, R35, PT, P4 ;  /* 0x000000230700720c */ /* 0x000fe40003f86340 */
[----:B------:R-:W-:Y:S02]  /*20e40*/  LOP3.LUT R12, R12, 0x1, RZ, 0xc0, !PT ;  /* 0x000000010c0c7812 */ /* 0x000fe400078ec0ff */
[----:B------:R-:W-:-:S02]  /*20e50*/  SEL R36, RZ, 0xffffffff, !P5 ;  /* 0xffffffffff247807 */ /* 0x000fc40006800000 */
[----:B------:R-:W-:Y:S02]  /*20e60*/  @!P3 SEL R3, RZ, 0xffffffff, !P2 ;  /* 0xffffffffff03b807 */ /* 0x000fe40005000000 */
[----:B------:R-:W-:Y:S02]  /*20e70*/  LOP3.LUT R20, R20, 0x1, RZ, 0xc0, !PT ;  /* 0x0000000114147812 */ /* 0x000fe400078ec0ff */
[----:B------:R-:W-:Y:S02]  /*20e80*/  @!P6 SEL R36, RZ, 0xffffffff, !P4 ;  /* 0xffffffffff24e807 */ /* 0x000fe40006000000 */
[----:B------:R-:W-:Y:S02]  /*20e90*/  ISETP.NE.U32.AND P5, PT, R12, 0x1, PT ;  /* 0x000000010c00780c */ /* 0x000fe40003fa5070 */
[----:B------:R-:W-:Y:S02]  /*20ea0*/  LOP3.LUT R12, R3, 0x1, RZ, 0xc0, !PT ;  /* 0x00000001030c7812 */ /* 0x000fe400078ec0ff */
[----:B------:R-:W-:-:S02]  /*20eb0*/  ISETP.NE.U32.AND P2, PT, R20, 0x1, PT ;  /* 0x000000011400780c */ /* 0x000fc40003f45070 */
[----:B------:R-:W-:Y:S02]  /*20ec0*/  LOP3.LUT R36, R36, 0x1, RZ, 0xc0, !PT ;  /* 0x0000000124247812 */ /* 0x000fe400078ec0ff */
[----:B------:R-:W-:Y:S02]  /*20ed0*/  SEL R11, R29, R11, !P5 ;  /* 0x0000000b1d0b7207 */ /* 0x000fe40006800000 */
[----:B------:R-:W-:Y:S02]  /*20ee0*/  SEL R16, R28, R16, !P5 ;  /* 0x000000101c107207 */ /* 0x000fe40006800000 */
[----:B------:R-:W-:Y:S02]  /*20ef0*/  ISETP.NE.U32.AND P3, PT, R12, 0x1, PT ;  /* 0x000000010c00780c */ /* 0x000fe40003f65070 */
[----:B------:R-:W-:Y:S02]  /*20f00*/  SEL R0, R30, R0, !P2 ;  /* 0x000000001e007207 */ /* 0x000fe40005000000 */
[----:B------:R-:W-:-:S02]  /*20f10*/  SEL R9, R31, R9, !P2 ;  /* 0x000000091f097207 */ /* 0x000fc40005000000 */
[----:B------:R-:W-:Y:S01]  /*20f20*/  SEL R29, R14, R13, !P2 ;  /* 0x0000000d0e1d7207 */ /* 0x000fe20005000000 */
[----:B------:R-:W-:Y:S01]  /*20f30*/  IMAD.MOV.U32 R14, RZ, RZ, R0 ;  /* 0x000000ffff0e7224 */ /* 0x000fe200078e0000 */
[----:B------:R-:W-:Y:S02]  /*20f40*/  ISETP.NE.U32.AND P2, PT, R36, 0x1, PT ;  /* 0x000000012400780c */ /* 0x000fe40003f45070 */
[----:B------:R-:W-:Y:S01]  /*20f50*/  SEL R3, R10, R27, !P5 ;  /* 0x0000001b0a037207 */ /* 0x000fe20006800000 */
[----:B------:R-:W-:Y:S01]  /*20f60*/  IMAD.MOV.U32 R10, RZ, RZ, R16 ;  /* 0x000000ffff0a7224 */ /* 0x000fe200078e0010 */
[----:B------:R-:W-:Y:S01]  /*20f70*/  SEL R19, R33, R19, !P3 ;  /* 0x0000001321137207 */ /* 0x000fe20005800000 */
[----:B------:R-:W-:Y:S01]  /*20f80*/  STS.U8 [R8+0x10], R29 ;  /* 0x0000101d08007388 */ /* 0x000fe20000000000 */
[----:B------:R-:W-:Y:S02]  /*20f90*/  SEL R18, R32, R18, !P3 ;  /* 0x0000001220127207 */ /* 0x000fe40005800000 */
[----:B------:R-:W-:Y:S01]  /*20fa0*/  SEL R31, R22, R15, !P3 ;  /* 0x0000000f161f7207 */ /* 0x000fe20005800000 */
[----:B------:R-:W-:Y:S01]  /*20fb0*/  STS.64 [R8+0x8], R10 ;  /* 0x0000080a08007388 */ /* 0x000fe20000000a00 */
[----:B------:R-:W-:Y:S01]  /*20fc0*/  SEL R6, R34, R6, !P2 ;  /* 0x0000000622067207 */ /* 0x000fe20005000000 */
[----:B------:R-:W-:Y:S01]  /*20fd0*/  IMAD.MOV.U32 R15, RZ, RZ, R9 ;  /* 0x000000ffff0f7224 */ /* 0x000fe200078e0009 */
[----:B------:R-:W-:Y:S01]  /*20fe0*/  SEL R7, R35, R7, !P2 ;  /* 0x0000000723077207 */ /* 0x000fe20005000000 */
[----:B------:R-:W-:Y:S01]  /*20ff0*/  STS.64 [R8+0x28], R18 ;  /* 0x0000281208007388 */ /* 0x000fe20000000a00 */
[----:B------:R-:W-:-:S02]  /*21000*/  SEL R33, R38, R21, !P2 ;  /* 0x0000001526217207 */ /* 0x000fc40005000000 */
[----:B------:R-:W-:Y:S01]  /*21010*/  PRMT R27, R3, 0x7610, R27 ;  /* 0x00007610031b7816 */ /* 0x000fe2000000001b */
[----:B------:R-:W-:Y:S01]  /*21020*/  STS.64 [R8+0x38], R6 ;  /* 0x0000380608007388 */ /* 0x000fe20000000a00 */
[----:B------:R-:W-:Y:S02]  /*21030*/  PRMT R13, R29, 0x7610, R13 ;  /* 0x000076101d0d7816 */ /* 0x000fe4000000000d */
[----:B------:R-:W-:Y:S01]  /*21040*/  PRMT R21, R33, 0x7610, R21 ;  /* 0x0000761021157816 */ /* 0x000fe20000000015 */
[----:B------:R-:W-:Y:S04]  /*21050*/  STS.U8 [R8], R3 ;  /* 0x0000000308007388 */ /* 0x000fe80000000000 */
[----:B------:R-:W-:Y:S04]  /*21060*/  STS.U8 [R8+0x20], R31 ;  /* 0x0000201f08007388 */ /* 0x000fe80000000000 */
[----:B------:R-:W-:Y:S04]  /*21070*/  STS.U8 [R8+0x30], R33 ;  /* 0x0000302108007388 */ /* 0x000fe80000000000 */
[----:B------:R0:W-:Y:S02]  /*21080*/  STS.64 [R8+0x18], R14 ;  /* 0x0000180e08007388 */ /* 0x0001e40000000a00 */
[----:B0-----:R-:W-:-:S07]  /*21090*/  PRMT R15, R31, 0x7610, R15 ;  /* 0x000076101f0f7816 */ /* 0x001fce000000000f */
.L_x_3537:
[----:B------:R-:W-:Y:S05]  /*210a0*/  BSYNC.RECONVERGENT B0 ;  /* 0x0000000000007941 */ /* 0x000fea0003800200 */
.L_x_3536:
[----:B------:R-:W-:-:S03]  /*210b0*/  UISETP.GT.U32.AND UP0, UPT, UR4, 0x3, UPT ;  /* 0x000000030400788c */ /* 0x000fc6000bf04070 */
[----:B------:R-:W-:-:S06]  /*210c0*/  UMOV UR4, UR7 ;  /* 0x0000000700047c82 */ /* 0x000fcc0008000000 */
[----:B------:R-:W-:Y:S05]  /*210d0*/  BRA.U UP0, `(.L_x_3538) ;  /* 0xfffffff900907547 */ /* 0x000fea000b83ffff */
.L_x_3535:
[----:B------:R-:W1:Y:S02]  /*210e0*/  LDCU UR4, c[0x0][0x3b0] ;  /* 0x00007600ff0477ac */ /* 0x000e640008000800 */
[----:B-1----:R-:W-:-:S09]  /*210f0*/  UISETP.NE.AND UP0, UPT, UR4, URZ, UPT ;  /* 0x000000ff0400728c */ /* 0x002fd2000bf05270 */
[----:B------:R-:W-:Y:S05]  /*21100*/  BRA.U !UP0, `(.L_x_3539) ;  /* 0x0000000d08107547 */ /* 0x000fea000b800000 */
[----:B------:R-:W-:Y:S02]  /*21110*/  UISETP.GE.U32.AND UP0, UPT, UR5, 0x21, UPT ;  /* 0x000000210500788c */ /* 0x000fe4000bf06070 */
[----:B------:R-:W-:-:S07]  /*21120*/  UMOV UR4, UR5 ;  /* 0x0000000500047c82 */ /* 0x000fce0008000000 */
[----:B------:R-:W-:Y:S05]  /*21130*/  BRA.U !UP0, `(.L_x_3540) ;  /* 0x0000000508a87547 */ /* 0x000fea000b800000 */
[----:B0-----:R-:W-:Y:S01]  /*21140*/  IMAD.MOV.U32 R10, RZ, RZ, R16 ;  /* 0x000000ffff0a7224 */ /* 0x001fe200078e0010 */
[----:B------:R1:W-:Y:S01]  /*21150*/  STS.64 [R8+0x28], R18 ;  /* 0x0000281208007388 */ /* 0x0003e20000000a00 */
[----:B------:R-:W-:Y:S01]  /*21160*/  IMAD.MOV.U32 R2, RZ, RZ, R0 ;  /* 0x000000ffff027224 */ /* 0x000fe200078e0000 */
[----:B------:R-:W-:Y:S01]  /*21170*/  UISETP.GE.U32.AND UP0, UPT, UR5, 0x40, UPT ;  /* 0x000000400500788c */ /* 0x000fe2000bf06070 */
[----:B------:R-:W-:Y:S01]  /*21180*/  IMAD.MOV.U32 R3, RZ, RZ, R9 ;  /* 0x000000ffff037224 */ /* 0x000fe200078e0009 */
[----:B------:R1:W-:Y:S01]  /*21190*/  STS.64 [R8+0x8], R10 ;  /* 0x0000080a08007388 */ /* 0x0003e20000000a00 */
[----:B------:R-:W-:-:S03]  /*211a0*/  UMOV UR4, 0x20 ;  /* 0x0000002000047882 */ /* 0x000fc60000000000 */
[----:B------:R1:W-:Y:S04]  /*211b0*/  STS.64 [R8+0x18], R2 ;  /* 0x0000180208007388 */ /* 0x0003e80000000a00 */
[----:B------:R1:W-:Y:S04]  /*211c0*/  STS.64 [R8+0x38], R6 ;  /* 0x0000380608007388 */ /* 0x0003e80000000a00 */
[----:B------:R1:W-:Y:S04]  /*211d0*/  STS.U8 [R8], R27 ;  /* 0x0000001b08007388 */ /* 0x0003e80000000000 */
[----:B------:R1:W-:Y:S04]  /*211e0*/  STS.U8 [R8+0x10], R13 ;  /* 0x0000100d08007388 */ /* 0x0003e80000000000 */
[----:B------:R1:W-:Y:S04]  /*211f0*/  STS.U8 [R8+0x20], R15 ;  /* 0x0000200f08007388 */ /* 0x0003e80000000000 */
[----:B------:R1:W-:Y:S01]  /*21200*/  STS.U8 [R8+0x30], R21 ;  /* 0x0000301508007388 */ /* 0x0003e20000000000 */
[----:B------:R-:W-:Y:S05]  /*21210*/  BRA.U !UP0, `(.L_x_3540) ;  /* 0x0000000508707547 */ /* 0x000fea000b800000 */
[----:B-1----:R-:W-:-:S07]  /*21220*/  IMAD.U32 R2, RZ, RZ, UR5 ;  /* 0x00000005ff027e24 */ /* 0x002fce000f8e00ff */
.L_x_3543:
        /* <DEDUP_REMOVED lines=9> */
[C---:B------:R-:W-:Y:S02]  /*212c0*/  LOP3.LUT R35, R27.reuse, 0xff, RZ, 0xc0, !PT ;  /* 0x000000ff1b237812 */ /* 0x040fe400078ec0ff */
[----:B------:R-:W-:Y:S02]  /*212d0*/  PRMT R37, R27, 0x8880, RZ ;  /* 0x000088801b257816 */ /* 0x000fe400000000ff */
[----:B------:R-:W0:Y:S01]  /*212e0*/  LDS.S8 R12, [R10] ;  /* 0x000000000a0c7984 */ /* 0x000e220000000200 */
[----:B------:R-:W-:Y:S02]  /*212f0*/  PRMT R39, R13, 0x8880, RZ ;  /* 0x000088800d277816 */ /* 0x000fe400000000ff */
[----:B------:R-:W-:Y:S01]  /*21300*/  PRMT R41, R15, 0x8880, RZ ;  /* 0x000088800f297816 */ /* 0x000fe200000000ff */
[----:B------:R-:W1:Y:S04]  /*21310*/  LDS.64 R2, [R10+0x8] ;  /* 0x000008000a027984 */ /* 0x000e680000000a00 */
[----:B------:R-:W2:Y:S04]  /*21320*/  LDS.S8 R20, [R10+0x10] ;  /* 0x000010000a147984 */ /* 0x000ea80000000200 */
[----:B------:R-:W3:Y:S04]  /*21330*/  LDS.S8 R22, [R10+0x20] ;  /* 0x000020000a167984 */ /* 0x000ee80000000200 */
[----:B------:R-:W4:Y:S04]  /*21340*/  LDS.64 R28, [R10+0x18] ;  /* 0x000018000a1c7984 */ /* 0x000f280000000a00 */
[----:B------:R-:W5:Y:S04]  /*21350*/  LDS.64 R30, [R10+0x28] ;  /* 0x000028000a1e7984 */ /* 0x000f680000000a00 */
[----:B------:R-:W5:Y:S04]  /*21360*/  LDS.S8 R34, [R10+0x30] ;  /* 0x000030000a227984 */ /* 0x000f680000000200 */
[----:B------:R2:W5:Y:S01]  /*21370*/  LDS.64 R32, [R10+0x38] ;  /* 0x000038000a207984 */ /* 0x0005620000000a00 */
[----:B0-----:R-:W-:-:S02]  /*21380*/  LOP3.LUT R14, R12, 0xff, RZ, 0xc0, !PT ;  /* 0x000000ff0c0e7812 */ /* 0x001fc400078ec0ff */
[----:B------:R-:W-:Y:S02]  /*21390*/  ISETP.GE.AND P6, PT, R37, R12, PT ;  /* 0x0000000c2500720c */ /* 0x000fe40003fc6270 */
[----:B------:R-:W-:Y:S02]  /*213a0*/  ISETP.NE.AND P5, PT, R35, R14, PT ;  /* 0x0000000e2300720c */ /* 0x000fe40003fa5270 */
[----:B-1----:R-:W-:Y:S02]  /*213b0*/  ISETP.GE.U32.AND P2, PT, R16, R2, PT ;  /* 0x000000021000720c */ /* 0x002fe40003f46070 */
[----:B------:R-:W-:Y:S02]  /*213c0*/  LOP3.LUT R37, R13, 0xff, RZ, 0xc0, !PT ;  /* 0x000000ff0d257812 */ /* 0x000fe400078ec0ff */
[----:B--2---:R-:W-:Y:S02]  /*213d0*/  LOP3.LUT R10, R20, 0xff, RZ, 0xc0, !PT ;  /* 0x000000ff140a7812 */ /* 0x004fe400078ec0ff */
[----:B------:R-:W-:-:S02]  /*213e0*/  ISETP.GE.AND P3, PT, R39, R20, PT ;  /* 0x000000142700720c */ /* 0x000fc40003f66270 */
[----:B------:R-:W-:Y:S02]  /*213f0*/  ISETP.GE.AND.EX P2, PT, R11, R3, PT, P2 ;  /* 0x000000030b00720c */ /* 0x000fe40003f46320 */
[----:B------:R-:W-:Y:S02]  /*21400*/  LOP3.LUT R39, R15, 0xff, RZ, 0xc0, !PT ;  /* 0x000000ff0f277812 */ /* 0x000fe400078ec0ff */
[----:B------:R-:W-:Y:S02]  /*21410*/  SEL R35, RZ, 0xffffffff, !P6 ;  /* 0xffffffffff237807 */ /* 0x000fe40007000000 */
[----:B---3--:R-:W-:Y:S02]  /*21420*/  LOP3.LUT R14, R22, 0xff, RZ, 0xc0, !PT ;  /* 0x000000ff160e7812 */ /* 0x008fe400078ec0ff */
[----:B------:R-:W-:Y:S02]  /*21430*/  ISETP.NE.AND P6, PT, R37, R10, PT ;  /* 0x0000000a2500720c */ /* 0x000fe40003fc5270 */
[----:B------:R-:W-:-:S02]  /*21440*/  @!P5 SEL R35, RZ, 0xffffffff, !P2 ;  /* 0xffffffffff23d807 */ /* 0x000fc40005000000 */
[----:B------:R-:W-:Y:S02]  /*21450*/  ISETP.NE.AND P5, PT, R39, R14, PT ;  /* 0x0000000e2700720c */ /* 0x000fe40003fa5270 */
[----:B------:R-:W-:Y:S02]  /*21460*/  SEL R14, RZ, 0xffffffff, !P3 ;  /* 0xffffffffff0e7807 */ /* 0x000fe40005800000 */
[----:B------:R-:W-:Y:S02]  /*21470*/  ISETP.GE.AND P2, PT, R41, R22, PT ;  /* 0x000000162900720c */ /* 0x000fe40003f46270 */
[----:B----4-:R-:W-:Y:S02]  /*21480*/  ISETP.GE.U32.AND P3, PT, R0, R28, PT ;  /* 0x0000001c0000720c */ /* 0x010fe40003f66070 */
[----:B------:R-:W-:Y:S02]  /*21490*/  SEL R36, RZ, 0xffffffff, !P2 ;  /* 0xffffffffff247807 */ /* 0x000fe40005000000 */
[----:B------:R-:W-:-:S02]  /*214a0*/  ISETP.GE.AND.EX P3, PT, R9, R29, PT, P3 ;  /* 0x0000001d0900720c */ /* 0x000fc40003f66330 */
[----:B------:R-:W-:Y:S02]  /*214b0*/  LOP3.LUT R37, R21, 0xff, RZ, 0xc0, !PT ;  /* 0x000000ff15257812 */ /* 0x000fe400078ec0ff */
[----:B-----5:R-:W-:Y:S02]  /*214c0*/  ISETP.GE.U32.AND P2, PT, R18, R30, PT ;  /* 0x0000001e1200720c */ /* 0x020fe40003f46070 */
[----:B------:R-:W-:Y:S02]  /*214d0*/  LOP3.LUT R10, R34, 0xff, RZ, 0xc0, !PT ;  /* 0x000000ff220a7812 */ /* 0x000fe400078ec0ff */
[----:B------:R-:W-:Y:S02]  /*214e0*/  @!P6 SEL R14, RZ, 0xffffffff, !P3 ;  /* 0xffffffffff0ee807 */ /* 0x000fe40005800000 */
[----:B------:R-:W-:Y:S02]  /*214f0*/  ISETP.GE.AND.EX P2, PT, R19, R31, PT, P2 ;  /* 0x0000001f1300720c */ /* 0x000fe40003f46320 */
[----:B------:R-:W-:-:S02]  /*21500*/  ISETP.NE.AND P3, PT, R37, R10, PT ;  /* 0x0000000a2500720c */ /* 0x000fc40003f65270 */
[----:B------:R-:W-:Y:S02]  /*21510*/  PRMT R39, R21, 0x8880, RZ ;  /* 0x0000888015277816 */ /* 0x000fe400000000ff */
[----:B------:R-:W-:Y:S02]  /*21520*/  @!P5 SEL R36, RZ, 0xffffffff, !P2 ;  /* 0xffffffffff24d807 */ /* 0x000fe40005000000 */
[----:B------:R-:W-:Y:S02]  /*21530*/  ISETP.GE.U32.AND P2, PT, R6, R32, PT ;  /* 0x000000200600720c */ /* 0x000fe40003f46070 */
[----:B------:R-:W-:Y:S02]  /*21540*/  ISETP.GE.AND P6, PT, R39, R34, PT ;  /* 0x000000222700720c */ /* 0x000fe40003fc6270 */
[----:B------:R-:W-:Y:S02]  /*21550*/  ISETP.GE.AND.EX P2, PT, R7, R33, PT, P2 ;  /* 0x000000210700720c */ /* 0x000fe40003f46320 */
[----:B------:R-:W-:-:S02]  /*21560*/  LOP3.LUT R14, R14, 0x1, RZ, 0xc0, !PT ;  /* 0x000000010e0e7812 */ /* 0x000fc400078ec0ff */
[----:B------:R-:W-:Y:S02]  /*21570*/  SEL R10, RZ, 0xffffffff, !P6 ;  /* 0xffffffffff0a7807 */ /* 0x000fe40007000000 */
[----:B------:R-:W-:Y:S02]  /*21580*/  LOP3.LUT R35, R35, 0x1, RZ, 0xc0, !PT ;  /* 0x0000000123237812 */ /* 0x000fe400078ec0ff */
[----:B------:R-:W-:Y:S02]  /*21590*/  @!P3 SEL R10, RZ, 0xffffffff, !P2 ;  /* 0xffffffffff0ab807 */ /* 0x000fe40005000000 */
[----:B------:R-:W-:Y:S02]  /*215a0*/  ISETP.NE.U32.AND P2, PT, R14, 0x1, PT ;  /* 0x000000010e00780c */ /* 0x000fe40003f45070 */
[----:B------:R-:W-:Y:S02]  /*215b0*/  ISETP.NE.U32.AND P5, PT, R35, 0x1, PT ;  /* 0x000000012300780c */ /* 0x000fe40003fa5070 */
[----:B------:R-:W-:-:S02]  /*215c0*/  LOP3.LUT R36, R36, 0x1, RZ, 0xc0, !PT ;  /* 0x0000000124247812 */ /* 0x000fc400078ec0ff */
[----:B------:R-:W-:Y:S02]  /*215d0*/  LOP3.LUT R10, R10, 0x1, RZ, 0xc0, !PT ;  /* 0x000000010a0a7812 */ /* 0x000fe400078ec0ff */
[----:B------:R-:W-:Y:S02]  /*215e0*/  SEL R9, R29, R9, !P2 ;  /* 0x000000091d097207 */ /* 0x000fe40005000000 */
[----:B------:R-:W-:Y:S02]  /*215f0*/  SEL R0, R28, R0, !P2 ;  /* 0x000000001c007207 */ /* 0x000fe40005000000 */
[----:B------:R-:W-:Y:S02]  /*21600*/  SEL R29, R20, R13, !P2 ;  /* 0x0000000d141d7207 */ /* 0x000fe40005000000 */
[----:B------:R-:W-:Y:S01]  /*21610*/  SEL R16, R2, R16, !P5 ;  /* 0x0000001002107207 */ /* 0x000fe20006800000 */
[----:B------:R-:W-:Y:S01]  /*21620*/  IMAD.MOV.U32 R2, RZ, RZ, R0 ;  /* 0x000000ffff027224 */ /* 0x000fe200078e0000 */
[----:B------:R-:W-:Y:S01]  /*21630*/  ISETP.NE.U32.AND P3, PT, R36, 0x1, PT ;  /* 0x000000012400780c */ /* 0x000fe20003f65070 */
[----:B------:R0:W-:Y:S01]  /*21640*/  STS.U8 [R8+0x10], R29 ;  /* 0x0000101d08007388 */ /* 0x0001e20000000000 */
        /* <DEDUP_REMOVED lines=11> */
[----:B------:R-:W-:Y:S01]  /*21700*/  SEL R6, R32, R6, !P2 ;  /* 0x0000000620067207 */ /* 0x000fe20005000000 */
[----:B------:R0:W-:Y:S01]  /*21710*/  STS.64 [R8+0x28], R18 ;  /* 0x0000281208007388 */ /* 0x0001e20000000a00 */
[----:B------:R-:W-:-:S02]  /*21720*/  SEL R33, R34, R21, !P2 ;  /* 0x0000001522217207 */ /* 0x000fc40005000000 */
[----:B------:R-:W-:Y:S01]  /*21730*/  PRMT R27, R35, 0x7610, R27 ;  /* 0x00007610231b7816 */ /* 0x000fe2000000001b */
[----:B------:R0:W-:Y:S01]  /*21740*/  STS.64 [R8+0x38], R6 ;  /* 0x0000380608007388 */ /* 0x0001e20000000a00 */
[----:B------:R-:W-:Y:S02]  /*21750*/  PRMT R13, R29, 0x7610, R13 ;  /* 0x000076101d0d7816 */ /* 0x000fe4000000000d */
[----:B------:R-:W-:Y:S01]  /*21760*/  PRMT R15, R31, 0x7610, R15 ;  /* 0x000076101f0f7816 */ /* 0x000fe2000000000f */
[----:B------:R0:W-:Y:S01]  /*21770*/  STS.U8 [R8], R35 ;  /* 0x0000002308007388 */ /* 0x0001e20000000000 */
[----:B------:R-:W-:-:S03]  /*21780*/  PRMT R21, R33, 0x7610, R21 ;  /* 0x0000761021157816 */ /* 0x000fc60000000015 */
[----:B------:R0:W-:Y:S04]  /*21790*/  STS.U8 [R8+0x20], R31 ;  /* 0x0000201f08007388 */ /* 0x0001e80000000000 */
[----:B------:R0:W-:Y:S02]  /*217a0*/  STS.U8 [R8+0x30], R33 ;  /* 0x0000302108007388 */ /* 0x0001e40000000000 */
.L_x_3542:
[----:B------:R-:W-:Y:S05]  /*217b0*/  BSYNC.RECONVERGENT B0 ;  /* 0x0000000000007941 */ /* 0x000fea0003800200 */
.L_x_3541:
[----:B0-----:R-:W-:Y:S01]  /*217c0*/  IMAD.MOV.U32 R2, RZ, RZ, R38 ;  /* 0x000000ffff027224 */ /* 0x001fe200078e0026 */
[----:B------:R-:W-:Y:S06]  /*217d0*/  @P4 BRA `(.L_x_3543) ;  /* 0xfffffff800944947 */ /* 0x000fec000383ffff */
.L_x_3540:
[----:B------:R-:W-:Y:S01]  /*217e0*/  BAR.SYNC.DEFER_BLOCKING 0x0 ;  /* 0x0000000000007b1d */ /* 0x000fe20000010000 */
[----:B------:R-:W-:-:S09]  /*217f0*/  UISETP.GE.U32.AND UP0, UPT, UR4, 0x2, UPT ;  /* 0x000000020400788c */ /* 0x000fd2000bf06070 */
[----:B------:R-:W-:Y:S05]  /*21800*/  BRA.U !UP0, `(.L_x_3539) ;  /* 0x0000000508507547 */ /* 0x000fea000b800000 */
[----:B-1----:R-:W-:-:S07]  /*21810*/  IMAD.MOV.U32 R2, RZ, RZ, 0x1 ;  /* 0x00000001ff027424 */ /* 0x002fce00078e00ff */
.L_x_3544:
[----:B------:R-:W-:Y:S01]  /*21820*/  LOP3.LUT R3, R27, 0xffff, RZ, 0xc0, !PT ;  /* 0x0000ffff1b037812 */ /* 0x000fe200078ec0ff */
[----:B------:R-:W1:Y:S01]  /*21830*/  SHFL.DOWN PT, R17, R16, R2, 0x1f ;  /* 0x08001f0210117589 */ /* 0x000e6200000e0000 */
[----:B0-----:R-:W-:Y:S02]  /*21840*/  LOP3.LUT R10, R13, 0xffff, RZ, 0xc0, !PT ;  /* 0x0000ffff0d0a7812 */ /* 0x001fe400078ec0ff */
[----:B------:R-:W-:Y:S01]  /*21850*/  PRMT R3, R3, 0x8880, RZ ;  /* 0x0000888003037816 */ /* 0x000fe200000000ff */
[----:B------:R-:W-:Y:S01]  /*21860*/  SHFL.DOWN PT, R34, R7, R2, 0x1f ;  /* 0x08001f0207227589 */ /* 0x000fe200000e0000 */
[----:B------:R-:W-:Y:S02]  /*21870*/  LOP3.LUT R12, R15, 0xffff, RZ, 0xc0, !PT ;  /* 0x0000ffff0f0c7812 */ /* 0x000fe400078ec0ff */
[----:B------:R-:W-:Y:S01]  /*21880*/  PRMT R29, R10, 0x8880, RZ ;  /* 0x000088800a1d7816 */ /* 0x000fe200000000ff */
[----:B------:R-:W0:Y:S01]  /*21890*/  SHFL.DOWN PT, R8, R3, R2, 0x1f ;  /* 0x08001f0203087589 */ /* 0x000e2200000e0000 */
[----:B------:R-:W-:-:S02]  /*218a0*/  LOP3.LUT R10, R21, 0xffff, RZ, 0xc0, !PT ;  /* 0x0000ffff150a7812 */ /* 0x000fc400078ec0ff */
[----:B------:R-:W-:Y:S02]  /*218b0*/  PRMT R31, R12, 0x8880, RZ ;  /* 0x000088800c1f7816 */ /* 0x000fe400000000ff */
[----:B------:R-:W2:Y:S01]  /*218c0*/  SHFL.DOWN PT, R12, R29, R2, 0x1f ;  /* 0x08001f021d0c7589 */ /* 0x000ea200000e0000 */
[----:B------:R-:W-:Y:S02]  /*218d0*/  PRMT R33, R10, 0x8880, RZ ;  /* 0x000088800a217816 */ /* 0x000fe400000000ff */
[C---:B------:R-:W-:Y:S01]  /*218e0*/  LOP3.LUT R14, R27.reuse, 0xff, RZ, 0xc0, !PT ;  /* 0x000000ff1b0e7812 */ /* 0x040fe200078ec0ff */
[----:B------:R-:W3:Y:S01]  /*218f0*/  SHFL.DOWN PT, R10, R11, R2, 0x1f ;  /* 0x08001f020b0a7589 */ /* 0x000ee200000e0000 */
[----:B------:R-:W-:Y:S02]  /*21900*/  PRMT R35, R27, 0x8880, RZ ;  /* 0x000088801b237816 */ /* 0x000fe400000000ff */
[----:B------:R-:W-:Y:S01]  /*21910*/  LOP3.LUT R30, R13, 0xff, RZ, 0xc0, !PT ;  /* 0x000000ff0d1e7812 */ /* 0x000fe200078ec0ff */
[----:B------:R-:W4:Y:S01]  /*21920*/  SHFL.DOWN PT, R22, R31, R2, 0x1f ;  /* 0x08001f021f167589 */ /* 0x000f2200000e0000 */
[----:B------:R-:W-:-:S02]  /*21930*/  LOP3.LUT R37, R15, 0xff, RZ, 0xc0, !PT ;  /* 0x000000ff0f257812 */ /* 0x000fc400078ec0ff */
[----:B-1----:R-:W-:Y:S01]  /*21940*/  ISETP.GE.U32.AND P2, PT, R16, R17, PT ;  /* 0x000000111000720c */ /* 0x002fe20003f46070 */
[----:B------:R-:W1:Y:S01]  /*21950*/  SHFL.DOWN PT, R29, R0, R2, 0x1f ;  /* 0x08001f02001d7589 */ /* 0x000e6200000e0000 */
[----:B------:R-:W-:-:S03]  /*21960*/  PRMT R36, R21, 0x8880, RZ ;  /* 0x0000888015247816 */ /* 0x000fc600000000ff */
[----:B------:R-:W5:Y:S01]  /*21970*/  SHFL.DOWN PT, R32, R33, R2, 0x1f ;  /* 0x08001f0221207589 */ /* 0x000f6200000e0000 */
[----:B0-----:R-:W-:-:S03]  /*21980*/  LOP3.LUT R3, R8, 0xff, RZ, 0xc0, !PT ;  /* 0x000000ff08037812 */ /* 0x001fc600078ec0ff */
[----:B------:R-:W-:Y:S01]  /*21990*/  SHFL.DOWN PT, R31, R18, R2, 0x1f ;  /* 0x08001f02121f7589 */ /* 0x000fe200000e0000 */
[----:B------:R-:W-:Y:S02]  /*219a0*/  PRMT R28, R8, 0x8880, RZ ;  /* 0x00008880081c7816 */ /* 0x000fe400000000ff */
[----:B------:R-:W-:Y:S01]  /*219b0*/  ISETP.NE.AND P3, PT, R14, R3, PT ;  /* 0x000000030e00720c */ /* 0x000fe20003f65270 */
[----:B------:R-:W-:Y:S01]  /*219c0*/  SHFL.DOWN PT, R33, R6, R2, 0x1f ;  /* 0x08001f0206217589 */ /* 0x000fe200000e0000 */
[----:B------:R-:W-:Y:S02]  /*219d0*/  ISETP.GE.AND P6, PT, R35, R28, PT ;  /* 0x0000001c2300720c */ /* 0x000fe40003fc6270 */
[----:B--2---:R-:W-:Y:S01]  /*219e0*/  LOP3.LUT R3, R12, 0xff, RZ, 0xc0, !PT ;  /* 0x000000ff0c037812 */ /* 0x004fe200078ec0ff */
[----:B------:R-:W0:Y:S01]  /*219f0*/  SHFL.DOWN PT, R14, R9, R2, 0x1f ;  /* 0x08001f02090e7589 */ /* 0x000e2200000e0000 */
[----:B---3--:R-:W-:Y:S02]  /*21a00*/  ISETP.GE.AND.EX P2, PT, R11, R10, PT, P2 ;  /* 0x0000000a0b00720c */ /* 0x008fe40003f46320 */
[----:B------:R-:W-:Y:S01]  /*21a10*/  ISETP.NE.AND P5, PT, R30, R3, PT ;  /* 0x000000031e00720c */ /* 0x000fe20003fa5270 */
[----:B------:R2:W3:Y:S01]  /*21a20*/  SHFL.DOWN PT, R28, R19, R2, 0x1f ;  /* 0x08001f02131c7589 */ /* 0x0004e200000e0000 */
[----:B----4-:R-:W-:-:S02]  /*21a30*/  LOP3.LUT R20, R22, 0xff, RZ, 0xc0, !PT ;  /* 0x000000ff16147812 */ /* 0x010fc400078ec0ff */
[----:B------:R-:W-:Y:S02]  /*21a40*/  SEL R3, RZ, 0xffffffff, !P2 ;  /* 0xffffffffff037807 */ /* 0x000fe40005000000 */
[----:B-1----:R-:W-:Y:S02]  /*21a50*/  ISETP.GE.U32.AND P2, PT, R0, R29, PT ;  /* 0x0000001d0000720c */ /* 0x002fe40003f46070 */
[----:B------:R-:W-:Y:S02]  /*21a60*/  ISETP.NE.AND P4, PT, R37, R20, PT ;  /* 0x000000142500720c */ /* 0x000fe40003f85270 */
[----:B------:R-:W-:Y:S01]  /*21a70*/  LOP3.LUT R37, R21, 0xff, RZ, 0xc0, !PT ;  /* 0x000000ff15257812 */ /* 0x000fe200078ec0ff */
[----:B--2---:R-:W-:Y:S01]  /*21a80*/  IMAD.SHL.U32 R2, R2, 0x2, RZ ;  /* 0x0000000202027824 */ /* 0x004fe200078e00ff */
[----:B-----5:R-:W-:Y:S02]  /*21a90*/  LOP3.LUT R20, R32, 0xff, RZ, 0xc0, !PT ;  /* 0x000000ff20147812 */ /* 0x020fe400078ec0ff */
[----:B------:R-:W-:-:S02]  /*21aa0*/  PRMT R35, R13, 0x8880, RZ ;  /* 0x000088800d237816 */ /* 0x000fc400000000ff */
[----:B------:R-:W-:Y:S02]  /*21ab0*/  PRMT R30, R12, 0x8880, RZ ;  /* 0x000088800c1e7816 */ /* 0x000fe400000000ff */
[----:B------:R-:W-:Y:S02]  /*21ac0*/  @P3 SEL R3, RZ, 0xffffffff, !P6 ;  /* 0xffffffffff033807 */ /* 0x000fe40007000000 */
[----:B------:R-:W-:Y:S02]  /*21ad0*/  ISETP.NE.AND P3, PT, R37, R20, PT ;  /* 0x000000142500720c */ /* 0x000fe40003f65270 */
[----:B0-----:R-:W-:Y:S02]  /*21ae0*/  ISETP.GE.AND.EX P2, PT, R9, R14, PT, P2 ;  /* 0x0000000e0900720c */ /* 0x001fe40003f46320 */
[----:B------:R-:W-:Y:S02]  /*21af0*/  ISETP.GE.AND P6, PT, R35, R30, PT ;  /* 0x0000001e2300720c */ /* 0x000fe40003fc6270 */
[----:B------:R-:W-:-:S02]  /*21b00*/  SEL R20, RZ, 0xffffffff, !P2 ;  /* 0xffffffffff147807 */ /* 0x000fc40005000000 */
[----:B------:R-:W-:Y:S02]  /*21b10*/  ISETP.GE.U32.AND P2, PT, R18, R31, PT ;  /* 0x0000001f1200720c */ /* 0x000fe40003f46070 */
[----:B------:R-:W-:Y:S02]  /*21b20*/  PRMT R37, R15, 0x8880, RZ ;  /* 0x000088800f257816 */ /* 0x000fe400000000ff */
[----:B------:R-:W-:Y:S02]  /*21b30*/  PRMT R30, R22, 0x8880, RZ ;  /* 0x00008880161e7816 */ /* 0x000fe400000000ff */
[----:B------:R-:W-:Y:S02]  /*21b40*/  @P5 SEL R20, RZ, 0xffffffff, !P6 ;  /* 0xffffffffff145807 */ /* 0x000fe40007000000 */
[----:B------:R-:W-:Y:S02]  /*21b50*/  ISETP.GE.U32.AND P5, PT, R6, R33, PT ;  /* 0x000000210600720c */ /* 0x000fe40003fa6070 */
[----:B---3--:R-:W-:-:S02]  /*21b60*/  ISETP.GE.AND.EX P2, PT, R19, R28, PT, P2 ;  /* 0x0000001c1300720c */ /* 0x008fc40003f46320 */
[----:B------:R-:W-:Y:S02]  /*21b70*/  PRMT R35, R32, 0x8880, RZ ;  /* 0x0000888020237816 */ /* 0x000fe400000000ff */
[----:B------:R-:W-:Y:S02]  /*21b80*/  ISETP.GE.AND P6, PT, R37, R30, PT ;  /* 0x0000001e2500720c */ /* 0x000fe40003fc6270 */
[----:B------:R-:W-:Y:S02]  /*21b90*/  ISETP.GE.AND.EX P5, PT, R7, R34, PT, P5 ;  /* 0x000000220700720c */ /* 0x000fe40003fa6350 */
[----:B------:R-:W-:Y:S02]  /*21ba0*/  SEL R30, RZ, 0xffffffff, !P2 ;  /* 0xffffffffff1e7807 */ /* 0x000fe40005000000 */
[----:B------:R-:W-:Y:S02]  /*21bb0*/  ISETP.GE.AND P2, PT, R36, R35, PT ;  /* 0x000000232400720c */ /* 0x000fe40003f46270 */
[----:B------:R-:W-:-:S02]  /*21bc0*/  LOP3.LUT R3, R3, 0x1, RZ, 0xc0, !PT ;  /* 0x0000000103037812 */ /* 0x000fc400078ec0ff */
[----:B------:R-:W-:Y:S02]  /*21bd0*/  SEL R35, RZ, 0xffffffff, !P5 ;  /* 0xffffffffff237807 */ /* 0x000fe40006800000 */
[----:B------:R-:W-:Y:S02]  /*21be0*/  @P3 SEL R35, RZ, 0xffffffff, !P2 ;  /* 0xffffffffff233807 */ /* 0x000fe40005000000 */
[----:B------:R-:W-:Y:S02]  /*21bf0*/  ISETP.NE.U32.AND P2, PT, R3, 0x1, PT ;  /* 0x000000010300780c */ /* 0x000fe40003f45070 */
[----:B------:R-:W-:Y:S02]  /*21c00*/  @P4 SEL R30, RZ, 0xffffffff, !P6 ;  /* 0xffffffffff1e4807 */ /* 0x000fe40007000000 */
[----:B------:R-:W-:Y:S02]  /*21c10*/  SEL R27, R8, R27, !P2 ;  /* 0x0000001b081b7207 */ /* 0x000fe40005000000 */
[----:B------:R-:W-:-:S02]  /*21c20*/  SEL R16, R17, R16, !P2 ;  /* 0x0000001011107207 */ /* 0x000fc40005000000 */
[----:B------:R-:W-:Y:S02]  /*21c30*/  SEL R11, R10, R11, !P2 ;  /* 0x0000000b0a0b7207 */ /* 0x000fe40005000000 */
[----:B------:R-:W-:Y:S02]  /*21c40*/  ISETP.GE.AND P2, PT, R2, UR4, PT ;  /* 0x0000000402007c0c */ /* 0x000fe4000bf46270 */
        /* <DEDUP_REMOVED lines=14> */
[----:B------:R-:W-:Y:S01]  /*21d30*/  SEL R7, R34, R7, !P5 ;  /* 0x0000000722077207 */ /* 0x000fe20006800000 */
[----:B------:R-:W-:Y:S06]  /*21d40*/  @!P2 BRA `(.L_x_3544) ;  /* 0xfffffff800b4a947 */ /* 0x000fec000383ffff */
.L_x_3539:
[----:B------:R-:W-:Y:S05]  /*21d50*/  @!P1 EXIT ;  /* 0x000000000000994d */ /* 0x000fea0003800000 */
[----:B------:R-:W2:Y:S02]  /*21d60*/  LDCU.U8 UR4, c[0x0][0x7a0] ;  /* 0x0000f400ff0477ac */ /* 0x000ea40008000000 */
[----:B--2---:R-:W-:-:S09]  /*21d70*/  UISETP.NE.AND UP0, UPT, UR4, URZ, UPT ;  /* 0x000000ff0400728c */ /* 0x004fd2000bf05270 */
[----:B------:R-:W-:Y:S05]  /*21d80*/  BRA.U !UP0, `(.L_x_3545) ;  /* 0x0000000108247547 */ /* 0x000fea000b800000 */
[----:B------:R-:W2:Y:S02]  /*21d90*/  LDCU.64 UR4, c[0x0][0x798] ;  /* 0x0000f300ff0477ac */ /* 0x000ea40008000a00 */
[----:B--2---:R-:W-:Y:S02]  /*21da0*/  IADD3 R16, P1, PT, R16, UR4, RZ ;  /* 0x0000000410107c10 */ /* 0x004fe4000ff3e0ff */
[----:B------:R-:W-:Y:S02]  /*21db0*/  IADD3 R0, P2, PT, R0, UR4, RZ ;  /* 0x0000000400007c10 */ /* 0x000fe4000ff5e0ff */
[----:B01----:R-:W-:Y:S02]  /*21dc0*/  IADD3 R18, P3, PT, R18, UR4, RZ ;  /* 0x0000000412127c10 */ /* 0x003fe4000ff7e0ff */
[----:B------:R-:W-:Y:S02]  /*21dd0*/  IADD3 R6, P4, PT, R6, UR4, RZ ;  /* 0x0000000406067c10 */ /* 0x000fe4000ff9e0ff */
[----:B------:R-:W-:-:S02]  /*21de0*/  IADD3.X R11, PT, PT, R11, UR5, RZ, P1, !PT ;  /* 0x000000050b0b7c10 */ /* 0x000fc40008ffe4ff */
[----:B------:R-:W-:Y:S02]  /*21df0*/  IADD3.X R9, PT, PT, R9, UR5, RZ, P2, !PT ;  /* 0x0000000509097c10 */ /* 0x000fe400097fe4ff */
[----:B------:R-:W-:Y:S02]  /*21e00*/  IADD3.X R19, PT, PT, R19, UR5, RZ, P3, !PT ;  /* 0x0000000513137c10 */ /* 0x000fe40009ffe4ff */
[----:B------:R-:W-:-:S07]  /*21e10*/  IADD3.X R7, PT, PT, R7, UR5, RZ, P4, !PT ;  /* 0x0000000507077c10 */ /* 0x000fce000a7fe4ff */
.L_x_3545:
[----:B------:R-:W-:Y:S05]  /*21e20*/  @!P0 BRA `(.L_x_3546) ;  /* 0x0000000800ec8947 */ /* 0x000fea0003800000 */
        /* <DEDUP_REMOVED lines=17> */
.L_x_3548:
[----:B------:R-:W-:Y:S01]  /*21f40*/  IMAD.MOV.U32 R16, RZ, RZ, RZ ;  /* 0x000000ffff107224 */ /* 0x000fe200078e00ff */
[----:B------:R-:W-:Y:S01]  /*21f50*/  CS2R R18, SRZ ;  /* 0x0000000000127805 */ /* 0x000fe2000001ff00 */
[----:B------:R-:W-:Y:S01]  /*21f60*/  IMAD.MOV.U32 R11, RZ, RZ, RZ ;  /* 0x000000ffff0b7224 */ /* 0x000fe200078e00ff */
[----:B------:R-:W-:Y:S01]  /*21f70*/  CS2R R6, SRZ ;  /* 0x0000000000067805 */ /* 0x000fe2000001ff00 */
[----:B------:R-:W-:Y:S02]  /*21f80*/  IMAD.MOV.U32 R0, RZ, RZ, RZ ;  /* 0x000000ffff007224 */ /* 0x000fe400078e00ff */
[----:B------:R-:W-:-:S07]  /*21f90*/  IMAD.MOV.U32 R9, RZ, RZ, RZ ;  /* 0x000000ffff097224 */ /* 0x000fce00078e00ff */
.L_x_3547:
[----:B------:R-:W2:Y:S01]  /*21fa0*/  LDCU.U8 UR4, c[0x0][0x7a1] ;  /* 0x0000f420ff0477ac */ /* 0x000ea20008000000 */
[----:B------:R-:W-:Y:S02]  /*21fb0*/  IMAD.MOV.U32 R17, RZ, RZ, R11 ;  /* 0x000000ffff117224 */ /* 0x000fe400078e000b */
[----:B0-----:R-:W-:Y:S02]  /*21fc0*/  IMAD.MOV.U32 R28, RZ, RZ, R0 ;  /* 0x000000ffff1c7224 */ /* 0x001fe400078e0000 */
[----:B------:R-:W-:Y:S02]  /*21fd0*/  IMAD.MOV.U32 R29, RZ, RZ, R9 ;  /* 0x000000ffff1d7224 */ /* 0x000fe400078e0009 */
[----:B------:R-:W-:Y:S02]  /*21fe0*/  IMAD.MOV.U32 R30, RZ, RZ, R6 ;  /* 0x000000ffff1e7224 */ /* 0x000fe400078e0006 */
[----:B------:R-:W-:Y:S01]  /*21ff0*/  IMAD.MOV.U32 R31, RZ, RZ, R7 ;  /* 0x000000ffff1f7224 */ /* 0x000fe200078e0007 */
[----:B--2---:R-:W-:-:S09]  /*22000*/  UISETP.NE.AND UP0, UPT, UR4, URZ, UPT ;  /* 0x000000ff0400728c */ /* 0x004fd2000bf05270 */
[----:B------:R-:W-:Y:S05]  /*22010*/  BRA.U !UP0, `(.L_x_3549) ;  /* 0x0000000508787547 */ /* 0x000fea000b800000 */
[----:B------:R-:W0:Y:S02]  /*22020*/  LDCU UR4, c[0x0][0x7a4] ;  /* 0x0000f480ff0477ac */ /* 0x000e240008000800 */
[----:B0-----:R-:W-:-:S09]  /*22030*/  UISETP.NE.AND UP0, UPT, UR4, 0x1, UPT ;  /* 0x000000010400788c */ /* 0x001fd2000bf05270 */
[----:B------:R-:W-:Y:S05]  /*22040*/  BRA.U !UP0, `(.L_x_3550) ;  /* 0x0000000108907547 */ /* 0x000fea000b800000 */
[----:B------:R-:W-:Y:S01]  /*22050*/  MOV R22, 0x0 ;  /* 0x0000000000167802 */ /* 0x000fe20000000f00 */
[----:B------:R-:W0:Y:S01]  /*22060*/  LDCU.64 UR4, c[0x4][0x3d8] ;  /* 0x01007b00ff0477ac */ /* 0x000e220008000a00 */
[----:B-1----:R-:W-:Y:S02]  /*22070*/  IMAD.MOV.U32 R8, RZ, RZ, 0x2ef ;  /* 0x000002efff087424 */ /* 0x002fe400078e00ff */
        /* <DEDUP_REMOVED lines=13> */
.L_x_3551:
        /* <DEDUP_REMOVED lines=19> */
.L_x_3552:
[----:B------:R-:W-:Y:S05]  /*22280*/  BRA `(.L_x_3553) ;  /* 0x0000000000107947 */ /* 0x000fea0003800000 */
.L_x_3550:
[----:B------:R-:W1:Y:S02]  /*22290*/  LDCU.64 UR4, c[0x0][0x770] ;  /* 0x0000ee00ff0477ac */ /* 0x000e640008000a00 */
[----:B-1----:R-:W-:-:S05]  /*222a0*/  IADD3 R2, P0, PT, R23, UR4, RZ ;  /* 0x0000000417027c10 */ /* 0x002fca000ff1e0ff */
[----:B------:R-:W-:-:S05]  /*222b0*/  IMAD.X R3, RZ, RZ, UR5, P0 ;  /* 0x00000005ff037e24 */ /* 0x000fca00080e06ff */
[----:B------:R0:W-:Y:S03]  /*222c0*/  STG.E.64 desc[UR36][R2.64], R16 ;  /* 0x0000001002007986 */ /* 0x0001e6000c101b24 */
.L_x_3553:
        /* <DEDUP_REMOVED lines=23> */
.L_x_3555:
        /* <DEDUP_REMOVED lines=19> */
.L_x_3556:
[----:B------:R-:W-:Y:S05]  /*22570*/  BRA `(.L_x_3557) ;  /* 0x00000000000c7947 */ /* 0x000fea0003800000 */
.L_x_3554:
[----:B0-----:R-:W-:-:S05]  /*22580*/  IADD3 R2, P0, PT, R25, UR6, RZ ;  /* 0x0000000619027c10 */ /* 0x001fca000ff1e0ff */
[----:B------:R-:W-:-:S05]  /*22590*/  IMAD.X R3, RZ, RZ, UR7, P0 ;  /* 0x00000007ff037e24 */ /* 0x000fca00080e06ff */
[----:B------:R0:W-:Y:S03]  /*225a0*/  STG.E.64 desc[UR36][R2.64], R18 ;  /* 0x0000001202007986 */ /* 0x0001e6000c101b24 */
.L_x_3557:
[----:B------:R-:W2:Y:S02]  /*225b0*/  LDCU.64 UR4, c[0x0][0x770] ;  /* 0x0000ee00ff0477ac */ /* 0x000ea40008000a00 */
[----:B--2---:R-:W-:-:S05]  /*225c0*/  IADD3 R24, P0, PT, R24, UR4, RZ ;  /* 0x0000000418187c10 */ /* 0x004fca000ff1e0ff */
[----:B------:R-:W-:-:S05]  /*225d0*/  IMAD.X R25, RZ, RZ, UR5, P0 ;  /* 0x00000005ff197e24 */ /* 0x000fca00080e06ff */
[----:B------:R-:W-:Y:S01]  /*225e0*/  STG.E.64 desc[UR36][R24.64], R30 ;  /* 0x0000001e18007986 */ /* 0x000fe2000c101b24 */
[----:B------:R-:W-:Y:S05]  /*225f0*/  EXIT ;  /* 0x000000000000794d */ /* 0x000fea0003800000 */
.L_x_3549:
[----:B-1----:R-:W-:Y:S01]  /*22600*/  MOV R2, 0x0 ;  /* 0x0000000000027802 */ /* 0x002fe20000000f00 */
        /* <DEDUP_REMOVED lines=15> */
.L_x_3558:
        /* <DEDUP_REMOVED lines=15> */
.L_x_3559:
        /* <DEDUP_REMOVED lines=15> */
.L_x_3560:
        /* <DEDUP_REMOVED lines=15> */
.L_x_3561:
[----:B------:R-:W-:Y:S05]  /*229d0*/  EXIT ;  /* 0x000000000000794d */ /* 0x000fea0003800000 */
.L_x_3546:
[----:B------:R-:W2:Y:S02]  /*229e0*/  LDCU.U8 UR4, c[0x0][0x7a1] ;  /* 0x0000f420ff0477ac */ /* 0x000ea40008000000 */
[----:B--2---:R-:W-:Y:S01]  /*229f0*/  UISETP.NE.AND UP1, UPT, UR4, URZ, UPT ;  /* 0x000000ff0400728c */ /* 0x004fe2000bf25270 */
[----:B------:R-:W-:Y:S10]  /*22a00*/  BRA.U !UP0, `(.L_x_3562) ;  /* 0x0000000508047547 */ /* 0x000ff4000b800000 */
[----:B01----:R-:W2:Y:S04]  /*22a10*/  LDG.E.S8 R8, desc[UR36][R4.64] ;  /* 0x0000002404087981 */ /* 0x003ea8000c1e1300 */
[----:B------:R-:W3:Y:S04]  /*22a20*/  LDG.E.S8 R12, desc[UR36][R4.64+0x10] ;  /* 0x00001024040c7981 */ /* 0x000ee8000c1e1300 */
[----:B------:R-:W4:Y:S04]  /*22a30*/  LDG.E.S8 R20, desc[UR36][R4.64+0x20] ;  /* 0x0000202404147981 */ /* 0x000f28000c1e1300 */
[----:B------:R-:W5:Y:S04]  /*22a40*/  LDG.E.64 R2, desc[UR36][R4.64+0x8] ;  /* 0x0000082404027981 */ /* 0x000f68000c1e1b00 */
[----:B------:R-:W5:Y:S04]  /*22a50*/  LDG.E.S8 R22, desc[UR36][R4.64+0x30] ;  /* 0x0000302404167981 */ /* 0x000f68000c1e1300 */
[----:B------:R-:W5:Y:S04]  /*22a60*/  LDG.E.64 R28, desc[UR36][R4.64+0x18] ;  /* 0x00001824041c7981 */ /* 0x000f68000c1e1b00 */
[----:B------:R-:W5:Y:S04]  /*22a70*/  LDG.E.64 R30, desc[UR36][R4.64+0x28] ;  /* 0x00002824041e7981 */ /* 0x000f68000c1e1b00 */
[----:B------:R-:W5:Y:S01]  /*22a80*/  LDG.E.64 R32, desc[UR36][R4.64+0x38] ;  /* 0x0000382404207981 */ /* 0x000f62000c1e1b00 */
[----:B------:R-:W-:-:S02]  /*22a90*/  LOP3.LUT R17, R27, 0xff, RZ, 0xc0, !PT ;  /* 0x000000ff1b117812 */ /* 0x000fc400078ec0ff */
[----:B------:R-:W-:Y:S02]  /*22aa0*/  LOP3.LUT R35, R13, 0xff, RZ, 0xc0, !PT ;  /* 0x000000ff0d237812 */ /* 0x000fe400078ec0ff */
[----:B------:R-:W-:Y:S02]  /*22ab0*/  LOP3.LUT R39, R15, 0xff, RZ, 0xc0, !PT ;  /* 0x000000ff0f277812 */ /* 0x000fe400078ec0ff */
[----:B------:R-:W-:Y:S02]  /*22ac0*/  PRMT R34, R21, 0x8880, RZ ;  /* 0x0000888015227816 */ /* 0x000fe400000000ff */
[----:B------:R-:W-:Y:S02]  /*22ad0*/  PRMT R37, R13, 0x8880, RZ ;  /* 0x000088800d257816 */ /* 0x000fe400000000ff */
[----:B--2---:R-:W-:-:S04]  /*22ae0*/  LOP3.LUT R10, R8, 0xff, RZ, 0xc0, !PT ;  /* 0x000000ff080a7812 */ /* 0x004fc800078ec0ff */
[----:B------:R-:W-:Y:S02]  /*22af0*/  ISETP.NE.AND P6, PT, R10, R17, PT ;  /* 0x000000110a00720c */ /* 0x000fe40003fc5270 */
[----:B------:R-:W-:Y:S02]  /*22b00*/  PRMT R17, R27, 0x8880, RZ ;  /* 0x000088801b117816 */ /* 0x000fe400000000ff */
[----:B---3--:R-:W-:Y:S02]  /*22b10*/  LOP3.LUT R10, R12, 0xff, RZ, 0xc0, !PT ;  /* 0x000000ff0c0a7812 */ /* 0x008fe400078ec0ff */
[----:B----4-:R-:W-:Y:S02]  /*22b20*/  LOP3.LUT R14, R20, 0xff, RZ, 0xc0, !PT ;  /* 0x000000ff140e7812 */ /* 0x010fe400078ec0ff */
[----:B-----5:R-:W-:Y:S02]  /*22b30*/  ISETP.GE.U32.AND P1, PT, R2, R16, PT ;  /* 0x000000100200720c */ /* 0x020fe40003f26070 */
[----:B------:R-:W-:-:S02]  /*22b40*/  ISETP.GE.AND P2, PT, R8, R17, PT ;  /* 0x000000110800720c */ /* 0x000fc40003f46270 */
[----:B------:R-:W-:Y:S02]  /*22b50*/  PRMT R17, R15, 0x8880, RZ ;  /* 0x000088800f117816 */ /* 0x000fe400000000ff */
[----:B------:R-:W-:Y:S02]  /*22b60*/  ISETP.NE.AND P3, PT, R10, R35, PT ;  /* 0x000000230a00720c */ /* 0x000fe40003f65270 */
[----:B------:R-:W-:Y:S02]  /*22b70*/  ISETP.NE.AND P4, PT, R14, R39, PT ;  /* 0x000000270e00720c */ /* 0x000fe40003f85270 */
[----:B------:R-:W-:Y:S02]  /*22b80*/  ISETP.GE.AND.EX P1, PT, R3, R11, PT, P1 ;  /* 0x0000000b0300720c */ /* 0x000fe40003f26310 */
[----:B------:R-:W-:Y:S02]  /*22b90*/  LOP3.LUT R35, R21, 0xff, RZ, 0xc0, !PT ;  /* 0x000000ff15237812 */ /* 0x000fe400078ec0ff */
[----:B------:R-:W-:-:S02]  /*22ba0*/  LOP3.LUT R14, R22, 0xff, RZ, 0xc0, !PT ;  /* 0x000000ff160e7812 */ /* 0x000fc400078ec0ff */
[----:B------:R-:W-:Y:S02]  /*22bb0*/  SEL R10, RZ, 0xffffffff, !P2 ;  /* 0xffffffffff0a7807 */ /* 0x000fe40005000000 */
[----:B------:R-:W-:Y:S01]  /*22bc0*/  ISETP.GE.AND P2, PT, R20, R17, PT ;  /* 0x000000111400720c */ /* 0x000fe20003f46270 */
[----:B------:R-:W-:Y:S01]  /*22bd0*/  IMAD.MOV.U32 R17, RZ, RZ, R34 ;  /* 0x000000ffff117224 */ /* 0x000fe200078e0022 */
[----:B------:R-:W-:Y:S02]  /*22be0*/  @!P6 SEL R10, RZ, 0xffffffff, !P1 ;  /* 0xffffffffff0ae807 */ /* 0x000fe40004800000 */
[----:B------:R-:W-:Y:S02]  /*22bf0*/  ISETP.GE.AND P0, PT, R12, R37, PT ;  /* 0x000000250c00720c */ /* 0x000fe40003f06270 */
[----:B------:R-:W-:Y:S02]  /*22c00*/  ISETP.NE.AND P5, PT, R14, R35, PT ;  /* 0x000000230e00720c */ /* 0x000fe40003fa5270 */
[----:B------:R-:W-:-:S02]  /*22c10*/  ISETP.GE.U32.AND P1, PT, R28, R0, PT ;  /* 0x000000001c00720c */ /* 0x000fc40003f26070 */
[----:B------:R-:W-:Y:S02]  /*22c20*/  ISETP.GE.AND P6, PT, R22, R17, PT ;  /* 0x000000111600720c */ /* 0x000fe40003fc6270 */
[----:B------:R-:W-:Y:S02]  /*22c30*/  SEL R14, RZ, 0xffffffff, !P0 ;  /* 0xffffffffff0e7807 */ /* 0x000fe40004000000 */
[----:B------:R-:W-:Y:S02]  /*22c40*/  ISETP.GE.AND.EX P1, PT, R29, R9, PT, P1 ;  /* 0x000000091d00720c */ /* 0x000fe40003f26310 */
[----:B------:R-:W-:Y:S02]  /*22c50*/  SEL R17, RZ, 0xffffffff, !P2 ;  /* 0xffffffffff117807 */ /* 0x000fe40005000000 */
[----:B------:R-:W-:Y:S02]  /*22c60*/  ISETP.GE.U32.AND P0, PT, R30, R18, PT ;  /* 0x000000121e00720c */ /* 0x000fe40003f06070 */
[----:B------:R-:W-:-:S02]  /*22c70*/  ISETP.GE.U32.AND P2, PT, R32, R6, PT ;  /* 0x000000062000720c */ /* 0x000fc40003f46070 */
[----:B------:R-:W-:Y:S02]  /*22c80*/  LOP3.LUT R10, R10, 0x1, RZ, 0xc0, !PT ;  /* 0x000000010a0a7812 */ /* 0x000fe400078ec0ff */
[----:B------:R-:W-:Y:S02]  /*22c90*/  @!P3 SEL R14, RZ, 0xffffffff, !P1 ;  /* 0xffffffffff0eb807 */ /* 0x000fe40004800000 */
[----:B------:R-:W-:Y:S02]  /*22ca0*/  ISETP.GE.AND.EX P0, PT, R31, R19, PT, P0 ;  /* 0x000000131f00720c */ /* 0x000fe40003f06300 */
[----:B------:R-:W-:Y:S02]  /*22cb0*/  ISETP.GE.AND.EX P2, PT, R33, R7, PT, P2 ;  /* 0x000000072100720c */ /* 0x000fe40003f46320 */
[----:B------:R-:W-:Y:S02]  /*22cc0*/  ISETP.NE.U32.AND P1, PT, R10, 0x1, PT ;  /* 0x000000010a00780c */ /* 0x000fe40003f25070 */
[----:B------:R-:W-:-:S02]  /*22cd0*/  SEL R10, RZ, 0xffffffff, !P6 ;  /* 0xffffffffff0a7807 */ /* 0x000fc40007000000 */
[----:B------:R-:W-:Y:S02]  /*22ce0*/  LOP3.LUT R14, R14, 0x1, RZ, 0xc0, !PT ;  /* 0x000000010e0e7812 */ /* 0x000fe400078ec0ff */
[----:B------:R-:W-:Y:S02]  /*22cf0*/  @!P4 SEL R17, RZ, 0xffffffff, !P0 ;  /* 0xffffffffff11c807 */ /* 0x000fe40004000000 */
[----:B------:R-:W-:Y:S02]  /*22d00*/  @!P5 SEL R10, RZ, 0xffffffff, !P2 ;  /* 0xffffffffff0ad807 */ /* 0x000fe40005000000 */
[----:B------:R-:W-:Y:S02]  /*22d10*/  ISETP.NE.U32.AND P0, PT, R14, 0x1, PT ;  /* 0x000000010e00780c */ /* 0x000fe40003f05070 */
[----:B------:R-:W-:Y:S02]  /*22d20*/  LOP3.LUT R17, R17, 0x1, RZ, 0xc0, !PT ;  /* 0x0000000111117812 */ /* 0x000fe400078ec0ff */
[----:B------:R-:W-:-:S02]  /*22d30*/  LOP3.LUT R10, R10, 0x1, RZ, 0xc0, !PT ;  /* 0x000000010a0a7812 */ /* 0x000fc400078ec0ff */
[----:B------:R-:W-:Y:S02]  /*22d40*/  SEL R16, R16, R2, !P1 ;  /* 0x0000000210107207 */ /* 0x000fe40004800000 */
[----:B------:R-:W-:Y:S02]  /*22d50*/  SEL R11, R11, R3, !P1 ;  /* 0x000000030b0b7207 */ /* 0x000fe40004800000 */
[----:B------:R-:W-:Y:S02]  /*22d60*/  SEL R27, R27, R8, !P1 ;  /* 0x000000081b1b7207 */ /* 0x000fe40004800000 */
[----:B------:R-:W-:Y:S02]  /*22d70*/  SEL R0, R0, R28, !P0 ;  /* 0x0000001c00007207 */ /* 0x000fe40004000000 */
[----:B------:R-:W-:Y:S02]  /*22d80*/  SEL R9, R9, R29, !P0 ;  /* 0x0000001d09097207 */ /* 0x000fe40004000000 */
[----:B------:R-:W-:-:S02]  /*22d90*/  SEL R13, R13, R12, !P0 ;  /* 0x0000000c0d0d7207 */ /* 0x000fc40004000000 */
        /* <DEDUP_REMOVED lines=8> */
.L_x_3562:
[----:B------:R-:W-:Y:S02]  /*22e20*/  IMAD.MOV.U32 R17, RZ, RZ, R11 ;  /* 0x000000ffff117224 */ /* 0x000fe400078e000b */
[----:B0-----:R-:W-:Y:S02]  /*22e30*/  IMAD.MOV.U32 R28, RZ, RZ, R0 ;  /* 0x000000ffff1c7224 */ /* 0x001fe400078e0000 */
[----:B------:R-:W-:Y:S02]  /*22e40*/  IMAD.MOV.U32 R29, RZ, RZ, R9 ;  /* 0x000000ffff1d7224 */ /* 0x000fe400078e0009 */
[----:B------:R-:W-:Y:S02]  /*22e50*/  IMAD.MOV.U32 R30, RZ, RZ, R6 ;  /* 0x000000ffff1e7224 */ /* 0x000fe400078e0006 */
[----:B------:R-:W-:Y:S01]  /*22e60*/  IMAD.MOV.U32 R31, RZ, RZ, R7 ;  /* 0x000000ffff1f7224 */ /* 0x000fe200078e0007 */
[----:B------:R-:W-:Y:S06]  /*22e70*/  BRA.U !UP1, `(.L_x_3563) ;  /* 0x0000000509787547 */ /* 0x000fec000b800000 */
[----:B------:R-:W0:Y:S02]  /*22e80*/  LDCU UR4, c[0x0][0x7a4] ;  /* 0x0000f480ff0477ac */ /* 0x000e240008000800 */
[----:B0-----:R-:W-:-:S09]  /*22e90*/  UISETP.NE.AND UP0, UPT, UR4, 0x1, UPT ;  /* 0x000000010400788c */ /* 0x001fd2000bf05270 */
[----:B------:R-:W-:Y:S05]  /*22ea0*/  BRA.U !UP0, `(.L_x_3564) ;  /* 0x0000000108907547 */ /* 0x000fea000b800000 */
        /* <DEDUP_REMOVED lines=16> */
.L_x_3565:
        /* <DEDUP_REMOVED lines=19> */
.L_x_3566:
[----:B------:R-:W-:Y:S05]  /*230e0*/  BRA `(.L_x_3567) ;  /* 0x0000000000107947 */ /* 0x000fea0003800000 */
.L_x_3564:
[----:B------:R-:W1:Y:S02]  /*230f0*/  LDCU.64 UR4, c[0x0][0x770] ;  /* 0x0000ee00ff0477ac */ /* 0x000e640008000a00 */
[----:B-1----:R-:W-:-:S05]  /*23100*/  IADD3 R2, P0, PT, R23, UR4, RZ ;  /* 0x0000000417027c10 */ /* 0x002fca000ff1e0ff */
[----:B------:R-:W-:-:S05]  /*23110*/  IMAD.X R3, RZ, RZ, UR5, P0 ;  /* 0x00000005ff037e24 */ /* 0x000fca00080e06ff */
[----:B------:R0:W-:Y:S03]  /*23120*/  STG.E.64 desc[UR36][R2.64], R16 ;  /* 0x0000001002007986 */ /* 0x0001e6000c101b24 */
.L_x_3567:
        /* <DEDUP_REMOVED lines=23> */
.L_x_3569:
        /* <DEDUP_REMOVED lines=19> */
.L_x_3570:
[----:B------:R-:W-:Y:S05]  /*233d0*/  BRA `(.L_x_3571) ;  /* 0x00000000000c7947 */ /* 0x000fea0003800000 */
.L_x_3568:
[----:B0-----:R-:W-:-:S05]  /*233e0*/  IADD3 R2, P0, PT, R25, UR6, RZ ;  /* 0x0000000619027c10 */ /* 0x001fca000ff1e0ff */
[----:B------:R-:W-:-:S05]  /*233f0*/  IMAD.X R3, RZ, RZ, UR7, P0 ;  /* 0x00000007ff037e24 */ /* 0x000fca00080e06ff */
[----:B------:R0:W-:Y:S03]  /*23400*/  STG.E.64 desc[UR36][R2.64], R18 ;  /* 0x0000001202007986 */ /* 0x0001e6000c101b24 */
.L_x_3571:
[----:B------:R-:W2:Y:S02]  /*23410*/  LDCU.64 UR4, c[0x0][0x770] ;  /* 0x0000ee00ff0477ac */ /* 0x000ea40008000a00 */
[----:B--2---:R-:W-:-:S05]  /*23420*/  IADD3 R24, P0, PT, R24, UR4, RZ ;  /* 0x0000000418187c10 */ /* 0x004fca000ff1e0ff */
[----:B------:R-:W-:-:S05]  /*23430*/  IMAD.X R25, RZ, RZ, UR5, P0 ;  /* 0x00000005ff197e24 */ /* 0x000fca00080e06ff */
[----:B------:R-:W-:Y:S01]  /*23440*/  STG.E.64 desc[UR36][R24.64], R30 ;  /* 0x0000001e18007986 */ /* 0x000fe2000c101b24 */
[----:B------:R-:W-:Y:S05]  /*23450*/  EXIT ;  /* 0x000000000000794d */ /* 0x000fea0003800000 */
.L_x_3563:
[----:B------:R-:W-:Y:S04]  /*23460*/  STG.E.64 desc[UR36][R4.64+0x8], R16 ;  /* 0x0000081004007986 */ /* 0x000fe8000c101b24 */
[----:B------:R-:W-:Y:S04]  /*23470*/  STG.E.64 desc[UR36][R4.64+0x18], R28 ;  /* 0x0000181c04007986 */ /* 0x000fe8000c101b24 */
[----:B------:R-:W-:Y:S04]  /*23480*/  STG.E.64 desc[UR36][R4.64+0x28], R18 ;  /* 0x0000281204007986 */ /* 0x000fe8000c101b24 */
[----:B------:R-:W-:Y:S04]  /*23490*/  STG.E.64 desc[UR36][R4.64+0x38], R30 ;  /* 0x0000381e04007986 */ /* 0x000fe8000c101b24 */
[----:B------:R-:W-:Y:S04]  /*234a0*/  STG.E.U8 desc[UR36][R4.64], R27 ;  /* 0x0000001b04007986 */ /* 0x000fe8000c101124 */
[----:B------:R-:W-:Y:S04]  /*234b0*/  STG.E.U8 desc[UR36][R4.64+0x10], R13 ;  /* 0x0000100d04007986 */ /* 0x000fe8000c101124 */
[----:B------:R-:W-:Y:S04]  /*234c0*/  STG.E.U8 desc[UR36][R4.64+0x20], R15 ;  /* 0x0000200f04007986 */ /* 0x000fe8000c101124 */
[----:B------:R-:W-:Y:S01]  /*234d0*/  STG.E.U8 desc[UR36][R4.64+0x30], R21 ;  /* 0x0000301504007986 */ /* 0x000fe2000c101124 */
[----:B------:R-:W-:Y:S05]  /*234e0*/  EXIT ;  /* 0x000000000000794d */ /* 0x000fea0003800000 */
.L_x_3520:
        /* <DEDUP_REMOVED lines=12> */
[----:B--2---:R-:W-:-:S09]  /*235b0*/  UISETP.NE.AND UP0, UPT, UR4, URZ, UPT ;  /* 0x000000ff0400728c */ /* 0x004fd2000bf05270 */
[----:B------:R-:W-:Y:S05]  /*235c0*/  BRA.U !UP0, `(.L_x_3572) ;  /* 0x0000000108247547 */ /* 0x000fea000b800000 */
[----:B------:R-:W0:Y:S02]  /*235d0*/  LDCU.64 UR4, c[0x0][0x798] ;  /* 0x0000f300ff0477ac */ /* 0x000e240008000a00 */
[----:B01----:R-:W-:Y:S02]  /*235e0*/  IADD3 R38, P1, PT, R38, UR4, RZ ;  /* 0x0000000426267c10 */ /* 0x003fe4000ff3e0ff */
[----:B------:R-:W-:Y:S02]  /*235f0*/  IADD3 R20, P2, PT, R20, UR4, RZ ;  /* 0x0000000414147c10 */ /* 0x000fe4000ff5e0ff */
[----:B------:R-:W-:Y:S02]  /*23600*/  IADD3 R8, P3, PT, R8, UR4, RZ ;  /* 0x0000000408087c10 */ /* 0x000fe4000ff7e0ff */
[----:B------:R-:W-:Y:S02]  /*23610*/  IADD3 R16, P4, PT, R16, UR4, RZ ;  /* 0x0000000410107c10 */ /* 0x000fe4000ff9e0ff */
[----:B------:R-:W-:-:S02]  /*23620*/  IADD3.X R39, PT, PT, R39, UR5, RZ, P1, !PT ;  /* 0x0000000527277c10 */ /* 0x000fc40008ffe4ff */
[----:B------:R-:W-:Y:S02]  /*23630*/  IADD3.X R21, PT, PT, R21, UR5, RZ, P2, !PT ;  /* 0x0000000515157c10 */ /* 0x000fe400097fe4ff */
[----:B------:R-:W-:Y:S02]  /*23640*/  IADD3.X R9, PT, PT, R9, UR5, RZ, P3, !PT ;  /* 0x0000000509097c10 */ /* 0x000fe40009ffe4ff */
[----:B------:R-:W-:-:S07]  /*23650*/  IADD3.X R29, PT, PT, R29, UR5, RZ, P4, !PT ;  /* 0x000000051d1d7c10 */ /* 0x000fce000a7fe4ff */
.L_x_3572:
        /* <DEDUP_REMOVED lines=18> */
.L_x_3575:
[----:B------:R-:W-:Y:S01]  /*23780*/  IMAD.MOV.U32 R16, RZ, RZ, RZ ;  /* 0x000000ffff107224 */ /* 0x000fe200078e00ff */
[----:B------:R-:W-:Y:S01]  /*23790*/  CS2R R8, SRZ ;  /* 0x0000000000087805 */ /* 0x000fe2000001ff00 */
[----:B------:R-:W-:Y:S01]  /*237a0*/  IMAD.MOV.U32 R29, RZ, RZ, RZ ;  /* 0x000000ffff1d7224 */ /* 0x000fe200078e00ff */
[----:B------:R-:W-:Y:S02]  /*237b0*/  CS2R R20, SRZ ;  /* 0x0000000000147805 */ /* 0x000fe4000001ff00 */
[----:B------:R-:W-:-:S07]  /*237c0*/  CS2R R38, SRZ ;  /* 0x0000000000267805 */ /* 0x000fce000001ff00 */
.L_x_3574:
[----:B------:R-:W2:Y:S01]  /*237d0*/  LDCU.U8 UR4, c[0x0][0x7a1] ;  /* 0x0000f420ff0477ac */ /* 0x000ea20008000000 */
[----:B01----:R-:W-:Y:S02]  /*237e0*/  IMAD.MOV.U32 R28, RZ, RZ, R16 ;  /* 0x000000ffff1c7224 */ /* 0x003fe400078e0010 */
[----:B------:R-:W-:Y:S02]  /*237f0*/  IMAD.MOV.U32 R16, RZ, RZ, R8 ;  /* 0x000000ffff107224 */ /* 0x000fe400078e0008 */
[----:B------:R-:W-:Y:S02]  /*23800*/  IMAD.MOV.U32 R17, RZ, RZ, R9 ;  /* 0x000000ffff117224 */ /* 0x000fe400078e0009 */
[----:B------:R-:W-:Y:S02]  /*23810*/  IMAD.MOV.U32 R30, RZ, RZ, R20 ;  /* 0x000000ffff1e7224 */ /* 0x000fe400078e0014 */
[----:B------:R-:W-:Y:S02]  /*23820*/  IMAD.MOV.U32 R31, RZ, RZ, R21 ;  /* 0x000000ffff1f7224 */ /* 0x000fe400078e0015 */
[----:B------:R-:W-:-:S02]  /*23830*/  IMAD.MOV.U32 R18, RZ, RZ, R38 ;  /* 0x000000ffff127224 */ /* 0x000fc400078e0026 */
        /* <DEDUP_REMOVED lines=22> */
.L_x_3578:
        /* <DEDUP_REMOVED lines=19> */
.L_x_3579:
[----:B------:R-:W-:Y:S05]  /*23ad0*/  BRA `(.L_x_3580) ;  /* 0x0000000000107947 */ /* 0x000fea0003800000 */
.L_x_3577:
[----:B------:R-:W0:Y:S02]  /*23ae0*/  LDCU.64 UR4, c[0x0][0x770] ;  /* 0x0000ee00ff0477ac */ /* 0x000e240008000a00 */
[----:B0-----:R-:W-:-:S05]  /*23af0*/  IADD3 R2, P0, PT, R23, UR4, RZ ;  /* 0x0000000417027c10 */ /* 0x001fca000ff1e0ff */
[----:B------:R-:W-:-:S05]  /*23b00*/  IMAD.X R3, RZ, RZ, UR5, P0 ;  /* 0x00000005ff037e24 */ /* 0x000fca00080e06ff */
[----:B------:R0:W-:Y:S03]  /*23b10*/  STG.E.64 desc[UR36][R2.64], R18 ;  /* 0x0000001202007986 */ /* 0x0001e6000c101b24 */
.L_x_3580:
        /* <DEDUP_REMOVED lines=23> */
.L_x_3582:
        /* <DEDUP_REMOVED lines=19> */
.L_x_3583:
[----:B------:R-:W-:Y:S05]  /*23dc0*/  BRA `(.L_x_3584) ;  /* 0x00000000000c7947 */ /* 0x000fea0003800000 */
.L_x_3581:
[----:B------:R-:W-:-:S05]  /*23dd0*/  IADD3 R26, P0, PT, R26, UR6, RZ ;  /* 0x000000061a1a7c10 */ /* 0x000fca000ff1e0ff */
[----:B------:R-:W-:-:S05]  /*23de0*/  IMAD.X R27, RZ, RZ, UR7, P0 ;  /* 0x00000007ff1b7e24 */ /* 0x000fca00080e06ff */
[----:B------:R1:W-:Y:S03]  /*23df0*/  STG.E.64 desc[UR36][R26.64], R16 ;  /* 0x000000101a007986 */ /* 0x0003e6000c101b24 */
.L_x_3584:
[----:B------:R-:W2:Y:S02]  /*23e00*/  LDCU.64 UR4, c[0x0][0x770] ;  /* 0x0000ee00ff0477ac */ /* 0x000ea40008000a00 */
[----:B--2---:R-:W-:-:S05]  /*23e10*/  IADD3 R24, P0, PT, R24, UR4, RZ ;  /* 0x0000000418187c10 */ /* 0x004fca000ff1e0ff */
[----:B------:R-:W-:-:S05]  /*23e20*/  IMAD.X R25, RZ, RZ, UR5, P0 ;  /* 0x00000005ff197e24 */ /* 0x000fca00080e06ff */
[----:B------:R-:W-:Y:S01]  /*23e30*/  STG.E.64 desc[UR36][R24.64], R28 ;  /* 0x0000001c18007986 */ /* 0x000fe2000c101b24 */
[----:B------:R-:W-:Y:S05]  /*23e40*/  EXIT ;  /* 0x000000000000794d */ /* 0x000fea0003800000 */
.L_x_3576:
        /* <DEDUP_REMOVED lines=16> */
.L_x_3585:
        /* <DEDUP_REMOVED lines=15> */
.L_x_3586:
        /* <DEDUP_REMOVED lines=15> */
.L_x_3587:
        /* <DEDUP_REMOVED lines=15> */
.L_x_3588:
[----:B------:R-:W-:Y:S05]  /*24220*/  EXIT ;  /* 0x000000000000794d */ /* 0x000fea0003800000 */
.L_x_3573:
[----:B------:R-:W2:Y:S02]  /*24230*/  LDCU.U8 UR4, c[0x0][0x7a1] ;  /* 0x0000f420ff0477ac */ /* 0x000ea40008000000 */
[----:B--2---:R-:W-:Y:S01]  /*24240*/  UISETP.NE.AND UP1, UPT, UR4, URZ, UPT ;  /* 0x000000ff0400728c */ /* 0x004fe2000bf25270 */
[----:B------:R-:W-:Y:S10]  /*24250*/  BRA.U !UP0, `(.L_x_3589) ;  /* 0x0000000508047547 */ /* 0x000ff4000b800000 */
[----:B------:R-:W2:Y:S04]  /*24260*/  LDG.E.S8 R0, desc[UR36][R4.64] ;  /* 0x0000002404007981 */ /* 0x000ea8000c1e1300 */
[----:B------:R-:W3:Y:S04]  /*24270*/  LDG.E.S8 R10, desc[UR36][R4.64+0x10] ;  /* 0x00001024040a7981 */ /* 0x000ee8000c1e1300 */
[----:B------:R-:W4:Y:S04]  /*24280*/  LDG.E.S8 R22, desc[UR36][R4.64+0x20] ;  /* 0x0000202404167981 */ /* 0x000f28000c1e1300 */
[----:B-1----:R-:W5:Y:S04]  /*24290*/  LDG.E.64 R2, desc[UR36][R4.64+0x8] ;  /* 0x0000082404027981 */ /* 0x002f68000c1e1b00 */
[----:B0-----:R-:W5:Y:S04]  /*242a0*/  LDG.E.S8 R28, desc[UR36][R4.64+0x30] ;  /* 0x00003024041c7981 */ /* 0x001f68000c1e1300 */
        /* <DEDUP_REMOVED lines=60> */
.L_x_3589:
[----:B01----:R-:W-:Y:S02]  /*24670*/  IMAD.MOV.U32 R28, RZ, RZ, R16 ;  /* 0x000000ffff1c7224 */ /* 0x003fe400078e0010 */
        /* <DEDUP_REMOVED lines=26> */
.L_x_3592:
        /* <DEDUP_REMOVED lines=19> */
.L_x_3593:
[----:B------:R-:W-:Y:S05]  /*24950*/  BRA `(.L_x_3594) ;  /* 0x0000000000107947 */ /* 0x000fea0003800000 */
.L_x_3591:
[----:B------:R-:W0:Y:S02]  /*24960*/  LDCU.64 UR4, c[0x0][0x770] ;  /* 0x0000ee00ff0477ac */ /* 0x000e240008000a00 */
[----:B0-----:R-:W-:-:S05]  /*24970*/  IADD3 R2, P0, PT, R23, UR4, RZ ;  /* 0x0000000417027c10 */ /* 0x001fca000ff1e0ff */
[----:B------:R-:W-:-:S05]  /*24980*/  IMAD.X R3, RZ, RZ, UR5, P0 ;  /* 0x00000005ff037e24 */ /* 0x000fca00080e06ff */
[----:B------:R0:W-:Y:S03]  /*24990*/  STG.E.64 desc[UR36][R2.64], R18 ;  /* 0x0000001202007986 */ /* 0x0001e6000c101b24 */
.L_x_3594:
        /* <DEDUP_REMOVED lines=23> */
.L_x_3596:
        /* <DEDUP_REMOVED lines=19> */
.L_x_3597:
[----:B------:R-:W-:Y:S05]  /*24c40*/  BRA `(.L_x_3598) ;  /* 0x00000000000c7947 */ /* 0x000fea0003800000 */
.L_x_3595:
[----:B------:R-:W-:-:S05]  /*24c50*/  IADD3 R26, P0, PT, R26, UR6, RZ ;  /* 0x000000061a1a7c10 */ /* 0x000fca000ff1e0ff */
[----:B------:R-:W-:-:S05]  /*24c60*/  IMAD.X R27, RZ, RZ, UR7, P0 ;  /* 0x00000007ff1b7e24 */ /* 0x000fca00080e06ff */
[----:B------:R1:W-:Y:S03]  /*24c70*/  STG.E.64 desc[UR36][R26.64], R16 ;  /* 0x000000101a007986 */ /* 0x0003e6000c101b24 */
.L_x_3598:
[----:B------:R-:W2:Y:S02]  /*24c80*/  LDCU.64 UR4, c[0x0][0x770] ;  /* 0x0000ee00ff0477ac */ /* 0x000ea40008000a00 */
[----:B--2---:R-:W-:-:S05]  /*24c90*/  IADD3 R24, P0, PT, R24, UR4, RZ ;  /* 0x0000000418187c10 */ /* 0x004fca000ff1e0ff */
[----:B------:R-:W-:-:S05]  /*24ca0*/  IMAD.X R25, RZ, RZ, UR5, P0 ;  /* 0x00000005ff197e24 */ /* 0x000fca00080e06ff */
[----:B------:R-:W-:Y:S01]  /*24cb0*/  STG.E.64 desc[UR36][R24.64], R28 ;  /* 0x0000001c18007986 */ /* 0x000fe2000c101b24 */
[----:B------:R-:W-:Y:S05]  /*24cc0*/  EXIT ;  /* 0x000000000000794d */ /* 0x000fea0003800000 */
.L_x_3590:
        /* <DEDUP_REMOVED lines=9> */
        .weak           $__internal_17_$__cuda_sm20_div_u64
        .type           $__internal_17_$__cuda_sm20_div_u64,@function
        .size           $__internal_17_$__cuda_sm20_div_u64,(.L_x_6069 - $__internal_17_$__cuda_sm20_div_u64)
$__internal_17_$__cuda_sm20_div_u64:
        /* <DEDUP_REMOVED lines=42> */
[----:B------:R-:W-:-:S04]  /*25000*/  IMAD R15, R3, R41, R15 ;  /* 0x00000029030f7224 */ /* 0x000fc800078e020f */
[----:B------:R-:W-:Y:S01]  /*25010*/  IMAD.X R31, R5, 0x1, ~R15, P0 ;  /* 0x00000001051f7824 */ /* 0x000fe200000e0e0f */
[----:B------:R-:W-:Y:S02]  /*25020*/  ISETP.GE.U32.AND P0, PT, R4, R41, PT ;  /* 0x000000290400720c */ /* 0x000fe40003f06070 */
[----:B------:R-:W-:Y:S02]  /*25030*/  IADD3 R5, P2, PT, R10, 0x1, RZ ;  /* 0x000000010a057810 */ /* 0x000fe40007f5e0ff */
[-C--:B------:R-:W-:Y:S02]  /*25040*/  IADD3 R15, P1, PT, -R41, R4.reuse, RZ ;  /* 0x00000004290f7210 */ /* 0x080fe40007f3e1ff */
[C---:B------:R-:W-:Y:S01]  /*25050*/  ISETP.GE.U32.AND.EX P0, PT, R31.reuse, RZ, PT, P0 ;  /* 0x000000ff1f00720c */ /* 0x040fe20003f06100 */
[----:B------:R-:W-:Y:S01]  /*25060*/  IMAD.X R14, RZ, RZ, R3, P2 ;  /* 0x000000ffff0e7224 */ /* 0x000fe200010e0603 */
[----:B------:R-:W-:Y:S02]  /*25070*/  IADD3.X R22, PT, PT, R31, -0x1, RZ, P1, !PT ;  /* 0xffffffff1f167810 */ /* 0x000fe40000ffe4ff */
        /* <DEDUP_REMOVED lines=11> */
[----:B------:R-:W-:Y:S02]  /*25130*/  ISETP.NE.AND.EX P1, PT, RZ, RZ, PT, P1 ;  /* 0x000000ffff00720c */ /* 0x000fe40003f25310 */
[----:B------:R-:W-:Y:S01]  /*25140*/  SEL R10, R10, R5, P0 ;  /* 0x000000050a0a7207 */ /* 0x000fe20000000000 */
[----:B------:R-:W-:Y:S01]  /*25150*/  IMAD.MOV.U32 R5, RZ, RZ, 0x0 ;  /* 0x00000000ff057424 */ /* 0x000fe200078e00ff */
[----:B------:R-:W-:Y:S02]  /*25160*/  SEL R3, R3, 0xffffffff, P1 ;  /* 0xffffffff03037807 */ /* 0x000fe40000800000 */
[----:B------:R-:W-:Y:S01]  /*25170*/  SEL R10, R10, 0xffffffff, P1 ;  /* 0xffffffff0a0a7807 */ /* 0x000fe20000800000 */
[----:B------:R-:W-:Y:S06]  /*25180*/  RET.REL.NODEC R4 `(_ZN2at6native13reduce_kernelILi128ELi4ENS0_8ReduceOpIaNS0_9ArgMinOpsIaEEjlLi4ELi4EEEEEvT1_) ;  /* 0xfffffdac049c7950 */ /* 0x000fec0003c3ffff */
.L_x_3599:
        /* <DEDUP_REMOVED lines=15> */
.L_x_6069:


//--------------------- .text._ZN2at6native13reduce_kernelILi512ELi1ENS0_8ReduceOpIhNS0_9ArgMinOpsIhEEjlLi4ELi4EEEEEvT1_ --------------------------
	.section	.text._ZN2at6native13reduce_kernelILi512ELi1ENS0_8ReduceOpIhNS0_9ArgMinOpsIhEEjlLi4ELi4EEEEEvT1_,"ax",@progbits
	.align	128
        .global         _ZN2at6native13reduce_kernelILi512ELi1ENS0_8ReduceOpIhNS0_9ArgMinOpsIhEEjlLi4ELi4EEEEEvT1_
        .type           _ZN2at6native13reduce_kernelILi512ELi1ENS0_8ReduceOpIhNS0_9ArgMinOpsIhEEjlLi4ELi4EEEEEvT1_,@function
        .size           _ZN2at6native13reduce_kernelILi512ELi1ENS0_8ReduceOpIhNS0_9ArgMinOpsIhEEjlLi4ELi4EEEEEvT1_,(.L_x_6070 - _ZN2at6native13reduce_kernelILi512ELi1ENS0_8ReduceOpIhNS0_9ArgMinOpsIhEEjlLi4ELi4EEEEEvT1_)
        .other          _ZN2at6native13reduce_kernelILi512ELi1ENS0_8ReduceOpIhNS0_9ArgMinOpsIhEEjlLi4ELi4EEEEEvT1_,@"STO_CUDA_ENTRY STV_DEFAULT"
_ZN2at6native13reduce_kernelILi512ELi1ENS0_8ReduceOpIhNS0_9ArgMinOpsIhEEjlLi4ELi4EEEEEvT1_:
.text._ZN2at6native13reduce_kernelILi512ELi1ENS0_8ReduceOpIhNS0_9ArgMinOpsIhEEjlLi4ELi4EEEEEvT1_:
        /* <DEDUP_REMOVED lines=32> */
[----:B------:R-:W-:Y:S01]  /*0200*/  HFMA2 R4, -RZ, RZ, 0, 0 ;  /* 0x00000000ff047431 */ /* 0x000fe200000001ff */
        /* <DEDUP_REMOVED lines=263> */
.L_x_3600:
[----:B------:R-:W0:Y:S01]  /*1280*/  LDCU UR5, c[0x0][0x39c] ;  /* 0x00007380ff0577ac */ /* 0x000e220008000800 */
[----:B------:R-:W-:Y:S01]  /*1290*/  BSSY.RECONVERGENT B0, `(.L_x_3601) ;  /* 0x0000bf0000007945 */ /* 0x000fe20003800200 */
[----:B------:R-:W-:Y:S01]  /*12a0*/  PRMT R7, RZ, 0x7610, R7 ;  /* 0x00007610ff077816 */ /* 0x000fe20000000007 */
[----:B------:R-:W-:Y:S01]  /*12b0*/  IMAD.MOV.U32 R6, RZ, RZ, RZ ;  /* 0x000000ffff067224 */ /* 0x000fe200078e00ff */
[----:B------:R-:W1:Y:S01]  /*12c0*/  LDCU UR4, c[0x0][0x3a0] ;  /* 0x00007400ff0477ac */ /* 0x000e620008000800 */
[----:B------:R-:W-:Y:S01]  /*12d0*/  MOV R9, RZ ;  /* 0x000000ff00097202 */ /* 0x000fe20000000f00 */
        /* <DEDUP_REMOVED lines=12> */
[----:B------:R-:W1:Y:S01]  /*13a0*/  LDCU.U8 UR4, c[0x0][0x388] ;  /* 0x00007100ff0477ac */ /* 0x000e620008000000 */
[----:B------:R-:W-:Y:S01]  /*13b0*/  LOP3.LUT P0, R17, R14, 0x3, RZ, 0xc0, !PT ;  /* 0x000000030e117812 */ /* 0x000fe2000780c0ff */
[----:B------:R-:W-:Y:S01]  /*13c0*/  BSSY.RECONVERGENT B1, `(.L_x_3604) ;  /* 0x000003a000017945 */ /* 0x000fe20003800200 */
[----:B------:R-:W-:Y:S01]  /*13d0*/  IMAD.MOV.U32 R4, RZ, RZ, R14 ;  /* 0x000000ffff047224 */ /* 0x000fe200078e000e */
[----:B------:R-:W2:Y:S01]  /*13e0*/  LDCU UR5, c[0x0][0x39c] ;  /* 0x00007380ff0577ac */ /* 0x000ea20008000800 */
[----:B------:R-:W-:Y:S02]  /*13f0*/  IMAD.MOV.U32 R5, RZ, RZ, RZ ;  /* 0x000000ffff057224 */ /* 0x000fe400078e00ff */
[----:B------:R-:W3:Y:S01]  /*1400*/  LDC R16, c[0x0][0x394] ;  /* 0x0000e500ff107b82 */ /* 0x000ee20000000800 */
[----:B-1----:R-:W-:Y:S01]  /*1410*/  IMAD.U32 R10, RZ, RZ, UR4 ;  /* 0x00000004ff0a7e24 */ /* 0x002fe2000f8e00ff */
[----:B------:R-:W-:Y:S01]  /*1420*/  MOV R11, UR4 ;  /* 0x00000004000b7c02 */ /* 0x000fe20008000f00 */
[----:B--2---:R-:W-:-:S02]  /*1430*/  IMAD.U32 R12, RZ, RZ, UR5 ;  /* 0x00000005ff0c7e24 */ /* 0x004fc4000f8e00ff */
[--C-:B0-----:R-:W-:Y:S02]  /*1440*/  IMAD.MOV.U32 R6, RZ, RZ, R19.reuse ;  /* 0x000000ffff067224 */ /* 0x101fe400078e0013 */
[----:B------:R-:W-:Y:S02]  /*1450*/  IMAD.MOV.U32 R7, RZ, RZ, R19 ;  /* 0x000000ffff077224 */ /* 0x000fe400078e0013 */
[----:B---3--:R-:W-:Y:S01]  /*1460*/  IMAD.MOV.U32 R8, RZ, RZ, R16 ;  /* 0x000000ffff087224 */ /* 0x008fe200078e0010 */
[----:B------:R-:W-:Y:S01]  /*1470*/  MOV R9, R16 ;  /* 0x0000001000097202 */ /* 0x000fe20000000f00 */
[----:B------:R-:W-:Y:S06]  /*1480*/  @!P0 BRA `(.L_x_3605) ;  /* 0x0000000000b48947 */ /* 0x000fec0003800000 */
[----:B------:R-:W-:Y:S01]  /*1490*/  ISETP.GT.U32.AND P0, PT, R0, 0x3, PT ;  /* 0x000000030000780c */ /* 0x000fe20003f04070 */
[----:B------:R-:W-:Y:S01]  /*14a0*/  IMAD.MOV R20, RZ, RZ, -R17 ;  /* 0x000000ffff147224 */ /* 0x000fe200078e0a11 */
[----:B------:R-:W-:Y:S01]  /*14b0*/  BSSY.RECONVERGENT B2, `(.L_x_3606) ;  /* 0x0000026000027945 */ /* 0x000fe20003800200 */
[----:B------:R-:W-:Y:S01]  /*14c0*/  PRMT R11, R10, 0x7610, R11 ;  /* 0x000076100a0b7816 */ /* 0x000fe2000000000b */
        /* <DEDUP_REMOVED lines=8> */
[----:B------:R-:W-:Y:S02]  /*1550*/  ISETP.NE.AND P1, PT, R2, RZ, PT ;  /* 0x000000ff0200720c */ /* 0x000fe40003f25270 */
[----:B------:R-:W-:Y:S02]  /*1560*/  PRMT R11, R10, 0x7610, R11 ;  /* 0x000076100a0b7816 */ /* 0x000fe4000000000b */
[----:B------:R-:W-:-:S09]  /*1570*/  MOV R9, R16 ;  /* 0x0000001000097202 */ /* 0x000fd20000000f00 */
[----:B------:R-:W-:Y:S05]  /*1580*/  @P0 BRA P1, `(.L_x_3607) ;  /* 0x0000000000600947 */ /* 0x000fea0000800000 */
[----:B------:R-:W-:Y:S01]  /*1590*/  ISETP.NE.AND P0, PT, RZ, UR22, PT ;  /* 0x00000016ff007c0c */ /* 0x000fe2000bf05270 */
[----:B------:R-:W-:Y:S01]  /*15a0*/  IMAD.MOV.U32 R7, RZ, RZ, R19 ;  /* 0x000000ffff077224 */ /* 0x000fe200078e0013 */
[----:B------:R-:W-:Y:S01]  /*15b0*/  ISETP.NE.AND P1, PT, R3, RZ, PT ;  /* 0x000000ff0300720c */ /* 0x000fe20003f25270 */
[----:B------:R-:W-:Y:S01]  /*15c0*/  IMAD.MOV.U32 R9, RZ, RZ, R16 ;  /* 0x000000ffff097224 */ /* 0x000fe200078e0010 */
[----:B------:R-:W-:-:S11]  /*15d0*/  PRMT R11, R10, 0x7610, R11 ;  /* 0x000076100a0b7816 */ /* 0x000fd6000000000b */
[----:B------:R-:W-:Y:S05]  /*15e0*/  @P0 BRA P1, `(.L_x_3607) ;  /* 0x0000000000480947 */ /* 0x000fea0000800000 */
[----:B------:R-:W-:Y:S01]  /*15f0*/  IADD3 R14, P0, PT, R0, R21, RZ ;  /* 0x00000015000e7210 */ /* 0x000fe20007f1e0ff */
[----:B------:R-:W0:Y:S04]  /*1600*/  LDC.64 R4, c[0x0][0x390] ;  /* 0x0000e400ff047b82 */ /* 0x000e280000000a00 */
[----:B------:R-:W-:-:S06]  /*1610*/  IMAD.X R15, RZ, RZ, R20, P0 ;  /* 0x000000ffff0f7224 */ /* 0x000fcc00000e0614 */
[----:B------:R-:W2:Y:S01]  /*1620*/  LDG.E.U8 R15, desc[UR36][R14.64] ;  /* 0x000000240e0f7981 */ /* 0x000ea2000c1e1100 */
[----:B------:R-:W-:Y:S01]  /*1630*/  IMAD.IADD R7, R0, 0x1, -R17 ;  /* 0x0000000100077824 */ /* 0x000fe200078e0a11 */
[----:B------:R-:W-:-:S04]  /*1640*/  PRMT R12, R10, 0x9910, RZ ;  /* 0x000099100a0c7816 */ /* 0x000fc800000000ff */
[----:B0-----:R-:W-:-:S04]  /*1650*/  ISETP.GT.U32.AND P0, PT, R7, R4, PT ;  /* 0x000000040700720c */ /* 0x001fc80003f04070 */
[----:B------:R-:W-:-:S04]  /*1660*/  ISETP.GT.AND.EX P0, PT, RZ, R5, PT, P0 ;  /* 0x00000005ff00720c */ /* 0x000fc80003f04300 */
[----:B------:R-:W-:Y:S02]  /*1670*/  SEL R9, RZ, 0xffffffff, P0 ;  /* 0xffffffffff097807 */ /* 0x000fe40000000000 */
[----:B--2---:R-:W-:Y:S02]  /*1680*/  ISETP.NE.AND P1, PT, R12, R15, PT ;  /* 0x0000000f0c00720c */ /* 0x004fe40003f25270 */
[----:B------:R-:W-:-:S04]  /*1690*/  LOP3.LUT R12, R10, 0xffff, RZ, 0xc0, !PT ;  /* 0x0000ffff0a0c7812 */ /* 0x000fc800078ec0ff */
[----:B------:R-:W-:-:S07]  /*16a0*/  ISETP.GE.U32.AND P0, PT, R12, R15, PT ;  /* 0x0000000f0c00720c */ /* 0x000fce0003f06070 */
[----:B------:R-:W-:-:S04]  /*16b0*/  @P1 SEL R9, RZ, 0xffffffff, !P0 ;  /* 0xffffffffff091807 */ /* 0x000fc80004000000 */
[----:B------:R-:W-:-:S04]  /*16c0*/  LOP3.LUT R9, R9, 0x1, RZ, 0xc0, !PT ;  /* 0x0000000109097812 */ /* 0x000fc800078ec0ff */
[----:B------:R-:W-:-:S04]  /*16d0*/  ISETP.NE.U32.AND P0, PT, R9, 0x1, PT ;  /* 0x000000010900780c */ /* 0x000fc80003f05070 */
[----:B------:R-:W-:Y:S02]  /*16e0*/  SEL R11, R15, R10, !P0 ;  /* 0x0000000a0f0b7207 */ /* 0x000fe40004000000 */
[----:B------:R-:W-:Y:S02]  /*16f0*/  SEL R7, R7, R4, !P0 ;  /* 0x0000000407077207 */ /* 0x000fe40004000000 */
[----:B------:R-:W-:-:S07]  /*1700*/  SEL R9, R5, RZ, P0 ;  /* 0x000000ff05097207 */ /* 0x000fce0000000000 */
.L_x_3607:
[----:B------:R-:W-:Y:S05]  /*1710*/  BSYNC.RECONVERGENT B2 ;  /* 0x0000000000027941 */ /* 0x000fea0003800200 */
.L_x_3606:
[----:B------:R-:W-:Y:S02]  /*1720*/  IADD3 R4, P0, PT, R21, 0x4, RZ ;  /* 0x0000000415047810 */ /* 0x000fe40007f1e0ff */
[C---:B------:R-:W-:Y:S02]  /*1730*/  IADD3 R12, PT, PT, R17.reuse, -0x4, R13 ;  /* 0xfffffffc110c7810 */ /* 0x040fe40007ffe00d */
[----:B------:R-:W-:Y:S02]  /*1740*/  IADD3 R5, PT, PT, -R17, 0x4, RZ ;  /* 0x0000000411057810 */ /* 0x000fe40007ffe1ff */
[----:B------:R-:W-:-:S07]  /*1750*/  IADD3.X R15, PT, PT, RZ, R20, RZ, P0, !PT ;  /* 0x00000014ff0f7210 */ /* 0x000fce00007fe4ff */
.L_x_3605:
[----:B------:R-:W-:Y:S05]  /*1760*/  BSYNC.RECONVERGENT B1 ;  /* 0x0000000000017941 */ /* 0x000fea0003800200 */
.L_x_3604:
        /* <DEDUP_REMOVED lines=11> */
[C---:B------:R-:W-:Y:S02]  /*1820*/  PRMT R13, R10.reuse, 0x7610, R13 ;  /* 0x000076100a0d7816 */ /* 0x040fe4000000000d */
[----:B------:R-:W-:-:S07]  /*1830*/  PRMT R14, R10, 0x7610, R14 ;  /* 0x000076100a0e7816 */ /* 0x000fce000000000e */
[----:B------:R-:W-:Y:S05]  /*1840*/  @P2 BRA `(.L_x_3609) ;  /* 0x0000000400342947 */ /* 0x000fea0003800000 */
[----:B------:R-:W-:Y:S01]  /*1850*/  MOV R21, R18 ;  /* 0x0000001200157202 */ /* 0x000fe20000000f00 */
[----:B------:R-:W-:Y:S01]  /*1860*/  IMAD.MOV.U32 R18, RZ, RZ, R22 ;  /* 0x000000ffff127224 */ /* 0x000fe200078e0016 */
[C---:B------:R-:W-:Y:S01]  /*1870*/  PRMT R13, R10.reuse, 0x7610, R13 ;  /* 0x000076100a0d7816 */ /* 0x040fe2000000000d */
[----:B------:R-:W-:Y:S01]  /*1880*/  IMAD.MOV.U32 R20, RZ, RZ, R19 ;  /* 0x000000ffff147224 */ /* 0x000fe200078e0013 */
[----:B------:R-:W-:Y:S01]  /*1890*/  PRMT R14, R10, 0x7610, R14 ;  /* 0x000076100a0e7816 */ /* 0x000fe2000000000e */
[----:B------:R-:W-:-:S07]  /*18a0*/  IMAD.MOV.U32 R17, RZ, RZ, R16 ;  /* 0x000000ffff117224 */ /* 0x000fce00078e0010 */
.L_x_3610:
[----:B------:R-:W-:Y:S01]  /*18b0*/  MOV R3, R15 ;  /* 0x0000000f00037202 */ /* 0x000fe20000000f00 */
[----:B------:R-:W-:Y:S01]  /*18c0*/  IMAD.MOV.U32 R2, RZ, RZ, R4 ;  /* 0x000000ffff027224 */ /* 0x000fe200078e0004 */
[----:B------:R-:W-:Y:S01]  /*18d0*/  LOP3.LUT R23, R11, 0xff, RZ, 0xc0, !PT ;  /* 0x000000ff0b177812 */ /* 0x000fe200078ec0ff */
[----:B------:R-:W-:Y:S01]  /*18e0*/  IMAD.IADD R18, R18, 0x1, R5 ;  /* 0x0000000112127824 */ /* 0x000fe200078e0205 */
[----:B------:R-:W-:Y:S01]  /*18f0*/  LOP3.LUT R24, R14, 0xff, RZ, 0xc0, !PT ;  /* 0x000000ff0e187812 */ /* 0x000fe200078ec0ff */
[----:B------:R-:W-:Y:S01]  /*1900*/  IMAD.WIDE.U32 R2, R21, 0x4, R2 ;  /* 0x0000000415027825 */ /* 0x000fe200078e0002 */
[----:B------:R-:W-:Y:S01]  /*1910*/  LOP3.LUT R25, R13, 0xff, RZ, 0xc0, !PT ;  /* 0x000000ff0d197812 */ /* 0x000fe200078ec0ff */
[----:B------:R-:W0:Y:S04]  /*1920*/  LDCU UR4, c[0x0][0x3a4] ;  /* 0x00007480ff0477ac */ /* 0x000e280008000800 */
[----:B------:R-:W2:Y:S01]  /*1930*/  LDG.E R2, desc[UR36][R2.64] ;  /* 0x0000002402027981 */ /* 0x000ea2000c1e1900 */
[----:B------:R-:W-:-:S04]  /*1940*/  ISETP.GE.U32.AND P1, PT, R7, R18, PT ;  /* 0x000000120700720c */ /* 0x000fc80003f26070 */
[----:B------:R-:W-:Y:S01]  /*1950*/  ISETP.GE.AND.EX P1, PT, R9, RZ, PT, P1 ;  /* 0x000000ff0900720c */ /* 0x000fe20003f26310 */
[----:B0-----:R-:W-:Y:S01]  /*1960*/  VIADD R21, R21, UR4 ;  /* 0x0000000415157c36 */ /* 0x001fe20008000000 */
[C---:B--2---:R-:W-:Y:S02]  /*1970*/  LOP3.LUT R22, R2.reuse, 0xff, RZ, 0xc0, !PT ;  /* 0x000000ff02167812 */ /* 0x044fe400078ec0ff */
[C---:B------:R-:W-:Y:S02]  /*1980*/  PRMT R3, R2.reuse, 0x7771, RZ ;  /* 0x0000777102037816 */ /* 0x040fe400000000ff */
[C---:B------:R-:W-:Y:S02]  /*1990*/  ISETP.NE.AND P3, PT, R23.reuse, R22, PT ;  /* 0x000000161700720c */ /* 0x040fe40003f65270 */
[----:B------:R-:W-:Y:S02]  /*19a0*/  PRMT R22, R2, 0x7770, RZ ;  /* 0x0000777002167816 */ /* 0x000fe400000000ff */
[----:B------:R-:W-:Y:S01]  /*19b0*/  ISETP.NE.AND P4, PT, R24, R3, PT ;  /* 0x000000031800720c */ /* 0x000fe20003f85270 */
[----:B------:R-:W-:Y:S01]  /*19c0*/  VIADD R3, R18, 0x1 ;  /* 0x0000000112037836 */ /* 0x000fe20000000000 */
[----:B------:R-:W-:-:S02]  /*19d0*/  ISETP.GE.U32.AND P2, PT, R23, R22, PT ;  /* 0x000000161700720c */ /* 0x000fc40003f46070 */
[----:B------:R-:W-:Y:S02]  /*19e0*/  SEL R23, RZ, 0xffffffff, !P1 ;  /* 0xffffffffff177807 */ /* 0x000fe40004800000 */
[----:B------:R-:W-:-:S03]  /*19f0*/  ISETP.GE.U32.AND P1, PT, R20, R3, PT ;  /* 0x000000031400720c */ /* 0x000fc60003f26070 */
[----:B------:R-:W-:Y:S02]  /*1a00*/  @P3 SEL R23, RZ, 0xffffffff, !P2 ;  /* 0xffffffffff173807 */ /* 0x000fe40005000000 */
[----:B------:R-:W-:Y:S02]  /*1a10*/  ISETP.GE.AND.EX P1, PT, R16, RZ, PT, P1 ;  /* 0x000000ff1000720c */ /* 0x000fe40003f26310 */
[----:B------:R-:W-:-:S04]  /*1a20*/  LOP3.LUT R23, R23, 0x1, RZ, 0xc0, !PT ;  /* 0x0000000117177812 */ /* 0x000fc800078ec0ff */
[----:B------:R-:W-:Y:S02]  /*1a30*/  ISETP.NE.U32.AND P2, PT, R23, 0x1, PT ;  /* 0x000000011700780c */ /* 0x000fe40003f45070 */
[----:B------:R-:W-:Y:S02]  /*1a40*/  PRMT R23, R2, 0x7771, RZ ;  /* 0x0000777102177816 */ /* 0x000fe400000000ff */
[----:B------:R-:W-:Y:S02]  /*1a50*/  SEL R11, R22, R11, !P2 ;  /* 0x0000000b160b7207 */ /* 0x000fe40005000000 */
[----:B------:R-:W-:Y:S02]  /*1a60*/  ISETP.GE.U32.AND P3, PT, R24, R23, PT ;  /* 0x000000171800720c */ /* 0x000fe40003f66070 */
[----:B------:R-:W-:Y:S02]  /*1a70*/  SEL R24, RZ, 0xffffffff, !P1 ;  /* 0xffffffffff187807 */ /* 0x000fe40004800000 */
[----:B------:R-:W-:-:S02]  /*1a80*/  @P4 SEL R24, RZ, 0xffffffff, !P3 ;  /* 0xffffffffff184807 */ /* 0x000fc40005800000 */
[----:B------:R-:W-:Y:S02]  /*1a90*/  PRMT R22, R2, 0x7772, RZ ;  /* 0x0000777202167816 */ /* 0x000fe400000000ff */
[----:B------:R-:W-:Y:S02]  /*1aa0*/  LOP3.LUT R24, R24, 0x1, RZ, 0xc0, !PT ;  /* 0x0000000118187812 */ /* 0x000fe400078ec0ff */
[----:B------:R-:W-:Y:S02]  /*1ab0*/  SEL R7, R18, R7, !P2 ;  /* 0x0000000712077207 */ /* 0x000fe40005000000 */
[----:B------:R-:W-:Y:S01]  /*1ac0*/  ISETP.NE.U32.AND P3, PT, R24, 0x1, PT ;  /* 0x000000011800780c */ /* 0x000fe20003f65070 */
[----:B------:R-:W-:Y:S01]  /*1ad0*/  IMAD.MOV.U32 R24, RZ, RZ, R22 ;  /* 0x000000ffff187224 */ /* 0x000fe200078e0016 */
[----:B------:R-:W-:Y:S01]  /*1ae0*/  SEL R9, R9, RZ, P2 ;  /* 0x000000ff09097207 */ /* 0x000fe20001000000 */
[----:B------:R-:W-:Y:S01]  /*1af0*/  VIADD R22, R18, 0x2 ;  /* 0x0000000212167836 */ /* 0x000fe20000000000 */
[----:B------:R-:W-:-:S02]  /*1b00*/  SEL R14, R23, R14, !P3 ;  /* 0x0000000e170e7207 */ /* 0x000fc40005800000 */
[----:B------:R-:W-:Y:S02]  /*1b10*/  ISETP.NE.AND P5, PT, R25, R24, PT ;  /* 0x000000181900720c */ /* 0x000fe40003fa5270 */
[----:B------:R-:W-:Y:S02]  /*1b20*/  ISETP.GE.U32.AND P1, PT, R19, R22, PT ;  /* 0x000000161300720c */ /* 0x000fe40003f26070 */
[----:B------:R-:W-:Y:S02]  /*1b30*/  PRMT R24, R2, 0x7772, RZ ;  /* 0x0000777202187816 */ /* 0x000fe400000000ff */
[----:B------:R-:W-:Y:S02]  /*1b40*/  ISETP.GE.AND.EX P1, PT, R17, RZ, PT, P1 ;  /* 0x000000ff1100720c */ /* 0x000fe40003f26310 */
[----:B------:R-:W-:Y:S02]  /*1b50*/  ISETP.GE.U32.AND P4, PT, R25, R24, PT ;  /* 0x000000181900720c */ /* 0x000fe40003f86070 */
[----:B------:R-:W-:-:S02]  /*1b60*/  SEL R23, RZ, 0xffffffff, !P1 ;  /* 0xffffffffff177807 */ /* 0x000fc40004800000 */
[----:B------:R-:W-:Y:S02]  /*1b70*/  PRMT R25, R2, 0x7773, RZ ;  /* 0x0000777302197816 */ /* 0x000fe400000000ff */
[----:B------:R-:W-:Y:S02]  /*1b80*/  @P5 SEL R23, RZ, 0xffffffff, !P4 ;  /* 0xffffffffff175807 */ /* 0x000fe40006000000 */
[----:B------:R-:W-:Y:S02]  /*1b90*/  SEL R20, R3, R20, !P3 ;  /* 0x0000001403147207 */ /* 0x000fe40005800000 */
[----:B------:R-:W-:Y:S02]  /*1ba0*/  LOP3.LUT R23, R23, 0x1, RZ, 0xc0, !PT ;  /* 0x0000000117177812 */ /* 0x000fe400078ec0ff */
[----:B------:R-:W-:Y:S02]  /*1bb0*/  SEL R16, R16, RZ, P3 ;  /* 0x000000ff10107207 */ /* 0x000fe40001800000 */
[----:B------:R-:W-:-:S02]  /*1bc0*/  ISETP.NE.U32.AND P4, PT, R23, 0x1, PT ;  /* 0x000000011700780c */ /* 0x000fc40003f85070 */
[----:B------:R-:W-:Y:S02]  /*1bd0*/  IADD3 R23, PT, PT, R18, 0x3, RZ ;  /* 0x0000000312177810 */ /* 0x000fe40007ffe0ff */
[----:B------:R-:W-:Y:S02]  /*1be0*/  LOP3.LUT R18, R10, 0xff, RZ, 0xc0, !PT ;  /* 0x000000ff0a127812 */ /* 0x000fe400078ec0ff */
[----:B------:R-:W-:Y:S02]  /*1bf0*/  ISETP.GE.U32.AND P1, PT, R6, R23, PT ;  /* 0x000000170600720c */ /* 0x000fe40003f26070 */
[----:B------:R-:W-:Y:S02]  /*1c00*/  ISETP.NE.AND P5, PT, R18, R25, PT ;  /* 0x000000191200720c */ /* 0x000fe40003fa5270 */
[----:B------:R-:W-:Y:S02]  /*1c10*/  PRMT R25, R2, 0x7773, RZ ;  /* 0x0000777302197816 */ /* 0x000fe400000000ff */
[----:B------:R-:W-:-:S02]  /*1c20*/  ISETP.GE.AND.EX P1, PT, R8, RZ, PT, P1 ;  /* 0x000000ff0800720c */ /* 0x000fc40003f26310 */
[----:B------:R-:W-:Y:S01]  /*1c30*/  ISETP.GE.U32.AND P6, PT, R18, R25, PT ;  /* 0x000000191200720c */ /* 0x000fe20003fc6070 */
[----:B------:R-:W-:Y:S01]  /*1c40*/  IMAD.SHL.U32 R18, R21, 0x4, RZ ;  /* 0x0000000415127824 */ /* 0x000fe200078e00ff */
[----:B------:R-:W-:Y:S02]  /*1c50*/  SEL R2, RZ, 0xffffffff, !P1 ;  /* 0xffffffffff027807 */ /* 0x000fe40004800000 */
[----:B------:R-:W-:Y:S01]  /*1c60*/  SEL R13, R24, R13, !P4 ;  /* 0x0000000d180d7207 */ /* 0x000fe20006000000 */
[----:B------:R-:W-:Y:S01]  /*1c70*/  VIADD R3, R18, 0x3 ;  /* 0x0000000312037836 */ /* 0x000fe20000000000 */
[----:B------:R-:W-:Y:S02]  /*1c80*/  SEL R19, R22, R19, !P4 ;  /* 0x0000001316137207 */ /* 0x000fe40006000000 */
[----:B------:R-:W-:Y:S02]  /*1c90*/  @P5 SEL R2, RZ, 0xffffffff, !P6 ;  /* 0xffffffffff025807 */ /* 0x000fe40007000000 */
[----:B------:R-:W-:-:S02]  /*1ca0*/  ISETP.GE.U32.AND P5, PT, R3, R12, PT ;  /* 0x0000000c0300720c */ /* 0x000fc40003fa6070 */
[----:B------:R-:W-:Y:S02]  /*1cb0*/  LOP3.LUT R2, R2, 0x1, RZ, 0xc0, !PT ;  /* 0x0000000102027812 */ /* 0x000fe400078ec0ff */
[----:B------:R-:W-:Y:S02]  /*1cc0*/  SEL R17, R17, RZ, P4 ;  /* 0x000000ff11117207 */ /* 0x000fe40002000000 */
[----:B------:R-:W-:-:S04]  /*1cd0*/  ISETP.NE.U32.AND P1, PT, R2, 0x1, PT ;  /* 0x000000010200780c */ /* 0x000fc80003f25070 */
[----:B------:R-:W-:Y:S02]  /*1ce0*/  SEL R10, R25, R10, !P1 ;  /* 0x0000000a190a7207 */ /* 0x000fe40004800000 */
[----:B------:R-:W-:Y:S02]  /*1cf0*/  SEL R6, R23, R6, !P1 ;  /* 0x0000000617067207 */ /* 0x000fe40004800000 */
[----:B------:R-:W-:Y:S01]  /*1d00*/  SEL R8, R8, RZ, P1 ;  /* 0x000000ff08087207 */ /* 0x000fe20000800000 */
[----:B------:R-:W-:Y:S06]  /*1d10*/  @!P5 BRA `(.L_x_3610) ;  /* 0xfffffff800e4d947 */ /* 0x000fec000383ffff */
.L_x_3609:
[----:B------:R-:W-:Y:S05]  /*1d20*/  BSYNC.RECONVERGENT B1 ;  /* 0x0000000000017941 */ /* 0x000fea0003800200 */
.L_x_3608:
[----:B------:R-:W-:Y:S04]  /*1d30*/  BSSY.RECONVERGENT B1, `(.L_x_3611) ;  /* 0x0000017000017945 */ /* 0x000fe80003800200 */
[----:B------:R-:W-:Y:S05]  /*1d40*/  @P0 BRA `(.L_x_3612) ;  /* 0x0000000000540947 */ /* 0x000fea0003800000 */
[----:B------:R-:W-:-:S05]  /*1d50*/  LOP3.LUT R3, R12, 0xfffffffc, RZ, 0xc0, !PT ;  /* 0xfffffffc0c037812 */ /* 0x000fca00078ec0ff */
[----:B------:R-:W-:-:S05]  /*1d60*/  IMAD.IADD R0, R3, 0x1, R0 ;  /* 0x0000000103007824 */ /* 0x000fca00078e0200 */
[----:B------:R-:W-:-:S13]  /*1d70*/  ISETP.GE.U32.AND P0, PT, R0, R12, PT ;  /* 0x0000000c0000720c */ /* 0x000fda0003f06070 */
[----:B------:R-:W-:Y:S05]  /*1d80*/  @P0 BRA `(.L_x_3612) ;  /* 0x0000000000440947 */ /* 0x000fea0003800000 */
[----:B------:R-:W-:-:S04]  /*1d90*/  IADD3 R2, P0, PT, R0, R4, RZ ;  /* 0x0000000400027210 */ /* 0x000fc80007f1e0ff */
[----:B------:R-:W-:-:S05]  /*1da0*/  LEA.HI.X.SX32 R3, R0, R15, 0x1, P0 ;  /* 0x0000000f00037211 */ /* 0x000fca00000f0eff */
[----:B------:R-:W2:Y:S01]  /*1db0*/  LDG.E.U8 R2, desc[UR36][R2.64] ;  /* 0x0000002402027981 */ /* 0x000ea2000c1e1100 */
[----:B------:R-:W-:Y:S02]  /*1dc0*/  IADD3 R0, PT, PT, R0, R5, RZ ;  /* 0x0000000500007210 */ /* 0x000fe40007ffe0ff */
[----:B------:R-:W-:Y:S02]  /*1dd0*/  LOP3.LUT R5, R11, 0xff, RZ, 0xc0, !PT ;  /* 0x000000ff0b057812 */ /* 0x000fe400078ec0ff */
[----:B------:R-:W-:Y:S02]  /*1de0*/  ISETP.GE.U32.AND P0, PT, R7, R0, PT ;  /* 0x000000000700720c */ /* 0x000fe40003f06070 */
[----:B------:R-:W-:-:S04]  /*1df0*/  SHF.R.S32.HI R12, RZ, 0x1f, R0 ;  /* 0x0000001fff0c7819 */ /* 0x000fc80000011400 */
[----:B------:R-:W-:-:S04]  /*1e00*/  ISETP.GE.AND.EX P0, PT, R9, R12, PT, P0 ;  /* 0x0000000c0900720c */ /* 0x000fc80003f06300 */
[----:B------:R-:W-:Y:S02]  /*1e10*/  SEL R4, RZ, 0xffffffff, !P0 ;  /* 0xffffffffff047807 */ /* 0x000fe40004000000 */
[CC--:B--2---:R-:W-:Y:S02]  /*1e20*/  ISETP.NE.AND P1, PT, R5.reuse, R2.reuse, PT ;  /* 0x000000020500720c */ /* 0x0c4fe40003f25270 */
[----:B------:R-:W-:-:S11]  /*1e30*/  ISETP.GE.U32.AND P0, PT, R5, R2, PT ;  /* 0x000000020500720c */ /* 0x000fd60003f06070 */
[----:B------:R-:W-:-:S04]  /*1e40*/  @P1 SEL R4, RZ, 0xffffffff, !P0 ;  /* 0xffffffffff041807 */ /* 0x000fc80004000000 */
[----:B------:R-:W-:-:S04]  /*1e50*/  LOP3.LUT R4, R4, 0x1, RZ, 0xc0, !PT ;  /* 0x0000000104047812 */ /* 0x000fc800078ec0ff */
[----:B------:R-:W-:-:S04]  /*1e60*/  ISETP.NE.U32.AND P0, PT, R4, 0x1, PT ;  /* 0x000000010400780c */ /* 0x000fc80003f05070 */
[----:B------:R-:W-:Y:S02]  /*1e70*/  SEL R11, R2, R11, !P0 ;  /* 0x0000000b020b7207 */ /* 0x000fe40004000000 */
[----:B------:R-:W-:Y:S02]  /*1e80*/  SEL R7, R0, R7, !P0 ;  /* 0x0000000700077207 */ /* 0x000fe40004000000 */
[----:B------:R-:W-:-:S07]  /*1e90*/  SEL R9, R12, R9, !P0 ;  /* 0x000000090c097207 */ /* 0x000fce0004000000 */
.L_x_3612:
[----:B------:R-:W-:Y:S05]  /*1ea0*/  BSYNC.RECONVERGENT B1 ;  /* 0x0000000000017941 */ /* 0x000fea0003800200 */
.L_x_3611:
[----:B------:R-:W-:Y:S02]  /*1eb0*/  LOP3.LUT R0, R14, 0xff, RZ, 0xc0, !PT ;  /* 0x000000ff0e007812 */ /* 0x000fe400078ec0ff */
[----:B------:R-:W-:Y:S02]  /*1ec0*/  LOP3.LUT R3, R11, 0xff, RZ, 0xc0, !PT ;  /* 0x000000ff0b037812 */ /* 0x000fe400078ec0ff */
[----:B------:R-:W-:Y:S02]  /*1ed0*/  ISETP.GE.U32.AND P0, PT, R7, R20, PT ;  /* 0x000000140700720c */ /* 0x000fe40003f06070 */
[----:B------:R-:W-:Y:S02]  /*1ee0*/  ISETP.NE.AND P2, PT, R3, R0, PT ;  /* 0x000000000300720c */ /* 0x000fe40003f45270 */
[----:B------:R-:W-:Y:S02]  /*1ef0*/  ISETP.GE.AND.EX P0, PT, R9, R16, PT, P0 ;  /* 0x000000100900720c */ /* 0x000fe40003f06300 */
[----:B------:R-:W-:-:S02]  /*1f00*/  ISETP.GE.U32.AND P1, PT, R3, R0, PT ;  /* 0x000000000300720c */ /* 0x000fc40003f26070 */
[----:B------:R-:W-:Y:S02]  /*1f10*/  SEL R0, RZ, 0xffffffff, !P0 ;  /* 0xffffffffff007807 */ /* 0x000fe40004000000 */
[----:B------:R-:W-:-:S05]  /*1f20*/  LOP3.LUT R3, R13, 0xff, RZ, 0xc0, !PT ;  /* 0x000000ff0d037812 */ /* 0x000fca00078ec0ff */
        /* <DEDUP_REMOVED lines=9> */
[----:B------:R-:W-:Y:S02]  /*1fc0*/  ISETP.GE.U32.AND P1, PT, R0, R3, PT ;  /* 0x000000030000720c */ /* 0x000fe40003f26070 */
[----:B------:R-:W-:Y:S02]  /*1fd0*/  ISETP.GE.AND.EX P0, PT, R16, R17, PT, P0 ;  /* 0x000000111000720c */ /* 0x000fe40003f06300 */
[----:B------:R-:W-:Y:S02]  /*1fe0*/  LOP3.LUT R3, R10, 0xff, RZ, 0xc0, !PT ;  /* 0x000000ff0a037812 */ /* 0x000fe400078ec0ff */
[----:B------:R-:W-:-:S03]  /*1ff0*/  SEL R0, RZ, 0xffffffff, !P0 ;  /* 0xffffffffff007807 */ /* 0x000fc60004000000 */
        /* <DEDUP_REMOVED lines=10> */
[----:B------:R-:W-:-:S04]  /*20a0*/  ISETP.GE.AND.EX P0, PT, R9, R8, PT, P0 ;  /* 0x000000080900720c */ /* 0x000fc80003f06300 */
[----:B------:R-:W-:-:S03]  /*20b0*/  SEL R0, RZ, 0xffffffff, !P0 ;  /* 0xffffffffff007807 */ /* 0x000fc60004000000 */
[----:B------:R-:W-:-:S04]  /*20c0*/  @P2 SEL R0, RZ, 0xffffffff, !P1 ;  /* 0xffffffffff002807 */ /* 0x000fc80004800000 */
[----:B------:R-:W-:-:S04]  /*20d0*/  LOP3.LUT R0, R0, 0x1, RZ, 0xc0, !PT ;  /* 0x0000000100007812 */ /* 0x000fc800078ec0ff */
[----:B------:R-:W-:-:S04]  /*20e0*/  ISETP.NE.U32.AND P0, PT, R0, 0x1, PT ;  /* 0x000000010000780c */ /* 0x000fc80003f05070 */
[----:B------:R-:W-:Y:S02]  /*20f0*/  SEL R7, R10, R13, !P0 ;  /* 0x0000000d0a077207 */ /* 0x000fe40004000000 */
[----:B------:R-:W-:Y:S02]  /*2100*/  SEL R6, R6, R19, !P0 ;  /* 0x0000001306067207 */ /* 0x000fe40004000000 */
[----:B------:R-:W-:Y:S01]  /*2110*/  SEL R9, R8, R9, !P0 ;  /* 0x0000000908097207 */ /* 0x000fe20004000000 */
[----:B------:R-:W-:Y:S06]  /*2120*/  BRA `(.L_x_3602) ;  /* 0x000000b000187947 */ /* 0x000fec0003800000 */
.L_x_3603:
[----:B------:R-:W0:Y:S08]  /*2130*/  LDC R22, c[0x0][0x508] ;  /* 0x00014200ff167b82 */ /* 0x000e300000000800 */
[----:B------:R-:W1:Y:S01]  /*2140*/  LDC R8, c[0x0][0x3d8] ;  /* 0x0000f600ff087b82 */ /* 0x000e620000000800 */
[----:B0-----:R-:W-:-:S04]  /*2150*/  ISETP.NE.AND P0, PT, R22, 0x1, PT ;  /* 0x000000011600780c */ /* 0x001fc80003f05270 */
[----:B-1----:R-:W-:-:S13]  /*2160*/  ISETP.NE.OR P0, PT, R8, 0x1, P0 ;  /* 0x000000010800780c */ /* 0x002fda0000705670 */
[----:B------:R-:W-:Y:S05]  /*2170*/  @P0 BRA `(.L_x_3613) ;  /* 0x0000000c008c0947 */ /* 0x000fea0003800000 */
[----:B------:R-:W0:Y:S01]  /*2180*/  LDC R19, c[0x0][0x3a4] ;  /* 0x0000e900ff137b82 */ /* 0x000e220000000800 */
[----:B------:R-:W1:Y:S01]  /*2190*/  LDCU.U8 UR4, c[0x0][0x388] ;  /* 0x00007100ff0477ac */ /* 0x000e620008000000 */
[----:B------:R-:W-:Y:S06]  /*21a0*/  BSSY.RECONVERGENT B1, `(.L_x_3614) ;  /* 0x000005e000017945 */ /* 0x000fec0003800200 */
[----:B------:R-:W2:Y:S08]  /*21b0*/  LDC R2, c[0x0][0x390] ;  /* 0x0000e400ff027b82 */ /* 0x000eb00000000800 */
[----:B------:R-:W3:Y:S01]  /*21c0*/  LDC R6, c[0x0][0x394] ;  /* 0x0000e500ff067b82 */ /* 0x000ee20000000800 */
[----:B-1----:R-:W-:-:S02]  /*21d0*/  IMAD.U32 R9, RZ, RZ, UR4 ;  /* 0x00000004ff097e24 */ /* 0x002fc4000f8e00ff */
[----:B------:R-:W-:Y:S02]  /*21e0*/  IMAD.U32 R10, RZ, RZ, UR4 ;  /* 0x00000004ff0a7e24 */ /* 0x000fe4000f8e00ff */
[----:B------:R-:W-:Y:S02]  /*21f0*/  IMAD.U32 R11, RZ, RZ, UR4 ;  /* 0x00000004ff0b7e24 */ /* 0x000fe4000f8e00ff */
[----:B0-----:R-:W-:Y:S02]  /*2200*/  IMAD R0, R19, 0x3, R18 ;  /* 0x0000000313007824 */ /* 0x001fe400078e0212 */
[----:B------:R-:W-:-:S03]  /*2210*/  IMAD.U32 R12, RZ, RZ, UR4 ;  /* 0x00000004ff0c7e24 */ /* 0x000fc6000f8e00ff */
[----:B------:R-:W-:Y:S02]  /*2220*/  ISETP.GE.U32.AND P0, PT, R0, R13, PT ;  /* 0x0000000d0000720c */ /* 0x000fe40003f06070 */
[----:B--2---:R-:W-:Y:S01]  /*2230*/  MOV R0, R2 ;  /* 0x0000000200007202 */ /* 0x004fe20000000f00 */
[--C-:B------:R-:W-:Y:S02]  /*2240*/  IMAD.MOV.U32 R3, RZ, RZ, R2.reuse ;  /* 0x000000ffff037224 */ /* 0x100fe400078e0002 */
[----:B------:R-:W-:Y:S02]  /*2250*/  IMAD.MOV.U32 R4, RZ, RZ, R2 ;  /* 0x000000ffff047224 */ /* 0x000fe400078e0002 */
[--C-:B---3--:R-:W-:Y:S01]  /*2260*/  IMAD.MOV.U32 R5, RZ, RZ, R6.reuse ;  /* 0x000000ffff057224 */ /* 0x108fe200078e0006 */
[----:B------:R-:W-:Y:S01]  /*2270*/  MOV R8, R6 ;  /* 0x0000000600087202 */ /* 0x000fe20000000f00 */
[----:B------:R-:W-:-:S04]  /*2280*/  IMAD.MOV.U32 R7, RZ, RZ, R6 ;  /* 0x000000ffff077224 */ /* 0x000fc800078e0006 */
[----:B------:R-:W-:Y:S05]  /*2290*/  @P0 BRA `(.L_x_3615) ;  /* 0x0000000400380947 */ /* 0x000fea0003800000 */
[----:B------:R-:W-:Y:S01]  /*22a0*/  BSSY.RECONVERGENT B2, `(.L_x_3616) ;  /* 0x000004b000027945 */ /* 0x000fe20003800200 */
[----:B------:R-:W-:Y:S01]  /*22b0*/  IMAD.MOV.U32 R3, RZ, RZ, R2 ;  /* 0x000000ffff037224 */ /* 0x000fe200078e0002 */
[C---:B------:R-:W-:Y:S01]  /*22c0*/  PRMT R10, R9.reuse, 0x7610, R10 ;  /* 0x00007610090a7816 */ /* 0x040fe2000000000a */
[----:B------:R-:W-:Y:S01]  /*22d0*/  IMAD.MOV.U32 R4, RZ, RZ, R2 ;  /* 0x000000ffff047224 */ /* 0x000fe200078e0002 */
[C---:B------:R-:W-:Y:S01]  /*22e0*/  PRMT R11, R9.reuse, 0x7610, R11 ;  /* 0x00007610090b7816 */ /* 0x040fe2000000000b */
[----:B------:R-:W-:Y:S01]  /*22f0*/  IMAD.MOV.U32 R7, RZ, RZ, R6 ;  /* 0x000000ffff077224 */ /* 0x000fe200078e0006 */
[----:B------:R-:W-:Y:S01]  /*2300*/  PRMT R12, R9, 0x7610, R12 ;  /* 0x00007610090c7816 */ /* 0x000fe2000000000c */
[----:B------:R-:W-:-:S07]  /*2310*/  IMAD.MOV.U32 R8, RZ, RZ, R6 ;  /* 0x000000ffff087224 */ /* 0x000fce00078e0006 */
.L_x_3617:
[C---:B------:R-:W-:Y:S01]  /*2320*/  IADD3 R16, P0, PT, R18.reuse, R14, RZ ;  /* 0x0000000e12107210 */ /* 0x040fe20007f1e0ff */
[----:B------:R-:W-:-:S03]  /*2330*/  IMAD.IADD R23, R18, 0x1, R19 ;  /* 0x0000000112177824 */ /* 0x000fc600078e0213 */
[----:B------:R-:W-:-:S05]  /*2340*/  IADD3.X R17, PT, PT, RZ, R15, RZ, P0, !PT ;  /* 0x0000000fff117210 */ /* 0x000fca00007fe4ff */
[----:B------:R0:W2:Y:S02]  /*2350*/  LDG.E.U8 R22, desc[UR36][R16.64] ;  /* 0x0000002410167981 */ /* 0x0000a4000c1e1100 */
[----:B0-----:R-:W-:-:S05]  /*2360*/  IADD3 R16, P0, PT, R23, R14, RZ ;  /* 0x0000000e17107210 */ /* 0x001fca0007f1e0ff */
[----:B------:R-:W-:-:S05]  /*2370*/  IMAD.X R17, RZ, RZ, R15, P0 ;  /* 0x000000ffff117224 */ /* 0x000fca00000e060f */
[----:B------:R-:W3:Y:S01]  /*2380*/  LDG.E.U8 R24, desc[UR36][R16.64] ;  /* 0x0000002410187981 */ /* 0x000ee2000c1e1100 */
[----:B------:R-:W-:Y:S02]  /*2390*/  LOP3.LUT R25, R12, 0xff, RZ, 0xc0, !PT ;  /* 0x000000ff0c197812 */ /* 0x000fe400078ec0ff */
[----:B------:R-:W-:Y:S02]  /*23a0*/  ISETP.GE.U32.AND P0, PT, R4, R18, PT ;  /* 0x000000120400720c */ /* 0x000fe40003f06070 */
[----:B------:R-:W-:Y:S02]  /*23b0*/  LOP3.LUT R26, R11, 0xff, RZ, 0xc0, !PT ;  /* 0x000000ff0b1a7812 */ /* 0x000fe400078ec0ff */
[----:B------:R-:W-:Y:S02]  /*23c0*/  ISETP.GE.AND.EX P0, PT, R8, RZ, PT, P0 ;  /* 0x000000ff0800720c */ /* 0x000fe40003f06300 */
[CC--:B--2---:R-:W-:Y:S02]  /*23d0*/  ISETP.NE.AND P2, PT, R25.reuse, R22.reuse, PT ;  /* 0x000000161900720c */ /* 0x0c4fe40003f45270 */
[----:B------:R-:W-:-:S02]  /*23e0*/  ISETP.GE.U32.AND P1, PT, R25, R22, PT ;  /* 0x000000161900720c */ /* 0x000fc40003f26070 */
[----:B------:R-:W-:Y:S02]  /*23f0*/  SEL R25, RZ, 0xffffffff, !P0 ;  /* 0xffffffffff197807 */ /* 0x000fe40004000000 */
[----:B------:R-:W-:-:S04]  /*2400*/  ISETP.GE.U32.AND P0, PT, R3, R23, PT ;  /* 0x000000170300720c */ /* 0x000fc80003f06070 */
[----:B------:R-:W-:-:S03]  /*2410*/  ISETP.GE.AND.EX P0, PT, R7, RZ, PT, P0 ;  /* 0x000000ff0700720c */ /* 0x000fc60003f06300 */
[----:B------:R-:W-:-:S04]  /*2420*/  @P2 SEL R25, RZ, 0xffffffff, !P1 ;  /* 0xffffffffff192807 */ /* 0x000fc80004800000 */
[----:B------:R-:W-:Y:S02]  /*2430*/  LOP3.LUT R25, R25, 0x1, RZ, 0xc0, !PT ;  /* 0x0000000119197812 */ /* 0x000fe400078ec0ff */
[CC--:B---3--:R-:W-:Y:S02]  /*2440*/  ISETP.NE.AND P3, PT, R26.reuse, R24.reuse, PT ;  /* 0x000000181a00720c */ /* 0x0c8fe40003f65270 */
[----:B------:R-:W-:Y:S02]  /*2450*/  ISETP.GE.U32.AND P2, PT, R26, R24, PT ;  /* 0x000000181a00720c */ /* 0x000fe40003f46070 */
[----:B------:R-:W-:Y:S02]  /*2460*/  ISETP.NE.U32.AND P1, PT, R25, 0x1, PT ;  /* 0x000000011900780c */ /* 0x000fe40003f25070 */
[----:B------:R-:W-:Y:S02]  /*2470*/  SEL R16, RZ, 0xffffffff, !P2 ;  /* 0xffffffffff107807 */ /* 0x000fe40005000000 */
[----:B------:R-:W-:Y:S01]  /*2480*/  SEL R4, R18, R4, !P1 ;  /* 0x0000000412047207 */ /* 0x000fe20004800000 */
[----:B------:R-:W-:-:S04]  /*2490*/  IMAD.IADD R18, R23, 0x1, R19 ;  /* 0x0000000117127824 */ /* 0x000fc800078e0213 */
[----:B------:R-:W-:-:S04]  /*24a0*/  @!P3 SEL R16, RZ, 0xffffffff, !P0 ;  /* 0xffffffffff10b807 */ /* 0x000fc80004000000 */
[----:B------:R-:W-:-:S04]  /*24b0*/  LOP3.LUT R16, R16, 0x1, RZ, 0xc0, !PT ;  /* 0x0000000110107812 */ /* 0x000fc800078ec0ff */
[----:B------:R-:W-:Y:S02]  /*24c0*/  ISETP.NE.U32.AND P2, PT, R16, 0x1, PT ;  /* 0x000000011000780c */ /* 0x000fe40003f45070 */
[----:B------:R-:W-:-:S05]  /*24d0*/  IADD3 R16, P0, PT, R18, R14, RZ ;  /* 0x0000000e12107210 */ /* 0x000fca0007f1e0ff */
[----:B------:R-:W-:-:S05]  /*24e0*/  IMAD.X R17, RZ, RZ, R15, P0 ;  /* 0x000000ffff117224 */ /* 0x000fca00000e060f */
[----:B------:R-:W2:Y:S01]  /*24f0*/  LDG.E.U8 R25, desc[UR36][R16.64] ;  /* 0x0000002410197981 */ /* 0x000ea2000c1e1100 */
[----:B------:R-:W-:Y:S02]  /*2500*/  LOP3.LUT R26, R10, 0xff, RZ, 0xc0, !PT ;  /* 0x000000ff0a1a7812 */ /* 0x000fe400078ec0ff */
[----:B------:R-:W-:Y:S02]  /*2510*/  ISETP.GE.U32.AND P0, PT, R2, R18, PT ;  /* 0x000000120200720c */ /* 0x000fe40003f06070 */
[----:B------:R-:W-:Y:S02]  /*2520*/  SEL R3, R23, R3, !P2 ;  /* 0x0000000317037207 */ /* 0x000fe40005000000 */
[----:B------:R-:W-:Y:S02]  /*2530*/  ISETP.GE.AND.EX P0, PT, R6, RZ, PT, P0 ;  /* 0x000000ff0600720c */ /* 0x000fe40003f06300 */
[----:B------:R-:W-:Y:S02]  /*2540*/  IADD3 R23, PT, PT, R18, R19, RZ ;  /* 0x0000001312177210 */ /* 0x000fe40007ffe0ff */
[----:B--2---:R-:W-:-:S02]  /*2550*/  ISETP.NE.AND P4, PT, R26, R25, PT ;  /* 0x000000191a00720c */ /* 0x004fc40003f85270 */
[----:B------:R-:W-:-:S04]  /*2560*/  ISETP.GE.U32.AND P3, PT, R26, R25, PT ;  /* 0x000000191a00720c */ /* 0x000fc80003f66070 */
[----:B------:R-:W-:-:S07]  /*2570*/  SEL R26, RZ, 0xffffffff, !P3 ;  /* 0xffffffffff1a7807 */ /* 0x000fce0005800000 */
[----:B------:R-:W-:Y:S02]  /*2580*/  @!P4 SEL R26, RZ, 0xffffffff, !P0 ;  /* 0xffffffffff1ac807 */ /* 0x000fe40004000000 */
[----:B------:R-:W-:Y:S02]  /*2590*/  IADD3 R16, P0, PT, R23, R14, RZ ;  /* 0x0000000e17107210 */ /* 0x000fe40007f1e0ff */
[----:B------:R-:W-:-:S03]  /*25a0*/  LOP3.LUT R26, R26, 0x1, RZ, 0xc0, !PT ;  /* 0x000000011a1a7812 */ /* 0x000fc600078ec0ff */
[----:B------:R-:W-:Y:S01]  /*25b0*/  IMAD.X R17, RZ, RZ, R15, P0 ;  /* 0x000000ffff117224 */ /* 0x000fe200000e060f */
[----:B------:R-:W-:-:S04]  /*25c0*/  ISETP.NE.U32.AND P3, PT, R26, 0x1, PT ;  /* 0x000000011a00780c */ /* 0x000fc80003f65070 */
[----:B------:R-:W2:Y:S01]  /*25d0*/  LDG.E.U8 R16, desc[UR36][R16.64] ;  /* 0x0000002410107981 */ /* 0x000ea2000c1e1100 */
[----:B------:R-:W-:Y:S02]  /*25e0*/  SEL R2, R18, R2, !P3 ;  /* 0x0000000212027207 */ /* 0x000fe40005800000 */
[----:B------:R-:W-:Y:S02]  /*25f0*/  LOP3.LUT R18, R9, 0xff, RZ, 0xc0, !PT ;  /* 0x000000ff09127812 */ /* 0x000fe400078ec0ff */
        /* <DEDUP_REMOVED lines=8> */
[CC--:B--2---:R-:W-:Y:S02]  /*2680*/  ISETP.NE.AND P5, PT, R18.reuse, R16.reuse, PT ;  /* 0x000000101200720c */ /* 0x0c4fe40003fa5270 */
[----:B------:R-:W-:-:S04]  /*2690*/  ISETP.GE.U32.AND P4, PT, R18, R16, PT ;  /* 0x000000101200720c */ /* 0x000fc80003f86070 */
[----:B------:R-:W-:-:S07]  /*26a0*/  SEL R18, RZ, 0xffffffff, !P4 ;  /* 0xffffffffff127807 */ /* 0x000fce0006000000 */
[----:B------:R-:W-:-:S04]  /*26b0*/  @!P5 SEL R18, RZ, 0xffffffff, !P0 ;  /* 0xffffffffff12d807 */ /* 0x000fc80004000000 */
[----:B------:R-:W-:-:S04]  /*26c0*/  LOP3.LUT R18, R18, 0x1, RZ, 0xc0, !PT ;  /* 0x0000000112127812 */ /* 0x000fc800078ec0ff */
[----:B------:R-:W-:Y:S01]  /*26d0*/  ISETP.NE.U32.AND P0, PT, R18, 0x1, PT ;  /* 0x000000011200780c */ /* 0x000fe20003f05070 */
[----:B------:R-:W-:-:S04]  /*26e0*/  IMAD.IADD R18, R23, 0x1, R19 ;  /* 0x0000000117127824 */ /* 0x000fc800078e0213 */
[----:B------:R-:W-:-:S05]  /*26f0*/  IMAD R26, R19, 0x3, R18 ;  /* 0x00000003131a7824 */ /* 0x000fca00078e0212 */
[----:B------:R-:W-:Y:S02]  /*2700*/  ISETP.GE.U32.AND P4, PT, R26, R13, PT ;  /* 0x0000000d1a00720c */ /* 0x000fe40003f86070 */
[----:B------:R-:W-:Y:S02]  /*2710*/  SEL R0, R23, R0, !P0 ;  /* 0x0000000017007207 */ /* 0x000fe40004000000 */
[----:B------:R-:W-:Y:S02]  /*2720*/  SEL R9, R16, R9, !P0 ;  /* 0x0000000910097207 */ /* 0x000fe40004000000 */
[----:B------:R-:W-:-:S07]  /*2730*/  SEL R5, R5, RZ, P0 ;  /* 0x000000ff05057207 */ /* 0x000fce0000000000 */
[----:B------:R-:W-:Y:S05]  /*2740*/  @!P4 BRA `(.L_x_3617) ;  /* 0xfffffff800f4c947 */ /* 0x000fea000383ffff */
[----:B------:R-:W-:Y:S05]  /*2750*/  BSYNC.RECONVERGENT B2 ;  /* 0x0000000000027941 */ /* 0x000fea0003800200 */
.L_x_3616:
[----:B------:R-:W-:Y:S02]  /*2760*/  PRMT R23, R22, 0x7610, R23 ;  /* 0x0000761016177816 */ /* 0x000fe40000000017 */
[----:B------:R-:W-:-:S07]  /*2770*/  PRMT R22, R16, 0x7610, R22 ;  /* 0x0000761010167816 */ /* 0x000fce0000000016 */
.L_x_3615:
[----:B------:R-:W-:Y:S05]  /*2780*/  BSYNC.RECONVERGENT B1 ;  /* 0x0000000000017941 */ /* 0x000fea0003800200 */
.L_x_3614:
        /* <DEDUP_REMOVED lines=8> */
[----:B------:R-:W-:-:S04]  /*2810*/  IADD3 R20, PT, PT, R18, R19, RZ ;  /* 0x0000001312147210 */ /* 0x000fc80007ffe0ff */
[----:B------:R-:W-:-:S13]  /*2820*/  ISETP.GE.U32.AND P1, PT, R20, R13, PT ;  /* 0x0000000d1400720c */ /* 0x000fda0003f26070 */
[----:B0-----:R-:W-:Y:S05]  /*2830*/  @P1 BRA `(.L_x_3619) ;  /* 0x0000000000381947 */ /* 0x001fea0003800000 */
[----:B------:R-:W-:-:S05]  /*2840*/  IADD3 R14, P1, PT, R20, R16, RZ ;  /* 0x00000010140e7210 */ /* 0x000fca0007f3e0ff */
[----:B------:R-:W-:-:S05]  /*2850*/  IMAD.X R15, RZ, RZ, R21, P1 ;  /* 0x000000ffff0f7224 */ /* 0x000fca00008e0615 */
        /* <DEDUP_REMOVED lines=9> */
[----:B------:R-:W-:-:S04]  /*28f0*/  @!P1 IADD3 R16, P3, PT, R17, R16, RZ ;  /* 0x0000001011109210 */ /* 0x000fc80007f7e0ff */
[----:B------:R-:W-:-:S05]  /*2900*/  @!P1 IADD3.X R17, PT, PT, RZ, R21, RZ, P3, !PT ;  /* 0x00000015ff119210 */ /* 0x000fca0001ffe4ff */
[----:B------:R0:W5:Y:S04]  /*2910*/  @!P1 LDG.E.U8 R22, desc[UR36][R16.64] ;  /* 0x0000002410169981 */ /* 0x000168000c1e1100 */
.L_x_3619:
[----:B------:R-:W-:Y:S05]  /*2920*/  BSYNC.RECONVERGENT B1 ;  /* 0x0000000000017941 */ /* 0x000fea0003800200 */
.L_x_3618:
[----:B------:R-:W-:Y:S04]  /*2930*/  BSSY.RECONVERGENT B1, `(.L_x_3620) ;  /* 0x000003f000017945 */ /* 0x000fe80003800200 */
[----:B------:R-:W-:Y:S05]  /*2940*/  @P0 BRA `(.L_x_3621) ;  /* 0x0000000000f40947 */ /* 0x000fea0003800000 */
[----:B0----5:R-:W-:Y:S02]  /*2950*/  LOP3.LUT R14, R23, 0xff, RZ, 0xc0, !PT ;  /* 0x000000ff170e7812 */ /* 0x021fe400078ec0ff */
[----:B------:R-:W-:Y:S02]  /*2960*/  LOP3.LUT R15, R12, 0xff, RZ, 0xc0, !PT ;  /* 0x000000ff0c0f7812 */ /* 0x000fe400078ec0ff */
[----:B------:R-:W-:Y:S02]  /*2970*/  ISETP.GE.U32.AND P0, PT, R4, R18, PT ;  /* 0x000000120400720c */ /* 0x000fe40003f06070 */
[CC--:B------:R-:W-:Y:S02]  /*2980*/  ISETP.NE.AND P2, PT, R15.reuse, R14.reuse, PT ;  /* 0x0000000e0f00720c */ /* 0x0c0fe40003f45270 */
[----:B------:R-:W-:Y:S02]  /*2990*/  ISETP.GE.U32.AND P1, PT, R15, R14, PT ;  /* 0x0000000e0f00720c */ /* 0x000fe40003f26070 */
        /* <DEDUP_REMOVED lines=11> */
[----:B------:R-:W-:Y:S02]  /*2a50*/  LOP3.LUT R15, R24, 0xff, RZ, 0xc0, !PT ;  /* 0x000000ff180f7812 */ /* 0x000fe400078ec0ff */
[----:B------:R-:W-:Y:S02]  /*2a60*/  LOP3.LUT R16, R11, 0xff, RZ, 0xc0, !PT ;  /* 0x000000ff0b107812 */ /* 0x000fe400078ec0ff */
[----:B------:R-:W-:Y:S02]  /*2a70*/  ISETP.GE.U32.AND P0, PT, R3, R14, PT ;  /* 0x0000000e0300720c */ /* 0x000fe40003f06070 */
[CC--:B------:R-:W-:Y:S02]  /*2a80*/  ISETP.NE.AND P2, PT, R16.reuse, R15.reuse, PT ;  /* 0x0000000f1000720c */ /* 0x0c0fe40003f45270 */
[----:B------:R-:W-:Y:S01]  /*2a90*/  ISETP.GE.U32.AND P1, PT, R16, R15, PT ;  /* 0x0000000f1000720c */ /* 0x000fe20003f26070 */
[----:B------:R-:W-:Y:S01]  /*2aa0*/  IMAD.IADD R16, R14, 0x1, R19 ;  /* 0x000000010e107824 */ /* 0x000fe200078e0213 */
        /* <DEDUP_REMOVED lines=10> */
[----:B------:R-:W-:Y:S01]  /*2b50*/  LOP3.LUT R14, R25, 0xff, RZ, 0xc0, !PT ;  /* 0x000000ff190e7812 */ /* 0x000fe200078ec0ff */
[----:B------:R-:W-:Y:S01]  /*2b60*/  IMAD.IADD R19, R16, 0x1, R19 ;  /* 0x0000000110137824 */ /* 0x000fe200078e0213 */
[----:B------:R-:W-:Y:S02]  /*2b70*/  LOP3.LUT R15, R10, 0xff, RZ, 0xc0, !PT ;  /* 0x000000ff0a0f7812 */ /* 0x000fe400078ec0ff */
[----:B------:R-:W-:Y:S02]  /*2b80*/  ISETP.GE.U32.AND P0, PT, R2, R16, PT ;  /* 0x000000100200720c */ /* 0x000fe40003f06070 */
[CC--:B------:R-:W-:Y:S02]  /*2b90*/  ISETP.NE.AND P2, PT, R15.reuse, R14.reuse, PT ;  /* 0x0000000e0f00720c */ /* 0x0c0fe40003f45270 */
[----:B------:R-:W-:Y:S02]  /*2ba0*/  ISETP.GE.U32.AND P1, PT, R15, R14, PT ;  /* 0x0000000e0f00720c */ /* 0x000fe40003f26070 */
        /* <DEDUP_REMOVED lines=12> */
[----:B------:R-:W-:Y:S02]  /*2c70*/  ISETP.GE.U32.AND P0, PT, R0, R19, PT ;  /* 0x000000130000720c */ /* 0x000fe40003f06070 */
[CC--:B------:R-:W-:Y:S02]  /*2c80*/  ISETP.NE.AND P2, PT, R14.reuse, R13.reuse, PT ;  /* 0x0000000d0e00720c */ /* 0x0c0fe40003f45270 */
[----:B------:R-:W-:Y:S02]  /*2c90*/  ISETP.GE.U32.AND P1, PT, R14, R13, PT ;  /* 0x0000000d0e00720c */ /* 0x000fe40003f26070 */
        /* <DEDUP_REMOVED lines=8> */
.L_x_3621:
[----:B------:R-:W-:Y:S05]  /*2d20*/  BSYNC.RECONVERGENT B1 ;  /* 0x0000000000017941 */ /* 0x000fea0003800200 */
.L_x_3620:
[----:B------:R-:W-:Y:S02]  /*2d30*/  LOP3.LUT R13, R11, 0xff, RZ, 0xc0, !PT ;  /* 0x000000ff0b0d7812 */ /* 0x000fe400078ec0ff */
[----:B0-----:R-:W-:Y:S02]  /*2d40*/  LOP3.LUT R14, R12, 0xff, RZ, 0xc0, !PT ;  /* 0x000000ff0c0e7812 */ /* 0x001fe400078ec0ff */
        /* <DEDUP_REMOVED lines=38> */
.L_x_3613:
[----:B------:R-:W-:-:S13]  /*2fb0*/  ISETP.NE.AND P0, PT, R8, 0x1, PT ;  /* 0x000000010800780c */ /* 0x000fda0003f05270 */
        /* <DEDUP_REMOVED lines=20> */
[----:B------:R-:W-:Y:S01]  /*3100*/  IMAD.MOV.U32 R3, RZ, RZ, R2 ;  /* 0x000000ffff037224 */ /* 0x000fe200078e0002 */
[----:B------:R-:W-:Y:S01]  /*3110*/  MOV R4, R2 ;  /* 0x0000000200047202 */ /* 0x000fe20000000f00 */
[----:B------:R-:W-:Y:S01]  /*3120*/  IMAD.MOV.U32 R7, RZ, RZ, R6 ;  /* 0x000000ffff077224 */ /* 0x000fe200078e0006 */
[C---:B------:R-:W-:Y:S01]  /*3130*/  PRMT R10, R9.reuse, 0x7610, R10 ;  /* 0x00007610090a7816 */ /* 0x040fe2000000000a */
[----:B------:R-:W-:Y:S01]  /*3140*/  IMAD.MOV.U32 R8, RZ, RZ, R6 ;  /* 0x000000ffff087224 */ /* 0x000fe200078e0006 */
[C---:B------:R-:W-:Y:S02]  /*3150*/  PRMT R11, R9.reuse, 0x7610, R11 ;  /* 0x00007610090b7816 */ /* 0x040fe4000000000b */
[----:B------:R-:W-:-:S07]  /*3160*/  PRMT R12, R9, 0x7610, R12 ;  /* 0x00007610090c7816 */ /* 0x000fce000000000c */
.L_x_3626:
[----:B------:R-:W-:-:S05]  /*3170*/  IMAD R17, R18, R22, RZ ;  /* 0x0000001612117224 */ /* 0x000fca00078e02ff */
[----:B------:R-:W-:-:S05]  /*3180*/  IADD3 R16, P0, PT, R17, R14, RZ ;  /* 0x0000000e11107210 */ /* 0x000fca0007f1e0ff */
[----:B------:R-:W-:-:S05]  /*3190*/  IMAD.X R17, RZ, RZ, R15, P0 ;  /* 0x000000ffff117224 */ /* 0x000fca00000e060f */
[----:B------:R-:W2:Y:S01]  /*31a0*/  LDG.E.U8 R26, desc[UR36][R16.64] ;  /* 0x00000024101a7981 */ /* 0x000ea2000c1e1100 */
[----:B------:R-:W-:Y:S02]  /*31b0*/  LOP3.LUT R23, R12, 0xff, RZ, 0xc0, !PT ;  /* 0x000000ff0c177812 */ /* 0x000fe400078ec0ff */
[----:B------:R-:W-:-:S04]  /*31c0*/  ISETP.GE.U32.AND P0, PT, R4, R18, PT ;  /* 0x000000120400720c */ /* 0x000fc80003f06070 */
[----:B------:R-:W-:Y:S02]  /*31d0*/  ISETP.GE.AND.EX P0, PT, R8, RZ, PT, P0 ;  /* 0x000000ff0800720c */ /* 0x000fe40003f06300 */
[CC--:B--2---:R-:W-:Y:S02]  /*31e0*/  ISETP.NE.AND P2, PT, R23.reuse, R26.reuse, PT ;  /* 0x0000001a1700720c */ /* 0x0c4fe40003f45270 */
[----:B------:R-:W-:Y:S01]  /*31f0*/  ISETP.GE.U32.AND P1, PT, R23, R26, PT ;  /* 0x0000001a1700720c */ /* 0x000fe20003f26070 */
[----:B------:R-:W-:-:S03]  /*3200*/  IMAD.IADD R23, R18, 0x1, R19 ;  /* 0x0000000112177824 */ /* 0x000fc600078e0213 */
[----:B------:R-:W-:Y:S01]  /*3210*/  SEL R24, RZ, 0xffffffff, !P1 ;  /* 0xffffffffff187807 */ /* 0x000fe20004800000 */
[----:B------:R-:W-:-:S06]  /*3220*/  IMAD R25, R23, R22, RZ ;  /* 0x0000001617197224 */ /* 0x000fcc00078e02ff */
[----:B------:R-:W-:Y:S02]  /*3230*/  @!P2 SEL R24, RZ, 0xffffffff, !P0 ;  /* 0xffffffffff18a807 */ /* 0x000fe40004000000 */
[----:B------:R-:W-:Y:S02]  /*3240*/  IADD3 R16, P0, PT, R25, R14, RZ ;  /* 0x0000000e19107210 */ /* 0x000fe40007f1e0ff */
[----:B------:R-:W-:Y:S02]  /*3250*/  LOP3.LUT R24, R24, 0x1, RZ, 0xc0, !PT ;  /* 0x0000000118187812 */ /* 0x000fe400078ec0ff */
[----:B------:R-:W-:Y:S02]  /*3260*/  IADD3.X R17, PT, PT, RZ, R15, RZ, P0, !PT ;  /* 0x0000000fff117210 */ /* 0x000fe400007fe4ff */
[----:B------:R-:W-:-:S03]  /*3270*/  ISETP.NE.U32.AND P1, PT, R24, 0x1, PT ;  /* 0x000000011800780c */ /* 0x000fc60003f25070 */
[----:B------:R0:W2:Y:S01]  /*3280*/  LDG.E.U8 R25, desc[UR36][R16.64] ;  /* 0x0000002410197981 */ /* 0x0000a2000c1e1100 */
[----:B------:R-:W-:Y:S02]  /*3290*/  LOP3.LUT R24, R11, 0xff, RZ, 0xc0, !PT ;  /* 0x000000ff0b187812 */ /* 0x000fe400078ec0ff */
[----:B------:R-:W-:Y:S01]  /*32a0*/  SEL R4, R18, R4, !P1 ;  /* 0x0000000412047207 */ /* 0x000fe20004800000 */
[----:B------:R-:W-:Y:S01]  /*32b0*/  IMAD.IADD R18, R23, 0x1, R19 ;  /* 0x0000000117127824 */ /* 0x000fe200078e0213 */
[----:B------:R-:W-:-:S04]  /*32c0*/  ISETP.GE.U32.AND P0, PT, R3, R23, PT ;  /* 0x000000170300720c */ /* 0x000fc80003f06070 */
[----:B------:R-:W-:Y:S01]  /*32d0*/  ISETP.GE.AND.EX P0, PT, R7, RZ, PT, P0 ;  /* 0x000000ff0700720c */ /* 0x000fe20003f06300 */
[----:B0-----:R-:W-:Y:S01]  /*32e0*/  IMAD R17, R18, R22, RZ ;  /* 0x0000001612117224 */ /* 0x001fe200078e02ff */
[CC--:B--2---:R-:W-:Y:S02]  /*32f0*/  ISETP.NE.AND P3, PT, R24.reuse, R25.reuse, PT ;  /* 0x000000191800720c */ /* 0x0c4fe40003f65270 */
        /* <DEDUP_REMOVED lines=12> */
[CC--:B--2---:R-:W-:Y:S02]  /*33c0*/  ISETP.NE.AND P4, PT, R23.reuse, R24.reuse, PT ;  /* 0x000000181700720c */ /* 0x0c4fe40003f85270 */
[----:B------:R-:W-:-:S04]  /*33d0*/  ISETP.GE.U32.AND P3, PT, R23, R24, PT ;  /* 0x000000181700720c */ /* 0x000fc80003f66070 */
[----:B------:R-:W-:-:S07]  /*33e0*/  SEL R23, RZ, 0xffffffff, !P3 ;  /* 0xffffffffff177807 */ /* 0x000fce0005800000 */
[----:B------:R-:W-:-:S04]  /*33f0*/  @!P4 SEL R23, RZ, 0xffffffff, !P0 ;  /* 0xffffffffff17c807 */ /* 0x000fc80004000000 */
[----:B------:R-:W-:-:S04]  /*3400*/  LOP3.LUT R23, R23, 0x1, RZ, 0xc0, !PT ;  /* 0x0000000117177812 */ /* 0x000fc800078ec0ff */
[----:B------:R-:W-:Y:S01]  /*3410*/  ISETP.NE.U32.AND P3, PT, R23, 0x1, PT ;  /* 0x000000011700780c */ /* 0x000fe20003f65070 */
[----:B------:R-:W-:-:S04]  /*3420*/  IMAD.IADD R23, R18, 0x1, R19 ;  /* 0x0000000112177824 */ /* 0x000fc800078e0213 */
[----:B------:R-:W-:-:S05]  /*3430*/  IMAD R17, R23, R22, RZ ;  /* 0x0000001617117224 */ /* 0x000fca00078e02ff */
[----:B------:R-:W-:-:S05]  /*3440*/  IADD3 R16, P0, PT, R17, R14, RZ ;  /* 0x0000000e11107210 */ /* 0x000fca0007f1e0ff */
[----:B------:R-:W-:-:S05]  /*3450*/  IMAD.X R17, RZ, RZ, R15, P0 ;  /* 0x000000ffff117224 */ /* 0x000fca00000e060f */
        /* <DEDUP_REMOVED lines=16> */
[----:B------:R-:W-:Y:S02]  /*3560*/  ISETP.NE.U32.AND P0, PT, R18, 0x1, PT ;  /* 0x000000011200780c */ /* 0x000fe40003f05070 */
[----:B------:R-:W-:-:S05]  /*3570*/  IADD3 R18, PT, PT, R23, R19, RZ ;  /* 0x0000001317127210 */ /* 0x000fca0007ffe0ff */
[----:B------:R-:W-:-:S05]  /*3580*/  IMAD R17, R19, 0x3, R18 ;  /* 0x0000000313117824 */ /* 0x000fca00078e0212 */
[----:B------:R-:W-:Y:S02]  /*3590*/  ISETP.GE.U32.AND P4, PT, R17, R13, PT ;  /* 0x0000000d1100720c */ /* 0x000fe40003f86070 */
[----:B------:R-:W-:Y:S02]  /*35a0*/  SEL R0, R23, R0, !P0 ;  /* 0x0000000017007207 */ /* 0x000fe40004000000 */
[----:B------:R-:W-:Y:S02]  /*35b0*/  SEL R9, R16, R9, !P0 ;  /* 0x0000000910097207 */ /* 0x000fe40004000000 */
[----:B------:R-:W-:-:S07]  /*35c0*/  SEL R5, R5, RZ, P0 ;  /* 0x000000ff05057207 */ /* 0x000fce0000000000 */
[----:B------:R-:W-:Y:S05]  /*35d0*/  @!P4 BRA `(.L_x_3626) ;  /* 0xfffffff800e4c947 */ /* 0x000fea000383ffff */
[----:B------:R-:W-:Y:S05]  /*35e0*/  BSYNC.RECONVERGENT B2 ;  /* 0x0000000000027941 */ /* 0x000fea0003800200 */
.L_x_3625:
[----:B------:R-:W-:-:S07]  /*35f0*/  PRMT R23, R16, 0x7610, R23 ;  /* 0x0000761010177816 */ /* 0x000fce0000000017 */
.L_x_3624:
[----:B------:R-:W-:Y:S05]  /*3600*/  BSYNC.RECONVERGENT B1 ;  /* 0x0000000000017941 */ /* 0x000fea0003800200 */
.L_x_3623:
[----:B------:R-:W-:Y:S01]  /*3610*/  ISETP.GE.U32.AND P0, PT, R18, R13, PT ;  /* 0x0000000d1200720c */ /* 0x000fe20003f06070 */
[----:B------:R-:W-:-:S12]  /*3620*/  BSSY.RECONVERGENT B1, `(.L_x_3627) ;  /* 0x000001d000017945 */ /* 0x000fd80003800200 */
[----:B------:R-:W-:Y:S05]  /*3630*/  @P0 BRA `(.L_x_3628) ;  /* 0x00000000006c0947 */ /* 0x000fea0003800000 */
[----:B------:R-:W-:Y:S01]  /*3640*/  IADD3 R16, P1, PT, R27, R20, RZ ;  /* 0x000000141b107210 */ /* 0x000fe20007f3e0ff */
[----:B------:R-:W-:-:S04]  /*3650*/  IMAD R15, R18, R22, RZ ;  /* 0x00000016120f7224 */ /* 0x000fc800078e02ff */
[----:B------:R-:W-:Y:S01]  /*3660*/  IMAD.X R21, RZ, RZ, R21, P1 ;  /* 0x000000ffff157224 */ /* 0x000fe200008e0615 */
[----:B------:R-:W-:-:S05]  /*3670*/  IADD3 R14, P1, PT, R15, R16, RZ ;  /* 0x000000100f0e7210 */ /* 0x000fca0007f3e0ff */
[----:B------:R-:W-:-:S05]  /*3680*/  IMAD.X R15, RZ, RZ, R21, P1 ;  /* 0x000000ffff0f7224 */ /* 0x000fca00008e0615 */
[----:B------:R0:W5:Y:S01]  /*3690*/  LDG.E.U8 R26, desc[UR36][R14.64] ;  /* 0x000000240e1a7981 */ /* 0x000162000c1e1100 */
[----:B------:R-:W-:-:S05]  /*36a0*/  IMAD.IADD R17, R18, 0x1, R19 ;  /* 0x0000000112117824 */ /* 0x000fca00078e0213 */
[----:B------:R-:W-:-:S13]  /*36b0*/  ISETP.GE.U32.AND P1, PT, R17, R13, PT ;  /* 0x0000000d1100720c */ /* 0x000fda0003f26070 */
[----:B0-----:R-:W-:Y:S05]  /*36c0*/  @P1 BRA `(.L_x_3628) ;  /* 0x0000000000481947 */ /* 0x001fea0003800000 */
[----:B------:R-:W-:-:S05]  /*36d0*/  IMAD R15, R17, R22, RZ ;  /* 0x00000016110f7224 */ /* 0x000fca00078e02ff */
[----:B------:R-:W-:-:S05]  /*36e0*/  IADD3 R14, P1, PT, R15, R16, RZ ;  /* 0x000000100f0e7210 */ /* 0x000fca0007f3e0ff */
[----:B------:R-:W-:-:S05]  /*36f0*/  IMAD.X R15, RZ, RZ, R21, P1 ;  /* 0x000000ffff0f7224 */ /* 0x000fca00008e0615 */
[----:B------:R0:W5:Y:S01]  /*3700*/  LDG.E.U8 R25, desc[UR36][R14.64] ;  /* 0x000000240e197981 */ /* 0x000162000c1e1100 */
[----:B------:R-:W-:-:S04]  /*3710*/  IADD3 R20, PT, PT, R17, R19, RZ ;  /* 0x0000001311147210 */ /* 0x000fc80007ffe0ff */
        /* <DEDUP_REMOVED lines=9> */
[----:B------:R-:W-:-:S04]  /*37b0*/  IMAD.X R15, RZ, RZ, R21, P2 ;  /* 0x000000ffff0f7224 */ /* 0x000fc800010e0615 */
[----:B------:R-:W-:Y:S01]  /*37c0*/  @!P1 IMAD.X R17, RZ, RZ, R21, P3 ;  /* 0x000000ffff119224 */ /* 0x000fe200018e0615 */
[----:B------:R0:W5:Y:S04]  /*37d0*/  LDG.E.U8 R24, desc[UR36][R14.64] ;  /* 0x000000240e187981 */ /* 0x000168000c1e1100 */
[----:B------:R0:W5:Y:S03]  /*37e0*/  @!P1 LDG.E.U8 R23, desc[UR36][R16.64] ;  /* 0x0000002410179981 */ /* 0x000166000c1e1100 */
.L_x_3628:
[----:B------:R-:W-:Y:S05]  /*37f0*/  BSYNC.RECONVERGENT B1 ;  /* 0x0000000000017941 */ /* 0x000fea0003800200 */
.L_x_3627:
        /* <DEDUP_REMOVED lines=63> */
.L_x_3630:
[----:B------:R-:W-:Y:S05]  /*3bf0*/  BSYNC.RECONVERGENT B1 ;  /* 0x0000000000017941 */ /* 0x000fea0003800200 */
.L_x_3629:
        /* <DEDUP_REMOVED lines=40> */
.L_x_3622:
        /* <DEDUP_REMOVED lines=8> */
[----:B------:R-:W-:Y:S01]  /*3f00*/  ISETP.GE.U32.AND P0, PT, R0, R13, PT ;  /* 0x0000000d0000720c */ /* 0x000fe20003f06070 */
[----:B------:R-:W-:Y:S01]  /*3f10*/  IMAD.MOV.U32 R0, RZ, RZ, R18 ;  /* 0x000000ffff007224 */ /* 0x000fe200078e0012 */
[C---:B------:R-:W-:Y:S02]  /*3f20*/  PRMT R3, R9.reuse, 0x7610, R3 ;  /* 0x0000761009037816 */ /* 0x040fe40000000003 */
[C---:B------:R-:W-:Y:S02]  /*3f30*/  PRMT R4, R9.reuse, 0x7610, R4 ;  /* 0x0000761009047816 */ /* 0x040fe40000000004 */
[----:B------:R-:W-:Y:S01]  /*3f40*/  PRMT R5, R9, 0x7610, R5 ;  /* 0x0000761009057816 */ /* 0x000fe20000000005 */
[--C-:B--2---:R-:W-:Y:S01]  /*3f50*/  IMAD.MOV.U32 R21, RZ, RZ, R6.reuse ;  /* 0x000000ffff157224 */ /* 0x104fe200078e0006 */
[----:B------:R-:W-:Y:S01]  /*3f60*/  MOV R20, R6 ;  /* 0x0000000600147202 */ /* 0x000fe20000000f00 */
[----:B------:R-:W-:Y:S02]  /*3f70*/  IMAD.MOV.U32 R22, RZ, RZ, R6 ;  /* 0x000000ffff167224 */ /* 0x000fe400078e0006 */
[--C-:B---3--:R-:W-:Y:S01]  /*3f80*/  IMAD.MOV.U32 R24, RZ, RZ, R23.reuse ;  /* 0x000000ffff187224 */ /* 0x108fe200078e0017 */
[----:B------:R-:W-:Y:S01]  /*3f90*/  MOV R26, R23 ;  /* 0x00000017001a7202 */ /* 0x000fe20000000f00 */
[----:B------:R-:W-:Y:S01]  /*3fa0*/  IMAD.MOV.U32 R25, RZ, RZ, R23 ;  /* 0x000000ffff197224 */ /* 0x000fe200078e0017 */
[----:B------:R-:W-:Y:S06]  /*3fb0*/  @P0 BRA `(.L_x_3632) ;  /* 0x0000004000b00947 */ /* 0x000fec0003800000 */
[----:B------:R-:W-:-:S13]  /*3fc0*/  ISETP.NE.AND P1, PT, R8, RZ, PT ;  /* 0x000000ff0800720c */ /* 0x000fda0003f25270 */
[----:B------:R0:W5:Y:S01]  /*3fd0*/  @!P1 LDG.E.U8 R7, desc[UR36][R14.64] ;  /* 0x000000240e079981 */ /* 0x000162000c1e1100 */
        /* <DEDUP_REMOVED lines=8> */
[----:B------:R-:W-:Y:S01]  /*4060*/  IMAD.MOV.U32 R25, RZ, RZ, R23 ;  /* 0x000000ffff197224 */ /* 0x000fe200078e0017 */
[----:B------:R-:W-:Y:S01]  /*4070*/  PRMT R5, R9, 0x7610, R5 ;  /* 0x0000761009057816 */ /* 0x000fe20000000005 */
[----:B------:R-:W-:Y:S01]  /*4080*/  IMAD.MOV.U32 R26, RZ, RZ, R23 ;  /* 0x000000ffff1a7224 */ /* 0x000fe200078e0017 */
[----:B------:R-:W-:Y:S01]  /*4090*/  MOV R24, R23 ;  /* 0x0000001700187202 */ /* 0x000fe20000000f00 */
[----:B0-----:R-:W-:-:S07]  /*40a0*/  VIADD R8, R8, 0x1 ;  /* 0x0000000108087836 */ /* 0x001fce0000000000 */
.L_x_3638:
[----:B------:R-:W0:Y:S01]  /*40b0*/  LDCU UR4, c[0x0][0x3a4] ;  /* 0x00007480ff0477ac */ /* 0x000e220008000800 */
[C---:B-----5:R-:W-:Y:S02]  /*40c0*/  @!P1 PRMT R9, R7.reuse, 0x7610, R9 ;  /* 0x0000761007099816 */ /* 0x060fe40000000009 */
[C---:B------:R-:W-:Y:S02]  /*40d0*/  @!P1 PRMT R10, R7.reuse, 0x7610, R10 ;  /* 0x00007610070a9816 */ /* 0x040fe4000000000a */
[C---:B------:R-:W-:Y:S02]  /*40e0*/  @!P1 PRMT R11, R7.reuse, 0x7610, R11 ;  /* 0x00007610070b9816 */ /* 0x040fe4000000000b */
[----:B------:R-:W-:Y:S01]  /*40f0*/  @!P1 PRMT R18, R7, 0x7610, R18 ;  /* 0x0000761007129816 */ /* 0x000fe20000000012 */
[----:B-1----:R-:W-:Y:S06]  /*4100*/  @!P1 BRA `(.L_x_3633) ;  /* 0x0000003c00549947 */ /* 0x002fec0003800000 */
        /* <DEDUP_REMOVED lines=273> */
[----:B------:R-:W-:Y:S01]  /*5220*/  SHF.R.U32.HI R11, RZ, UR26, R10 ;  /* 0x0000001aff0b7c19 */ /* 0x000fe2000801160a */
[----:B------:R-:W-:-:S03]  /*5230*/  @P0 IMAD.MOV.U32 R10, RZ, RZ, RZ ;  /* 0x000000ffff0a0224 */ /* 0x000fc600078e00ff */
[----:B------:R-:W-:-:S05]  /*5240*/  IADD3 R16, PT, PT, -R11, RZ, RZ ;  /* 0x000000ff0b107210 */ /* 0x000fca0007ffe1ff */
        /* <DEDUP_REMOVED lines=9> */
.L_x_3634:
[----:B------:R-:W-:-:S05]  /*52e0*/  IADD3 R10, P0, PT, R9, R14, RZ ;  /* 0x0000000e090a7210 */ /* 0x000fca0007f1e0ff */
[----:B------:R-:W-:-:S05]  /*52f0*/  IMAD.X R11, RZ, RZ, R15, P0 ;  /* 0x000000ffff0b7224 */ /* 0x000fca00000e060f */
[----:B------:R1:W5:Y:S01]  /*5300*/  LDG.E.U8 R10, desc[UR36][R10.64] ;  /* 0x000000240a0a7981 */ /* 0x000362000c1e1100 */
        /* <DEDUP_REMOVED lines=9> */
[----:B------:R-:W-:Y:S01]  /*53a0*/  IMAD.MOV.U32 R16, RZ, RZ, RZ ;  /* 0x000000ffff107224 */ /* 0x000fe200078e00ff */
[----:B------:R-:W-:-:S03]  /*53b0*/  ISETP.NE.AND P0, PT, R8, 0x2, PT ;  /* 0x000000020800780c */ /* 0x000fc60003f05270 */
        /* <DEDUP_REMOVED lines=217> */
.L_x_3635:
[----:B------:R-:W-:-:S05]  /*6150*/  IADD3 R16, P0, PT, R9, R14, RZ ;  /* 0x0000000e09107210 */ /* 0x000fca0007f1e0ff */
[----:B------:R-:W-:-:S05]  /*6160*/  IMAD.X R17, RZ, RZ, R15, P0 ;  /* 0x000000ffff117224 */ /* 0x000fca00000e060f */
[----:B------:R0:W5:Y:S01]  /*6170*/  LDG.E.U8 R9, desc[UR36][R16.64] ;  /* 0x0000002410097981 */ /* 0x000162000c1e1100 */
[----:B------:R-:W-:Y:S01]  /*6180*/  IADD3 R13, PT, PT, R13, UR4, RZ ;  /* 0x000000040d0d7c10 */ /* 0x000fe2000fffe0ff */
        /* <DEDUP_REMOVED lines=215> */
[----:B------:R-:W-:Y:S01]  /*6f00*/  @P0 IMAD.MOV.U32 R16, RZ, RZ, RZ ;  /* 0x000000ffff100224 */ /* 0x000fe200078e00ff */
[----:B------:R-:W-:-:S05]  /*6f10*/  IADD3 R19, PT, PT, -R17, RZ, RZ ;  /* 0x000000ff11137210 */ /* 0x000fca0007ffe1ff */
        /* <DEDUP_REMOVED lines=10> */
.L_x_3636:
        /* <DEDUP_REMOVED lines=231> */
.L_x_3637:
[----:B------:R-:W-:-:S05]  /*7e30*/  IADD3 R18, P0, PT, R18, R14, RZ ;  /* 0x0000000e12127210 */ /* 0x000fca0007f1e0ff */
[----:B------:R-:W-:-:S05]  /*7e40*/  IMAD.X R19, RZ, RZ, R15, P0 ;  /* 0x000000ffff137224 */ /* 0x000fca00000e060f */
[----:B------:R1:W5:Y:S03]  /*7e50*/  LDG.E.U8 R18, desc[UR36][R18.64] ;  /* 0x0000002412127981 */ /* 0x000366000c1e1100 */
.L_x_3633:
[----:B-----5:R-:W-:Y:S02]  /*7e60*/  PRMT R13, R10, 0x9910, RZ ;  /* 0x000099100a0d7816 */ /* 0x020fe400000000ff */
[----:B------:R-:W-:Y:S02]  /*7e70*/  LOP3.LUT R12, R2, 0xff, RZ, 0xc0, !PT ;  /* 0x000000ff020c7812 */ /* 0x000fe400078ec0ff */
[----:B------:R-:W-:Y:S02]  /*7e80*/  LOP3.LUT R17, R10, 0xffff, RZ, 0xc0, !PT ;  /* 0x0000ffff0a117812 */ /* 0x000fe400078ec0ff */
[----:B------:R-:W-:Y:S02]  /*7e90*/  ISETP.NE.AND P5, PT, R12, R13, PT ;  /* 0x0000000d0c00720c */ /* 0x000fe40003fa5270 */
[----:B------:R-:W-:Y:S02]  /*7ea0*/  ISETP.GE.U32.AND P0, PT, R6, R0, PT ;  /* 0x000000000600720c */ /* 0x000fe40003f06070 */
[----:B------:R-:W-:-:S02]  /*7eb0*/  ISETP.GE.U32.AND P4, PT, R12, R17, PT ;  /* 0x000000110c00720c */ /* 0x000fc40003f86070 */
[----:B------:R-:W-:Y:S02]  /*7ec0*/  ISETP.GE.AND.EX P0, PT, R23, RZ, PT, P0 ;  /* 0x000000ff1700720c */ /* 0x000fe40003f06300 */
[----:B------:R-:W-:Y:S02]  /*7ed0*/  PRMT R13, R9, 0x9910, RZ ;  /* 0x00009910090d7816 */ /* 0x000fe400000000ff */
[----:B------:R-:W-:Y:S02]  /*7ee0*/  LOP3.LUT R12, R3, 0xff, RZ, 0xc0, !PT ;  /* 0x000000ff030c7812 */ /* 0x000fe400078ec0ff */
[----:B------:R-:W-:Y:S02]  /*7ef0*/  LOP3.LUT R17, R9, 0xffff, RZ, 0xc0, !PT ;  /* 0x0000ffff09117812 */ /* 0x000fe400078ec0ff */
[----:B------:R-:W-:Y:S02]  /*7f00*/  SEL R16, RZ, 0xffffffff, !P4 ;  /* 0xffffffffff107807 */ /* 0x000fe40006000000 */
[----:B------:R-:W-:-:S02]  /*7f10*/  @!P5 SEL R16, RZ, 0xffffffff, !P0 ;  /* 0xffffffffff10d807 */ /* 0x000fc40004000000 */
[C---:B------:R-:W-:Y:S02]  /*7f20*/  ISETP.GE.U32.AND P2, PT, R12.reuse, R17, PT ;  /* 0x000000110c00720c */ /* 0x040fe40003f46070 */
[----:B------:R-:W-:Y:S02]  /*7f30*/  ISETP.NE.AND P3, PT, R12, R13, PT ;  /* 0x0000000d0c00720c */ /* 0x000fe40003f65270 */
[----:B0-----:R-:W-:Y:S01]  /*7f40*/  MOV R12, UR4 ;  /* 0x00000004000c7c02 */ /* 0x001fe20008000f00 */
[----:B------:R-:W0:Y:S01]  /*7f50*/  LDCU UR4, c[0x0][0x39c] ;  /* 0x00007380ff0477ac */ /* 0x000e220008000800 */
[----:B------:R-:W-:Y:S02]  /*7f60*/  LOP3.LUT R16, R16, 0x1, RZ, 0xc0, !PT ;  /* 0x0000000110107812 */ /* 0x000fe400078ec0ff */
[----:B------:R-:W-:Y:S01]  /*7f70*/  PRMT R17, R11, 0x9910, RZ ;  /* 0x000099100b117816 */ /* 0x000fe200000000ff */
[----:B------:R-:W-:Y:S01]  /*7f80*/  IMAD.IADD R13, R0, 0x1, R12 ;  /* 0x00000001000d7824 */ /* 0x000fe200078e020c */
[----:B------:R-:W-:-:S02]  /*7f90*/  ISETP.NE.U32.AND P4, PT, R16, 0x1, PT ;  /* 0x000000011000780c */ /* 0x000fc40003f85070 */
[----:B------:R-:W-:Y:S02]  /*7fa0*/  SEL R16, RZ, 0xffffffff, !P2 ;  /* 0xffffffffff107807 */ /* 0x000fe40005000000 */
[----:B------:R-:W-:Y:S02]  /*7fb0*/  SEL R6, R0, R6, !P4 ;  /* 0x0000000600067207 */ /* 0x000fe40006000000 */
[----:B------:R-:W-:Y:S02]  /*7fc0*/  ISETP.GE.U32.AND P0, PT, R20, R13, PT ;  /* 0x0000000d1400720c */ /* 0x000fe40003f06070 */
[----:B------:R-:W-:Y:S02]  /*7fd0*/  LOP3.LUT R0, R4, 0xff, RZ, 0xc0, !PT ;  /* 0x000000ff04007812 */ /* 0x000fe400078ec0ff */
[----:B------:R-:W-:Y:S02]  /*7fe0*/  ISETP.GE.AND.EX P0, PT, R24, RZ, PT, P0 ;  /* 0x000000ff1800720c */ /* 0x000fe40003f06300 */
[----:B------:R-:W-:-:S02]  /*7ff0*/  ISETP.NE.AND P5, PT, R0, R17, PT ;  /* 0x000000110000720c */ /* 0x000fc40003fa5270 */
[----:B------:R-:W-:Y:S02]  /*8000*/  LOP3.LUT R17, R11, 0xffff, RZ, 0xc0, !PT ;  /* 0x0000ffff0b117812 */ /* 0x000fe400078ec0ff */
[----:B------:R-:W-:Y:S02]  /*8010*/  @!P3 SEL R16, RZ, 0xffffffff, !P0 ;  /* 0xffffffffff10b807 */ /* 0x000fe40004000000 */
[----:B------:R-:W-:Y:S01]  /*8020*/  ISETP.GE.U32.AND P3, PT, R0, R17, PT ;  /* 0x000000110000720c */ /* 0x000fe20003f66070 */
[----:B------:R-:W-:Y:S01]  /*8030*/  IMAD.IADD R0, R13, 0x1, R12 ;  /* 0x000000010d007824 */ /* 0x000fe200078e020c */
[----:B------:R-:W-:Y:S02]  /*8040*/  LOP3.LUT R16, R16, 0x1, RZ, 0xc0, !PT ;  /* 0x0000000110107812 */ /* 0x000fe400078ec0ff */
[----:B------:R-:W-:Y:S02]  /*8050*/  SEL R2, R10, R2, !P4 ;  /* 0x000000020a027207 */ /* 0x000fe40006000000 */
[----:B------:R-:W-:-:S02]  /*8060*/  ISETP.GE.U32.AND P0, PT, R21, R0, PT ;  /* 0x000000001500720c */ /* 0x000fc40003f06070 */
[----:B------:R-:W-:Y:S02]  /*8070*/  ISETP.NE.U32.AND P2, PT, R16, 0x1, PT ;  /* 0x000000011000780c */ /* 0x000fe40003f45070 */
[----:B------:R-:W-:Y:S02]  /*8080*/  ISETP.GE.AND.EX P0, PT, R25, RZ, PT, P0 ;  /* 0x000000ff1900720c */ /* 0x000fe40003f06300 */
[----:B------:R-:W-:Y:S02]  /*8090*/  SEL R20, R13, R20, !P2 ;  /* 0x000000140d147207 */ /* 0x000fe40005000000 */
[----:B------:R-:W-:Y:S02]  /*80a0*/  SEL R13, RZ, 0xffffffff, !P3 ;  /* 0xffffffffff0d7807 */ /* 0x000fe40005800000 */
[----:B------:R-:W-:Y:S02]  /*80b0*/  @!P5 SEL R13, RZ, 0xffffffff, !P0 ;  /* 0xffffffffff0dd807 */ /* 0x000fe40004000000 */
[----:B------:R-:W-:-:S02]  /*80c0*/  PRMT R16, R18, 0x9910, RZ ;  /* 0x0000991012107816 */ /* 0x000fc400000000ff */
[----:B------:R-:W-:Y:S02]  /*80d0*/  LOP3.LUT R13, R13, 0x1, RZ, 0xc0, !PT ;  /* 0x000000010d0d7812 */ /* 0x000fe400078ec0ff */
[----:B------:R-:W-:Y:S02]  /*80e0*/  SEL R23, R23, RZ, P4 ;  /* 0x000000ff17177207 */ /* 0x000fe40002000000 */
[----:B------:R-:W-:Y:S02]  /*80f0*/  ISETP.NE.U32.AND P3, PT, R13, 0x1, PT ;  /* 0x000000010d00780c */ /* 0x000fe40003f65070 */
[----:B------:R-:W-:Y:S02]  /*8100*/  LOP3.LUT R13, R5, 0xff, RZ, 0xc0, !PT ;  /* 0x000000ff050d7812 */ /* 0x000fe400078ec0ff */
[----:B------:R-:W-:Y:S02]  /*8110*/  SEL R21, R0, R21, !P3 ;  /* 0x0000001500157207 */ /* 0x000fe40005800000 */
[----:B------:R-:W-:-:S02]  /*8120*/  ISETP.NE.AND P6, PT, R13, R16, PT ;  /* 0x000000100d00720c */ /* 0x000fc40003fc5270 */
[----:B------:R-:W-:Y:S02]  /*8130*/  LOP3.LUT R16, R18, 0xffff, RZ, 0xc0, !PT ;  /* 0x0000ffff12107812 */ /* 0x000fe400078ec0ff */
[----:B------:R-:W-:Y:S02]  /*8140*/  SEL R3, R9, R3, !P2 ;  /* 0x0000000309037207 */ /* 0x000fe40005000000 */
[----:B------:R-:W-:Y:S01]  /*8150*/  ISETP.GE.U32.AND P5, PT, R13, R16, PT ;  /* 0x000000100d00720c */ /* 0x000fe20003fa6070 */
[----:B------:R-:W-:Y:S01]  /*8160*/  IMAD.IADD R13, R0, 0x1, R12 ;  /* 0x00000001000d7824 */ /* 0x000fe200078e020c */
[----:B------:R-:W-:Y:S02]  /*8170*/  SEL R24, R24, RZ, P2 ;  /* 0x000000ff18187207 */ /* 0x000fe40001000000 */
[----:B------:R-:W-:Y:S02]  /*8180*/  SEL R0, RZ, 0xffffffff, !P5 ;  /* 0xffffffffff007807 */ /* 0x000fe40006800000 */
[----:B------:R-:W-:-:S02]  /*8190*/  ISETP.GE.U32.AND P0, PT, R22, R13, PT ;  /* 0x0000000d1600720c */ /* 0x000fc40003f06070 */
[----:B------:R-:W-:Y:S02]  /*81a0*/  SEL R4, R11, R4, !P3 ;  /* 0x000000040b047207 */ /* 0x000fe40005800000 */
[----:B------:R-:W-:Y:S02]  /*81b0*/  ISETP.GE.AND.EX P0, PT, R26, RZ, PT, P0 ;  /* 0x000000ff1a00720c */ /* 0x000fe40003f06300 */
[----:B------:R-:W-:Y:S02]  /*81c0*/  SEL R25, R25, RZ, P3 ;  /* 0x000000ff19197207 */ /* 0x000fe40001800000 */
[----:B------:R-:W-:-:S04]  /*81d0*/  @!P6 SEL R0, RZ, 0xffffffff, !P0 ;  /* 0xffffffffff00e807 */ /* 0x000fc80004000000 */
[----:B------:R-:W-:-:S04]  /*81e0*/  LOP3.LUT R0, R0, 0x1, RZ, 0xc0, !PT ;  /* 0x0000000100007812 */ /* 0x000fc800078ec0ff */
[----:B------:R-:W-:Y:S02]  /*81f0*/  ISETP.NE.U32.AND P0, PT, R0, 0x1, PT ;  /* 0x000000010000780c */ /* 0x000fe40003f05070 */
[C---:B------:R-:W-:Y:S02]  /*8200*/  IADD3 R0, PT, PT, R13.reuse, R12, RZ ;  /* 0x0000000c0d007210 */ /* 0x040fe40007ffe0ff */
[----:B------:R-:W-:Y:S01]  /*8210*/  SEL R22, R13, R22, !P0 ;  /* 0x000000160d167207 */ /* 0x000fe20004000000 */
[----:B0-----:R-:W-:Y:S01]  /*8220*/  IMAD.U32 R13, RZ, RZ, UR4 ;  /* 0x00000004ff0d7e24 */ /* 0x001fe2000f8e00ff */
[----:B------:R-:W-:Y:S01]  /*8230*/  SEL R5, R18, R5, !P0 ;  /* 0x0000000512057207 */ /* 0x000fe20004000000 */
[----:B------:R-:W-:Y:S01]  /*8240*/  IMAD R16, R12, 0x3, R0 ;  /* 0x000000030c107824 */ /* 0x000fe200078e0200 */
[----:B------:R-:W-:-:S04]  /*8250*/  SEL R26, R26, RZ, P0 ;  /* 0x000000ff1a1a7207 */ /* 0x000fc80000000000 */
[----:B------:R-:W-:-:S13]  /*8260*/  ISETP.GE.U32.AND P5, PT, R16, R13, PT ;  /* 0x0000000d1000720c */ /* 0x000fda0003fa6070 */
[----:B------:R-:W-:Y:S05]  /*8270*/  @!P5 BRA `(.L_x_3638) ;  /* 0xffffffbc008cd947 */ /* 0x000fea000383ffff */
.L_x_3632:
[----:B------:R-:W-:Y:S05]  /*8280*/  BSYNC.RECONVERGENT B1 ;  /* 0x0000000000017941 */ /* 0x000fea0003800200 */
.L_x_3631:
[----:B------:R-:W-:Y:S01]  /*8290*/  PRMT R14, R9, 0x7610, R14 ;  /* 0x00007610090e7816 */ /* 0x000fe2000000000e */
[----:B------:R-:W-:Y:S01]  /*82a0*/  BSSY.RECONVERGENT B1, `(.L_x_3639) ;  /* 0x0000481000017945 */ /* 0x000fe20003800200 */
[----:B------:R-:W-:Y:S02]  /*82b0*/  PRMT R9, R10, 0x7610, R9 ;  /* 0x000076100a097816 */ /* 0x000fe40000000009 */
[----:B------:R-:W-:Y:S01]  /*82c0*/  PRMT R7, R18, 0x7610, R7 ;  /* 0x0000761012077816 */ /* 0x000fe20000000007 */
[----:B------:R0:W-:Y:S01]  /*82d0*/  STL.S16 [R1+0x4], R14 ;  /* 0x0000040e01007387 */ /* 0x0001e20000100600 */
[----:B------:R-:W-:Y:S02]  /*82e0*/  PRMT R8, R11, 0x7610, R8 ;  /* 0x000076100b087816 */ /* 0x000fe40000000008 */
[----:B------:R-:W-:Y:S01]  /*82f0*/  ISETP.GE.U32.AND P0, PT, R0, R13, PT ;  /* 0x0000000d0000720c */ /* 0x000fe20003f06070 */
[----:B------:R0:W-:Y:S04]  /*8300*/  STL.S16 [R1+0xc], R9 ;  /* 0x00000c0901007387 */ /* 0x0001e80000100600 */
[----:B------:R0:W-:Y:S04]  /*8310*/  STL.S16 [R1+0x8], R7 ;  /* 0x0000080701007387 */ /* 0x0001e80000100600 */
[----:B------:R0:W-:Y:S04]  /*8320*/  STL.S16 [R1], R8 ;  /* 0x0000000801007387 */ /* 0x0001e80000100600 */
[----:B------:R-:W-:Y:S05]  /*8330*/  @P0 BRA `(.L_x_3640) ;  /* 0x0000004400dc0947 */ /* 0x000fea0003800000 */
[----:B0-----:R-:W0:Y:S01]  /*8340*/  LDC R9, c[0x0][0x3d8] ;  /* 0x0000f600ff097b82 */ /* 0x001e220000000800 */
[----:B------:R-:W-:Y:S01]  /*8350*/  IMAD.MOV.U32 R8, RZ, RZ, -0x1 ;  /* 0xffffffffff087424 */ /* 0x000fe200078e00ff */
[----:B------:R-:W-:Y:S02]  /*8360*/  CS2R R10, SRZ ;  /* 0x00000000000a7805 */ /* 0x000fe4000001ff00 */
[C---:B0-----:R-:W-:Y:S02]  /*8370*/  ISETP.NE.AND P0, PT, R9.reuse, RZ, PT ;  /* 0x000000ff0900720c */ /* 0x041fe40003f05270 */
[----:B------:R-:W-:-:S05]  /*8380*/  VIADDMNMX.U32 R8, R9, R8, 0x18, PT ;  /* 0x0000001809087446 */ /* 0x000fca0003800008 */
[----:B------:R-:W-:-:S06]  /*8390*/  VIADD R8, R8, 0x1 ;  /* 0x0000000108087836 */ /* 0x000fcc0000000000 */
[----:B------:R-:W-:Y:S05]  /*83a0*/  @!P0 BRA `(.L_x_3641) ;  /* 0x0000001000508947 */ /* 0x000fea0003800000 */
[----:B------:R-:W0:Y:S01]  /*83b0*/  LDCU.64 UR4, c[0x0][0x3e0] ;  /* 0x00007c00ff0477ac */ /* 0x000e220008000a00 */
[----:B------:R-:W-:Y:S02]  /*83c0*/  HFMA2 R10, -RZ, RZ, 0, 0 ;  /* 0x00000000ff0a7431 */ /* 0x000fe400000001ff */
[----:B------:R-:W-:Y:S01]  /*83d0*/  IMAD.MOV.U32 R11, RZ, RZ, R0 ;  /* 0x000000ffff0b7224 */ /* 0x000fe200078e0000 */
[----:B------:R-:W-:Y:S01]  /*83e0*/  ISETP.NE.AND P1, PT, R9, 0x1, PT ;  /* 0x000000010900780c */ /* 0x000fe20003f25270 */
[----:B------:R-:W2:Y:S01]  /*83f0*/  LDCU UR6, c[0x0][0x3dc] ;  /* 0x00007b80ff0677ac */ /* 0x000ea20008000800 */
[----:B------:R-:W3:Y:S01]  /*8400*/  LDCU UR7, c[0x0][0x508] ;  /* 0x0000a100ff0777ac */ /* 0x000ee20008000800 */
[----:B0-----:R-:W-:-:S05]  /*8410*/  IMAD.HI.U32 R14, R0, UR4, R10 ;  /* 0x00000004000e7c27 */ /* 0x001fca000f8e000a */
[----:B------:R-:W-:-:S05]  /*8420*/  SHF.R.U32.HI R15, RZ, UR5, R14 ;  /* 0x00000005ff0f7c19 */ /* 0x000fca000801160e */
[----:B------:R-:W-:-:S04]  /*8430*/  IMAD.MOV R7, RZ, RZ, -R15 ;  /* 0x000000ffff077224 */ /* 0x000fc800078e0a0f */
[----:B--2---:R-:W-:-:S04]  /*8440*/  IMAD R7, R7, UR6, R0 ;  /* 0x0000000607077c24 */ /* 0x004fc8000f8e0200 */
[----:B---3--:R-:W-:Y:S01]  /*8450*/  IMAD R7, R7, UR7, RZ ;  /* 0x0000000707077c24 */ /* 0x008fe2000f8e02ff */
[----:B------:R-:W-:Y:S06]  /*8460*/  @!P1 BRA `(.L_x_3642) ;  /* 0x0000001000189947 */ /* 0x000fec0003800000 */
[----:B------:R-:W0:Y:S01]  /*8470*/  LDCU.64 UR6, c[0x0][0x3e8] ;  /* 0x00007d00ff0677ac */ /* 0x000e220008000a00 */
[----:B------:R-:W-:Y:S01]  /*8480*/  IMAD.MOV.U32 R14, RZ, RZ, RZ ;  /* 0x000000ffff0e7224 */ /* 0x000fe200078e00ff */
[----:B------:R-:W-:Y:S01]  /*8490*/  ISETP.NE.AND P1, PT, R8, 0x2, PT ;  /* 0x000000020800780c */ /* 0x000fe20003f25270 */
[----:B------:R-:W2:Y:S01]  /*84a0*/  LDCU UR4, c[0x0][0x3f0] ;  /* 0x00007e00ff0477ac */ /* 0x000ea20008000800 */
[----:B------:R-:W3:Y:S01]  /*84b0*/  LDCU UR5, c[0x0][0x50c] ;  /* 0x0000a180ff0577ac */ /* 0x000ee20008000800 */
[----:B0-----:R-:W-:-:S05]  /*84c0*/  IMAD.HI.U32 R10, R15, UR7, R14 ;  /* 0x000000070f0a7c27 */ /* 0x001fca000f8e000e */
[----:B--2---:R-:W-:-:S04]  /*84d0*/  SHF.R.U32.HI R11, RZ, UR4, R10 ;  /* 0x00000004ff0b7c19 */ /* 0x004fc8000801160a */
[----:B------:R-:W-:-:S05]  /*84e0*/  IADD3 R14, PT, PT, -R11, RZ, RZ ;  /* 0x000000ff0b0e7210 */ /* 0x000fca0007ffe1ff */
[----:B------:R-:W-:-:S04]  /*84f0*/  IMAD R14, R14, UR6, R15 ;  /* 0x000000060e0e7c24 */ /* 0x000fc8000f8e020f */
[----:B---3--:R-:W-:Y:S01]  /*8500*/  IMAD R7, R14, UR5, R7 ;  /* 0x000000050e077c24 */ /* 0x008fe2000f8e0207 */
[----:B------:R-:W-:Y:S06]  /*8510*/  @!P1 BRA `(.L_x_3642) ;  /* 0x0000000c00ec9947 */ /* 0x000fec0003800000 */
[----:B------:R-:W0:Y:S01]  /*8520*/  LDCU.64 UR4, c[0x0][0x3f8] ;  /* 0x00007f00ff0477ac */ /* 0x000e220008000a00 */
[----:B------:R-:W-:Y:S01]  /*8530*/  IMAD.MOV.U32 R10, RZ, RZ, RZ ;  /* 0x000000ffff0a7224 */ /* 0x000fe200078e00ff */
[----:B------:R-:W-:Y:S01]  /*8540*/  ISETP.NE.AND P1, PT, R8, 0x3, PT ;  /* 0x000000030800780c */ /* 0x000fe20003f25270 */
[----:B------:R-:W2:Y:S02]  /*8550*/  LDCU UR6, c[0x0][0x3f4] ;  /* 0x00007e80ff0677ac */ /* 0x000ea40008000800 */
[----:B0-----:R-:W-:Y:S01]  /*8560*/  IMAD.HI.U32 R14, R11, UR4, R10 ;  /* 0x000000040b0e7c27 */ /* 0x001fe2000f8e000a */
[----:B------:R-:W0:Y:S04]  /*8570*/  LDCU UR4, c[0x0][0x510] ;  /* 0x0000a200ff0477ac */ /* 0x000e280008000800 */
[----:B------:R-:W-:-:S05]  /*8580*/  SHF.R.U32.HI R15, RZ, UR5, R14 ;  /* 0x00000005ff0f7c19 */ /* 0x000fca000801160e */
[----:B------:R-:W-:-:S04]  /*8590*/  IMAD.MOV R10, RZ, RZ, -R15 ;  /* 0x000000ffff0a7224 */ /* 0x000fc800078e0a0f */
[----:B--2---:R-:W-:-:S04]  /*85a0*/  IMAD R10, R10, UR6, R11 ;  /* 0x000000060a0a7c24 */ /* 0x004fc8000f8e020b */
[----:B0-----:R-:W-:Y:S01]  /*85b0*/  IMAD R7, R10, UR4, R7 ;  /* 0x000000040a077c24 */ /* 0x001fe2000f8e0207 */
        /* <DEDUP_REMOVED lines=234> */
[----:B------:R-:W2:Y:S03]  /*9460*/  LDCU UR6, c[0x0][0x4fc] ;  /* 0x00009f80ff0677ac */ /* 0x000ea60008000800 */
[----:B0-----:R-:W-:Y:S01]  /*9470*/  IMAD.HI.U32 R9, R11, UR4, R10 ;  /* 0x000000040b097c27 */ /* 0x001fe2000f8e000a */
[----:B------:R-:W0:Y:S04]  /*9480*/  LDCU UR4, c[0x0][0x568] ;  /* 0x0000ad00ff0477ac */ /* 0x000e280008000800 */
[----:B------:R-:W-:-:S05]  /*9490*/  SHF.R.U32.HI R9, RZ, UR5, R9 ;  /* 0x00000005ff097c19 */ /* 0x000fca0008011609 */
[----:B------:R-:W-:-:S04]  /*94a0*/  IMAD.MOV R9, RZ, RZ, -R9 ;  /* 0x000000ffff097224 */ /* 0x000fc800078e0a09 */
[----:B--2---:R-:W-:-:S04]  /*94b0*/  IMAD R10, R9, UR6, R11 ;  /* 0x00000006090a7c24 */ /* 0x004fc8000f8e020b */
[----:B0-----:R-:W-:-:S07]  /*94c0*/  IMAD R7, R10, UR4, R7 ;  /* 0x000000040a077c24 */ /* 0x001fce000f8e0207 */
.L_x_3642:
[----:B------:R-:W-:Y:S01]  /*94d0*/  IMAD.MOV.U32 R10, RZ, RZ, R7 ;  /* 0x000000ffff0a7224 */ /* 0x000fe200078e0007 */
[----:B------:R-:W-:-:S07]  /*94e0*/  MOV R11, RZ ;  /* 0x000000ff000b7202 */ /* 0x000fce0000000f00 */
.L_x_3641:
[----:B-1----:R-:W0:Y:S02]  /*94f0*/  LDC.64 R18, c[0x0][0x768] ;  /* 0x0001da00ff127b82 */ /* 0x002e240000000a00 */
[----:B0-----:R-:W-:-:S04]  /*9500*/  IADD3 R10, P1, P2, R10, R18, R27 ;  /* 0x000000120a0a7210 */ /* 0x001fc80007a3e01b */
[----:B------:R-:W-:-:S05]  /*9510*/  IADD3.X R11, PT, PT, R11, R19, RZ, P1, P2 ;  /* 0x000000130b0b7210 */ /* 0x000fca0000fe44ff */
[----:B------:R-:W2:Y:S01]  /*9520*/  LDG.E.U8 R7, desc[UR36][R10.64] ;  /* 0x000000240a077981 */ /* 0x000ea2000c1e1100 */
[----:B------:R-:W-:-:S05]  /*9530*/  IMAD.IADD R17, R0, 0x1, R12 ;  /* 0x0000000100117824 */ /* 0x000fca00078e020c */
[----:B------:R-:W-:Y:S01]  /*9540*/  ISETP.GE.U32.AND P1, PT, R17, R13, PT ;  /* 0x0000000d1100720c */ /* 0x000fe20003f26070 */
[----:B--2---:R2:W-:-:S12]  /*9550*/  STL [R1+0xc], R7 ;  /* 0x00000c0701007387 */ /* 0x0045d80000100800 */
[----:B------:R-:W-:Y:S05]  /*9560*/  @P1 BRA `(.L_x_3640) ;  /* 0x0000003400501947 */ /* 0x000fea0003800000 */
[----:B------:R-:W-:Y:S01]  /*9570*/  CS2R R10, SRZ ;  /* 0x00000000000a7805 */ /* 0x000fe2000001ff00 */
[----:B------:R-:W-:Y:S06]  /*9580*/  @!P0 BRA `(.L_x_3643) ;  /* 0x0000001000508947 */ /* 0x000fec0003800000 */
[----:B------:R-:W0:Y:S01]  /*9590*/  LDCU.64 UR4, c[0x0][0x3e0] ;  /* 0x00007c00ff0477ac */ /* 0x000e220008000a00 */
[----:B------:R-:W1:Y:S01]  /*95a0*/  LDC R9, c[0x0][0x3d8] ;  /* 0x0000f600ff097b82 */ /* 0x000e620000000800 */
[----:B------:R-:W-:Y:S01]  /*95b0*/  IMAD.MOV.U32 R16, RZ, RZ, RZ ;  /* 0x000000ffff107224 */ /* 0x000fe200078e00ff */
[----:B------:R-:W3:Y:S03]  /*95c0*/  LDCU UR6, c[0x0][0x3dc] ;  /* 0x00007b80ff0677ac */ /* 0x000ee60008000800 */
[----:B0-----:R-:W-:Y:S01]  /*95d0*/  IMAD.HI.U32 R14, R17, UR4, R16 ;  /* 0x00000004110e7c27 */ /* 0x001fe2000f8e0010 */
[----:B------:R-:W0:Y:S04]  /*95e0*/  LDCU UR4, c[0x0][0x508] ;  /* 0x0000a100ff0477ac */ /* 0x000e280008000800 */
[----:B------:R-:W-:-:S02]  /*95f0*/  SHF.R.U32.HI R15, RZ, UR5, R14 ;  /* 0x00000005ff0f7c19 */ /* 0x000fc4000801160e */
[----:B-1----:R-:W-:-:S03]  /*9600*/  ISETP.NE.AND P1, PT, R9, 0x1, PT ;  /* 0x000000010900780c */ /* 0x002fc60003f25270 */
[----:B--2---:R-:W-:-:S04]  /*9610*/  IMAD.MOV R7, RZ, RZ, -R15 ;  /* 0x000000ffff077224 */ /* 0x004fc800078e0a0f */
[----:B---3--:R-:W-:-:S04]  /*9620*/  IMAD R7, R7, UR6, R17 ;  /* 0x0000000607077c24 */ /* 0x008fc8000f8e0211 */
        /* <DEDUP_REMOVED lines=264> */
.L_x_3644:
[----:B------:R-:W-:Y:S01]  /*a6b0*/  MOV R10, R7 ;  /* 0x00000007000a7202 */ /* 0x000fe20000000f00 */
[----:B------:R-:W-:-:S07]  /*a6c0*/  IMAD.MOV.U32 R11, RZ, RZ, RZ ;  /* 0x000000ffff0b7224 */ /* 0x000fce00078e00ff */
.L_x_3643:
[----:B------:R-:W-:-:S04]  /*a6d0*/  IADD3 R10, P1, P2, R10, R18, R27 ;  /* 0x000000120a0a7210 */ /* 0x000fc80007a3e01b */
[----:B------:R-:W-:-:S05]  /*a6e0*/  IADD3.X R11, PT, PT, R11, R19, RZ, P1, P2 ;  /* 0x000000130b0b7210 */ /* 0x000fca0000fe44ff */
[----:B--2---:R-:W2:Y:S01]  /*a6f0*/  LDG.E.U8 R7, desc[UR36][R10.64] ;  /* 0x000000240a077981 */ /* 0x004ea2000c1e1100 */
        /* <DEDUP_REMOVED lines=14> */
[----:B---3--:R-:W-:-:S05]  /*a7e0*/  IADD3 R7, PT, PT, -R15, RZ, RZ ;  /* 0x000000ff0f077210 */ /* 0x008fca0007ffe1ff */
        /* <DEDUP_REMOVED lines=265> */
.L_x_3646:
[----:B------:R-:W-:Y:S02]  /*b880*/  IMAD.MOV.U32 R10, RZ, RZ, R7 ;  /* 0x000000ffff0a7224 */ /* 0x000fe400078e0007 */
[----:B------:R-:W-:-:S07]  /*b890*/  IMAD.MOV.U32 R11, RZ, RZ, RZ ;  /* 0x000000ffff0b7224 */ /* 0x000fce00078e00ff */
.L_x_3645:
[----:B------:R-:W-:-:S04]  /*b8a0*/  IADD3 R10, P1, P2, R10, R18, R27 ;  /* 0x000000120a0a7210 */ /* 0x000fc80007a3e01b */
[----:B------:R-:W-:-:S05]  /*b8b0*/  IADD3.X R11, PT, PT, R11, R19, RZ, P1, P2 ;  /* 0x000000130b0b7210 */ /* 0x000fca0000fe44ff */
[----:B---3--:R-:W2:Y:S01]  /*b8c0*/  LDG.E.U8 R7, desc[UR36][R10.64] ;  /* 0x000000240a077981 */ /* 0x008ea2000c1e1100 */
[----:B------:R-:W-:-:S05]  /*b8d0*/  IMAD.IADD R17, R12, 0x1, R17 ;  /* 0x000000010c117824 */ /* 0x000fca00078e0211 */
[----:B------:R-:W-:Y:S01]  /*b8e0*/  ISETP.GE.U32.AND P1, PT, R17, R13, PT ;  /* 0x0000000d1100720c */ /* 0x000fe20003f26070 */
[----:B--2---:R4:W-:-:S12]  /*b8f0*/  STL [R1], R7 ;  /* 0x0000000701007387 */ /* 0x0049d80000100800 */
[----:B------:R-:W-:Y:S05]  /*b900*/  @P1 BRA `(.L_x_3640) ;  /* 0x0000001000681947 */ /* 0x000fea0003800000 */
[----:B------:R-:W-:Y:S01]  /*b910*/  CS2R R10, SRZ ;  /* 0x00000000000a7805 */ /* 0x000fe2000001ff00 */
[----:B------:R-:W-:Y:S06]  /*b920*/  @!P0 BRA `(.L_x_3647) ;  /* 0x0000001000508947 */ /* 0x000fec0003800000 */
[----:B------:R-:W0:Y:S01]  /*b930*/  LDCU.64 UR4, c[0x0][0x3e0] ;  /* 0x00007c00ff0477ac */ /* 0x000e220008000a00 */
[----:B----4-:R-:W1:Y:S01]  /*b940*/  LDC R7, c[0x0][0x3d8] ;  /* 0x0000f600ff077b82 */ /* 0x010e620000000800 */
        /* <DEDUP_REMOVED lines=253> */
[----:B------:R-:W-:Y:S01]  /*c920*/  ISETP.NE.AND P0, PT, R8, 0x18, PT ;  /* 0x000000180800780c */ /* 0x000fe20003f05270 */
[----:B------:R-:W-:Y:S01]  /*c930*/  IMAD.MOV.U32 R8, RZ, RZ, RZ ;  /* 0x000000ffff087224 */ /* 0x000fe200078e00ff */
        /* <DEDUP_REMOVED lines=17> */
.L_x_3648:
[----:B------:R-:W-:Y:S02]  /*ca50*/  IMAD.MOV.U32 R10, RZ, RZ, R7 ;  /* 0x000000ffff0a7224 */ /* 0x000fe400078e0007 */
[----:B------:R-:W-:-:S07]  /*ca60*/  IMAD.MOV.U32 R11, RZ, RZ, RZ ;  /* 0x000000ffff0b7224 */ /* 0x000fce00078e00ff */
.L_x_3647:
[----:B------:R-:W-:-:S04]  /*ca70*/  IADD3 R8, P0, P1, R10, R18, R27 ;  /* 0x000000120a087210 */ /* 0x000fc8000791e01b */
[----:B------:R-:W-:-:S05]  /*ca80*/  IADD3.X R9, PT, PT, R11, R19, RZ, P0, P1 ;  /* 0x000000130b097210 */ /* 0x000fca00007e24ff */
[----:B----4-:R-:W2:Y:S04]  /*ca90*/  LDG.E.U8 R7, desc[UR36][R8.64] ;  /* 0x0000002408077981 */ /* 0x010ea8000c1e1100 */
[----:B--2---:R0:W-:Y:S02]  /*caa0*/  STL [R1+0x8], R7 ;  /* 0x0000080701007387 */ /* 0x0041e40000100800 */
.L_x_3640:
[----:B------:R-:W-:Y:S05]  /*cab0*/  BSYNC.RECONVERGENT B1 ;  /* 0x0000000000017941 */ /* 0x000fea0003800200 */
.L_x_3639:
[----:B------:R-:W-:Y:S01]  /*cac0*/  ISETP.GE.U32.AND P0, PT, R0, R13, PT ;  /* 0x0000000d0000720c */ /* 0x000fe20003f06070 */
[----:B------:R-:W-:-:S12]  /*cad0*/  BSSY.RECONVERGENT B1, `(.L_x_3649) ;  /* 0x0000043000017945 */ /* 0x000fd80003800200 */
[----:B------:R-:W-:Y:S05]  /*cae0*/  @P0 BRA `(.L_x_3650) ;  /* 0x0000000400040947 */ /* 0x000fea0003800000 */
[----:B0-----:R-:W2:Y:S01]  /*caf0*/  LDL.LU R9, [R1+0xc] ;  /* 0x00000c0001097983 */ /* 0x001ea20000300800 */
[----:B------:R-:W-:Y:S02]  /*cb00*/  LOP3.LUT R8, R2, 0xff, RZ, 0xc0, !PT ;  /* 0x000000ff02087812 */ /* 0x000fe400078ec0ff */
[----:B------:R-:W-:-:S04]  /*cb10*/  ISETP.GE.U32.AND P0, PT, R6, R0, PT ;  /* 0x000000000600720c */ /* 0x000fc80003f06070 */
[----:B------:R-:W-:Y:S02]  /*cb20*/  ISETP.GE.AND.EX P0, PT, R23, RZ, PT, P0 ;  /* 0x000000ff1700720c */ /* 0x000fe40003f06300 */
[----:B--234-:R-:W-:-:S04]  /*cb30*/  LOP3.LUT R7, R9, 0xff, RZ, 0xc0, !PT ;  /* 0x000000ff09077812 */ /* 0x01cfc800078ec0ff */
[CC--:B------:R-:W-:Y:S02]  /*cb40*/  ISETP.NE.AND P2, PT, R8.reuse, R7.reuse, PT ;  /* 0x000000070800720c */ /* 0x0c0fe40003f45270 */
[----:B------:R-:W-:-:S04]  /*cb50*/  ISETP.GE.U32.AND P1, PT, R8, R7, PT ;  /* 0x000000070800720c */ /* 0x000fc80003f26070 */
        /* <DEDUP_REMOVED lines=10> */
[----:B------:R-:W2:Y:S01]  /*cc00*/  LDL.LU R10, [R1+0x4] ;  /* 0x00000400010a7983 */ /* 0x000ea20000300800 */
[----:B------:R-:W-:Y:S01]  /*cc10*/  LOP3.LUT R9, R3, 0xff, RZ, 0xc0, !PT ;  /* 0x000000ff03097812 */ /* 0x000fe200078ec0ff */
[----:B------:R-:W-:Y:S01]  /*cc20*/  IMAD.IADD R8, R7, 0x1, R12 ;  /* 0x0000000107087824 */ /* 0x000fe200078e020c */
[----:B------:R-:W-:-:S04]  /*cc30*/  ISETP.GE.U32.AND P0, PT, R20, R7, PT ;  /* 0x000000071400720c */ /* 0x000fc80003f06070 */
[----:B------:R-:W-:Y:S02]  /*cc40*/  ISETP.GE.AND.EX P0, PT, R24, RZ, PT, P0 ;  /* 0x000000ff1800720c */ /* 0x000fe40003f06300 */
[----:B--2---:R-:W-:-:S04]  /*cc50*/  LOP3.LUT R0, R10, 0xff, RZ, 0xc0, !PT ;  /* 0x000000ff0a007812 */ /* 0x004fc800078ec0ff */
[CC--:B------:R-:W-:Y:S02]  /*cc60*/  ISETP.NE.AND P2, PT, R9.reuse, R0.reuse, PT ;  /* 0x000000000900720c */ /* 0x0c0fe40003f45270 */
[----:B------:R-:W-:-:S04]  /*cc70*/  ISETP.GE.U32.AND P1, PT, R9, R0, PT ;  /* 0x000000000900720c */ /* 0x000fc80003f26070 */
        /* <DEDUP_REMOVED lines=9> */
[----:B------:R-:W2:Y:S01]  /*cd10*/  LDL.LU R10, [R1] ;  /* 0x00000000010a7983 */ /* 0x000ea20000300800 */
        /* <DEDUP_REMOVED lines=17> */
[----:B------:R-:W-:Y:S02]  /*ce30*/  LOP3.LUT R7, R5, 0xff, RZ, 0xc0, !PT ;  /* 0x000000ff05077812 */ /* 0x000fe400078ec0ff */
[----:B------:R-:W-:-:S04]  /*ce40*/  ISETP.GE.U32.AND P0, PT, R22, R9, PT ;  /* 0x000000091600720c */ /* 0x000fc80003f06070 */
[----:B------:R-:W-:Y:S02]  /*ce50*/  ISETP.GE.AND.EX P0, PT, R26, RZ, PT, P0 ;  /* 0x000000ff1a00720c */ /* 0x000fe40003f06300 */
[----:B--2---:R-:W-:-:S04]  /*ce60*/  LOP3.LUT R0, R10, 0xff, RZ, 0xc0, !PT ;  /* 0x000000ff0a007812 */ /* 0x004fc800078ec0ff */
[CC--:B------:R-:W-:Y:S02]  /*ce70*/  ISETP.NE.AND P2, PT, R7.reuse, R0.reuse, PT ;  /* 0x000000000700720c */ /* 0x0c0fe40003f45270 */
[----:B------:R-:W-:-:S04]  /*ce80*/  ISETP.GE.U32.AND P1, PT, R7, R0, PT ;  /* 0x000000000700720c */ /* 0x000fc80003f26070 */
[----:B------:R-:W-:-:S07]  /*ce90*/  SEL R0, RZ, 0xffffffff, !P1 ;  /* 0xffffffffff007807 */ /* 0x000fce0004800000 */
[----:B------:R-:W-:-:S04]  /*cea0*/  @!P2 SEL R0, RZ, 0xffffffff, !P0 ;  /* 0xffffffffff00a807 */ /* 0x000fc80004000000 */
[----:B------:R-:W-:-:S04]  /*ceb0*/  LOP3.LUT R0, R0, 0x1, RZ, 0xc0, !PT ;  /* 0x0000000100007812 */ /* 0x000fc800078ec0ff */
[----:B------:R-:W-:-:S04]  /*cec0*/  ISETP.NE.U32.AND P0, PT, R0, 0x1, PT ;  /* 0x000000010000780c */ /* 0x000fc80003f05070 */
[----:B------:R-:W-:Y:S02]  /*ced0*/  SEL R5, R10, R5, !P0 ;  /* 0x000000050a057207 */ /* 0x000fe40004000000 */
[----:B------:R-:W-:Y:S02]  /*cee0*/  SEL R22, R9, R22, !P0 ;  /* 0x0000001609167207 */ /* 0x000fe40004000000 */
[----:B------:R-:W-:-:S07]  /*cef0*/  SEL R26, R26, RZ, P0 ;  /* 0x000000ff1a1a7207 */ /* 0x000fce0000000000 */
.L_x_3650:
[----:B------:R-:W-:Y:S05]  /*cf00*/  BSYNC.RECONVERGENT B1 ;  /* 0x0000000000017941 */ /* 0x000fea0003800200 */
.L_x_3649:
[----:B------:R-:W-:Y:S02]  /*cf10*/  LOP3.LUT R0, R3, 0xff, RZ, 0xc0, !PT ;  /* 0x000000ff03007812 */ /* 0x000fe400078ec0ff */
[----:B0-234-:R-:W-:Y:S02]  /*cf20*/  LOP3.LUT R7, R2, 0xff, RZ, 0xc0, !PT ;  /* 0x000000ff02077812 */ /* 0x01dfe400078ec0ff */
        /* <DEDUP_REMOVED lines=22> */
[----:B------:R-:W-:Y:S02]  /*d090*/  LOP3.LUT R3, R5, 0xff, RZ, 0xc0, !PT ;  /* 0x000000ff05037812 */ /* 0x000fe400078ec0ff */
[----:B------:R-:W-:Y:S02]  /*d0a0*/  LOP3.LUT R0, R4, 0xff, RZ, 0xc0, !PT ;  /* 0x000000ff04007812 */ /* 0x000fe400078ec0ff */
[----:B------:R-:W-:Y:S02]  /*d0b0*/  SEL R21, R21, R6, !P0 ;  /* 0x0000000615157207 */ /* 0x000fe40004000000 */
[----:B------:R-:W-:Y:S02]  /*d0c0*/  ISETP.NE.AND P2, PT, R0, R3, PT ;  /* 0x000000030000720c */ /* 0x000fe40003f45270 */
[----:B------:R-:W-:-:S02]  /*d0d0*/  SEL R9, R25, R24, !P0 ;  /* 0x0000001819097207 */ /* 0x000fc40004000000 */
[----:B------:R-:W-:Y:S02]  /*d0e0*/  ISETP.GE.U32.AND P0, PT, R21, R22, PT ;  /* 0x000000161500720c */ /* 0x000fe40003f06070 */
[----:B------:R-:W-:Y:S02]  /*d0f0*/  ISETP.GE.U32.AND P1, PT, R0, R3, PT ;  /* 0x000000030000720c */ /* 0x000fe40003f26070 */
[----:B------:R-:W-:-:S04]  /*d100*/  ISETP.GE.AND.EX P0, PT, R9, R26, PT, P0 ;  /* 0x0000001a0900720c */ /* 0x000fc80003f06300 */
[----:B------:R-:W-:Y:S02]  /*d110*/  SEL R0, RZ, 0xffffffff, !P0 ;  /* 0xffffffffff007807 */ /* 0x000fe40004000000 */
[----:B------:R-:W-:-:S04]  /*d120*/  @P2 SEL R0, RZ, 0xffffffff, !P1 ;  /* 0xffffffffff002807 */ /* 0x000fc80004800000 */
[----:B------:R-:W-:-:S04]  /*d130*/  LOP3.LUT R0, R0, 0x1, RZ, 0xc0, !PT ;  /* 0x0000000100007812 */ /* 0x000fc800078ec0ff */
[----:B------:R-:W-:-:S04]  /*d140*/  ISETP.NE.U32.AND P0, PT, R0, 0x1, PT ;  /* 0x000000010000780c */ /* 0x000fc80003f05070 */
[----:B------:R-:W-:Y:S02]  /*d150*/  SEL R4, R5, R4, !P0 ;  /* 0x0000000405047207 */ /* 0x000fe40004000000 */
[----:B------:R-:W-:Y:S02]  /*d160*/  SEL R6, R22, R21, !P0 ;  /* 0x0000001516067207 */ /* 0x000fe40004000000 */
[----:B------:R-:W-:Y:S02]  /*d170*/  SEL R9, R26, R9, !P0 ;  /* 0x000000091a097207 */ /* 0x000fe40004000000 */
[----:B------:R-:W-:-:S07]  /*d180*/  PRMT R7, R4, 0x7610, R7 ;  /* 0x0000761004077816 */ /* 0x000fce0000000007 */
.L_x_3602:
[----:B------:R-:W-:Y:S05]  /*d190*/  BSYNC.RECONVERGENT B0 ;  /* 0x0000000000007941 */ /* 0x000fea0003800200 */
.L_x_3601:
[----:B------:R-:W0:Y:S01]  /*d1a0*/  LDCU UR4, c[0x0][0x3b4] ;  /* 0x00007680ff0477ac */ /* 0x000e220008000800 */
[----:B------:R-:W2:Y:S01]  /*d1b0*/  S2R R0, SR_TID.X ;  /* 0x0000000000007919 */ /* 0x000ea20000002100 */
[----:B------:R-:W3:Y:S01]  /*d1c0*/  S2R R5, SR_TID.Y ;  /* 0x0000000000057919 */ /* 0x000ee20000002200 */
[----:B0-----:R-:W-:-:S09]  /*d1d0*/  UISETP.NE.AND UP0, UPT, UR4, URZ, UPT ;  /* 0x000000ff0400728c */ /* 0x001fd2000bf05270 */
[----:B------:R-:W-:Y:S05]  /*d1e0*/  BRA.U !UP0, `(.L_x_3651) ;  /* 0x0000000108b47547 */ /* 0x000fea000b800000 */
[----:B------:R-:W0:Y:S01]  /*d1f0*/  S2UR UR5, SR_CgaCtaId ;  /* 0x00000000000579c3 */ /* 0x000e220000008800 */
[----:B------:R-:W2:Y:S01]  /*d200*/  LDCU UR8, c[0x0][0x360] ;  /* 0x00006c00ff0877ac */ /* 0x000ea20008000800 */
[----:B------:R-:W-:Y:S01]  /*d210*/  IMAD.MOV.U32 R8, RZ, RZ, R6 ;  /* 0x000000ffff087224 */ /* 0x000fe200078e0006 */
[----:B------:R-:W-:Y:S01]  /*d220*/  UMOV UR4, 0x400 ;  /* 0x0000040000047882 */ /* 0x000fe20000000000 */
[----:B------:R-:W4:Y:S01]  /*d230*/  LDCU UR6, c[0x0][0x364] ;  /* 0x00006c80ff0677ac */ /* 0x000f220008000800 */
[----:B------:R-:W-:Y:S01]  /*d240*/  UIADD3 UR4, UPT, UPT, UR4, 0x10, URZ ;  /* 0x0000001004047890 */ /* 0x000fe2000fffe0ff */
[----:B--23--:R-:W-:-:S03]  /*d250*/  IMAD R2, R5, UR8, R0 ;  /* 0x0000000805027c24 */ /* 0x00cfc6000f8e0200 */
[----:B0-----:R-:W-:Y:S02]  /*d260*/  ULEA UR4, UR5, UR4, 0x18 ;  /* 0x0000000405047291 */ /* 0x001fe4000f8ec0ff */
[----:B----4-:R-:W-:-:S04]  /*d270*/  UISETP.GE.U32.AND UP0, UPT, UR6, 0x2, UPT ;  /* 0x000000020600788c */ /* 0x010fc8000bf06070 */
[----:B------:R-:W-:-:S05]  /*d280*/  LEA R11, R2, UR4, 0x4 ;  /* 0x00000004020b7c11 */ /* 0x000fca000f8e20ff */
[----:B------:R0:W-:Y:S04]  /*d290*/  STS.64 [R11+0x8], R8 ;  /* 0x000008080b007388 */ /* 0x0001e80000000a00 */
[----:B------:R0:W-:Y:S01]  /*d2a0*/  STS.U8 [R11], R7 ;  /* 0x000000070b007388 */ /* 0x0001e20000000000 */
[----:B------:R-:W-:Y:S05]  /*d2b0*/  BRA.U !UP0, `(.L_x_3651) ;  /* 0x0000000108807547 */ /* 0x000fea000b800000 */
[----:B------:R-:W-:-:S05]  /*d2c0*/  UMOV UR5, UR6 ;  /* 0x0000000600057c82 */ /* 0x000fca0008000000 */
.L_x_3654:
[----:B------:R-:W-:Y:S01]  /*d2d0*/  USHF.R.U32.HI UR7, URZ, 0x1, UR5 ;  /* 0x00000001ff077899 */ /* 0x000fe20008011605 */
[----:B------:R-:W-:Y:S05]  /*d2e0*/  BAR.SYNC.DEFER_BLOCKING 0x0 ;  /* 0x0000000000007b1d */ /* 0x000fea0000010000 */
[----:B------:R-:W-:Y:S01]  /*d2f0*/  IADD3 R3, PT, PT, R5, UR7, RZ ;  /* 0x0000000705037c10 */ /* 0x000fe2000fffe0ff */
[----:B------:R-:W-:Y:S03]  /*d300*/  BSSY.RECONVERGENT B0, `(.L_x_3652) ;  /* 0x0000018000007945 */ /* 0x000fe60003800200 */
[----:B------:R-:W-:-:S04]  /*d310*/  ISETP.GE.U32.AND P0, PT, R3, UR6, PT ;  /* 0x0000000603007c0c */ /* 0x000fc8000bf06070 */
[----:B------:R-:W-:-:S13]  /*d320*/  ISETP.GE.U32.OR P0, PT, R5, UR7, P0 ;  /* 0x0000000705007c0c */ /* 0x000fda0008706470 */
[----:B--2---:R-:W-:Y:S05]  /*d330*/  @P0 BRA `(.L_x_3653) ;  /* 0x0000000000500947 */ /* 0x004fea0003800000 */
[----:B------:R-:W-:Y:S01]  /*d340*/  IMAD R2, R3, UR8, R0 ;  /* 0x0000000803027c24 */ /* 0x000fe2000f8e0200 */
[----:B------:R-:W-:-:S04]  /*d350*/  LOP3.LUT R13, R7, 0xff, RZ, 0xc0, !PT ;  /* 0x000000ff070d7812 */ /* 0x000fc800078ec0ff */
[----:B------:R-:W-:-:S05]  /*d360*/  LEA R4, R2, UR4, 0x4 ;  /* 0x0000000402047c11 */ /* 0x000fca000f8e20ff */
[----:B0-----:R-:W0:Y:S04]  /*d370*/  LDS.U8 R8, [R4] ;  /* 0x0000000004087984 */ /* 0x001e280000000000 */
[----:B------:R-:W2:Y:S01]  /*d380*/  LDS.64 R2, [R4+0x8] ;  /* 0x0000080004027984 */ /* 0x000ea20000000a00 */
[CC--:B0-----:R-:W-:Y:S02]  /*d390*/  ISETP.NE.AND P2, PT, R13.reuse, R8.reuse, PT ;  /* 0x000000080d00720c */ /* 0x0c1fe40003f45270 */
[----:B------:R-:W-:Y:S02]  /*d3a0*/  ISETP.GE.U32.AND P1, PT, R13, R8, PT ;  /* 0x000000080d00720c */ /* 0x000fe40003f26070 */
[----:B--2---:R-:W-:Y:S02]  /*d3b0*/  ISETP.GE.U32.AND P0, PT, R6, R2, PT ;  /* 0x000000020600720c */ /* 0x004fe40003f06070 */
        /* <DEDUP_REMOVED lines=12> */
.L_x_3653:
[----:B------:R-:W-:Y:S05]  /*d480*/  BSYNC.RECONVERGENT B0 ;  /* 0x0000000000007941 */ /* 0x000fea0003800200 */
.L_x_3652:
[----:B------:R-:W-:-:S03]  /*d490*/  UISETP.GT.U32.AND UP0, UPT, UR5, 0x3, UPT ;  /* 0x000000030500788c */ /* 0x000fc6000bf04070 */
[----:B------:R-:W-:-:S06]  /*d4a0*/  UMOV UR5, UR7 ;  /* 0x0000000700057c82 */ /* 0x000fcc0008000000 */
[----:B------:R-:W-:Y:S05]  /*d4b0*/  BRA.U UP0, `(.L_x_3654) ;  /* 0xfffffffd00847547 */ /* 0x000fea000b83ffff */
.L_x_3651:
        /* <DEDUP_REMOVED lines=11> */
[----:B0-----:R-:W-:Y:S01]  /*d570*/  IMAD.MOV.U32 R8, RZ, RZ, R6 ;  /* 0x000000ffff087224 */ /* 0x001fe200078e0006 */
[----:B------:R-:W-:Y:S02]  /*d580*/  UISETP.GE.U32.AND UP0, UPT, UR5, 0x40, UPT ;  /* 0x000000400500788c */ /* 0x000fe4000bf06070 */
[----:B----4-:R-:W-:-:S06]  /*d590*/  ULEA UR4, UR6, UR4, 0x18 ;  /* 0x0000000406047291 */ /* 0x010fcc000f8ec0ff */
[----:B------:R-:W-:Y:S01]  /*d5a0*/  LEA R11, R2, UR4, 0x4 ;  /* 0x00000004020b7c11 */ /* 0x000fe2000f8e20ff */
[----:B------:R-:W-:-:S04]  /*d5b0*/  UMOV UR4, 0x20 ;  /* 0x0000002000047882 */ /* 0x000fc80000000000 */
[----:B------:R4:W-:Y:S04]  /*d5c0*/  STS.64 [R11+0x8], R8 ;  /* 0x000008080b007388 */ /* 0x0009e80000000a00 */
[----:B------:R4:W-:Y:S01]  /*d5d0*/  STS.U8 [R11], R7 ;  /* 0x000000070b007388 */ /* 0x0009e20000000000 */
[----:B------:R-:W-:Y:S05]  /*d5e0*/  BRA.U !UP0, `(.L_x_3656) ;  /* 0x00000001087c7547 */ /* 0x000fea000b800000 */
[----:B------:R-:W-:-:S07]  /*d5f0*/  IMAD.U32 R2, RZ, RZ, UR5 ;  /* 0x00000005ff027e24 */ /* 0x000fce000f8e00ff */
.L_x_3659:
[----:B------:R-:W-:Y:S01]  /*d600*/  SHF.R.U32.HI R13, RZ, 0x1, R2 ;  /* 0x00000001ff0d7819 */ /* 0x000fe20000011602 */
[----:B------:R-:W-:Y:S01]  /*d610*/  BAR.SYNC.DEFER_BLOCKING 0x0 ;  /* 0x0000000000007b1d */ /* 0x000fe20000010000 */
[----:B------:R-:W-:Y:S02]  /*d620*/  ISETP.GT.U32.AND P3, PT, R2, 0x7f, PT ;  /* 0x0000007f0200780c */ /* 0x000fe40003f64070 */
[----:B------:R-:W-:-:S03]  /*d630*/  IADD3 R3, PT, PT, R13, R0, RZ ;  /* 0x000000000d037210 */ /* 0x000fc60007ffe0ff */
[----:B------:R-:W-:Y:S01]  /*d640*/  BSSY.RECONVERGENT B0, `(.L_x_3657) ;  /* 0x0000017000007945 */ /* 0x000fe20003800200 */
[----:B------:R-:W-:-:S04]  /*d650*/  ISETP.GE.U32.AND P0, PT, R3, UR5, PT ;  /* 0x0000000503007c0c */ /* 0x000fc8000bf06070 */
[----:B------:R-:W-:-:S13]  /*d660*/  ISETP.GE.U32.OR P0, PT, R0, R13, P0 ;  /* 0x0000000d0000720c */ /* 0x000fda0000706470 */
[----:B0-----:R-:W-:Y:S05]  /*d670*/  @P0 BRA `(.L_x_3658) ;  /* 0x00000000004c0947 */ /* 0x001fea0003800000 */
[----:B------:R-:W-:Y:S01]  /*d680*/  IMAD R4, R13, 0x10, R11 ;  /* 0x000000100d047824 */ /* 0x000fe200078e020b */
[----:B------:R-:W-:-:S04]  /*d690*/  LOP3.LUT R15, R7, 0xff, RZ, 0xc0, !PT ;  /* 0x000000ff070f7812 */ /* 0x000fc800078ec0ff */
[----:B----4-:R-:W0:Y:S04]  /*d6a0*/  LDS.U8 R8, [R4] ;  /* 0x0000000004087984 */ /* 0x010e280000000000 */
        /* <DEDUP_REMOVED lines=16> */
.L_x_3658:
[----:B------:R-:W-:Y:S05]  /*d7b0*/  BSYNC.RECONVERGENT B0 ;  /* 0x0000000000007941 */ /* 0x000fea0003800200 */
.L_x_3657:
[----:B------:R-:W-:Y:S01]  /*d7c0*/  IMAD.MOV.U32 R2, RZ, RZ, R13 ;  /* 0x000000ffff027224 */ /* 0x000fe200078e000d */
[----:B------:R-:W-:Y:S06]  /*d7d0*/  @P3 BRA `(.L_x_3659) ;  /* 0xfffffffc00883947 */ /* 0x000fec000383ffff */
.L_x_3656:
[----:B------:R-:W-:Y:S01]  /*d7e0*/  BAR.SYNC.DEFER_BLOCKING 0x0 ;  /* 0x0000000000007b1d */ /* 0x000fe20000010000 */
[----:B------:R-:W-:-:S09]  /*d7f0*/  UISETP.GE.U32.AND UP0, UPT, UR4, 0x2, UPT ;  /* 0x000000020400788c */ /* 0x000fd2000bf06070 */
[----:B------:R-:W-:Y:S05]  /*d800*/  BRA.U !UP0, `(.L_x_3655) ;  /* 0x0000000108547547 */ /* 0x000fea000b800000 */
[----:B------:R-:W-:-:S07]  /*d810*/  HFMA2 R2, -RZ, RZ, 0, 5.9604644775390625e-08 ;  /* 0x00000001ff027431 */ /* 0x000fce00000001ff */
.L_x_3660:
[C---:B0-2-4-:R-:W-:Y:S01]  /*d820*/  LOP3.LUT R11, R7.reuse, 0xff, RZ, 0xc0, !PT ;  /* 0x000000ff070b7812 */ /* 0x055fe200078ec0ff */
[----:B------:R-:W0:Y:S01]  /*d830*/  SHFL.DOWN PT, R13, R6, R2, 0x1f ;  /* 0x08001f02060d7589 */ /* 0x000e2200000e0000 */
[----:B------:R-:W-:-:S03]  /*d840*/  LOP3.LUT R3, R7, 0xff, RZ, 0xc0, !PT ;  /* 0x000000ff07037812 */ /* 0x000fc600078ec0ff */
[----:B------:R-:W2:Y:S04]  /*d850*/  SHFL.DOWN PT, R4, R11, R2, 0x1f ;  /* 0x08001f020b047589 */ /* 0x000ea800000e0000 */
[----:B------:R4:W1:Y:S02]  /*d860*/  SHFL.DOWN PT, R10, R9, R2, 0x1f ;  /* 0x08001f02090a7589 */ /* 0x00086400000e0000 */
[----:B----4-:R-:W-:Y:S01]  /*d870*/  IMAD.SHL.U32 R2, R2, 0x2, RZ ;  /* 0x0000000202027824 */ /* 0x010fe200078e00ff */
[----:B0-----:R-:W-:Y:S02]  /*d880*/  ISETP.GE.U32.AND P0, PT, R6, R13, PT ;  /* 0x0000000d0600720c */ /* 0x001fe40003f06070 */
[----:B--2---:R-:W-:-:S04]  /*d890*/  LOP3.LUT R8, R4, 0xff, RZ, 0xc0, !PT ;  /* 0x000000ff04087812 */ /* 0x004fc800078ec0ff */
[----:B------:R-:W-:Y:S02]  /*d8a0*/  ISETP.NE.AND P2, PT, R3, R8, PT ;  /* 0x000000080300720c */ /* 0x000fe40003f45270 */
[----:B-1----:R-:W-:Y:S02]  /*d8b0*/  ISETP.GE.AND.EX P0, PT, R9, R10, PT, P0 ;  /* 0x0000000a0900720c */ /* 0x002fe40003f06300 */
[----:B------:R-:W-:Y:S02]  /*d8c0*/  ISETP.GE.U32.AND P1, PT, R3, R8, PT ;  /* 0x000000080300720c */ /* 0x000fe40003f26070 */
[----:B------:R-:W-:-:S07]  /*d8d0*/  SEL R3, RZ, 0xffffffff, !P0 ;  /* 0xffffffffff037807 */ /* 0x000fce0004000000 */
        /* <DEDUP_REMOVED lines=8> */
.L_x_3655:
[----:B------:R-:W0:Y:S01]  /*d960*/  LDCU UR4, c[0x0][0x56c] ;  /* 0x0000ad80ff0477ac */ /* 0x000e220008000800 */
[----:B------:R-:W-:Y:S01]  /*d970*/  IMAD.MOV.U32 R18, RZ, RZ, RZ ;  /* 0x000000ffff127224 */ /* 0x000fe200078e00ff */
[----:B0-----:R-:W-:-:S09]  /*d980*/  UISETP.NE.AND UP0, UPT, UR4, URZ, UPT ;  /* 0x000000ff0400728c */ /* 0x001fd2000bf05270 */
[----:B------:R-:W-:Y:S05]  /*d990*/  BRA.U !UP0, `(.L_x_3661) ;  /* 0x0000001108587547 */ /* 0x000fea000b800000 */
[----:B------:R-:W0:Y:S01]  /*d9a0*/  LDCU.64 UR8, c[0x0][0x570] ;  /* 0x0000ae00ff0877ac */ /* 0x000e220008000a00 */
[----:B------:R-:W-:Y:S01]  /*d9b0*/  MOV R3, R29 ;  /* 0x0000001d00037202 */ /* 0x000fe20000000f00 */
[----:B------:R-:W-:Y:S01]  /*d9c0*/  IMAD.MOV.U32 R2, RZ, RZ, RZ ;  /* 0x000000ffff027224 */ /* 0x000fe200078e00ff */
[----:B------:R-:W1:Y:S01]  /*d9d0*/  LDCU UR6, c[0x0][0x578] ;  /* 0x0000af00ff0677ac */ /* 0x000e620008000800 */
[----:B------:R-:W3:Y:S01]  /*d9e0*/  LDCU UR5, c[0x0][0x69c] ;  /* 0x0000d380ff0577ac */ /* 0x000ee20008000800 */
[----:B------:R-:W-:-:S04]  /*d9f0*/  UIADD3 UR4, UPT, UPT, UR4, -0x1, URZ ;  /* 0xffffffff04047890 */ /* 0x000fc8000fffe0ff */
[----:B------:R-:W-:Y:S01]  /*da00*/  UISETP.NE.AND UP0, UPT, UR4, URZ, UPT ;  /* 0x000000ff0400728c */ /* 0x000fe2000bf05270 */
[----:B0-----:R-:W-:-:S05]  /*da10*/  IMAD.HI.U32 R2, R29, UR9, R2 ;  /* 0x000000091d027c27 */ /* 0x001fca000f8e0002 */
[----:B-1----:R-:W-:-:S05]  /*da20*/  SHF.R.U32.HI R3, RZ, UR6, R2 ;  /* 0x00000006ff037c19 */ /* 0x002fca0008011602 */
[----:B--2-4-:R-:W-:-:S04]  /*da30*/  IMAD.MOV R11, RZ, RZ, -R3 ;  /* 0x000000ffff0b7224 */ /* 0x014fc800078e0a03 */
[----:B------:R-:W-:-:S04]  /*da40*/  IMAD R11, R11, UR8, R29 ;  /* 0x000000080b0b7c24 */ /* 0x000fc8000f8e021d */
[----:B---3--:R-:W-:Y:S01]  /*da50*/  IMAD R18, R11, UR5, RZ ;  /* 0x000000050b127c24 */ /* 0x008fe2000f8e02ff */
        /* <DEDUP_REMOVED lines=266> */
.L_x_3661:
[----:B------:R-:W0:Y:S01]  /*eb00*/  LDCU.64 UR4, c[0x0][0x780] ;  /* 0x0000f000ff0477ac */ /* 0x000e220008000a00 */
[----:B------:R-:W-:Y:S01]  /*eb10*/  CS2R R2, SRZ ;  /* 0x0000000000027805 */ /* 0x000fe2000001ff00 */
[----:B------:R-:W-:Y:S02]  /*eb20*/  UPLOP3.LUT UP0, UPT, UPT, UPT, UPT, 0x80, 0x8 ;  /* 0x000000000008789c */ /* 0x000fe40003f0f070 */
[----:B0-----:R-:W-:-:S04]  /*eb30*/  UISETP.NE.U32.AND UP1, UPT, UR4, URZ, UPT ;  /* 0x000000ff0400728c */ /* 0x001fc8000bf25070 */
[----:B------:R-:W-:-:S09]  /*eb40*/  UISETP.NE.AND.EX UP1, UPT, UR5, URZ, UPT, UP1 ;  /* 0x000000ff0500728c */ /* 0x000fd2000bf25310 */
[----:B------:R-:W-:Y:S05]  /*eb50*/  BRA.U !UP1, `(.L_x_3662) ;  /* 0x0000000509387547 */ /* 0x000fea000b800000 */
[----:B--2-4-:R-:W-:Y:S02]  /*eb60*/  IMAD.MOV.U32 R11, RZ, RZ, 0x8 ;  /* 0x00000008ff0b7424 */ /* 0x014fe400078e00ff */
[----:B------:R-:W-:-:S07]  /*eb70*/  IMAD.MOV.U32 R4, RZ, RZ, 0x10 ;  /* 0x00000010ff047424 */ /* 0x000fce00078e00ff */
.L_x_3663:
[----:B------:R-:W0:Y:S08]  /*eb80*/  I2F.U32.RP R8, R4 ;  /* 0x0000000400087306 */ /* 0x000e300000209000 */
[----:B0-----:R-:W0:Y:S02]  /*eb90*/  MUFU.RCP R8, R8 ;  /* 0x0000000800087308 */ /* 0x001e240000001000 */
[----:B0-----:R-:W-:-:S02]  /*eba0*/  IADD3 R2, PT, PT, R8, 0xffffffe, RZ ;  /* 0x0ffffffe08027810 */ /* 0x001fc40007ffe0ff */
[----:B------:R-:W-:-:S04]  /*ebb0*/  LOP3.LUT R8, RZ, R4, RZ, 0x33, !PT ;  /* 0x00000004ff087212 */ /* 0x000fc800078e33ff */
[----:B------:R0:W2:Y:S02]  /*ebc0*/  F2I.FTZ.U32.TRUNC.NTZ R3, R2 ;  /* 0x0000000200037305 */ /* 0x0000a4000021f000 */
[----:B0-----:R-:W-:Y:S02]  /*ebd0*/  IMAD.MOV.U32 R2, RZ, RZ, RZ ;  /* 0x000000ffff027224 */ /* 0x001fe400078e00ff */
        /* <DEDUP_REMOVED lines=44> */
[----:B------:R0:W2:Y:S02]  /*eea0*/  F2I.FTZ.U32.TRUNC.NTZ R11, R10 ;  /* 0x0000000a000b7305 */ /* 0x0000a4000021f000 */
[----:B0-----:R-:W-:Y:S02]  /*eeb0*/  IMAD.MOV.U32 R10, RZ, RZ, RZ ;  /* 0x000000ffff0a7224 */ /* 0x001fe400078e00ff */
[----:B--2---:R-:W-:-:S04]  /*eec0*/  IMAD R15, R15, R11, RZ ;  /* 0x0000000b0f0f7224 */ /* 0x004fc800078e02ff */
        /* <DEDUP_REMOVED lines=12> */
.L_x_3665:
[----:B------:R-:W-:-:S07]  /*ef90*/  MOV R4, 0xefb0 ;  /* 0x0000efb000047802 */ /* 0x000fce0000000f00 */
[----:B-1-3-5:R-:W-:Y:S05]  /*efa0*/  CALL.REL.NOINC `($__internal_18_$__cuda_sm20_div_u64) ;  /* 0x0000003000807944 */ /* 0x02afea0003c00000 */
[----:B------:R-:W-:Y:S02]  /*efb0*/  IMAD.MOV.U32 R2, RZ, RZ, R8 ;  /* 0x000000ffff027224 */ /* 0x000fe400078e0008 */
[----:B------:R-:W-:-:S07]  /*efc0*/  IMAD.MOV.U32 R3, RZ, RZ, R11 ;  /* 0x000000ffff037224 */ /* 0x000fce00078e000b */
.L_x_3666:
[----:B------:R-:W-:Y:S05]  /*efd0*/  BSYNC.RECONVERGENT B0 ;  /* 0x0000000000007941 */ /* 0x000fea0003800200 */
.L_x_3664:
[----:B------:R-:W0:Y:S02]  /*efe0*/  LDCU.64 UR4, c[0x0][0x780] ;  /* 0x0000f000ff0477ac */ /* 0x000e240008000a00 */
[----:B0-----:R-:W-:Y:S02]  /*eff0*/  UISETP.NE.U32.AND UP0, UPT, UR4, URZ, UPT ;  /* 0x000000ff0400728c */ /* 0x001fe4000bf05070 */
[----:B------:R-:W-:Y:S02]  /*f000*/  IADD3 R2, P0, PT, R2, UR4, RZ ;  /* 0x0000000402027c10 */ /* 0x000fe4000ff1e0ff */
[----:B------:R-:W-:Y:S02]  /*f010*/  UISETP.NE.AND.EX UP0, UPT, UR5, URZ, UPT, UP0 ;  /* 0x000000ff0500728c */ /* 0x000fe4000bf05300 */
[----:B------:R-:W-:Y:S02]  /*f020*/  IADD3.X R3, PT, PT, R3, UR5, RZ, P0, !PT ;  /* 0x0000000503037c10 */ /* 0x000fe400087fe4ff */
[----:B------:R-:W-:-:S11]  /*f030*/  UPLOP3.LUT UP0, UPT, UPT, UPT, UP0, 0x40, 0x4 ;  /* 0x000000000004789c */ /* 0x000fd60003f0e800 */
.L_x_3662:
        /* <DEDUP_REMOVED lines=291> */
.L_x_3668:
        /* <DEDUP_REMOVED lines=26> */
.L_x_3670:
[----:B------:R-:W-:Y:S05]  /*10410*/  BSYNC.RECONVERGENT B0 ;  /* 0x0000000000007941 */ /* 0x000fea0003800200 */
.L_x_3669:
        /* <DEDUP_REMOVED lines=35> */
.L_x_3672:
[----:B------:R-:W-:Y:S05]  /*10650*/  BSYNC.RECONVERGENT B0 ;  /* 0x0000000000007941 */ /* 0x000fea0003800200 */
.L_x_3671:
        /* <DEDUP_REMOVED lines=19> */
[----:B0-----:R-:W-:Y:S01]  /*10790*/  MOV R7, UR4 ;  /* 0x0000000400077c02 */ /* 0x001fe20008000f00 */
[----:B--2---:R-:W-:-:S02]  /*107a0*/  IMAD.U32 R6, RZ, RZ, UR10 ;  /* 0x0000000aff067e24 */ /* 0x004fc4000f8e00ff */
[----:B------:R-:W-:-:S05]  /*107b0*/  IMAD.U32 R9, RZ, RZ, UR11 ;  /* 0x0000000bff097e24 */ /* 0x000fca000f8e00ff */
        /* <DEDUP_REMOVED lines=12> */
.L_x_3677:
[----:B------:R-:W-:-:S04]  /*10880*/  IMAD.IADD R15, R17, 0x1, R8 ;  /* 0x00000001110f7824 */ /* 0x000fc800078e0208 */
[----:B--2---:R-:W-:-:S05]  /*10890*/  IMAD.WIDE.U32 R14, R15, 0x10, R10 ;  /* 0x000000100f0e7825 */ /* 0x004fca00078e000a */
[----:B------:R-:W2:Y:S04]  /*108a0*/  LDG.E.U8 R4, desc[UR36][R14.64] ;  /* 0x000000240e047981 */ /* 0x000ea8000c1e1100 */
[----:B------:R-:W3:Y:S01]  /*108b0*/  LDG.E.64 R12, desc[UR36][R14.64+0x8] ;  /* 0x000008240e0c7981 */ /* 0x000ee2000c1e1b00 */
[----:B------:R-:W-:Y:S02]  /*108c0*/  LOP3.LUT R21, R7, 0xff, RZ, 0xc0, !PT ;  /* 0x000000ff07157812 */ /* 0x000fe400078ec0ff */
[----:B------:R-:W-:Y:S02]  /*108d0*/  IADD3 R8, PT, PT, R19, R8, RZ ;  /* 0x0000000813087210 */ /* 0x000fe40007ffe0ff */
[CC--:B--2---:R-:W-:Y:S02]  /*108e0*/  ISETP.NE.AND P3, PT, R21.reuse, R4.reuse, PT ;  /* 0x000000041500720c */ /* 0x0c4fe40003f65270 */
[----:B------:R-:W-:-:S02]  /*108f0*/  ISETP.GE.U32.AND P2, PT, R21, R4, PT ;  /* 0x000000041500720c */ /* 0x000fc40003f46070 */
[----:B---3--:R-:W-:Y:S02]  /*10900*/  ISETP.GE.U32.AND P1, PT, R6, R12, PT ;  /* 0x0000000c0600720c */ /* 0x008fe40003f26070 */
        /* <DEDUP_REMOVED lines=11> */
.L_x_3676:
[----:B------:R-:W-:Y:S05]  /*109c0*/  BRA `(.L_x_3675) ;  /* 0x0000000000747947 */ /* 0x000fea0003800000 */
.L_x_3674:
        /* <DEDUP_REMOVED lines=9> */
.L_x_3678:
[----:B------:R-:W-:-:S04]  /*10a60*/  IMAD.IADD R13, R4, 0x1, R17 ;  /* 0x00000001040d7824 */ /* 0x000fc800078e0211 */
[----:B-1----:R-:W-:-:S04]  /*10a70*/  IMAD R13, R13, R19, R0 ;  /* 0x000000130d0d7224 */ /* 0x002fc800078e0200 */
[----:B--2---:R-:W-:-:S05]  /*10a80*/  IMAD.WIDE.U32 R14, R13, 0x10, R10 ;  /* 0x000000100d0e7825 */ /* 0x004fca00078e000a */
[----:B------:R-:W2:Y:S04]  /*10a90*/  LDG.E.U8 R8, desc[UR36][R14.64] ;  /* 0x000000240e087981 */ /* 0x000ea8000c1e1100 */
[----:B------:R-:W4:Y:S01]  /*10aa0*/  LDG.E.64 R12, desc[UR36][R14.64+0x8] ;  /* 0x000008240e0c7981 */ /* 0x000f22000c1e1b00 */
[----:B------:R-:W-:Y:S01]  /*10ab0*/  LOP3.LUT R21, R7, 0xff, RZ, 0xc0, !PT ;  /* 0x000000ff07157812 */ /* 0x000fe200078ec0ff */
[----:B---3--:R-:W-:-:S03]  /*10ac0*/  IMAD.IADD R17, R20, 0x1, R17 ;  /* 0x0000000114117824 */ /* 0x008fc600078e0211 */
[CC--:B--2---:R-:W-:Y:S02]  /*10ad0*/  ISETP.NE.AND P3, PT, R21.reuse, R8.reuse, PT ;  /* 0x000000081500720c */ /* 0x0c4fe40003f65270 */
[----:B------:R-:W-:Y:S02]  /*10ae0*/  ISETP.GE.U32.AND P2, PT, R21, R8, PT ;  /* 0x000000081500720c */ /* 0x000fe40003f46070 */
[----:B----4-:R-:W-:Y:S02]  /*10af0*/  ISETP.GE.U32.AND P1, PT, R6, R12, PT ;  /* 0x0000000c0600720c */ /* 0x010fe40003f26070 */
        /* <DEDUP_REMOVED lines=10> */
.L_x_3675:
[----:B------:R-:W-:Y:S05]  /*10ba0*/  BSYNC.RECONVERGENT B0 ;  /* 0x0000000000007941 */ /* 0x000fea0003800200 */
.L_x_3673:
[----:B------:R-:W0:Y:S01]  /*10bb0*/  LDCU UR5, c[0x0][0x360] ;  /* 0x00006c00ff0577ac */ /* 0x000e220008000800 */
[----:B------:R-:W-:Y:S01]  /*10bc0*/  MOV R8, R6 ;  /* 0x0000000600087202 */ /* 0x000fe20000000f00 */
        /* <DEDUP_REMOVED lines=10> */
.L_x_3682:
[----:B------:R-:W-:Y:S01]  /*10c70*/  USHF.R.U32.HI UR7, URZ, 0x1, UR4 ;  /* 0x00000001ff077899 */ /* 0x000fe20008011604 */
[----:B------:R-:W-:Y:S05]  /*10c80*/  BAR.SYNC.DEFER_BLOCKING 0x0 ;  /* 0x0000000000007b1d */ /* 0x000fea0000010000 */
[----:B------:R-:W-:Y:S01]  /*10c90*/  VIADD R11, R5, UR7 ;  /* 0x00000007050b7c36 */ /* 0x000fe20008000000 */
[----:B------:R-:W-:Y:S04]  /*10ca0*/  BSSY.RECONVERGENT B0, `(.L_x_3680) ;  /* 0x0000018000007945 */ /* 0x000fe80003800200 */
[----:B------:R-:W-:-:S04]  /*10cb0*/  ISETP.GE.U32.AND P1, PT, R11, UR6, PT ;  /* 0x000000060b007c0c */ /* 0x000fc8000bf26070 */
[----:B------:R-:W-:-:S13]  /*10cc0*/  ISETP.GE.U32.OR P1, PT, R5, UR7, P1 ;  /* 0x0000000705007c0c */ /* 0x000fda0008f26470 */
[----:B-1----:R-:W-:Y:S05]  /*10cd0*/  @P1 BRA `(.L_x_3681) ;  /* 0x0000000000501947 */ /* 0x002fea0003800000 */
[----:B0-----:R-:W-:Y:S01]  /*10ce0*/  IMAD R8, R11, UR5, R0 ;  /* 0x000000050b087c24 */ /* 0x001fe2000f8e0200 */
[----:B------:R-:W-:-:S04]  /*10cf0*/  LOP3.LUT R13, R7, 0xff, RZ, 0xc0, !PT ;  /* 0x000000ff070d7812 */ /* 0x000fc800078ec0ff */
[----:B------:R-:W-:-:S05]  /*10d00*/  LEA R8, R8, UR8, 0x4 ;  /* 0x0000000808087c11 */ /* 0x000fca000f8e20ff */
[----:B------:R-:W0:Y:S04]  /*10d10*/  LDS.U8 R12, [R8] ;  /* 0x00000000080c7984 */ /* 0x000e280000000000 */
[----:B------:R-:W1:Y:S01]  /*10d20*/  LDS.64 R10, [R8+0x8] ;  /* 0x00000800080a7984 */ /* 0x000e620000000a00 */
[CC--:B0-----:R-:W-:Y:S02]  /*10d30*/  ISETP.NE.AND P3, PT, R13.reuse, R12.reuse, PT ;  /* 0x0000000c0d00720c */ /* 0x0c1fe40003f65270 */
[----:B------:R-:W-:Y:S02]  /*10d40*/  ISETP.GE.U32.AND P2, PT, R13, R12, PT ;  /* 0x0000000c0d00720c */ /* 0x000fe40003f46070 */
        /* <DEDUP_REMOVED lines=13> */
.L_x_3681:
[----:B------:R-:W-:Y:S05]  /*10e20*/  BSYNC.RECONVERGENT B0 ;  /* 0x0000000000007941 */ /* 0x000fea0003800200 */
.L_x_3680:
[----:B------:R-:W-:-:S03]  /*10e30*/  UISETP.GT.U32.AND UP1, UPT, UR4, 0x3, UPT ;  /* 0x000000030400788c */ /* 0x000fc6000bf24070 */
[----:B------:R-:W-:-:S06]  /*10e40*/  UMOV UR4, UR7 ;  /* 0x0000000700047c82 */ /* 0x000fcc0008000000 */
[----:B------:R-:W-:Y:S05]  /*10e50*/  BRA.U UP1, `(.L_x_3682) ;  /* 0xfffffffd01847547 */ /* 0x000fea000b83ffff */
.L_x_3679:
        /* <DEDUP_REMOVED lines=8> */
[----:B------:R-:W-:Y:S01]  /*10ee0*/  UISETP.GE.U32.AND UP1, UPT, UR5, 0x40, UPT ;  /* 0x000000400500788c */ /* 0x000fe2000bf26070 */
[----:B------:R-:W-:Y:S02]  /*10ef0*/  UMOV UR4, 0x20 ;  /* 0x0000002000047882 */ /* 0x000fe40000000000 */
[----:B------:R2:W-:Y:S06]  /*10f00*/  STS.64 [R4+0x8], R8 ;  /* 0x0000080804007388 */ /* 0x0005ec0000000a00 */
[----:B------:R-:W-:Y:S05]  /*10f10*/  BRA.U !UP1, `(.L_x_3684) ;  /* 0x00000001097c7547 */ /* 0x000fea000b800000 */
[----:B------:R-:W-:-:S07]  /*10f20*/  MOV R5, UR5 ;  /* 0x0000000500057c02 */ /* 0x000fce0008000f00 */
.L_x_3687:
[----:B------:R-:W-:Y:S01]  /*10f30*/  SHF.R.U32.HI R15, RZ, 0x1, R5 ;  /* 0x00000001ff0f7819 */ /* 0x000fe20000011605 */
[----:B------:R-:W-:Y:S01]  /*10f40*/  BAR.SYNC.DEFER_BLOCKING 0x0 ;  /* 0x0000000000007b1d */ /* 0x000fe20000010000 */
[----:B------:R-:W-:-:S03]  /*10f50*/  ISETP.GT.U32.AND P2, PT, R5, 0x7f, PT ;  /* 0x0000007f0500780c */ /* 0x000fc60003f44070 */
[----:B0-2---:R-:W-:Y:S02]  /*10f60*/  IMAD.IADD R8, R15, 0x1, R0 ;  /* 0x000000010f087824 */ /* 0x005fe400078e0200 */
[----:B------:R-:W-:Y:S03]  /*10f70*/  BSSY.RECONVERGENT B0, `(.L_x_3685) ;  /* 0x0000017000007945 */ /* 0x000fe60003800200 */
[----:B------:R-:W-:-:S04]  /*10f80*/  ISETP.GE.U32.AND P1, PT, R8, UR5, PT ;  /* 0x0000000508007c0c */ /* 0x000fc8000bf26070 */
[----:B------:R-:W-:-:S13]  /*10f90*/  ISETP.GE.U32.OR P1, PT, R0, R15, P1 ;  /* 0x0000000f0000720c */ /* 0x000fda0000f26470 */
[----:B------:R-:W-:Y:S05]  /*10fa0*/  @P1 BRA `(.L_x_3686) ;  /* 0x00000000004c1947 */ /* 0x000fea0003800000 */
[----:B------:R-:W-:Y:S01]  /*10fb0*/  IMAD R5, R15, 0x10, R4 ;  /* 0x000000100f057824 */ /* 0x000fe200078e0204 */
[----:B------:R-:W-:-:S04]  /*10fc0*/  LOP3.LUT R13, R7, 0xff, RZ, 0xc0, !PT ;  /* 0x000000ff070d7812 */ /* 0x000fc800078ec0ff */
        /* <DEDUP_REMOVED lines=17> */
.L_x_3686:
[----:B------:R-:W-:Y:S05]  /*110e0*/  BSYNC.RECONVERGENT B0 ;  /* 0x0000000000007941 */ /* 0x000fea0003800200 */
.L_x_3685:
[----:B------:R-:W-:Y:S01]  /*110f0*/  MOV R5, R15 ;  /* 0x0000000f00057202 */ /* 0x000fe20000000f00 */
[----:B------:R-:W-:Y:S06]  /*11100*/  @P2 BRA `(.L_x_3687) ;  /* 0xfffffffc00882947 */ /* 0x000fec000383ffff */
.L_x_3684:
[----:B------:R-:W-:Y:S01]  /*11110*/  BAR.SYNC.DEFER_BLOCKING 0x0 ;  /* 0x0000000000007b1d */ /* 0x000fe20000010000 */
[----:B------:R-:W-:-:S09]  /*11120*/  UISETP.GE.U32.AND UP1, UPT, UR4, 0x2, UPT ;  /* 0x000000020400788c */ /* 0x000fd2000bf26070 */
[----:B------:R-:W-:Y:S05]  /*11130*/  BRA.U !UP1, `(.L_x_3683) ;  /* 0x0000000109547547 */ /* 0x000fea000b800000 */
[----:B------:R-:W-:-:S07]  /*11140*/  IMAD.MOV.U32 R0, RZ, RZ, 0x1 ;  /* 0x00000001ff007424 */ /* 0x000fce00078e00ff */
.L_x_3688:
[C---:B------:R-:W-:Y:S01]  /*11150*/  LOP3.LUT R5, R7.reuse, 0xff, RZ, 0xc0, !PT ;  /* 0x000000ff07057812 */ /* 0x040fe200078ec0ff */
[----:B------:R-:W3:Y:S01]  /*11160*/  SHFL.DOWN PT, R11, R6, R0, 0x1f ;  /* 0x08001f00060b7589 */ /* 0x000ee200000e0000 */
[----:B01----:R-:W-:-:S03]  /*11170*/  LOP3.LUT R13, R7, 0xff, RZ, 0xc0, !PT ;  /* 0x000000ff070d7812 */ /* 0x003fc600078ec0ff */
[----:B--2---:R-:W0:Y:S04]  /*11180*/  SHFL.DOWN PT, R4, R5, R0, 0x1f ;  /* 0x08001f0005047589 */ /* 0x004e2800000e0000 */
[----:B------:R1:W2:Y:S02]  /*11190*/  SHFL.DOWN PT, R10, R9, R0, 0x1f ;  /* 0x08001f00090a7589 */ /* 0x0002a400000e0000 */
[----:B-1----:R-:W-:Y:S01]  /*111a0*/  IMAD.SHL.U32 R0, R0, 0x2, RZ ;  /* 0x0000000200007824 */ /* 0x002fe200078e00ff */
[----:B---3--:R-:W-:Y:S02]  /*111b0*/  ISETP.GE.U32.AND P1, PT, R6, R11, PT ;  /* 0x0000000b0600720c */ /* 0x008fe40003f26070 */
[----:B0-----:R-:W-:-:S04]  /*111c0*/  LOP3.LUT R8, R4, 0xff, RZ, 0xc0, !PT ;  /* 0x000000ff04087812 */ /* 0x001fc800078ec0ff */
[----:B------:R-:W-:Y:S02]  /*111d0*/  ISETP.NE.AND P3, PT, R13, R8, PT ;  /* 0x000000080d00720c */ /* 0x000fe40003f65270 */
[----:B--2---:R-:W-:Y:S02]  /*111e0*/  ISETP.GE.AND.EX P1, PT, R9, R10, PT, P1 ;  /* 0x0000000a0900720c */ /* 0x004fe40003f26310 */
        /* <DEDUP_REMOVED lines=10> */
.L_x_3683:
        /* <DEDUP_REMOVED lines=18> */
[----:B---3--:R-:W-:Y:S01]  /*113b0*/  IMAD.U32 R4, RZ, RZ, UR4 ;  /* 0x00000004ff047e24 */ /* 0x008fe2000f8e00ff */
[----:B------:R-:W-:Y:S01]  /*113c0*/  MOV R5, UR5 ;  /* 0x0000000500057c02 */ /* 0x000fe20008000f00 */
[----:B--2---:R-:W-:-:S02]  /*113d0*/  IMAD.U32 R6, RZ, RZ, UR6 ;  /* 0x00000006ff067e24 */ /* 0x004fc4000f8e00ff */
[----:B------:R-:W-:Y:S02]  /*113e0*/  IMAD.U32 R7, RZ, RZ, UR7 ;  /* 0x00000007ff077e24 */ /* 0x000fe4000f8e00ff */
[----:B----4-:R-:W-:Y:S01]  /*113f0*/  IMAD.U32 R10, RZ, RZ, UR8 ;  /* 0x00000008ff0a7e24 */ /* 0x010fe2000f8e00ff */
[----:B0-----:R-:W-:-:S07]  /*11400*/  MOV R11, UR9 ;  /* 0x00000009000b7c02 */ /* 0x001fce0008000f00 */
[----:B------:R-:W-:-:S07]  /*11410*/  LEPC R20, `(.L_x_3691) ;  /* 0x000000001014794e */ /* 0x000fce0000000000 */
[----:B-1---5:R-:W-:Y:S05]  /*11420*/  CALL.ABS.NOINC R2 ;  /* 0x0000000002007343 */ /* 0x022fea0003c00000 */
.L_x_3691:
[----:B------:R-:W-:-:S07]  /*11430*/  CS2R R16, SRZ ;  /* 0x0000000000107805 */ /* 0x000fce000001ff00 */
.L_x_3690:
        /* <DEDUP_REMOVED lines=8> */
[----:B01----:R-:W-:Y:S02]  /*114c0*/  HFMA2 R13, -RZ, RZ, 0, 0 ;  /* 0x00000000ff0d7431 */ /* 0x003fe400000001ff */
[----:B--2---:R-:W-:Y:S01]  /*114d0*/  IMAD.MOV.U32 R8, RZ, RZ, 0x2ef ;  /* 0x000002efff087424 */ /* 0x004fe200078e00ff */
[----:B------:R-:W0:Y:S01]  /*114e0*/  LDCU.64 UR8, c[0x4][0x3c0] ;  /* 0x01007800ff0877ac */ /* 0x000e220008000a00 */
[----:B------:R-:W1:Y:S01]  /*114f0*/  LDC.64 R2, c[0x4][R2] ;  /* 0x0100000002027b82 */ /* 0x000e620000000a00 */
[----:B------:R-:W-:Y:S01]  /*11500*/  IMAD.MOV.U32 R12, RZ, RZ, 0x1 ;  /* 0x00000001ff0c7424 */ /* 0x000fe200078e00ff */
[----:B------:R-:W2:Y:S01]  /*11510*/  LDCU.64 UR6, c[0x4][0xc0] ;  /* 0x01001800ff0677ac */ /* 0x000ea20008000a00 */
[----:B---3--:R-:W-:Y:S01]  /*11520*/  MOV R4, UR4 ;  /* 0x0000000400047c02 */ /* 0x008fe20008000f00 */
[----:B------:R-:W-:-:S02]  /*11530*/  IMAD.U32 R5, RZ, RZ, UR5 ;  /* 0x00000005ff057e24 */ /* 0x000fc4000f8e00ff */
[----:B0-----:R-:W-:Y:S02]  /*11540*/  IMAD.U32 R6, RZ, RZ, UR8 ;  /* 0x00000008ff067e24 */ /* 0x001fe4000f8e00ff */
[----:B------:R-:W-:Y:S01]  /*11550*/  IMAD.U32 R7, RZ, RZ, UR9 ;  /* 0x00000009ff077e24 */ /* 0x000fe2000f8e00ff */
[----:B--2---:R-:W-:Y:S01]  /*11560*/  MOV R10, UR6 ;  /* 0x00000006000a7c02 */ /* 0x004fe20008000f00 */
[----:B------:R-:W-:-:S07]  /*11570*/  IMAD.U32 R11, RZ, RZ, UR7 ;  /* 0x00000007ff0b7e24 */ /* 0x000fce000f8e00ff */
[----:B------:R-:W-:-:S07]  /*11580*/  LEPC R20, `(.L_x_3693) ;  /* 0x000000001014794e */ /* 0x000fce0000000000 */
[----:B-1---5:R-:W-:Y:S05]  /*11590*/  CALL.ABS.NOINC R2 ;  /* 0x0000000002007343 */ /* 0x022fea0003c00000 */
.L_x_3693:
[----:B------:R-:W3:Y:S02]  /*115a0*/  LDCU.64 UR4, c[0x0][0x770] ;  /* 0x0000ee00ff0477ac */ /* 0x000ee40008000a00 */
[----:B---3--:R-:W-:-:S05]  /*115b0*/  IADD3 R18, P0, PT, R18, UR4, RZ ;  /* 0x0000000412127c10 */ /* 0x008fca000ff1e0ff */
[----:B------:R-:W-:-:S05]  /*115c0*/  IMAD.X R19, RZ, RZ, UR5, P0 ;  /* 0x00000005ff137e24 */ /* 0x000fca00080e06ff */
[----:B------:R-:W-:Y:S01]  /*115d0*/  STG.E.64 desc[UR36][R18.64], R16 ;  /* 0x0000001012007986 */ /* 0x000fe2000c101b24 */
[----:B------:R-:W-:Y:S05]  /*115e0*/  EXIT ;  /* 0x000000000000794d */ /* 0x000fea0003800000 */
.L_x_3692:
[----:B------:R-:W-:Y:S01]  /*115f0*/  MOV R0, 0x0 ;  /* 0x0000000000007802 */ /* 0x000fe20000000f00 */
[----:B------:R-:W3:Y:S01]  /*11600*/  LDCU.64 UR6, c[0x4][0x3c8] ;  /* 0x01007900ff0677ac */ /* 0x000ee20008000a00 */
[----:B012---:R-:W-:Y:S02]  /*11610*/  HFMA2 R8, -RZ, RZ, 0, 4.4405460357666015625e-05 ;  /* 0x000002e9ff087431 */ /* 0x007fe400000001ff */
        /* <DEDUP_REMOVED lines=12> */
[----:B-1---5:R-:W-:Y:S05]  /*116e0*/  CALL.ABS.NOINC R2 ;  /* 0x0000000002007343 */ /* 0x022fea0003c00000 */
.L_x_3694:
[----:B------:R-:W-:Y:S05]  /*116f0*/  EXIT ;  /* 0x000000000000794d */ /* 0x000fea0003800000 */
.L_x_3689:
[----:B------:R-:W3:Y:S02]  /*11700*/  LDCU.U8 UR4, c[0x0][0x7a1] ;  /* 0x0000f420ff0477ac */ /* 0x000ee40008000000 */
[----:B---3--:R-:W-:Y:S01]  /*11710*/  UISETP.NE.AND UP0, UPT, UR4, URZ, UPT ;  /* 0x000000ff0400728c */ /* 0x008fe2000bf05270 */
[----:B------:R-:W-:Y:S10]  /*11720*/  BRA.U !UP1, `(.L_x_3695) ;  /* 0x0000000109387547 */ /* 0x000ff4000b800000 */
[----:B------:R-:W3:Y:S04]  /*11730*/  LDG.E.U8 R0, desc[UR36][R2.64] ;  /* 0x0000002402007981 */ /* 0x000ee8000c1e1100 */
[----:B012---:R-:W2:Y:S01]  /*11740*/  LDG.E.64 R4, desc[UR36][R2.64+0x8] ;  /* 0x0000082402047981 */ /* 0x007ea2000c1e1b00 */
[----:B------:R-:W-:-:S04]  /*11750*/  LOP3.LUT R9, R7, 0xff, RZ, 0xc0, !PT ;  /* 0x000000ff07097812 */ /* 0x000fc800078ec0ff */
[CC--:B---3--:R-:W-:Y:S02]  /*11760*/  ISETP.NE.AND P2, PT, R0.reuse, R9.reuse, PT ;  /* 0x000000090000720c */ /* 0x0c8fe40003f45270 */
[----:B------:R-:W-:Y:S02]  /*11770*/  ISETP.GE.U32.AND P1, PT, R0, R9, PT ;  /* 0x000000090000720c */ /* 0x000fe40003f26070 */
[----:B--2---:R-:W-:Y:S02]  /*11780*/  ISETP.GE.U32.AND P0, PT, R4, R16, PT ;  /* 0x000000100400720c */ /* 0x004fe40003f06070 */
[----:B------:R-:W-:Y:S02]  /*11790*/  SEL R6, RZ, 0xffffffff, !P1 ;  /* 0xffffffffff067807 */ /* 0x000fe40004800000 */
[----:B------:R-:W-:-:S05]  /*117a0*/  ISETP.GE.AND.EX P0, PT, R5, R17, PT, P0 ;  /* 0x000000110500720c */ /* 0x000fca0003f06300 */
[----:B------:R-:W-:-:S04]  /*117b0*/  @!P2 SEL R6, RZ, 0xffffffff, !P0 ;  /* 0xffffffffff06a807 */ /* 0x000fc80004000000 */
[----:B------:R-:W-:-:S04]  /*117c0*/  LOP3.LUT R6, R6, 0x1, RZ, 0xc0, !PT ;  /* 0x0000000106067812 */ /* 0x000fc800078ec0ff */
[----:B------:R-:W-:-:S04]  /*117d0*/  ISETP.NE.U32.AND P0, PT, R6, 0x1, PT ;  /* 0x000000010600780c */ /* 0x000fc80003f05070 */
[----:B------:R-:W-:Y:S02]  /*117e0*/  SEL R7, R7, R0, !P0 ;  /* 0x0000000007077207 */ /* 0x000fe40004000000 */
[----:B------:R-:W-:Y:S02]  /*117f0*/  SEL R16, R16, R4, !P0 ;  /* 0x0000000410107207 */ /* 0x000fe40004000000 */
[----:B------:R-:W-:-:S07]  /*11800*/  SEL R17, R17, R5, !P0 ;  /* 0x0000000511117207 */ /* 0x000fce0004000000 */
.L_x_3695:
        /* <DEDUP_REMOVED lines=19> */
[----:B-1---5:R-:W-:Y:S05]  /*11940*/  CALL.ABS.NOINC R2 ;  /* 0x0000000002007343 */ /* 0x022fea0003c00000 */
.L_x_3697:
[----:B------:R-:W3:Y:S02]  /*11950*/  LDCU.64 UR4, c[0x0][0x770] ;  /* 0x0000ee00ff0477ac */ /* 0x000ee40008000a00 */
[----:B---3--:R-:W-:-:S04]  /*11960*/  IADD3 R18, P0, PT, R18, UR4, RZ ;  /* 0x0000000412127c10 */ /* 0x008fc8000ff1e0ff */
[----:B------:R-:W-:-:S05]  /*11970*/  IADD3.X R19, PT, PT, RZ, UR5, RZ, P0, !PT ;  /* 0x00000005ff137c10 */ /* 0x000fca00087fe4ff */
[----:B------:R-:W-:Y:S01]  /*11980*/  STG.E.64 desc[UR36][R18.64], R16 ;  /* 0x0000001012007986 */ /* 0x000fe2000c101b24 */
[----:B------:R-:W-:Y:S05]  /*11990*/  EXIT ;  /* 0x000000000000794d */ /* 0x000fea0003800000 */
.L_x_3696:
[----:B------:R-:W-:Y:S04]  /*119a0*/  STG.E.64 desc[UR36][R2.64+0x8], R16 ;  /* 0x0000081002007986 */ /* 0x000fe8000c101b24 */
[----:B------:R-:W-:Y:S01]  /*119b0*/  STG.E.U8 desc[UR36][R2.64], R7 ;  /* 0x0000000702007986 */ /* 0x000fe2000c101124 */
[----:B------:R-:W-:Y:S05]  /*119c0*/  EXIT ;  /* 0x000000000000794d */ /* 0x000fea0003800000 */
.L_x_3667:
        /* <DEDUP_REMOVED lines=23> */
[----:B----4-:R-:W-:Y:S01]  /*11b40*/  IMAD.MOV.U32 R8, RZ, RZ, 0x2dd ;  /* 0x000002ddff087424 */ /* 0x010fe200078e00ff */
[----:B------:R2:W3:Y:S01]  /*11b50*/  LDC.64 R2, c[0x4][R0] ;  /* 0x0100000000027b82 */ /* 0x0004e20000000a00 */
[----:B------:R-:W4:Y:S01]  /*11b60*/  LDCU.64 UR6, c[0x4][0x3c0] ;  /* 0x01007800ff0677ac */ /* 0x000f220008000a00 */
[----:B------:R-:W-:Y:S01]  /*11b70*/  IMAD.MOV.U32 R13, RZ, RZ, RZ ;  /* 0x000000ffff0d7224 */ /* 0x000fe200078e00ff */
[----:B------:R-:W1:Y:S01]  /*11b80*/  LDCU.64 UR8, c[0x4][0xe8] ;  /* 0x01001d00ff0877ac */ /* 0x000e620008000a00 */
[----:B0-----:R-:W-:Y:S02]  /*11b90*/  IMAD.U32 R4, RZ, RZ, UR4 ;  /* 0x00000004ff047e24 */ /* 0x001fe4000f8e00ff */
[----:B------:R-:W-:-:S02]  /*11ba0*/  IMAD.U32 R5, RZ, RZ, UR5 ;  /* 0x00000005ff057e24 */ /* 0x000fc4000f8e00ff */
[----:B----4-:R-:W-:Y:S01]  /*11bb0*/  IMAD.U32 R6, RZ, RZ, UR6 ;  /* 0x00000006ff067e24 */ /* 0x010fe2000f8e00ff */
[----:B------:R-:W-:Y:S01]  /*11bc0*/  MOV R7, UR7 ;  /* 0x0000000700077c02 */ /* 0x000fe20008000f00 */
[----:B-1----:R-:W-:Y:S02]  /*11bd0*/  IMAD.U32 R10, RZ, RZ, UR8 ;  /* 0x00000008ff0a7e24 */ /* 0x002fe4000f8e00ff */
[----:B--2---:R-:W-:-:S07]  /*11be0*/  IMAD.U32 R11, RZ, RZ, UR9 ;  /* 0x00000009ff0b7e24 */ /* 0x004fce000f8e00ff */
[----:B------:R-:W-:-:S07]  /*11bf0*/  LEPC R20, `(.L_x_3700) ;  /* 0x000000001014794e */ /* 0x000fce0000000000 */
[----:B---3-5:R-:W-:Y:S05]  /*11c00*/  CALL.ABS.NOINC R2 ;  /* 0x0000000002007343 */ /* 0x028fea0003c00000 */
.L_x_3700:
[----:B------:R-:W-:-:S07]  /*11c10*/  CS2R R16, SRZ ;  /* 0x0000000000107805 */ /* 0x000fce000001ff00 */
.L_x_3699:
        /* <DEDUP_REMOVED lines=8> */
[----:B----4-:R-:W-:Y:S02]  /*11ca0*/  HFMA2 R8, -RZ, RZ, 0, 4.4763088226318359375e-05 ;  /* 0x000002efff087431 */ /* 0x010fe400000001ff */
[----:B------:R-:W-:Y:S01]  /*11cb0*/  IMAD.MOV.U32 R12, RZ, RZ, 0x1 ;  /* 0x00000001ff0c7424 */ /* 0x000fe200078e00ff */
[----:B------:R-:W2:Y:S01]  /*11cc0*/  LDCU.64 UR6, c[0x4][0x3c0] ;  /* 0x01007800ff0677ac */ /* 0x000ea20008000a00 */
[----:B------:R-:W3:Y:S01]  /*11cd0*/  LDC.64 R2, c[0x4][R2] ;  /* 0x0100000002027b82 */ /* 0x000ee20000000a00 */
[----:B------:R-:W-:Y:S01]  /*11ce0*/  IMAD.MOV.U32 R13, RZ, RZ, RZ ;  /* 0x000000ffff0d7224 */ /* 0x000fe200078e00ff */
[----:B------:R-:W4:Y:S01]  /*11cf0*/  LDCU.64 UR8, c[0x4][0xc0] ;  /* 0x01001800ff0877ac */ /* 0x000f220008000a00 */
[----:B0-----:R-:W-:Y:S02]  /*11d00*/  IMAD.U32 R4, RZ, RZ, UR4 ;  /* 0x00000004ff047e24 */ /* 0x001fe4000f8e00ff */
[----:B------:R-:W-:Y:S01]  /*11d10*/  IMAD.U32 R5, RZ, RZ, UR5 ;  /* 0x00000005ff057e24 */ /* 0x000fe2000f8e00ff */
[----:B--2---:R-:W-:Y:S01]  /*11d20*/  MOV R6, UR6 ;  /* 0x0000000600067c02 */ /* 0x004fe20008000f00 */
[----:B------:R-:W-:-:S02]  /*11d30*/  IMAD.U32 R7, RZ, RZ, UR7 ;  /* 0x00000007ff077e24 */ /* 0x000fc4000f8e00ff */
[----:B----4-:R-:W-:Y:S02]  /*11d40*/  IMAD.U32 R10, RZ, RZ, UR8 ;  /* 0x00000008ff0a7e24 */ /* 0x010fe4000f8e00ff */
[----:B------:R-:W-:-:S07]  /*11d50*/  IMAD.U32 R11, RZ, RZ, UR9 ;  /* 0x00000009ff0b7e24 */ /* 0x000fce000f8e00ff */
[----:B------:R-:W-:-:S07]  /*11d60*/  LEPC R20, `(.L_x_3702) ;  /* 0x000000001014794e */ /* 0x000fce0000000000 */
[----:B-1-3-5:R-:W-:Y:S05]  /*11d70*/  CALL.ABS.NOINC R2 ;  /* 0x0000000002007343 */ /* 0x02afea0003c00000 */
.L_x_3702:
[----:B------:R-:W0:Y:S02]  /*11d80*/  LDCU.64 UR4, c[0x0][0x770] ;  /* 0x0000ee00ff0477ac */ /* 0x000e240008000a00 */
[----:B0-----:R-:W-:-:S05]  /*11d90*/  IADD3 R18, P0, PT, R18, UR4, RZ ;  /* 0x0000000412127c10 */ /* 0x001fca000ff1e0ff */
[----:B-1----:R-:W-:-:S05]  /*11da0*/  IMAD.X R19, RZ, RZ, UR5, P0 ;  /* 0x00000005ff137e24 */ /* 0x002fca00080e06ff */
[----:B------:R-:W-:Y:S01]  /*11db0*/  STG.E.64 desc[UR36][R18.64], R16 ;  /* 0x0000001012007986 */ /* 0x000fe2000c101b24 */
[----:B------:R-:W-:Y:S05]  /*11dc0*/  EXIT ;  /* 0x000000000000794d */ /* 0x000fea0003800000 */
.L_x_3701:
[----:B------:R-:W-:Y:S01]  /*11dd0*/  MOV R0, 0x0 ;  /* 0x0000000000007802 */ /* 0x000fe20000000f00 */
[----:B------:R-:W0:Y:S01]  /*11de0*/  LDCU.64 UR4, c[0x4][0x3c8] ;  /* 0x01007900ff0477ac */ /* 0x000e220008000a00 */
[----:B------:R-:W-:Y:S02]  /*11df0*/  HFMA2 R13, -RZ, RZ, 0, 0 ;  /* 0x00000000ff0d7431 */ /* 0x000fe400000001ff */
[----:B----4-:R-:W-:Y:S01]  /*11e00*/  IMAD.MOV.U32 R8, RZ, RZ, 0x2e9 ;  /* 0x000002e9ff087424 */ /* 0x010fe200078e00ff */
[----:B------:R2:W3:Y:S01]  /*11e10*/  LDC.64 R2, c[0x4][R0] ;  /* 0x0100000000027b82 */ /* 0x0004e20000000a00 */
[----:B------:R-:W4:Y:S01]  /*11e20*/  LDCU.64 UR6, c[0x4][0x3c0] ;  /* 0x01007800ff0677ac */ /* 0x000f220008000a00 */
[----:B------:R-:W-:Y:S01]  /*11e30*/  IMAD.MOV.U32 R12, RZ, RZ, 0x1 ;  /* 0x00000001ff0c7424 */ /* 0x000fe200078e00ff */
        /* <DEDUP_REMOVED lines=8> */
[----:B---3-5:R-:W-:Y:S05]  /*11ec0*/  CALL.ABS.NOINC R2 ;  /* 0x0000000002007343 */ /* 0x028fea0003c00000 */
.L_x_3703:
[----:B------:R-:W-:Y:S05]  /*11ed0*/  EXIT ;  /* 0x000000000000794d */ /* 0x000fea0003800000 */
.L_x_3698:
[----:B------:R-:W0:Y:S02]  /*11ee0*/  LDCU.U8 UR4, c[0x0][0x7a1] ;  /* 0x0000f420ff0477ac */ /* 0x000e240008000000 */
[----:B0-----:R-:W-:Y:S01]  /*11ef0*/  UISETP.NE.AND UP0, UPT, UR4, URZ, UPT ;  /* 0x000000ff0400728c */ /* 0x001fe2000bf05270 */
[----:B------:R-:W-:Y:S10]  /*11f00*/  BRA.U !UP1, `(.L_x_3704) ;  /* 0x0000000109387547 */ /* 0x000ff4000b800000 */
[----:B------:R-:W2:Y:S04]  /*11f10*/  LDG.E.U8 R0, desc[UR36][R2.64] ;  /* 0x0000002402007981 */ /* 0x000ea8000c1e1100 */
[----:B------:R-:W3:Y:S01]  /*11f20*/  LDG.E.64 R4, desc[UR36][R2.64+0x8] ;  /* 0x0000082402047981 */ /* 0x000ee2000c1e1b00 */
[----:B----4-:R-:W-:-:S04]  /*11f30*/  LOP3.LUT R9, R7, 0xff, RZ, 0xc0, !PT ;  /* 0x000000ff07097812 */ /* 0x010fc800078ec0ff */
[CC--:B--2---:R-:W-:Y:S02]  /*11f40*/  ISETP.NE.AND P2, PT, R0.reuse, R9.reuse, PT ;  /* 0x000000090000720c */ /* 0x0c4fe40003f45270 */
[----:B------:R-:W-:Y:S02]  /*11f50*/  ISETP.GE.U32.AND P1, PT, R0, R9, PT ;  /* 0x000000090000720c */ /* 0x000fe40003f26070 */
[----:B---3--:R-:W-:Y:S02]  /*11f60*/  ISETP.GE.U32.AND P0, PT, R4, R16, PT ;  /* 0x000000100400720c */ /* 0x008fe40003f06070 */
        /* <DEDUP_REMOVED lines=8> */
.L_x_3704:
[----:B------:R-:W-:Y:S05]  /*11ff0*/  BRA.U !UP0, `(.L_x_3705) ;  /* 0x0000000108607547 */ /* 0x000fea000b800000 */
[----:B------:R-:W0:Y:S02]  /*12000*/  LDCU UR4, c[0x0][0x7a4] ;  /* 0x0000f480ff0477ac */ /* 0x000e240008000800 */
[----:B0-----:R-:W-:-:S09]  /*12010*/  UISETP.NE.AND UP0, UPT, UR4, 0x1, UPT ;  /* 0x000000010400788c */ /* 0x001fd2000bf05270 */
[----:B------:R-:W-:Y:S05]  /*12020*/  BRA.U !UP0, `(.L_x_3706) ;  /* 0x0000000108407547 */ /* 0x000fea000b800000 */
[----:B------:R-:W-:Y:S01]  /*12030*/  MOV R2, 0x0 ;  /* 0x0000000000027802 */ /* 0x000fe20000000f00 */
[----:B------:R-:W0:Y:S01]  /*12040*/  LDCU.64 UR4, c[0x4][0x3d8] ;  /* 0x01007b00ff0477ac */ /* 0x000e220008000a00 */
[----:B------:R-:W-:Y:S02]  /*12050*/  HFMA2 R12, -RZ, RZ, 0, 5.9604644775390625e-08 ;  /* 0x00000001ff0c7431 */ /* 0x000fe400000001ff */
[----:B----4-:R-:W-:Y:S01]  /*12060*/  IMAD.MOV.U32 R8, RZ, RZ, 0x2ef ;  /* 0x000002efff087424 */ /* 0x010fe200078e00ff */
[----:B------:R-:W2:Y:S01]  /*12070*/  LDCU.64 UR6, c[0x4][0x3c0] ;  /* 0x01007800ff0677ac */ /* 0x000ea20008000a00 */
[----:B------:R-:W3:Y:S01]  /*12080*/  LDC.64 R2, c[0x4][R2] ;  /* 0x0100000002027b82 */ /* 0x000ee20000000a00 */
[----:B------:R-:W-:Y:S01]  /*12090*/  IMAD.MOV.U32 R13, RZ, RZ, RZ ;  /* 0x000000ffff0d7224 */ /* 0x000fe200078e00ff */
[----:B------:R-:W4:Y:S01]  /*120a0*/  LDCU.64 UR8, c[0x4][0xc0] ;  /* 0x01001800ff0877ac */ /* 0x000f220008000a00 */
[----:B0-----:R-:W-:Y:S02]  /*120b0*/  IMAD.U32 R4, RZ, RZ, UR4 ;  /* 0x00000004ff047e24 */ /* 0x001fe4000f8e00ff */
[----:B------:R-:W-:-:S02]  /*120c0*/  IMAD.U32 R5, RZ, RZ, UR5 ;  /* 0x00000005ff057e24 */ /* 0x000fc4000f8e00ff */
[----:B--2---:R-:W-:Y:S01]  /*120d0*/  IMAD.U32 R6, RZ, RZ, UR6 ;  /* 0x00000006ff067e24 */ /* 0x004fe2000f8e00ff */
[----:B------:R-:W-:Y:S01]  /*120e0*/  MOV R7, UR7 ;  /* 0x0000000700077c02 */ /* 0x000fe20008000f00 */
[----:B----4-:R-:W-:Y:S02]  /*120f0*/  IMAD.U32 R10, RZ, RZ, UR8 ;  /* 0x00000008ff0a7e24 */ /* 0x010fe4000f8e00ff */
[----:B------:R-:W-:-:S07]  /*12100*/  IMAD.U32 R11, RZ, RZ, UR9 ;  /* 0x00000009ff0b7e24 */ /* 0x000fce000f8e00ff */
[----:B------:R-:W-:-:S07]  /*12110*/  LEPC R20, `(.L_x_3706) ;  /* 0x000000001014794e */ /* 0x000fce0000000000 */
[----:B-1-3-5:R-:W-:Y:S05]  /*12120*/  CALL.ABS.NOINC R2 ;  /* 0x0000000002007343 */ /* 0x02afea0003c00000 */
.L_x_3706:
[----:B------:R-:W0:Y:S02]  /*12130*/  LDCU.64 UR4, c[0x0][0x770] ;  /* 0x0000ee00ff0477ac */ /* 0x000e240008000a00 */
[----:B0-----:R-:W-:-:S05]  /*12140*/  IADD3 R18, P0, PT, R18, UR4, RZ ;  /* 0x0000000412127c10 */ /* 0x001fca000ff1e0ff */
[----:B-1----:R-:W-:-:S05]  /*12150*/  IMAD.X R19, RZ, RZ, UR5, P0 ;  /* 0x00000005ff137e24 */ /* 0x002fca00080e06ff */
[----:B------:R-:W-:Y:S01]  /*12160*/  STG.E.64 desc[UR36][R18.64], R16 ;  /* 0x0000001012007986 */ /* 0x000fe2000c101b24 */
[----:B------:R-:W-:Y:S05]  /*12170*/  EXIT ;  /* 0x000000000000794d */ /* 0x000fea0003800000 */
.L_x_3705:
[----:B------:R-:W-:Y:S04]  /*12180*/  STG.E.64 desc[UR36][R2.64+0x8], R16 ;  /* 0x0000081002007986 */ /* 0x000fe8000c101b24 */
[----:B------:R-:W-:Y:S01]  /*12190*/  STG.E.U8 desc[UR36][R2.64], R7 ;  /* 0x0000000702007986 */ /* 0x000fe2000c101124 */
[----:B------:R-:W-:Y:S05]  /*121a0*/  EXIT ;  /* 0x000000000000794d */ /* 0x000fea0003800000 */
        .weak           $__internal_18_$__cuda_sm20_div_u64
        .type           $__internal_18_$__cuda_sm20_div_u64,@function
        .size           $__internal_18_$__cuda_sm20_div_u64,(.L_x_6070 - $__internal_18_$__cuda_sm20_div_u64)
$__internal_18_$__cuda_sm20_div_u64:
        /* <DEDUP_REMOVED lines=57> */
[----:B------:R-:W-:-:S02]  /*12540*/  IADD3.X R11, PT, PT, RZ, R2, RZ, P2, !PT ;  /* 0x00000002ff0b7210 */ /* 0x000fc400017fe4ff */
[----:B------:R-:W-:Y:S02]  /*12550*/  ISETP.NE.U32.AND P1, PT, R13, RZ, PT ;  /* 0x000000ff0d00720c */ /* 0x000fe40003f25070 */
[----:B------:R-:W-:Y:S01]  /*12560*/  SEL R8, R8, R3, P0 ;  /* 0x0000000308087207 */ /* 0x000fe20000000000 */
[----:B------:R-:W-:Y:S01]  /*12570*/  IMAD.MOV.U32 R3, RZ, RZ, 0x0 ;  /* 0x00000000ff037424 */ /* 0x000fe200078e00ff */
[----:B------:R-:W-:Y:S01]  /*12580*/  SEL R11, R11, R2, P0 ;  /* 0x000000020b0b7207 */ /* 0x000fe20000000000 */
[----:B------:R-:W-:Y:S01]  /*12590*/  IMAD.MOV.U32 R2, RZ, RZ, R4 ;  /* 0x000000ffff027224 */ /* 0x000fe200078e0004 */
[----:B------:R-:W-:-:S04]  /*125a0*/  ISETP.NE.AND.EX P1, PT, RZ, RZ, PT, P1 ;  /* 0x000000ffff00720c */ /* 0x000fc80003f25310 */
[----:B------:R-:W-:Y:S02]  /*125b0*/  SEL R8, R8, 0xffffffff, P1 ;  /* 0xffffffff08087807 */ /* 0x000fe40000800000 */
[----:B------:R-:W-:Y:S01]  /*125c0*/  SEL R11, R11, 0xffffffff, P1 ;  /* 0xffffffff0b0b7807 */ /* 0x000fe20000800000 */
[----:B------:R-:W-:Y:S06]  /*125d0*/  RET.REL.NODEC R2 `(_ZN2at6native13reduce_kernelILi512ELi1ENS0_8ReduceOpIhNS0_9ArgMinOpsIhEEjlLi4ELi4EEEEEvT1_) ;  /* 0xfffffed802887950 */ /* 0x000fec0003c3ffff */
.L_x_3707:
        /* <DEDUP_REMOVED lines=10> */
.L_x_6070:


//--------------------- .text._ZN2at6native13reduce_kernelILi256ELi2ENS0_8ReduceOpIhNS0_9ArgMinOpsIhEEjlLi4ELi4EEEEEvT1_ --------------------------
	.section	.text._ZN2at6native13reduce_kernelILi256ELi2ENS0_8ReduceOpIhNS0_9ArgMinOpsIhEEjlLi4ELi4EEEEEvT1_,"ax",@progbits
	.align	128
        .global         _ZN2at6native13reduce_kernelILi256ELi2ENS0_8ReduceOpIhNS0_9ArgMinOpsIhEEjlLi4ELi4EEEEEvT1_
        .type           _ZN2at6native13reduce_kernelILi256ELi2ENS0_8ReduceOpIhNS0_9ArgMinOpsIhEEjlLi4ELi4EEEEEvT1_,@function
        .size           _ZN2at6native13reduce_kernelILi256ELi2ENS0_8ReduceOpIhNS0_9ArgMinOpsIhEEjlLi4ELi4EEEEEvT1_,(.L_x_6071 - _ZN2at6native13reduce_kernelILi256ELi2ENS0_8ReduceOpIhNS0_9ArgMinOpsIhEEjlLi4ELi4EEEEEvT1_)
        .other          _ZN2at6native13reduce_kernelILi256ELi2ENS0_8ReduceOpIhNS0_9ArgMinOpsIhEEjlLi4ELi4EEEEEvT1_,@"STO_CUDA_ENTRY STV_DEFAULT"
_ZN2at6native13reduce_kernelILi256ELi2ENS0_8ReduceOpIhNS0_9ArgMinOpsIhEEjlLi4ELi4EEEEEvT1_:
.text._ZN2at6native13reduce_kernelILi256ELi2ENS0_8ReduceOpIhNS0_9ArgMinOpsIhEEjlLi4ELi4EEEEEvT1_:
        /* <DEDUP_REMOVED lines=296> */
.L_x_3708:
        /* <DEDUP_REMOVED lines=39> */
.L_x_3712:
[----:B------:R-:W0:Y:S01]  /*14f0*/  LDC R9, c[0x0][0x390] ;  /* 0x0000e400ff097b82 */ /* 0x000e220000000800 */
[----:B------:R-:W1:Y:S01]  /*1500*/  LDCU.U8 UR4, c[0x0][0x388] ;  /* 0x00007100ff0477ac */ /* 0x000e620008000000 */
[----:B------:R-:W-:Y:S01]  /*1510*/  LOP3.LUT P0, R12, R18, 0x3, RZ, 0xc0, !PT ;  /* 0x00000003120c7812 */ /* 0x000fe2000780c0ff */
[----:B------:R-:W-:Y:S01]  /*1520*/  BSSY.RECONVERGENT B0, `(.L_x_3713) ;  /* 0x0000039000007945 */ /* 0x000fe20003800200 */
[----:B------:R-:W-:-:S04]  /*1530*/  IMAD.MOV.U32 R6, RZ, RZ, RZ ;  /* 0x000000ffff067224 */ /* 0x000fc800078e00ff */
[----:B------:R-:W2:Y:S01]  /*1540*/  LDC R3, c[0x0][0x394] ;  /* 0x0000e500ff037b82 */ /* 0x000ea20000000800 */
[----:B-1----:R-:W-:Y:S02]  /*1550*/  IMAD.U32 R0, RZ, RZ, UR4 ;  /* 0x00000004ff007e24 */ /* 0x002fe4000f8e00ff */
[----:B------:R-:W-:Y:S02]  /*1560*/  IMAD.U32 R14, RZ, RZ, UR4 ;  /* 0x00000004ff0e7e24 */ /* 0x000fe4000f8e00ff */
[--C-:B0-----:R-:W-:Y:S02]  /*1570*/  IMAD.MOV.U32 R18, RZ, RZ, R9.reuse ;  /* 0x000000ffff127224 */ /* 0x101fe400078e0009 */
[----:B------:R-:W-:Y:S02]  /*1580*/  IMAD.MOV.U32 R4, RZ, RZ, R9 ;  /* 0x000000ffff047224 */ /* 0x000fe400078e0009 */
[----:B--2---:R-:W-:Y:S01]  /*1590*/  IMAD.MOV.U32 R5, RZ, RZ, R3 ;  /* 0x000000ffff057224 */ /* 0x004fe200078e0003 */
[----:B------:R-:W-:Y:S06]  /*15a0*/  @!P0 BRA `(.L_x_3714) ;  /* 0x0000000000c08947 */ /* 0x000fec0003800000 */
[C---:B------:R-:W-:Y:S01]  /*15b0*/  ISETP.GT.U32.AND P0, PT, R17.reuse, 0x3, PT ;  /* 0x000000031100780c */ /* 0x040fe20003f04070 */
[----:B------:R-:W-:Y:S01]  /*15c0*/  IMAD.MOV R4, RZ, RZ, -R12 ;  /* 0x000000ffff047224 */ /* 0x000fe200078e0a0c */
[----:B------:R-:W-:Y:S01]  /*15d0*/  BSSY.RECONVERGENT B1, `(.L_x_3715) ;  /* 0x0000028000017945 */ /* 0x000fe20003800200 */
[----:B------:R-:W-:Y:S01]  /*15e0*/  PRMT R14, R0, 0x7610, R14 ;  /* 0x00007610000e7816 */ /* 0x000fe2000000000e */
        /* <DEDUP_REMOVED lines=8> */
[----:B------:R-:W-:Y:S01]  /*1670*/  IMAD.MOV.U32 R4, RZ, RZ, R9 ;  /* 0x000000ffff047224 */ /* 0x000fe200078e0009 */
[----:B------:R-:W-:Y:S01]  /*1680*/  PRMT R14, R0, 0x7610, R14 ;  /* 0x00007610000e7816 */ /* 0x000fe2000000000e */
[----:B------:R-:W-:Y:S01]  /*1690*/  IMAD.MOV.U32 R5, RZ, RZ, R3 ;  /* 0x000000ffff057224 */ /* 0x000fe200078e0003 */
[----:B0-----:R-:W-:-:S13]  /*16a0*/  ISETP.NE.AND P0, PT, RZ, UR4, PT ;  /* 0x00000004ff007c0c */ /* 0x001fda000bf05270 */
[----:B------:R-:W-:Y:S05]  /*16b0*/  @P0 BRA P1, `(.L_x_3716) ;  /* 0x0000000000640947 */ /* 0x000fea0000800000 */
[----:B------:R-:W0:Y:S01]  /*16c0*/  LDCU UR4, c[0x0][0x3b8] ;  /* 0x00007700ff0477ac */ /* 0x000e220008000800 */
[----:B------:R-:W-:Y:S01]  /*16d0*/  ISETP.NE.AND P1, PT, R16, RZ, PT ;  /* 0x000000ff1000720c */ /* 0x000fe20003f25270 */
[----:B------:R-:W-:Y:S01]  /*16e0*/  IMAD.MOV.U32 R4, RZ, RZ, R9 ;  /* 0x000000ffff047224 */ /* 0x000fe200078e0009 */
[----:B------:R-:W-:Y:S01]  /*16f0*/  PRMT R14, R0, 0x7610, R14 ;  /* 0x00007610000e7816 */ /* 0x000fe2000000000e */
[----:B------:R-:W-:Y:S01]  /*1700*/  IMAD.MOV.U32 R5, RZ, RZ, R3 ;  /* 0x000000ffff057224 */ /* 0x000fe200078e0003 */
[----:B0-----:R-:W-:-:S13]  /*1710*/  ISETP.NE.AND P0, PT, RZ, UR4, PT ;  /* 0x00000004ff007c0c */ /* 0x001fda000bf05270 */
[----:B------:R-:W-:Y:S05]  /*1720*/  @P0 BRA P1, `(.L_x_3716) ;  /* 0x0000000000480947 */ /* 0x000fea0000800000 */
[----:B------:R-:W-:Y:S01]  /*1730*/  IADD3 R4, P0, PT, R17, R24, RZ ;  /* 0x0000001811047210 */ /* 0x000fe20007f1e0ff */
[----:B------:R-:W0:Y:S04]  /*1740*/  LDC.64 R10, c[0x0][0x390] ;  /* 0x0000e400ff0a7b82 */ /* 0x000e280000000a00 */
[----:B------:R-:W-:-:S06]  /*1750*/  IMAD.X R5, RZ, RZ, R25, P0 ;  /* 0x000000ffff057224 */ /* 0x000fcc00000e0619 */
[----:B------:R-:W2:Y:S01]  /*1760*/  LDG.E.U8 R5, desc[UR36][R4.64] ;  /* 0x0000002404057981 */ /* 0x000ea2000c1e1100 */
[----:B------:R-:W-:Y:S01]  /*1770*/  IMAD.IADD R7, R17, 0x1, -R12 ;  /* 0x0000000111077824 */ /* 0x000fe200078e0a0c */
[C---:B------:R-:W-:Y:S02]  /*1780*/  PRMT R6, R0.reuse, 0x9910, RZ ;  /* 0x0000991000067816 */ /* 0x040fe400000000ff */
[----:B------:R-:W-:Y:S02]  /*1790*/  LOP3.LUT R8, R0, 0xffff, RZ, 0xc0, !PT ;  /* 0x0000ffff00087812 */ /* 0x000fe400078ec0ff */
[----:B0-----:R-:W-:-:S04]  /*17a0*/  ISETP.GT.U32.AND P0, PT, R7, R10, PT ;  /* 0x0000000a0700720c */ /* 0x001fc80003f04070 */
[----:B------:R-:W-:Y:S02]  /*17b0*/  ISETP.GT.AND.EX P0, PT, RZ, R11, PT, P0 ;  /* 0x0000000bff00720c */ /* 0x000fe40003f04300 */
[-C--:B--2---:R-:W-:Y:S02]  /*17c0*/  ISETP.NE.AND P1, PT, R6, R5.reuse, PT ;  /* 0x000000050600720c */ /* 0x084fe40003f25270 */
[----:B------:R-:W-:Y:S02]  /*17d0*/  SEL R6, RZ, 0xffffffff, P0 ;  /* 0xffffffffff067807 */ /* 0x000fe40000000000 */
[----:B------:R-:W-:-:S09]  /*17e0*/  ISETP.GE.U32.AND P0, PT, R8, R5, PT ;  /* 0x000000050800720c */ /* 0x000fd20003f06070 */
[----:B------:R-:W-:-:S04]  /*17f0*/  @P1 SEL R6, RZ, 0xffffffff, !P0 ;  /* 0xffffffffff061807 */ /* 0x000fc80004000000 */
[----:B------:R-:W-:-:S04]  /*1800*/  LOP3.LUT R6, R6, 0x1, RZ, 0xc0, !PT ;  /* 0x0000000106067812 */ /* 0x000fc800078ec0ff */
[----:B------:R-:W-:-:S04]  /*1810*/  ISETP.NE.U32.AND P0, PT, R6, 0x1, PT ;  /* 0x000000010600780c */ /* 0x000fc80003f05070 */
[----:B------:R-:W-:Y:S02]  /*1820*/  SEL R14, R5, R0, !P0 ;  /* 0x00000000050e7207 */ /* 0x000fe40004000000 */
[----:B------:R-:W-:Y:S02]  /*1830*/  SEL R4, R7, R10, !P0 ;  /* 0x0000000a07047207 */ /* 0x000fe40004000000 */
[----:B------:R-:W-:-:S07]  /*1840*/  SEL R5, R11, RZ, P0 ;  /* 0x000000ff0b057207 */ /* 0x000fce0000000000 */
.L_x_3716:
[----:B------:R-:W-:Y:S05]  /*1850*/  BSYNC.RECONVERGENT B1 ;  /* 0x0000000000017941 */ /* 0x000fea0003800200 */
.L_x_3715:
[----:B------:R-:W0:Y:S01]  /*1860*/  LDC R27, c[0x0][0x39c] ;  /* 0x0000e700ff1b7b82 */ /* 0x000e220000000800 */
[----:B------:R-:W-:Y:S02]  /*1870*/  IADD3 R24, P0, PT, R24, 0x4, RZ ;  /* 0x0000000418187810 */ /* 0x000fe40007f1e0ff */
[----:B------:R-:W-:-:S03]  /*1880*/  IADD3 R6, PT, PT, -R12, 0x4, RZ ;  /* 0x000000040c067810 */ /* 0x000fc60007ffe1ff */
[----:B------:R-:W-:Y:S01]  /*1890*/  IMAD.X R25, RZ, RZ, R25, P0 ;  /* 0x000000ffff197224 */ /* 0x000fe200000e0619 */
[----:B0-----:R-:W-:-:S07]  /*18a0*/  IADD3 R27, PT, PT, R12, -0x4, R27 ;  /* 0xfffffffc0c1b7810 */ /* 0x001fce0007ffe01b */
.L_x_3714:
[----:B------:R-:W-:Y:S05]  /*18b0*/  BSYNC.RECONVERGENT B0 ;  /* 0x0000000000007941 */ /* 0x000fea0003800200 */
.L_x_3713:
[----:B------:R-:W0:Y:S01]  /*18c0*/  LDC.64 R10, c[0x0][0x3b0] ;  /* 0x0000ec00ff0a7b82 */ /* 0x000e220000000a00 */
[----:B------:R-:W-:Y:S01]  /*18d0*/  BSSY.RECONVERGENT B0, `(.L_x_3717) ;  /* 0x000005c000007945 */ /* 0x000fe20003800200 */
[----:B------:R-:W-:-:S06]  /*18e0*/  PRMT R12, R0, 0x7610, R12 ;  /* 0x00007610000c7816 */ /* 0x000fcc000000000c */
[----:B------:R-:W1:Y:S01]  /*18f0*/  LDC R8, c[0x0][0x3b8] ;  /* 0x0000ee00ff087b82 */ /* 0x000e620000000800 */
[----:B0-----:R-:W-:Y:S01]  /*1900*/  IMAD R10, R17, R10, RZ ;  /* 0x0000000a110a7224 */ /* 0x001fe200078e02ff */
[----:B------:R-:W-:-:S03]  /*1910*/  ISETP.NE.AND P0, PT, R11, RZ, PT ;  /* 0x000000ff0b00720c */ /* 0x000fc60003f05270 */
[C---:B------:R-:W-:Y:S01]  /*1920*/  IMAD R7, R2.reuse, R11, R10 ;  /* 0x0000000b02077224 */ /* 0x040fe200078e020a */
[----:B------:R-:W-:Y:S01]  /*1930*/  ISETP.NE.AND P0, PT, R2, RZ, P0 ;  /* 0x000000ff0200720c */ /* 0x000fe20000705270 */
[----:B------:R-:W-:Y:S01]  /*1940*/  IMAD.MOV.U32 R10, RZ, RZ, R3 ;  /* 0x000000ffff0a7224 */ /* 0x000fe200078e0003 */
[----:B------:R-:W-:Y:S01]  /*1950*/  PRMT R11, R0, 0x7610, R11 ;  /* 0x00007610000b7816 */ /* 0x000fe2000000000b */
[----:B-1----:R-:W-:Y:S01]  /*1960*/  IMAD R13, R16, R8, R7 ;  /* 0x00000008100d7224 */ /* 0x002fe200078e0207 */
[----:B------:R-:W-:Y:S01]  /*1970*/  ISETP.NE.AND P1, PT, R8, RZ, PT ;  /* 0x000000ff0800720c */ /* 0x000fe20003f25270 */
[----:B------:R-:W-:Y:S02]  /*1980*/  IMAD.MOV.U32 R7, RZ, RZ, R9 ;  /* 0x000000ffff077224 */ /* 0x000fe400078e0009 */
        /* <DEDUP_REMOVED lines=11> */
[----:B------:R-:W-:-:S07]  /*1a40*/  IMAD.MOV.U32 R10, RZ, RZ, R3 ;  /* 0x000000ffff0a7224 */ /* 0x000fce00078e0003 */
.L_x_3719:
[----:B------:R-:W-:Y:S01]  /*1a50*/  IMAD.WIDE.U32 R20, R13, 0x4, R24 ;  /* 0x000000040d147825 */ /* 0x000fe200078e0018 */
[----:B------:R-:W-:Y:S01]  /*1a60*/  LOP3.LUT R16, R14, 0xff, RZ, 0xc0, !PT ;  /* 0x000000ff0e107812 */ /* 0x000fe200078ec0ff */
[----:B------:R-:W0:Y:S04]  /*1a70*/  LDCU UR4, c[0x0][0x3a4] ;  /* 0x00007480ff0477ac */ /* 0x000e280008000800 */
[----:B------:R-:W2:Y:S01]  /*1a80*/  LDG.E R20, desc[UR36][R20.64] ;  /* 0x0000002414147981 */ /* 0x000ea2000c1e1900 */
[----:B------:R-:W-:Y:S01]  /*1a90*/  IMAD.IADD R33, R15, 0x1, R6 ;  /* 0x000000010f217824 */ /* 0x000fe200078e0206 */
[----:B------:R-:W-:Y:S02]  /*1aa0*/  LOP3.LUT R15, R11, 0xff, RZ, 0xc0, !PT ;  /* 0x000000ff0b0f7812 */ /* 0x000fe400078ec0ff */
[----:B------:R-:W-:Y:S01]  /*1ab0*/  LOP3.LUT R38, R12, 0xff, RZ, 0xc0, !PT ;  /* 0x000000ff0c267812 */ /* 0x000fe200078ec0ff */
[C---:B------:R-:W-:Y:S01]  /*1ac0*/  VIADD R32, R33.reuse, 0x1 ;  /* 0x0000000121207836 */ /* 0x040fe20000000000 */
[----:B------:R-:W-:Y:S01]  /*1ad0*/  ISETP.GE.U32.AND P1, PT, R4, R33, PT ;  /* 0x000000210400720c */ /* 0x000fe20003f26070 */
[C---:B------:R-:W-:Y:S01]  /*1ae0*/  VIADD R36, R33.reuse, 0x2 ;  /* 0x0000000221247836 */ /* 0x040fe20000000000 */
[----:B------:R-:W-:Y:S01]  /*1af0*/  LOP3.LUT R40, R0, 0xff, RZ, 0xc0, !PT ;  /* 0x000000ff00287812 */ /* 0x000fe200078ec0ff */
[----:B------:R-:W-:Y:S01]  /*1b00*/  VIADD R37, R33, 0x3 ;  /* 0x0000000321257836 */ /* 0x000fe20000000000 */
[----:B------:R-:W-:Y:S01]  /*1b10*/  ISETP.GE.AND.EX P1, PT, R5, RZ, PT, P1 ;  /* 0x000000ff0500720c */ /* 0x000fe20003f26310 */
[----:B0-----:R-:W-:Y:S01]  /*1b20*/  VIADD R13, R13, UR4 ;  /* 0x000000040d0d7c36 */ /* 0x001fe20008000000 */
[----:B--2---:R-:W-:-:S02]  /*1b30*/  LOP3.LUT R31, R20, 0xff, RZ, 0xc0, !PT ;  /* 0x000000ff141f7812 */ /* 0x004fc400078ec0ff */
[----:B------:R-:W-:Y:S02]  /*1b40*/  PRMT R30, R20, 0x7771, RZ ;  /* 0x00007771141e7816 */ /* 0x000fe400000000ff */
[----:B------:R-:W-:Y:S02]  /*1b50*/  ISETP.NE.AND P2, PT, R16, R31, PT ;  /* 0x0000001f1000720c */ /* 0x000fe40003f45270 */
[----:B------:R-:W-:Y:S02]  /*1b60*/  PRMT R19, R20, 0x7770, RZ ;  /* 0x0000777014137816 */ /* 0x000fe400000000ff */
[----:B------:R-:W-:Y:S02]  /*1b70*/  ISETP.NE.AND P4, PT, R15, R30, PT ;  /* 0x0000001e0f00720c */ /* 0x000fe40003f85270 */
[----:B------:R-:W-:Y:S02]  /*1b80*/  ISETP.GE.U32.AND P5, PT, R16, R19, PT ;  /* 0x000000131000720c */ /* 0x000fe40003fa6070 */
[----:B------:R-:W-:-:S02]  /*1b90*/  SEL R30, RZ, 0xffffffff, !P1 ;  /* 0xffffffffff1e7807 */ /* 0x000fc40004800000 */
[C---:B------:R-:W-:Y:S02]  /*1ba0*/  PRMT R16, R20.reuse, 0x7771, RZ ;  /* 0x0000777114107816 */ /* 0x040fe400000000ff */
[----:B------:R-:W-:Y:S02]  /*1bb0*/  ISETP.GE.U32.AND P1, PT, R9, R32, PT ;  /* 0x000000200900720c */ /* 0x000fe40003f26070 */
[----:B------:R-:W-:Y:S02]  /*1bc0*/  @P2 SEL R30, RZ, 0xffffffff, !P5 ;  /* 0xffffffffff1e2807 */ /* 0x000fe40006800000 */
[----:B------:R-:W-:Y:S02]  /*1bd0*/  PRMT R21, R20, 0x7772, RZ ;  /* 0x0000777214157816 */ /* 0x000fe400000000ff */
[----:B------:R-:W-:Y:S02]  /*1be0*/  ISETP.GE.U32.AND P6, PT, R15, R16, PT ;  /* 0x000000100f00720c */ /* 0x000fe40003fc6070 */
[----:B------:R-:W-:-:S02]  /*1bf0*/  ISETP.GE.AND.EX P1, PT, R10, RZ, PT, P1 ;  /* 0x000000ff0a00720c */ /* 0x000fc40003f26310 */
[----:B------:R-:W-:Y:S02]  /*1c00*/  ISETP.GE.U32.AND P2, PT, R7, R36, PT ;  /* 0x000000240700720c */ /* 0x000fe40003f46070 */
[----:B------:R-:W-:Y:S02]  /*1c10*/  PRMT R15, R20, 0x7773, RZ ;  /* 0x00007773140f7816 */ /* 0x000fe400000000ff */
[----:B------:R-:W-:Y:S02]  /*1c20*/  ISETP.NE.AND P3, PT, R38, R21, PT ;  /* 0x000000152600720c */ /* 0x000fe40003f65270 */
[----:B------:R-:W-:Y:S02]  /*1c30*/  SEL R34, RZ, 0xffffffff, !P1 ;  /* 0xffffffffff227807 */ /* 0x000fe40004800000 */
[----:B------:R-:W-:Y:S02]  /*1c40*/  ISETP.GE.AND.EX P2, PT, R8, RZ, PT, P2 ;  /* 0x000000ff0800720c */ /* 0x000fe40003f46320 */
[----:B------:R-:W-:Y:S01]  /*1c50*/  ISETP.NE.AND P5, PT, R40, R15, PT ;  /* 0x0000000f2800720c */ /* 0x000fe20003fa5270 */
[----:B------:R-:W-:Y:S01]  /*1c60*/  IMAD.SHL.U32 R15, R13, 0x4, RZ ;  /* 0x000000040d0f7824 */ /* 0x000fe200078e00ff */
[----:B------:R-:W-:-:S02]  /*1c70*/  ISETP.GE.U32.AND P1, PT, R18, R37, PT ;  /* 0x000000251200720c */ /* 0x000fc40003f26070 */
[----:B------:R-:W-:Y:S02]  /*1c80*/  PRMT R21, R20, 0x7772, RZ ;  /* 0x0000777214157816 */ /* 0x000fe400000000ff */
[----:B------:R-:W-:Y:S02]  /*1c90*/  SEL R35, RZ, 0xffffffff, !P2 ;  /* 0xffffffffff237807 */ /* 0x000fe40005000000 */
[----:B------:R-:W-:Y:S02]  /*1ca0*/  ISETP.GE.AND.EX P1, PT, R3, RZ, PT, P1 ;  /* 0x000000ff0300720c */ /* 0x000fe40003f26310 */
[----:B------:R-:W-:Y:S01]  /*1cb0*/  ISETP.GE.U32.AND P2, PT, R38, R21, PT ;  /* 0x000000152600720c */ /* 0x000fe20003f46070 */
[----:B------:R-:W-:Y:S01]  /*1cc0*/  VIADD R38, R15, 0x3 ;  /* 0x000000030f267836 */ /* 0x000fe20000000000 */
[----:B------:R-:W-:Y:S02]  /*1cd0*/  PRMT R31, R20, 0x7773, RZ ;  /* 0x00007773141f7816 */ /* 0x000fe400000000ff */
[----:B------:R-:W-:-:S02]  /*1ce0*/  SEL R20, RZ, 0xffffffff, !P1 ;  /* 0xffffffffff147807 */ /* 0x000fc40004800000 */
[----:B------:R-:W-:Y:S02]  /*1cf0*/  ISETP.GE.U32.AND P1, PT, R40, R31, PT ;  /* 0x0000001f2800720c */ /* 0x000fe40003f26070 */
[----:B------:R-:W-:Y:S02]  /*1d00*/  @P4 SEL R34, RZ, 0xffffffff, !P6 ;  /* 0xffffffffff224807 */ /* 0x000fe40007000000 */
[----:B------:R-:W-:Y:S02]  /*1d10*/  ISETP.GE.U32.AND P4, PT, R38, R27, PT ;  /* 0x0000001b2600720c */ /* 0x000fe40003f86070 */
[----:B------:R-:W-:Y:S02]  /*1d20*/  @P3 SEL R35, RZ, 0xffffffff, !P2 ;  /* 0xffffffffff233807 */ /* 0x000fe40005000000 */
[----:B------:R-:W-:Y:S02]  /*1d30*/  @P5 SEL R20, RZ, 0xffffffff, !P1 ;  /* 0xffffffffff145807 */ /* 0x000fe40004800000 */
        /* <DEDUP_REMOVED lines=19> */
[----:B------:R-:W-:Y:S01]  /*1e70*/  SEL R3, R3, RZ, P3 ;  /* 0x000000ff03037207 */ /* 0x000fe20001800000 */
[----:B------:R-:W-:Y:S06]  /*1e80*/  @!P4 BRA `(.L_x_3719) ;  /* 0xfffffff800f0c947 */ /* 0x000fec000383ffff */
.L_x_3718:
[----:B------:R-:W-:Y:S05]  /*1e90*/  BSYNC.RECONVERGENT B0 ;  /* 0x0000000000007941 */ /* 0x000fea0003800200 */
.L_x_3717:
        /* <DEDUP_REMOVED lines=8> */
[----:B------:R-:W2:Y:S01]  /*1f20*/  LDG.E.U8 R25, desc[UR36][R24.64] ;  /* 0x0000002418197981 */ /* 0x000ea2000c1e1100 */
[----:B------:R-:W-:Y:S01]  /*1f30*/  IMAD.IADD R13, R16, 0x1, R6 ;  /* 0x00000001100d7824 */ /* 0x000fe200078e0206 */
[----:B------:R-:W-:-:S04]  /*1f40*/  LOP3.LUT R6, R14, 0xff, RZ, 0xc0, !PT ;  /* 0x000000ff0e067812 */ /* 0x000fc800078ec0ff */
        /* <DEDUP_REMOVED lines=12> */
.L_x_3721:
[----:B------:R-:W-:Y:S05]  /*2010*/  BSYNC.RECONVERGENT B0 ;  /* 0x0000000000007941 */ /* 0x000fea0003800200 */
.L_x_3720:
        /* <DEDUP_REMOVED lines=41> */
.L_x_3711:
        /* <DEDUP_REMOVED lines=14> */
[----:B------:R-:W-:Y:S02]  /*2390*/  IMAD.U32 R16, RZ, RZ, UR4 ;  /* 0x00000004ff107e24 */ /* 0x000fe4000f8e00ff */
[----:B------:R-:W-:Y:S01]  /*23a0*/  IMAD.U32 R38, RZ, RZ, UR4 ;  /* 0x00000004ff267e24 */ /* 0x000fe2000f8e00ff */
[----:B------:R-:W-:Y:S01]  /*23b0*/  ISETP.GE.U32.AND P0, PT, R5, R8, PT ;  /* 0x000000080500720c */ /* 0x000fe20003f06070 */
[----:B------:R-:W-:-:S02]  /*23c0*/  IMAD.U32 R40, RZ, RZ, UR4 ;  /* 0x00000004ff287e24 */ /* 0x000fc4000f8e00ff */
[----:B------:R-:W-:Y:S02]  /*23d0*/  IMAD.U32 R33, RZ, RZ, UR4 ;  /* 0x00000004ff217e24 */ /* 0x000fe4000f8e00ff */
[----:B------:R-:W-:Y:S02]  /*23e0*/  IMAD.U32 R31, RZ, RZ, UR4 ;  /* 0x00000004ff1f7e24 */ /* 0x000fe4000f8e00ff */
        /* <DEDUP_REMOVED lines=15> */
[----:B------:R-:W-:Y:S01]  /*24e0*/  BSSY.RECONVERGENT B1, `(.L_x_3725) ;  /* 0x000009b000017945 */ /* 0x000fe20003800200 */
        /* <DEDUP_REMOVED lines=13> */
[----:B------:R-:W-:Y:S01]  /*25c0*/  PRMT R31, R0, 0x7610, R31 ;  /* 0x00007610001f7816 */ /* 0x000fe2000000001f */
[----:B------:R-:W-:-:S02]  /*25d0*/  IMAD.MOV.U32 R21, RZ, RZ, R9 ;  /* 0x000000ffff157224 */ /* 0x000fc400078e0009 */
[--C-:B------:R-:W-:Y:S02]  /*25e0*/  IMAD.MOV.U32 R34, RZ, RZ, R9.reuse ;  /* 0x000000ffff227224 */ /* 0x100fe400078e0009 */
[--C-:B------:R-:W-:Y:S02]  /*25f0*/  IMAD.MOV.U32 R27, RZ, RZ, R9.reuse ;  /* 0x000000ffff1b7224 */ /* 0x100fe400078e0009 */
[--C-:B------:R-:W-:Y:S02]  /*2600*/  IMAD.MOV.U32 R37, RZ, RZ, R9.reuse ;  /* 0x000000ffff257224 */ /* 0x100fe400078e0009 */
[----:B------:R-:W-:-:S07]  /*2610*/  IMAD.MOV.U32 R26, RZ, RZ, R9 ;  /* 0x000000ffff1a7224 */ /* 0x000fce00078e0009 */
.L_x_3726:
[----:B------:R-:W-:-:S04]  /*2620*/  LOP3.LUT R5, R12, 0xfffffffe, RZ, 0xc0, !PT ;  /* 0xfffffffe0c057812 */ /* 0x000fc800078ec0ff */
[----:B------:R-:W-:-:S05]  /*2630*/  IADD3 R4, P0, PT, R5, R24, RZ ;  /* 0x0000001805047210 */ /* 0x000fca0007f1e0ff */
[----:B------:R-:W-:-:S05]  /*2640*/  IMAD.X R5, RZ, RZ, R25, P0 ;  /* 0x000000ffff057224 */ /* 0x000fca00000e0619 */
[----:B------:R0:W2:Y:S01]  /*2650*/  LDG.E.U16 R44, desc[UR36][R4.64] ;  /* 0x00000024042c7981 */ /* 0x0000a2000c1e1500 */
[----:B------:R-:W-:-:S05]  /*2660*/  IMAD.IADD R39, R12, 0x1, R3 ;  /* 0x000000010c277824 */ /* 0x000fca00078e0203 */
[----:B------:R-:W-:-:S04]  /*2670*/  LOP3.LUT R7, R39, 0xfffffffe, RZ, 0xc0, !PT ;  /* 0xfffffffe27077812 */ /* 0x000fc800078ec0ff */
[----:B------:R-:W-:-:S05]  /*2680*/  IADD3 R6, P0, PT, R7, R24, RZ ;  /* 0x0000001807067210 */ /* 0x000fca0007f1e0ff */
[----:B------:R-:W-:Y:S01]  /*2690*/  IMAD.X R7, RZ, RZ, R25, P0 ;  /* 0x000000ffff077224 */ /* 0x000fe200000e0619 */
[----:B------:R-:W-:-:S05]  /*26a0*/  LEA.HI R11, R12, R3, RZ, 0x1f ;  /* 0x000000030c0b7211 */ /* 0x000fca00078ff8ff */
[----:B------:R-:W3:Y:S01]  /*26b0*/  LDG.E.U16 R7, desc[UR36][R6.64] ;  /* 0x0000002406077981 */ /* 0x000ee2000c1e1500 */
[----:B------:R-:W-:-:S05]  /*26c0*/  LEA R10, P0, R11, R24, 0x1 ;  /* 0x000000180b0a7211 */ /* 0x000fca00078008ff */
[----:B------:R-:W-:Y:S02]  /*26d0*/  IMAD.X R11, RZ, RZ, R25, P0 ;  /* 0x000000ffff0b7224 */ /* 0x000fe400000e0619 */
[----:B------:R-:W-:-:S04]  /*26e0*/  IMAD R41, R3, 0x2, R39 ;  /* 0x0000000203297824 */ /* 0x000fc800078e0227 */
[----:B------:R-:W4:Y:S01]  /*26f0*/  LDG.E.U16 R11, desc[UR36][R10.64] ;  /* 0x000000240a0b7981 */ /* 0x000f22000c1e1500 */
[----:B0-----:R-:W-:-:S04]  /*2700*/  LOP3.LUT R5, R41, 0xfffffffe, RZ, 0xc0, !PT ;  /* 0xfffffffe29057812 */ /* 0x001fc800078ec0ff */
[----:B------:R-:W-:-:S05]  /*2710*/  IADD3 R4, P0, PT, R5, R24, RZ ;  /* 0x0000001805047210 */ /* 0x000fca0007f1e0ff */
[----:B------:R-:W-:-:S05]  /*2720*/  IMAD.X R5, RZ, RZ, R25, P0 ;  /* 0x000000ffff057224 */ /* 0x000fca00000e0619 */
[----:B------:R0:W5:Y:S01]  /*2730*/  LDG.E.U16 R42, desc[UR36][R4.64] ;  /* 0x00000024042a7981 */ /* 0x000162000c1e1500 */
[----:B------:R-:W-:Y:S02]  /*2740*/  LOP3.LUT R43, R31, 0xff, RZ, 0xc0, !PT ;  /* 0x000000ff1f2b7812 */ /* 0x000fe400078ec0ff */
[----:B------:R-:W-:Y:S02]  /*2750*/  LOP3.LUT R45, R33, 0xff, RZ, 0xc0, !PT ;  /* 0x000000ff212d7812 */ /* 0x000fe400078ec0ff */
[-C--:B------:R-:W-:Y:S02]  /*2760*/  ISETP.GE.U32.AND P0, PT, R15, R12.reuse, PT ;  /* 0x0000000c0f00720c */ /* 0x080fe40003f06070 */
[----:B------:R-:W-:Y:S02]  /*2770*/  ISETP.GE.U32.AND P1, PT, R13, R12, PT ;  /* 0x0000000c0d00720c */ /* 0x000fe40003f26070 */
[----:B------:R-:W-:Y:S02]  /*2780*/  ISETP.GE.AND.EX P0, PT, R26, RZ, PT, P0 ;  /* 0x000000ff1a00720c */ /* 0x000fe40003f06300 */
[----:B------:R-:W-:-:S02]  /*2790*/  ISETP.GE.AND.EX P1, PT, R37, RZ, PT, P1 ;  /* 0x000000ff2500720c */ /* 0x000fc40003f26310 */
[----:B0-----:R-:W-:Y:S02]  /*27a0*/  SEL R5, RZ, 0xffffffff, !P0 ;  /* 0xffffffffff057807 */ /* 0x001fe40004000000 */
[----:B------:R-:W-:Y:S02]  /*27b0*/  SEL R10, RZ, 0xffffffff, !P1 ;  /* 0xffffffffff0a7807 */ /* 0x000fe40004800000 */
[----:B------:R-:W-:Y:S02]  /*27c0*/  LOP3.LUT R48, R16, 0xff, RZ, 0xc0, !PT ;  /* 0x000000ff10307812 */ /* 0x000fe400078ec0ff */
[----:B------:R-:W-:Y:S02]  /*27d0*/  LOP3.LUT R52, R0, 0xff, RZ, 0xc0, !PT ;  /* 0x000000ff00347812 */ /* 0x000fe400078ec0ff */
[C---:B--2---:R-:W-:Y:S02]  /*27e0*/  PRMT R46, R44.reuse, 0x7771, RZ ;  /* 0x000077712c2e7816 */ /* 0x044fe400000000ff */
[----:B------:R-:W-:-:S02]  /*27f0*/  LOP3.LUT R6, R44, 0xff, RZ, 0xc0, !PT ;  /* 0x000000ff2c067812 */ /* 0x000fc400078ec0ff */
[----:B------:R-:W-:Y:S02]  /*2800*/  ISETP.NE.AND P2, PT, R45, R46, PT ;  /* 0x0000002e2d00720c */ /* 0x000fe40003f45270 */
[C---:B------:R-:W-:Y:S02]  /*2810*/  ISETP.NE.AND P3, PT, R43.reuse, R6, PT ;  /* 0x000000062b00720c */ /* 0x040fe40003f65270 */
[C---:B------:R-:W-:Y:S02]  /*2820*/  PRMT R6, R44.reuse, 0x7770, RZ ;  /* 0x000077702c067816 */ /* 0x040fe400000000ff */
[----:B------:R-:W-:Y:S02]  /*2830*/  PRMT R4, R44, 0x7771, RZ ;  /* 0x000077712c047816 */ /* 0x000fe400000000ff */
[----:B------:R-:W-:Y:S02]  /*2840*/  ISETP.GE.U32.AND P4, PT, R43, R6, PT ;  /* 0x000000062b00720c */ /* 0x000fe40003f86070 */
[----:B------:R-:W-:-:S02]  /*2850*/  ISETP.GE.U32.AND P5, PT, R45, R4, PT ;  /* 0x000000042d00720c */ /* 0x000fc40003fa6070 */
[----:B------:R-:W-:Y:S02]  /*2860*/  LOP3.LUT R44, R38, 0xff, RZ, 0xc0, !PT ;  /* 0x000000ff262c7812 */ /* 0x000fe400078ec0ff */
[----:B------:R-:W-:Y:S02]  /*2870*/  @P2 SEL R10, RZ, 0xffffffff, !P5 ;  /* 0xffffffffff0a2807 */ /* 0x000fe40006800000 */
[----:B------:R-:W-:Y:S02]  /*2880*/  @P3 SEL R5, RZ, 0xffffffff, !P4 ;  /* 0xffffffffff053807 */ /* 0x000fe40006000000 */
[----:B------:R-:W-:Y:S02]  /*2890*/  LOP3.LUT R10, R10, 0x1, RZ, 0xc0, !PT ;  /* 0x000000010a0a7812 */ /* 0x000fe400078ec0ff */
[----:B------:R-:W-:Y:S02]  /*28a0*/  LOP3.LUT R5, R5, 0x1, RZ, 0xc0, !PT ;  /* 0x0000000105057812 */ /* 0x000fe400078ec0ff */
[----:B------:R-:W-:-:S02]  /*28b0*/  ISETP.NE.U32.AND P3, PT, R10, 0x1, PT ;  /* 0x000000010a00780c */ /* 0x000fc40003f65070 */
[----:B------:R-:W-:Y:S02]  /*28c0*/  ISETP.NE.U32.AND P4, PT, R5, 0x1, PT ;  /* 0x000000010500780c */ /* 0x000fe40003f85070 */
[----:B---3--:R-:W-:Y:S02]  /*28d0*/  PRMT R5, R7, 0x7771, RZ ;  /* 0x0000777107057816 */ /* 0x008fe400000000ff */
[----:B------:R-:W-:Y:S02]  /*28e0*/  ISETP.GE.U32.AND P5, PT, R20, R39, PT ;  /* 0x000000271400720c */ /* 0x000fe40003fa6070 */
[C---:B------:R-:W-:Y:S02]  /*28f0*/  SEL R15, R12.reuse, R15, !P4 ;  /* 0x0000000f0c0f7207 */ /* 0x040fe40006000000 */
[----:B------:R-:W-:Y:S01]  /*2900*/  SEL R13, R12, R13, !P3 ;  /* 0x0000000d0c0d7207 */ /* 0x000fe20005800000 */
[----:B------:R-:W-:Y:S01]  /*2910*/  IMAD.IADD R12, R41, 0x1, R3 ;  /* 0x00000001290c7824 */ /* 0x000fe200078e0203 */
[----:B------:R-:W-:-:S02]  /*2920*/  LOP3.LUT R10, R40, 0xff, RZ, 0xc0, !PT ;  /* 0x000000ff280a7812 */ /* 0x000fc400078ec0ff */
[----:B------:R-:W-:Y:S01]  /*2930*/  LOP3.LUT R45, R7, 0xff, RZ, 0xc0, !PT ;  /* 0x000000ff072d7812 */ /* 0x000fe200078ec0ff */
[----:B------:R-:W-:Y:S01]  /*2940*/  IMAD R43, R3, 0x3, R12 ;  /* 0x00000003032b7824 */ /* 0x000fe200078e020c */
[----:B------:R-:W-:Y:S02]  /*2950*/  ISETP.NE.AND P1, PT, R44, R5, PT ;  /* 0x000000052c00720c */ /* 0x000fe40003f25270 */
[----:B------:R-:W-:Y:S02]  /*2960*/  ISETP.GE.AND.EX P5, PT, R34, RZ, PT, P5 ;  /* 0x000000ff2200720c */ /* 0x000fe40003fa6350 */
[----:B------:R-:W-:Y:S02]  /*2970*/  ISETP.NE.AND P0, PT, R10, R45, PT ;  /* 0x0000002d0a00720c */ /* 0x000fe40003f05270 */
[----:B------:R-:W-:Y:S02]  /*2980*/  PRMT R5, R7, 0x7771, RZ ;  /* 0x0000777107057816 */ /* 0x000fe400000000ff */
[----:B------:R-:W-:-:S02]  /*2990*/  SEL R45, RZ, 0xffffffff, !P5 ;  /* 0xffffffffff2d7807 */ /* 0x000fc40006800000 */
[----:B------:R-:W-:Y:S02]  /*29a0*/  ISETP.GE.U32.AND P5, PT, R14, R39, PT ;  /* 0x000000270e00720c */ /* 0x000fe40003fa6070 */
[----:B------:R-:W-:Y:S02]  /*29b0*/  ISETP.GE.U32.AND P2, PT, R43, R8, PT ;  /* 0x000000082b00720c */ /* 0x000fe40003f46070 */
[----:B------:R-:W-:Y:S01]  /*29c0*/  ISETP.GE.U32.AND P6, PT, R44, R5, PT ;  /* 0x000000052c00720c */ /* 0x000fe20003fc6070 */
[----:B------:R-:W-:Y:S01]  /*29d0*/  IMAD.IADD R44, R39, 0x1, R3 ;  /* 0x00000001272c7824 */ /* 0x000fe200078e0203 */
[----:B------:R-:W-:Y:S02]  /*29e0*/  PRMT R43, R7, 0x7770, RZ ;  /* 0x00007770072b7816 */ /* 0x000fe400000000ff */
[----:B------:R-:W-:Y:S02]  /*29f0*/  ISETP.GE.AND.EX P5, PT, R27, RZ, PT, P5 ;  /* 0x000000ff1b00720c */ /* 0x000fe40003fa6350 */
[----:B----4-:R-:W-:-:S02]  /*2a00*/  LOP3.LUT R7, R11, 0xff, RZ, 0xc0, !PT ;  /* 0x000000ff0b077812 */ /* 0x010fc400078ec0ff */
[----:B------:R-:W-:Y:S02]  /*2a10*/  @P1 SEL R45, RZ, 0xffffffff, !P6 ;  /* 0xffffffffff2d1807 */ /* 0x000fe40007000000 */
[----:B------:R-:W-:Y:S02]  /*2a20*/  SEL R46, RZ, 0xffffffff, !P5 ;  /* 0xffffffffff2e7807 */ /* 0x000fe40006800000 */
[----:B------:R-:W-:Y:S02]  /*2a30*/  ISETP.NE.AND P1, PT, R48, R7, PT ;  /* 0x000000073000720c */ /* 0x000fe40003f25270 */
[----:B------:R-:W-:Y:S02]  /*2a40*/  ISETP.GE.U32.AND P5, PT, R32, R44, PT ;  /* 0x0000002c2000720c */ /* 0x000fe40003fa6070 */
[----:B------:R-:W-:Y:S02]  /*2a50*/  ISETP.GE.U32.AND P6, PT, R10, R43, PT ;  /* 0x0000002b0a00720c */ /* 0x000fe40003fc6070 */
[----:B------:R-:W-:-:S02]  /*2a60*/  PRMT R7, R11, 0x7770, RZ ;  /* 0x000077700b077816 */ /* 0x000fc400000000ff */
[----:B------:R-:W-:Y:S02]  /*2a70*/  ISETP.GE.AND.EX P5, PT, R21, RZ, PT, P5 ;  /* 0x000000ff1500720c */ /* 0x000fe40003fa6350 */
[----:B------:R-:W-:Y:S02]  /*2a80*/  PRMT R47, R11, 0x7771, RZ ;  /* 0x000077710b2f7816 */ /* 0x000fe400000000ff */
[----:B------:R-:W-:Y:S02]  /*2a90*/  LOP3.LUT R10, R30, 0xff, RZ, 0xc0, !PT ;  /* 0x000000ff1e0a7812 */ /* 0x000fe400078ec0ff */
[----:B------:R-:W-:Y:S02]  /*2aa0*/  @P0 SEL R46, RZ, 0xffffffff, !P6 ;  /* 0xffffffffff2e0807 */ /* 0x000fe40007000000 */
[----:B------:R-:W-:Y:S02]  /*2ab0*/  ISETP.GE.U32.AND P6, PT, R48, R7, PT ;  /* 0x000000073000720c */ /* 0x000fe40003fc6070 */
[----:B------:R-:W-:-:S02]  /*2ac0*/  SEL R48, RZ, 0xffffffff, !P5 ;  /* 0xffffffffff307807 */ /* 0x000fc40006800000 */
[----:B------:R-:W-:Y:S02]  /*2ad0*/  ISETP.NE.AND P5, PT, R10, R47, PT ;  /* 0x0000002f0a00720c */ /* 0x000fe40003fa5270 */
[----:B------:R-:W-:Y:S02]  /*2ae0*/  ISETP.GE.U32.AND P0, PT, R19, R44, PT ;  /* 0x0000002c1300720c */ /* 0x000fe40003f06070 */
[----:B------:R-:W-:Y:S02]  /*2af0*/  @P1 SEL R48, RZ, 0xffffffff, !P6 ;  /* 0xffffffffff301807 */ /* 0x000fe40007000000 */
[----:B------:R-:W-:Y:S02]  /*2b00*/  PRMT R11, R11, 0x7771, RZ ;  /* 0x000077710b0b7816 */ /* 0x000fe400000000ff */
[----:B------:R-:W-:Y:S02]  /*2b10*/  ISETP.GE.U32.AND P1, PT, R18, R41, PT ;  /* 0x000000291200720c */ /* 0x000fe40003f26070 */
[----:B------:R-:W-:-:S02]  /*2b20*/  ISETP.GE.AND.EX P0, PT, R36, RZ, PT, P0 ;  /* 0x000000ff2400720c */ /* 0x000fc40003f06300 */
[----:B------:R-:W-:Y:S02]  /*2b30*/  LOP3.LUT R47, R35, 0xff, RZ, 0xc0, !PT ;  /* 0x000000ff232f7812 */ /* 0x000fe400078ec0ff */
[----:B-----5:R-:W-:Y:S02]  /*2b40*/  LOP3.LUT R50, R42, 0xff, RZ, 0xc0, !PT ;  /* 0x000000ff2a327812 */ /* 0x020fe400078ec0ff */
[----:B------:R-:W-:Y:S02]  /*2b50*/  ISETP.GE.U32.AND P6, PT, R10, R11, PT ;  /* 0x0000000b0a00720c */ /* 0x000fe40003fc6070 */
[----:B------:R-:W-:Y:S02]  /*2b60*/  ISETP.GE.AND.EX P1, PT, R9, RZ, PT, P1 ;  /* 0x000000ff0900720c */ /* 0x000fe40003f26310 */
[----:B------:R-:W-:Y:S02]  /*2b70*/  PRMT R51, R42, 0x7771, RZ ;  /* 0x000077712a337816 */ /* 0x000fe400000000ff */
[----:B------:R-:W-:-:S02]  /*2b80*/  SEL R49, RZ, 0xffffffff, !P0 ;  /* 0xffffffffff317807 */ /* 0x000fc40004000000 */
[----:B------:R-:W-:Y:S02]  /*2b90*/  ISETP.NE.AND P0, PT, R47, R50, PT ;  /* 0x000000322f00720c */ /* 0x000fe40003f05270 */
[----:B------:R-:W-:Y:S02]  /*2ba0*/  PRMT R10, R42, 0x7770, RZ ;  /* 0x000077702a0a7816 */ /* 0x000fe400000000ff */
[----:B------:R-:W-:Y:S02]  /*2bb0*/  @P5 SEL R49, RZ, 0xffffffff, !P6 ;  /* 0xffffffffff315807 */ /* 0x000fe40007000000 */
[----:B------:R-:W-:Y:S02]  /*2bc0*/  SEL R50, RZ, 0xffffffff, !P1 ;  /* 0xffffffffff327807 */ /* 0x000fe40004800000 */
[----:B------:R-:W-:Y:S02]  /*2bd0*/  ISETP.GE.U32.AND P5, PT, R28, R41, PT ;  /* 0x000000291c00720c */ /* 0x000fe40003fa6070 */
[----:B------:R-:W-:-:S02]  /*2be0*/  ISETP.NE.AND P1, PT, R52, R51, PT ;  /* 0x000000333400720c */ /* 0x000fc40003f25270 */
[----:B------:R-:W-:Y:S02]  /*2bf0*/  ISETP.GE.U32.AND P6, PT, R47, R10, PT ;  /* 0x0000000a2f00720c */ /* 0x000fe40003fc6070 */
[----:B------:R-:W-:Y:S02]  /*2c00*/  ISETP.GE.AND.EX P5, PT, R29, RZ, PT, P5 ;  /* 0x000000ff1d00720c */ /* 0x000fe40003fa6350 */
[----:B------:R-:W-:Y:S02]  /*2c10*/  LOP3.LUT R47, R45, 0x1, RZ, 0xc0, !PT ;  /* 0x000000012d2f7812 */ /* 0x000fe400078ec0ff */
[----:B------:R-:W-:Y:S02]  /*2c20*/  PRMT R45, R42, 0x7771, RZ ;  /* 0x000077712a2d7816 */ /* 0x000fe400000000ff */
[----:B------:R-:W-:Y:S02]  /*2c30*/  SEL R42, RZ, 0xffffffff, !P5 ;  /* 0xffffffffff2a7807 */ /* 0x000fe40006800000 */
[----:B------:R-:W-:-:S02]  /*2c40*/  ISETP.GE.U32.AND P5, PT, R52, R45, PT ;  /* 0x0000002d3400720c */ /* 0x000fc40003fa6070 */
[----:B------:R-:W-:Y:S02]  /*2c50*/  @P0 SEL R50, RZ, 0xffffffff, !P6 ;  /* 0xffffffffff320807 */ /* 0x000fe40007000000 */
[----:B------:R-:W-:Y:S02]  /*2c60*/  @P1 SEL R42, RZ, 0xffffffff, !P5 ;  /* 0xffffffffff2a1807 */ /* 0x000fe40006800000 */
[----:B------:R-:W-:Y:S02]  /*2c70*/  LOP3.LUT R46, R46, 0x1, RZ, 0xc0, !PT ;  /* 0x000000012e2e7812 */ /* 0x000fe400078ec0ff */
        /* <DEDUP_REMOVED lines=13> */
[----:B------:R-:W-:Y:S02]  /*2d50*/  ISETP.NE.U32.AND P3, PT, R42, 0x1, PT ;  /* 0x000000012a00780c */ /* 0x000fe40003f65070 */
        /* <DEDUP_REMOVED lines=15> */
[----:B------:R-:W-:Y:S02]  /*2e50*/  SEL R9, R9, RZ, P4 ;  /* 0x000000ff09097207 */ /* 0x000fe40002000000 */
[----:B------:R-:W-:Y:S02]  /*2e60*/  SEL R0, R45, R0, !P3 ;  /* 0x000000002d007207 */ /* 0x000fe40005800000 */
[----:B------:R-:W-:Y:S01]  /*2e70*/  SEL R29, R29, RZ, P3 ;  /* 0x000000ff1d1d7207 */ /* 0x000fe20001800000 */
[----:B------:R-:W-:Y:S06]  /*2e80*/  @!P2 BRA `(.L_x_3726) ;  /* 0xfffffff400e4a947 */ /* 0x000fec000383ffff */
[----:B------:R-:W-:Y:S05]  /*2e90*/  BSYNC.RECONVERGENT B1 ;  /* 0x0000000000017941 */ /* 0x000fea0003800200 */
.L_x_3725:
[----:B------:R-:W-:Y:S02]  /*2ea0*/  PRMT R42, R6, 0x7610, R42 ;  /* 0x00007610062a7816 */ /* 0x000fe4000000002a */
[----:B------:R-:W-:Y:S02]  /*2eb0*/  PRMT R6, R4, 0x7610, R6 ;  /* 0x0000761004067816 */ /* 0x000fe40000000006 */
[----:B------:R-:W-:-:S07]  /*2ec0*/  PRMT R39, R5, 0x7610, R39 ;  /* 0x0000761005277816 */ /* 0x000fce0000000027 */
.L_x_3724:
[----:B------:R-:W-:Y:S05]  /*2ed0*/  BSYNC.RECONVERGENT B0 ;  /* 0x0000000000007941 */ /* 0x000fea0003800200 */
.L_x_3723:
        /* <DEDUP_REMOVED lines=37> */
.L_x_3728:
[----:B------:R-:W-:Y:S05]  /*3130*/  BSYNC.RECONVERGENT B0 ;  /* 0x0000000000007941 */ /* 0x000fea0003800200 */
.L_x_3727:
[----:B------:R-:W-:Y:S04]  /*3140*/  BSSY.RECONVERGENT B0, `(.L_x_3729) ;  /* 0x0000073000007945 */ /* 0x000fe80003800200 */
[----:B------:R-:W-:Y:S05]  /*3150*/  @P0 BRA `(.L_x_3730) ;  /* 0x0000000400c40947 */ /* 0x000fea0003800000 */
[----:B------:R-:W-:Y:S01]  /*3160*/  LOP3.LUT R24, R6, 0xff, RZ, 0xc0, !PT ;  /* 0x000000ff06187812 */ /* 0x000fe200078ec0ff */
[----:B------:R-:W-:Y:S01]  /*3170*/  IMAD.IADD R41, R12, 0x1, R3 ;  /* 0x000000010c297824 */ /* 0x000fe200078e0203 */
[----:B------:R-:W-:Y:S02]  /*3180*/  LOP3.LUT R25, R33, 0xff, RZ, 0xc0, !PT ;  /* 0x000000ff21197812 */ /* 0x000fe400078ec0ff */
[----:B------:R-:W-:Y:S02]  /*3190*/  LOP3.LUT R4, R42, 0xff, RZ, 0xc0, !PT ;  /* 0x000000ff2a047812 */ /* 0x000fe400078ec0ff */
[----:B------:R-:W-:Y:S02]  /*31a0*/  LOP3.LUT R5, R31, 0xff, RZ, 0xc0, !PT ;  /* 0x000000ff1f057812 */ /* 0x000fe400078ec0ff */
[----:B------:R-:W-:Y:S02]  /*31b0*/  ISETP.NE.AND P2, PT, R25, R24, PT ;  /* 0x000000181900720c */ /* 0x000fe40003f45270 */
[----:B------:R-:W-:-:S02]  /*31c0*/  ISETP.NE.AND P3, PT, R5, R4, PT ;  /* 0x000000040500720c */ /* 0x000fc40003f65270 */
[----:B------:R-:W-:Y:S02]  /*31d0*/  ISETP.GE.U32.AND P1, PT, R13, R12, PT ;  /* 0x0000000c0d00720c */ /* 0x000fe40003f26070 */
[----:B------:R-:W-:Y:S02]  /*31e0*/  ISETP.GE.U32.AND P5, PT, R25, R24, PT ;  /* 0x000000181900720c */ /* 0x000fe40003fa6070 */
[----:B------:R-:W-:Y:S02]  /*31f0*/  ISETP.GE.U32.AND P0, PT, R15, R12, PT ;  /* 0x0000000c0f00720c */ /* 0x000fe40003f06070 */
[----:B------:R-:W-:Y:S02]  /*3200*/  ISETP.GE.AND.EX P1, PT, R37, RZ, PT, P1 ;  /* 0x000000ff2500720c */ /* 0x000fe40003f26310 */
[----:B------:R-:W-:Y:S02]  /*3210*/  ISETP.GE.U32.AND P4, PT, R5, R4, PT ;  /* 0x000000040500720c */ /* 0x000fe40003f86070 */
        /* <DEDUP_REMOVED lines=24> */
[-C--:B------:R-:W-:Y:S02]  /*33a0*/  ISETP.GE.U32.AND P1, PT, R20, R41.reuse, PT ;  /* 0x000000291400720c */ /* 0x080fe40003f26070 */
        /* <DEDUP_REMOVED lines=27> */
[----:B------:R-:W-:Y:S02]  /*3560*/  ISETP.GE.U32.AND P1, PT, R19, R12, PT ;  /* 0x0000000c1300720c */ /* 0x000fe40003f26070 */
[----:B------:R-:W-:Y:S01]  /*3570*/  ISETP.GE.U32.AND P5, PT, R25, R6, PT ;  /* 0x000000061900720c */ /* 0x000fe20003fa6070 */
[----:B------:R-:W-:Y:S01]  /*3580*/  IMAD.IADD R25, R12, 0x1, R3 ;  /* 0x000000010c197824 */ /* 0x000fe200078e0203 */
        /* <DEDUP_REMOVED lines=29> */
[----:B------:R-:W-:Y:S02]  /*3760*/  ISETP.GE.U32.AND P5, PT, R6, R5, PT ;  /* 0x000000050600720c */ /* 0x000fe40003fa6070 */
        /* <DEDUP_REMOVED lines=16> */
.L_x_3730:
[----:B------:R-:W-:Y:S05]  /*3870*/  BSYNC.RECONVERGENT B0 ;  /* 0x0000000000007941 */ /* 0x000fea0003800200 */
.L_x_3729:
[----:B------:R-:W-:Y:S02]  /*3880*/  LOP3.LUT R5, R38, 0xff, RZ, 0xc0, !PT ;  /* 0x000000ff26057812 */ /* 0x000fe400078ec0ff */
[----:B------:R-:W-:Y:S02]  /*3890*/  LOP3.LUT R6, R33, 0xff, RZ, 0xc0, !PT ;  /* 0x000000ff21067812 */ /* 0x000fe400078ec0ff */
[----:B------:R-:W-:Y:S02]  /*38a0*/  LOP3.LUT R3, R40, 0xff, RZ, 0xc0, !PT ;  /* 0x000000ff28037812 */ /* 0x000fe400078ec0ff */
[----:B------:R-:W-:Y:S02]  /*38b0*/  LOP3.LUT R4, R31, 0xff, RZ, 0xc0, !PT ;  /* 0x000000ff1f047812 */ /* 0x000fe400078ec0ff */
[----:B------:R-:W-:Y:S02]  /*38c0*/  ISETP.GE.U32.AND P0, PT, R15, R14, PT ;  /* 0x0000000e0f00720c */ /* 0x000fe40003f06070 */
[----:B------:R-:W-:-:S02]  /*38d0*/  ISETP.NE.AND P2, PT, R6, R5, PT ;  /* 0x000000050600720c */ /* 0x000fc40003f45270 */
[----:B------:R-:W-:Y:S02]  /*38e0*/  ISETP.NE.AND P3, PT, R4, R3, PT ;  /* 0x000000030400720c */ /* 0x000fe40003f65270 */
[----:B------:R-:W-:Y:S02]  /*38f0*/  ISETP.GE.U32.AND P1, PT, R13, R20, PT ;  /* 0x000000140d00720c */ /* 0x000fe40003f26070 */
[----:B------:R-:W-:Y:S02]  /*3900*/  ISETP.GE.AND.EX P0, PT, R26, R27, PT, P0 ;  /* 0x0000001b1a00720c */ /* 0x000fe40003f06300 */
[----:B------:R-:W-:Y:S02]  /*3910*/  ISETP.GE.U32.AND P4, PT, R4, R3, PT ;  /* 0x000000030400720c */ /* 0x000fe40003f86070 */
[----:B------:R-:W-:Y:S02]  /*3920*/  ISETP.GE.AND.EX P1, PT, R37, R34, PT, P1 ;  /* 0x000000222500720c */ /* 0x000fe40003f26310 */
[----:B------:R-:W-:-:S02]  /*3930*/  SEL R3, RZ, 0xffffffff, !P0 ;  /* 0xffffffffff037807 */ /* 0x000fc40004000000 */
[----:B------:R-:W-:Y:S02]  /*3940*/  ISETP.GE.U32.AND P0, PT, R6, R5, PT ;  /* 0x000000050600720c */ /* 0x000fe40003f06070 */
[----:B------:R-:W-:Y:S02]  /*3950*/  SEL R4, RZ, 0xffffffff, !P1 ;  /* 0xffffffffff047807 */ /* 0x000fe40004800000 */
[----:B------:R-:W-:Y:S02]  /*3960*/  @P2 SEL R4, RZ, 0xffffffff, !P0 ;  /* 0xffffffffff042807 */ /* 0x000fe40004000000 */
[----:B------:R-:W-:Y:S02]  /*3970*/  @P3 SEL R3, RZ, 0xffffffff, !P4 ;  /* 0xffffffffff033807 */ /* 0x000fe40006000000 */
[----:B------:R-:W-:Y:S02]  /*3980*/  LOP3.LUT R4, R4, 0x1, RZ, 0xc0, !PT ;  /* 0x0000000104047812 */ /* 0x000fe400078ec0ff */
[----:B------:R-:W-:-:S02]  /*3990*/  LOP3.LUT R3, R3, 0x1, RZ, 0xc0, !PT ;  /* 0x0000000103037812 */ /* 0x000fc400078ec0ff */
[----:B------:R-:W-:Y:S02]  /*39a0*/  ISETP.NE.U32.AND P1, PT, R4, 0x1, PT ;  /* 0x000000010400780c */ /* 0x000fe40003f25070 */
[----:B------:R-:W-:Y:S02]  /*39b0*/  ISETP.NE.U32.AND P0, PT, R3, 0x1, PT ;  /* 0x000000010300780c */ /* 0x000fe40003f05070 */
[----:B------:R-:W-:Y:S02]  /*39c0*/  SEL R33, R38, R33, !P1 ;  /* 0x0000002126217207 */ /* 0x000fe40004800000 */
[----:B------:R-:W-:Y:S02]  /*39d0*/  SEL R31, R40, R31, !P0 ;  /* 0x0000001f281f7207 */ /* 0x000fe40004000000 */
[----:B------:R-:W-:Y:S02]  /*39e0*/  SEL R5, R14, R15, !P0 ;  /* 0x0000000f0e057207 */ /* 0x000fe40004000000 */
[----:B------:R-:W-:-:S02]  /*39f0*/  LOP3.LUT R7, R30, 0xff, RZ, 0xc0, !PT ;  /* 0x000000ff1e077812 */ /* 0x000fc400078ec0ff */
[----:B------:R-:W-:Y:S02]  /*3a00*/  LOP3.LUT R4, R33, 0xff, RZ, 0xc0, !PT ;  /* 0x000000ff21047812 */ /* 0x000fe400078ec0ff */
[----:B------:R-:W-:Y:S02]  /*3a10*/  SEL R6, R27, R26, !P0 ;  /* 0x0000001a1b067207 */ /* 0x000fe40004000000 */
[----:B------:R-:W-:Y:S02]  /*3a20*/  LOP3.LUT R8, R16, 0xff, RZ, 0xc0, !PT ;  /* 0x000000ff10087812 */ /* 0x000fe400078ec0ff */
[----:B------:R-:W-:Y:S02]  /*3a30*/  LOP3.LUT R3, R31, 0xff, RZ, 0xc0, !PT ;  /* 0x000000ff1f037812 */ /* 0x000fe400078ec0ff */
[----:B------:R-:W-:Y:S02]  /*3a40*/  SEL R20, R20, R13, !P1 ;  /* 0x0000000d14147207 */ /* 0x000fe40004800000 */
[----:B------:R-:W-:-:S02]  /*3a50*/  ISETP.GE.U32.AND P0, PT, R5, R32, PT ;  /* 0x000000200500720c */ /* 0x000fc40003f06070 */
[----:B------:R-:W-:Y:S02]  /*3a60*/  ISETP.NE.AND P2, PT, R4, R7, PT ;  /* 0x000000070400720c */ /* 0x000fe40003f45270 */
[----:B------:R-:W-:Y:S02]  /*3a70*/  SEL R37, R34, R37, !P1 ;  /* 0x0000002522257207 */ /* 0x000fe40004800000 */
[CC--:B------:R-:W-:Y:S02]  /*3a80*/  ISETP.NE.AND P3, PT, R3.reuse, R8.reuse, PT ;  /* 0x000000080300720c */ /* 0x0c0fe40003f65270 */
[----:B------:R-:W-:Y:S02]  /*3a90*/  ISETP.GE.U32.AND P1, PT, R20, R19, PT ;  /* 0x000000131400720c */ /* 0x000fe40003f26070 */
[----:B------:R-:W-:Y:S02]  /*3aa0*/  ISETP.GE.AND.EX P0, PT, R6, R21, PT, P0 ;  /* 0x000000150600720c */ /* 0x000fe40003f06300 */
[----:B------:R-:W-:-:S02]  /*3ab0*/  ISETP.GE.U32.AND P4, PT, R3, R8, PT ;  /* 0x000000080300720c */ /* 0x000fc40003f86070 */
[----:B------:R-:W-:Y:S02]  /*3ac0*/  ISETP.GE.AND.EX P1, PT, R37, R36, PT, P1 ;  /* 0x000000242500720c */ /* 0x000fe40003f26310 */
[----:B------:R-:W-:Y:S02]  /*3ad0*/  SEL R3, RZ, 0xffffffff, !P0 ;  /* 0xffffffffff037807 */ /* 0x000fe40004000000 */
[----:B------:R-:W-:Y:S02]  /*3ae0*/  ISETP.GE.U32.AND P0, PT, R4, R7, PT ;  /* 0x000000070400720c */ /* 0x000fe40003f06070 */
[----:B------:R-:W-:Y:S02]  /*3af0*/  SEL R4, RZ, 0xffffffff, !P1 ;  /* 0xffffffffff047807 */ /* 0x000fe40004800000 */
[----:B------:R-:W-:Y:S02]  /*3b00*/  @P2 SEL R4, RZ, 0xffffffff, !P0 ;  /* 0xffffffffff042807 */ /* 0x000fe40004000000 */
        /* <DEDUP_REMOVED lines=8> */
[----:B------:R-:W-:Y:S02]  /*3b90*/  LOP3.LUT R7, R0, 0xff, RZ, 0xc0, !PT ;  /* 0x000000ff00077812 */ /* 0x000fe400078ec0ff */
[----:B------:R-:W-:Y:S02]  /*3ba0*/  LOP3.LUT R4, R33, 0xff, RZ, 0xc0, !PT ;  /* 0x000000ff21047812 */ /* 0x000fe400078ec0ff */
[----:B------:R-:W-:Y:S02]  /*3bb0*/  SEL R6, R21, R6, !P0 ;  /* 0x0000000615067207 */ /* 0x000fe40004000000 */
[----:B------:R-:W-:Y:S02]  /*3bc0*/  LOP3.LUT R8, R35, 0xff, RZ, 0xc0, !PT ;  /* 0x000000ff23087812 */ /* 0x000fe400078ec0ff */
[----:B------:R-:W-:-:S02]  /*3bd0*/  LOP3.LUT R3, R16, 0xff, RZ, 0xc0, !PT ;  /* 0x000000ff10037812 */ /* 0x000fc400078ec0ff */
[----:B------:R-:W-:Y:S02]  /*3be0*/  SEL R19, R19, R20, !P1 ;  /* 0x0000001413137207 */ /* 0x000fe40004800000 */
[----:B------:R-:W-:Y:S02]  /*3bf0*/  ISETP.GE.U32.AND P0, PT, R5, R18, PT ;  /* 0x000000120500720c */ /* 0x000fe40003f06070 */
[----:B------:R-:W-:Y:S02]  /*3c00*/  ISETP.NE.AND P2, PT, R4, R7, PT ;  /* 0x000000070400720c */ /* 0x000fe40003f45270 */
[----:B------:R-:W-:Y:S02]  /*3c10*/  SEL R36, R36, R37, !P1 ;  /* 0x0000002524247207 */ /* 0x000fe40004800000 */
[----:B------:R-:W-:Y:S02]  /*3c20*/  ISETP.NE.AND P3, PT, R3, R8, PT ;  /* 0x000000080300720c */ /* 0x000fe40003f65270 */
[----:B------:R-:W-:-:S02]  /*3c30*/  ISETP.GE.U32.AND P1, PT, R19, R28, PT ;  /* 0x0000001c1300720c */ /* 0x000fc40003f26070 */
[----:B------:R-:W-:Y:S02]  /*3c40*/  ISETP.GE.AND.EX P0, PT, R6, R9, PT, P0 ;  /* 0x000000090600720c */ /* 0x000fe40003f06300 */
[----:B------:R-:W-:Y:S02]  /*3c50*/  ISETP.GE.U32.AND P4, PT, R3, R8, PT ;  /* 0x000000080300720c */ /* 0x000fe40003f86070 */
[----:B------:R-:W-:Y:S02]  /*3c60*/  ISETP.GE.AND.EX P1, PT, R36, R29, PT, P1 ;  /* 0x0000001d2400720c */ /* 0x000fe40003f26310 */
[----:B------:R-:W-:Y:S02]  /*3c70*/  SEL R3, RZ, 0xffffffff, !P0 ;  /* 0xffffffffff037807 */ /* 0x000fe40004000000 */
[----:B------:R-:W-:Y:S02]  /*3c80*/  ISETP.GE.U32.AND P0, PT, R4, R7, PT ;  /* 0x000000070400720c */ /* 0x000fe40003f06070 */
        /* <DEDUP_REMOVED lines=15> */
.L_x_3722:
[----:B------:R-:W-:-:S13]  /*3d80*/  ISETP.NE.AND P0, PT, R32, 0x1, PT ;  /* 0x000000012000780c */ /* 0x000fda0003f05270 */
        /* <DEDUP_REMOVED lines=51> */
.L_x_3735:
[----:B------:R-:W-:-:S05]  /*40c0*/  IMAD R4, R12, R21, RZ ;  /* 0x000000150c047224 */ /* 0x000fca00078e02ff */
[----:B------:R-:W-:-:S04]  /*40d0*/  LOP3.LUT R5, R4, 0xfffffffe, RZ, 0xc0, !PT ;  /* 0xfffffffe04057812 */ /* 0x000fc800078ec0ff */
[----:B------:R-:W-:-:S05]  /*40e0*/  IADD3 R4, P0, PT, R5, R24, RZ ;  /* 0x0000001805047210 */ /* 0x000fca0007f1e0ff */
[----:B------:R-:W-:Y:S02]  /*40f0*/  IMAD.X R5, RZ, RZ, R25, P0 ;  /* 0x000000ffff057224 */ /* 0x000fe400000e0619 */
[----:B------:R-:W-:-:S03]  /*4100*/  IMAD.IADD R41, R12, 0x1, R9 ;  /* 0x000000010c297824 */ /* 0x000fc600078e0209 */
[----:B------:R0:W2:Y:S01]  /*4110*/  LDG.E.U16 R46, desc[UR36][R4.64] ;  /* 0x00000024042e7981 */ /* 0x0000a2000c1e1500 */
[C---:B------:R-:W-:Y:S02]  /*4120*/  IMAD R6, R41.reuse, R21, RZ ;  /* 0x0000001529067224 */ /* 0x040fe400078e02ff */
[----:B------:R-:W-:-:S03]  /*4130*/  IMAD.IADD R43, R41, 0x1, R9 ;  /* 0x00000001292b7824 */ /* 0x000fc600078e0209 */
[----:B------:R-:W-:-:S04]  /*4140*/  LOP3.LUT R7, R6, 0xfffffffe, RZ, 0xc0, !PT ;  /* 0xfffffffe06077812 */ /* 0x000fc800078ec0ff */
[----:B------:R-:W-:Y:S01]  /*4150*/  IADD3 R6, P0, PT, R7, R24, RZ ;  /* 0x0000001807067210 */ /* 0x000fe20007f1e0ff */
[----:B------:R-:W-:-:S04]  /*4160*/  IMAD R10, R43, R21, RZ ;  /* 0x000000152b0a7224 */ /* 0x000fc800078e02ff */
[----:B------:R-:W-:Y:S01]  /*4170*/  IMAD.X R7, RZ, RZ, R25, P0 ;  /* 0x000000ffff077224 */ /* 0x000fe200000e0619 */
[----:B------:R-:W-:-:S05]  /*4180*/  LOP3.LUT R11, R10, 0xfffffffe, RZ, 0xc0, !PT ;  /* 0xfffffffe0a0b7812 */ /* 0x000fca00078ec0ff */
[----:B------:R-:W3:Y:S01]  /*4190*/  LDG.E.U16 R7, desc[UR36][R6.64] ;  /* 0x0000002406077981 */ /* 0x000ee2000c1e1500 */
[----:B------:R-:W-:Y:S01]  /*41a0*/  IADD3 R10, P0, PT, R11, R24, RZ ;  /* 0x000000180b0a7210 */ /* 0x000fe20007f1e0ff */
[----:B------:R-:W-:-:S04]  /*41b0*/  IMAD.IADD R45, R43, 0x1, R9 ;  /* 0x000000012b2d7824 */ /* 0x000fc800078e0209 */
[----:B------:R-:W-:Y:S02]  /*41c0*/  IMAD.X R11, RZ, RZ, R25, P0 ;  /* 0x000000ffff0b7224 */ /* 0x000fe400000e0619 */
[----:B0-----:R-:W-:-:S03]  /*41d0*/  IMAD R4, R45, R21, RZ ;  /* 0x000000152d047224 */ /* 0x001fc600078e02ff */
[----:B------:R-:W4:Y:S02]  /*41e0*/  LDG.E.U16 R10, desc[UR36][R10.64] ;  /* 0x000000240a0a7981 */ /* 0x000f24000c1e1500 */
[----:B------:R-:W-:-:S04]  /*41f0*/  LOP3.LUT R5, R4, 0xfffffffe, RZ, 0xc0, !PT ;  /* 0xfffffffe04057812 */ /* 0x000fc800078ec0ff */
        /* <DEDUP_REMOVED lines=11> */
[----:B------:R-:W-:Y:S02]  /*42b0*/  ISETP.GE.U32.AND P0, PT, R40, R41, PT ;  /* 0x000000292800720c */ /* 0x000fe40003f06070 */
[----:B------:R-:W-:Y:S02]  /*42c0*/  LOP3.LUT R48, R26, 0xff, RZ, 0xc0, !PT ;  /* 0x000000ff1a307812 */ /* 0x000fe400078ec0ff */
[----:B------:R-:W-:Y:S02]  /*42d0*/  ISETP.GE.AND.EX P0, PT, R39, RZ, PT, P0 ;  /* 0x000000ff2700720c */ /* 0x000fe40003f06300 */
[----:B------:R-:W-:-:S02]  /*42e0*/  LOP3.LUT R50, R34, 0xff, RZ, 0xc0, !PT ;  /* 0x000000ff22327812 */ /* 0x000fc400078ec0ff */
[----:B------:R-:W-:Y:S02]  /*42f0*/  LOP3.LUT R52, R0, 0xff, RZ, 0xc0, !PT ;  /* 0x000000ff00347812 */ /* 0x000fe400078ec0ff */
[----:B------:R-:W-:Y:S02]  /*4300*/  LOP3.LUT R51, R19, 0xff, RZ, 0xc0, !PT ;  /* 0x000000ff13337812 */ /* 0x000fe400078ec0ff */
[C---:B--2---:R-:W-:Y:S02]  /*4310*/  PRMT R49, R46.reuse, 0x7771, RZ ;  /* 0x000077712e317816 */ /* 0x044fe400000000ff */
[----:B------:R-:W-:Y:S02]  /*4320*/  LOP3.LUT R6, R46, 0xff, RZ, 0xc0, !PT ;  /* 0x000000ff2e067812 */ /* 0x000fe400078ec0ff */
[----:B------:R-:W-:Y:S02]  /*4330*/  ISETP.NE.AND P2, PT, R44, R49, PT ;  /* 0x000000312c00720c */ /* 0x000fe40003f45270 */
[----:B------:R-:W-:-:S02]  /*4340*/  ISETP.NE.AND P3, PT, R47, R6, PT ;  /* 0x000000062f00720c */ /* 0x000fc40003f65270 */
[C---:B------:R-:W-:Y:S02]  /*4350*/  PRMT R6, R46.reuse, 0x7770, RZ ;  /* 0x000077702e067816 */ /* 0x040fe400000000ff */
[----:B------:R-:W-:Y:S02]  /*4360*/  PRMT R5, R46, 0x7771, RZ ;  /* 0x000077712e057816 */ /* 0x000fe400000000ff */
[----:B------:R-:W-:Y:S02]  /*4370*/  ISETP.GE.U32.AND P4, PT, R47, R6, PT ;  /* 0x000000062f00720c */ /* 0x000fe40003f86070 */
[----:B------:R-:W-:Y:S02]  /*4380*/  ISETP.GE.U32.AND P5, PT, R44, R5, PT ;  /* 0x000000052c00720c */ /* 0x000fe40003fa6070 */
[----:B------:R-:W-:Y:S02]  /*4390*/  LOP3.LUT R47, R37, 0xff, RZ, 0xc0, !PT ;  /* 0x000000ff252f7812 */ /* 0x000fe400078ec0ff */
[----:B------:R-:W-:-:S02]  /*43a0*/  @P2 SEL R11, RZ, 0xffffffff, !P5 ;  /* 0xffffffffff0b2807 */ /* 0x000fc40006800000 */
[----:B------:R-:W-:Y:S02]  /*43b0*/  @P3 SEL R4, RZ, 0xffffffff, !P4 ;  /* 0xffffffffff043807 */ /* 0x000fe40006000000 */
[----:B------:R-:W-:Y:S02]  /*43c0*/  LOP3.LUT R11, R11, 0x1, RZ, 0xc0, !PT ;  /* 0x000000010b0b7812 */ /* 0x000fe400078ec0ff */
[----:B------:R-:W-:Y:S02]  /*43d0*/  LOP3.LUT R4, R4, 0x1, RZ, 0xc0, !PT ;  /* 0x0000000104047812 */ /* 0x000fe400078ec0ff */
[----:B------:R-:W-:Y:S02]  /*43e0*/  ISETP.NE.U32.AND P3, PT, R11, 0x1, PT ;  /* 0x000000010b00780c */ /* 0x000fe40003f65070 */
[----:B------:R-:W-:Y:S02]  /*43f0*/  ISETP.NE.U32.AND P4, PT, R4, 0x1, PT ;  /* 0x000000010400780c */ /* 0x000fe40003f85070 */
[----:B------:R-:W-:-:S02]  /*4400*/  LOP3.LUT R4, R14, 0xff, RZ, 0xc0, !PT ;  /* 0x000000ff0e047812 */ /* 0x000fc400078ec0ff */
[C---:B---3--:R-:W-:Y:S02]  /*4410*/  LOP3.LUT R11, R7.reuse, 0xff, RZ, 0xc0, !PT ;  /* 0x000000ff070b7812 */ /* 0x048fe400078ec0ff */
[----:B------:R-:W-:Y:S02]  /*4420*/  PRMT R44, R7, 0x7771, RZ ;  /* 0x00007771072c7816 */ /* 0x000fe400000000ff */
[----:B------:R-:W-:Y:S02]  /*4430*/  ISETP.NE.AND P2, PT, R4, R11, PT ;  /* 0x0000000b0400720c */ /* 0x000fe40003f45270 */
[----:B------:R-:W-:Y:S02]  /*4440*/  ISETP.NE.AND P5, PT, R47, R44, PT ;  /* 0x0000002c2f00720c */ /* 0x000fe40003fa5270 */
[----:B------:R-:W-:Y:S02]  /*4450*/  PRMT R11, R7, 0x7770, RZ ;  /* 0x00007770070b7816 */ /* 0x000fe400000000ff */
[----:B------:R-:W-:-:S02]  /*4460*/  SEL R44, RZ, 0xffffffff, !P0 ;  /* 0xffffffffff2c7807 */ /* 0x000fc40004000000 */
[----:B------:R-:W-:Y:S02]  /*4470*/  ISETP.GE.U32.AND P0, PT, R20, R41, PT ;  /* 0x000000291400720c */ /* 0x000fe40003f06070 */
[----:B------:R-:W-:Y:S02]  /*4480*/  ISETP.GE.U32.AND P6, PT, R4, R11, PT ;  /* 0x0000000b0400720c */ /* 0x000fe40003fc6070 */
[----:B------:R-:W-:Y:S02]  /*4490*/  PRMT R4, R7, 0x7771, RZ ;  /* 0x0000777107047816 */ /* 0x000fe400000000ff */
[----:B------:R-:W-:Y:S02]  /*44a0*/  ISETP.GE.AND.EX P0, PT, R35, RZ, PT, P0 ;  /* 0x000000ff2300720c */ /* 0x000fe40003f06300 */
[----:B----4-:R-:W-:Y:S02]  /*44b0*/  LOP3.LUT R7, R10, 0xff, RZ, 0xc0, !PT ;  /* 0x000000ff0a077812 */ /* 0x010fe400078ec0ff */
[----:B------:R-:W-:-:S02]  /*44c0*/  SEL R15, R12, R15, !P4 ;  /* 0x0000000f0c0f7207 */ /* 0x000fc40006000000 */
[----:B------:R-:W-:Y:S01]  /*44d0*/  SEL R13, R12, R13, !P3 ;  /* 0x0000000d0c0d7207 */ /* 0x000fe20005800000 */
[----:B------:R-:W-:Y:S01]  /*44e0*/  IMAD.IADD R12, R45, 0x1, R9 ;  /* 0x000000012d0c7824 */ /* 0x000fe200078e0209 */
[----:B------:R-:W-:Y:S02]  /*44f0*/  @P2 SEL R44, RZ, 0xffffffff, !P6 ;  /* 0xffffffffff2c2807 */ /* 0x000fe40007000000 */
[----:B------:R-:W-:Y:S01]  /*4500*/  SEL R46, RZ, 0xffffffff, !P0 ;  /* 0xffffffffff2e7807 */ /* 0x000fe20004000000 */
[----:B------:R-:W-:Y:S01]  /*4510*/  IMAD R49, R9, 0x3, R12 ;  /* 0x0000000309317824 */ /* 0x000fe200078e020c */
[----:B------:R-:W-:Y:S02]  /*4520*/  ISETP.GE.U32.AND P6, PT, R47, R4, PT ;  /* 0x000000042f00720c */ /* 0x000fe40003fc6070 */
[----:B------:R-:W-:Y:S02]  /*4530*/  ISETP.NE.AND P2, PT, R48, R7, PT ;  /* 0x000000073000720c */ /* 0x000fe40003f45270 */
[----:B------:R-:W-:-:S02]  /*4540*/  ISETP.GE.U32.AND P0, PT, R38, R43, PT ;  /* 0x0000002b2600720c */ /* 0x000fc40003f06070 */
[C---:B------:R-:W-:Y:S02]  /*4550*/  PRMT R7, R10.reuse, 0x7771, RZ ;  /* 0x000077710a077816 */ /* 0x040fe400000000ff */
[----:B------:R-:W-:Y:S02]  /*4560*/  PRMT R47, R10, 0x7770, RZ ;  /* 0x000077700a2f7816 */ /* 0x000fe400000000ff */
[----:B------:R-:W-:Y:S02]  /*4570*/  ISETP.GE.AND.EX P0, PT, R27, RZ, PT, P0 ;  /* 0x000000ff1b00720c */ /* 0x000fe40003f06300 */
[----:B------:R-:W-:Y:S02]  /*4580*/  @P5 SEL R46, RZ, 0xffffffff, !P6 ;  /* 0xffffffffff2e5807 */ /* 0x000fe40007000000 */
[----:B------:R-:W-:Y:S02]  /*4590*/  ISETP.NE.AND P6, PT, R50, R7, PT ;  /* 0x000000073200720c */ /* 0x000fe40003fc5270 */
[----:B------:R-:W-:-:S02]  /*45a0*/  ISETP.GE.U32.AND P5, PT, R48, R47, PT ;  /* 0x0000002f3000720c */ /* 0x000fc40003fa6070 */
[----:B------:R-:W-:Y:S02]  /*45b0*/  SEL R48, RZ, 0xffffffff, !P0 ;  /* 0xffffffffff307807 */ /* 0x000fe40004000000 */
[----:B------:R-:W-:Y:S02]  /*45c0*/  ISETP.GE.U32.AND P1, PT, R49, R8, PT ;  /* 0x000000083100720c */ /* 0x000fe40003f26070 */
[----:B------:R-:W-:Y:S02]  /*45d0*/  ISETP.GE.U32.AND P0, PT, R18, R43, PT ;  /* 0x0000002b1200720c */ /* 0x000fe40003f06070 */
[----:B------:R-:W-:Y:S02]  /*45e0*/  PRMT R49, R10, 0x7771, RZ ;  /* 0x000077710a317816 */ /* 0x000fe400000000ff */
[----:B------:R-:W-:Y:S02]  /*45f0*/  ISETP.GE.AND.EX P0, PT, R33, RZ, PT, P0 ;  /* 0x000000ff2100720c */ /* 0x000fe40003f06300 */
[----:B------:R-:W-:-:S02]  /*4600*/  @P2 SEL R48, RZ, 0xffffffff, !P5 ;  /* 0xffffffffff302807 */ /* 0x000fc40006800000 */
[----:B------:R-:W-:Y:S02]  /*4610*/  ISETP.GE.U32.AND P5, PT, R50, R49, PT ;  /* 0x000000313200720c */ /* 0x000fe40003fa6070 */
[C---:B-----5:R-:W-:Y:S02]  /*4620*/  PRMT R7, R42.reuse, 0x7771, RZ ;  /* 0x000077712a077816 */ /* 0x060fe400000000ff */
[----:B------:R-:W-:Y:S02]  /*4630*/  LOP3.LUT R10, R42, 0xff, RZ, 0xc0, !PT ;  /* 0x000000ff2a0a7812 */ /* 0x000fe400078ec0ff */
[----:B------:R-:W-:Y:S02]  /*4640*/  SEL R50, RZ, 0xffffffff, !P0 ;  /* 0xffffffffff327807 */ /* 0x000fe40004000000 */
[----:B------:R-:W-:Y:S02]  /*4650*/  @P6 SEL R50, RZ, 0xffffffff, !P5 ;  /* 0xffffffffff326807 */ /* 0x000fe40006800000 */
[----:B------:R-:W-:-:S02]  /*4660*/  ISETP.NE.AND P2, PT, R52, R7, PT ;  /* 0x000000073400720c */ /* 0x000fc40003f45270 */
[-C--:B------:R-:W-:Y:S02]  /*4670*/  ISETP.GE.U32.AND P0, PT, R28, R45.reuse, PT ;  /* 0x0000002d1c00720c */ /* 0x080fe40003f06070 */
[----:B------:R-:W-:Y:S02]  /*4680*/  ISETP.GE.U32.AND P5, PT, R16, R45, PT ;  /* 0x0000002d1000720c */ /* 0x000fe40003fa6070 */
[----:B------:R-:W-:Y:S02]  /*4690*/  ISETP.NE.AND P6, PT, R51, R10, PT ;  /* 0x0000000a3300720c */ /* 0x000fe40003fc5270 */
[----:B------:R-:W-:Y:S02]  /*46a0*/  ISETP.GE.AND.EX P0, PT, R29, RZ, PT, P0 ;  /* 0x000000ff1d00720c */ /* 0x000fe40003f06300 */
[----:B------:R-:W-:Y:S02]  /*46b0*/  ISETP.GE.AND.EX P5, PT, R3, RZ, PT, P5 ;  /* 0x000000ff0300720c */ /* 0x000fe40003fa6350 */
[----:B------:R-:W-:-:S02]  /*46c0*/  PRMT R7, R42, 0x7771, RZ ;  /* 0x000077712a077816 */ /* 0x000fc400000000ff */
[----:B------:R-:W-:Y:S02]  /*46d0*/  PRMT R10, R42, 0x7770, RZ ;  /* 0x000077702a0a7816 */ /* 0x000fe400000000ff */
[----:B------:R-:W-:Y:S02]  /*46e0*/  SEL R53, RZ, 0xffffffff, !P0 ;  /* 0xffffffffff357807 */ /* 0x000fe40004000000 */
[----:B------:R-:W-:Y:S02]  /*46f0*/  SEL R42, RZ, 0xffffffff, !P5 ;  /* 0xffffffffff2a7807 */ /* 0x000fe40006800000 */
[----:B------:R-:W-:Y:S02]  /*4700*/  ISETP.GE.U32.AND P0, PT, R52, R7, PT ;  /* 0x000000073400720c */ /* 0x000fe40003f06070 */
[----:B------:R-:W-:Y:S02]  /*4710*/  ISETP.GE.U32.AND P5, PT, R51, R10, PT ;  /* 0x0000000a3300720c */ /* 0x000fe40003fa6070 */
[----:B------:R-:W-:-:S02]  /*4720*/  @P2 SEL R53, RZ, 0xffffffff, !P0 ;  /* 0xffffffffff352807 */ /* 0x000fc40004000000 */
[----:B------:R-:W-:Y:S02]  /*4730*/  @P6 SEL R42, RZ, 0xffffffff, !P5 ;  /* 0xffffffffff2a6807 */ /* 0x000fe40006800000 */
[----:B------:R-:W-:Y:S02]  /*4740*/  LOP3.LUT R44, R44, 0x1, RZ, 0xc0, !PT ;  /* 0x000000012c2c7812 */ /* 0x000fe400078ec0ff */
        /* <DEDUP_REMOVED lines=24> */
[----:B------:R-:W-:Y:S02]  /*48d0*/  SEL R26, R47, R26, !P6 ;  /* 0x0000001a2f1a7207 */ /* 0x000fe40007000000 */
[----:B------:R-:W-:Y:S02]  /*48e0*/  SEL R35, R35, RZ, P2 ;  /* 0x000000ff23237207 */ /* 0x000fe40001000000 */
        /* <DEDUP_REMOVED lines=9> */
.L_x_3734:
[----:B------:R-:W-:Y:S02]  /*4980*/  PRMT R41, R5, 0x7610, R41 ;  /* 0x0000761005297816 */ /* 0x000fe40000000029 */
[----:B------:R-:W-:-:S07]  /*4990*/  PRMT R42, R4, 0x7610, R42 ;  /* 0x00007610042a7816 */ /* 0x000fce000000002a */
.L_x_3733:
[----:B------:R-:W-:Y:S05]  /*49a0*/  BSYNC.RECONVERGENT B0 ;  /* 0x0000000000007941 */ /* 0x000fea0003800200 */
.L_x_3732:
        /* <DEDUP_REMOVED lines=41> */
.L_x_3737:
[----:B------:R-:W-:Y:S05]  /*4c40*/  BSYNC.RECONVERGENT B0 ;  /* 0x0000000000007941 */ /* 0x000fea0003800200 */
.L_x_3736:
        /* <DEDUP_REMOVED lines=115> */
.L_x_3739:
[----:B------:R-:W-:Y:S05]  /*5380*/  BSYNC.RECONVERGENT B0 ;  /* 0x0000000000007941 */ /* 0x000fea0003800200 */
.L_x_3738:
        /* <DEDUP_REMOVED lines=31> */
[----:B------:R-:W-:Y:S02]  /*5580*/  ISETP.NE.AND P3, PT, R4, R7, PT ;  /* 0x000000070400720c */ /* 0x000fe40003f65270 */
[----:B------:R-:W-:Y:S02]  /*5590*/  SEL R6, R35, R30, !P1 ;  /* 0x0000001e23067207 */ /* 0x000fe40004800000 */
        /* <DEDUP_REMOVED lines=24> */
[----:B------:R-:W-:Y:S02]  /*5720*/  ISETP.NE.AND P3, PT, R4, R7, PT ;  /* 0x000000070400720c */ /* 0x000fe40003f65270 */
[----:B------:R-:W-:Y:S02]  /*5730*/  SEL R6, R33, R6, !P1 ;  /* 0x0000000621067207 */ /* 0x000fe40004800000 */
        /* <DEDUP_REMOVED lines=21> */
.L_x_3731:
[----:B------:R-:W0:Y:S01]  /*5890*/  LDCU UR4, c[0x0][0x3a4] ;  /* 0x00007480ff0477ac */ /* 0x000e220008000800 */
[----:B------:R-:W1:Y:S01]  /*58a0*/  LDC.U8 R33, c[0x0][0x388] ;  /* 0x0000e200ff217b82 */ /* 0x000e620000000000 */
[----:B------:R-:W-:Y:S01]  /*58b0*/  BSSY.RECONVERGENT B0, `(.L_x_3740) ;  /* 0x0000492000007945 */ /* 0x000fe20003800200 */
[----:B------:R-:W-:-:S06]  /*58c0*/  IMAD.MOV.U32 R10, RZ, RZ, R12 ;  /* 0x000000ffff0a7224 */ /* 0x000fcc00078e000c */
        /* <DEDUP_REMOVED lines=48> */
[--C-:B------:R-:W-:Y:S01]  /*5bd0*/  IMAD.MOV.U32 R26, RZ, RZ, R15.reuse ;  /* 0x000000ffff1a7224 */ /* 0x100fe200078e000f */
[----:B------:R-:W-:Y:S01]  /*5be0*/  IADD3 R34, PT, PT, R8, 0x1, RZ ;  /* 0x0000000108227810 */ /* 0x000fe20007ffe0ff */
[----:B------:R-:W-:-:S02]  /*5bf0*/  IMAD.MOV.U32 R25, RZ, RZ, R15 ;  /* 0x000000ffff197224 */ /* 0x000fc400078e000f */
[--C-:B------:R-:W-:Y:S02]  /*5c00*/  IMAD.MOV.U32 R24, RZ, RZ, R15.reuse ;  /* 0x000000ffff187224 */ /* 0x100fe400078e000f */
[--C-:B------:R-:W-:Y:S02]  /*5c10*/  IMAD.MOV.U32 R21, RZ, RZ, R15.reuse ;  /* 0x000000ffff157224 */ /* 0x100fe400078e000f */
[--C-:B------:R-:W-:Y:S02]  /*5c20*/  IMAD.MOV.U32 R20, RZ, RZ, R15.reuse ;  /* 0x000000ffff147224 */ /* 0x100fe400078e000f */
[----:B------:R-:W-:Y:S01]  /*5c30*/  IMAD.MOV.U32 R16, RZ, RZ, R15 ;  /* 0x000000ffff107224 */ /* 0x000fe200078e000f */
[C---:B--2---:R-:W-:Y:S02]  /*5c40*/  @!P2 PRMT R35, R37.reuse, 0x7770, RZ ;  /* 0x000077702523a816 */ /* 0x044fe400000000ff */
[----:B------:R-:W-:-:S07]  /*5c50*/  @!P2 PRMT R37, R37, 0x7771, RZ ;  /* 0x000077712525a816 */ /* 0x000fce00000000ff */
.L_x_3747:
        /* <DEDUP_REMOVED lines=295> */
.L_x_3743:
        /* <DEDUP_REMOVED lines=232> */
.L_x_3744:
        /* <DEDUP_REMOVED lines=232> */
.L_x_3745:
        /* <DEDUP_REMOVED lines=232> */
.L_x_3746:
[----:B------:R-:W-:-:S04]  /*9a50*/  LOP3.LUT R9, R41, 0xfffffffe, RZ, 0xc0, !PT ;  /* 0xfffffffe29097812 */ /* 0x000fc800078ec0ff */
[----:B------:R-:W-:-:S05]  /*9a60*/  IADD3 R8, P0, PT, R9, R18, RZ ;  /* 0x0000001209087210 */ /* 0x000fca0007f1e0ff */
[----:B------:R-:W-:-:S05]  /*9a70*/  IMAD.X R9, RZ, RZ, R19, P0 ;  /* 0x000000ffff097224 */ /* 0x000fca00000e0613 */
[----:B------:R-:W2:Y:S02]  /*9a80*/  LDG.E.U16 R8, desc[UR36][R8.64] ;  /* 0x0000002408087981 */ /* 0x000ea4000c1e1500 */
[C---:B--2---:R-:W-:Y:S02]  /*9a90*/  PRMT R48, R8.reuse, 0x7770, RZ ;  /* 0x0000777008307816 */ /* 0x044fe400000000ff */
[----:B------:R-:W-:-:S07]  /*9aa0*/  PRMT R47, R8, 0x7771, RZ ;  /* 0x00007771082f7816 */ /* 0x000fce00000000ff */
.L_x_3742:
[----:B------:R-:W-:Y:S02]  /*9ab0*/  LOP3.LUT R8, R43, 0xff, RZ, 0xc0, !PT ;  /* 0x000000ff2b087812 */ /* 0x000fe400078ec0ff */
[----:B------:R-:W-:Y:S02]  /*9ac0*/  LOP3.LUT R9, R6, 0xff, RZ, 0xc0, !PT ;  /* 0x000000ff06097812 */ /* 0x000fe400078ec0ff */
[----:B------:R-:W-:Y:S02]  /*9ad0*/  LOP3.LUT R32, R44, 0xff, RZ, 0xc0, !PT ;  /* 0x000000ff2c207812 */ /* 0x000fe400078ec0ff */
[-C--:B------:R-:W-:Y:S02]  /*9ae0*/  ISETP.NE.AND P3, PT, R9, R8.reuse, PT ;  /* 0x000000080900720c */ /* 0x080fe40003f65270 */
[----:B------:R-:W-:Y:S02]  /*9af0*/  LOP3.LUT R33, R7, 0xff, RZ, 0xc0, !PT ;  /* 0x000000ff07217812 */ /* 0x000fe400078ec0ff */
[----:B------:R-:W-:-:S02]  /*9b00*/  ISETP.GE.U32.AND P5, PT, R9, R8, PT ;  /* 0x000000080900720c */ /* 0x000fc40003fa6070 */
[CC--:B------:R-:W-:Y:S02]  /*9b10*/  ISETP.NE.AND P4, PT, R33.reuse, R32.reuse, PT ;  /* 0x000000202100720c */ /* 0x0c0fe40003f85270 */
[----:B------:R-:W-:Y:S02]  /*9b20*/  ISETP.GE.U32.AND P1, PT, R33, R32, PT ;  /* 0x000000202100720c */ /* 0x000fe40003f26070 */
[----:B------:R-:W-:Y:S02]  /*9b30*/  ISETP.GE.U32.AND P0, PT, R29, R10, PT ;  /* 0x0000000a1d00720c */ /* 0x000fe40003f06070 */
[----:B------:R-:W-:Y:S02]  /*9b40*/  LOP3.LUT R9, R46, 0xff, RZ, 0xc0, !PT ;  /* 0x000000ff2e097812 */ /* 0x000fe400078ec0ff */
[----:B------:R-:W-:Y:S02]  /*9b50*/  LOP3.LUT R32, R5, 0xff, RZ, 0xc0, !PT ;  /* 0x000000ff05207812 */ /* 0x000fe400078ec0ff */
[----:B------:R-:W-:-:S02]  /*9b60*/  ISETP.GE.AND.EX P0, PT, R21, RZ, PT, P0 ;  /* 0x000000ff1500720c */ /* 0x000fc40003f06300 */
[----:B------:R-:W-:Y:S02]  /*9b70*/  SEL R8, RZ, 0xffffffff, !P5 ;  /* 0xffffffffff087807 */ /* 0x000fe40006800000 */
[----:B------:R-:W-:Y:S02]  /*9b80*/  LOP3.LUT R33, R45, 0xff, RZ, 0xc0, !PT ;  /* 0x000000ff2d217812 */ /* 0x000fe400078ec0ff */
[----:B------:R-:W-:Y:S02]  /*9b90*/  LOP3.LUT R42, R4, 0xff, RZ, 0xc0, !PT ;  /* 0x000000ff042a7812 */ /* 0x000fe400078ec0ff */
[CC--:B------:R-:W-:Y:S02]  /*9ba0*/  ISETP.NE.AND P6, PT, R32.reuse, R9.reuse, PT ;  /* 0x000000092000720c */ /* 0x0c0fe40003fc5270 */
[----:B------:R-:W-:Y:S01]  /*9bb0*/  ISETP.GE.U32.AND P5, PT, R32, R9, PT ;  /* 0x000000092000720c */ /* 0x000fe20003fa6070 */
[----:B0-----:R-:W-:Y:S01]  /*9bc0*/  IMAD.U32 R9, RZ, RZ, UR4 ;  /* 0x00000004ff097e24 */ /* 0x001fe2000f8e00ff */
[----:B------:R-:W-:Y:S01]  /*9bd0*/  @!P3 SEL R8, RZ, 0xffffffff, !P0 ;  /* 0xffffffffff08b807 */ /* 0x000fe20004000000 */
[----:B------:R-:W0:Y:S01]  /*9be0*/  LDCU UR4, c[0x0][0x39c] ;  /* 0x00007380ff0477ac */ /* 0x000e220008000800 */
[----:B------:R-:W-:-:S02]  /*9bf0*/  ISETP.NE.AND P3, PT, R42, R33, PT ;  /* 0x000000212a00720c */ /* 0x000fc40003f65270 */
[----:B------:R-:W-:Y:S01]  /*9c00*/  ISETP.GE.U32.AND P0, PT, R42, R33, PT ;  /* 0x000000212a00720c */ /* 0x000fe20003f06070 */
[----:B------:R-:W-:Y:S01]  /*9c10*/  IMAD.IADD R33, R10, 0x1, R9 ;  /* 0x000000010a217824 */ /* 0x000fe200078e0209 */
[----:B------:R-:W-:Y:S02]  /*9c20*/  SEL R51, RZ, 0xffffffff, !P1 ;  /* 0xffffffffff337807 */ /* 0x000fe40004800000 */
[----:B------:R-:W-:Y:S02]  /*9c30*/  ISETP.GE.U32.AND P1, PT, R31, R10, PT ;  /* 0x0000000a1f00720c */ /* 0x000fe40003f26070 */
[----:B------:R-:W-:Y:S02]  /*9c40*/  SEL R42, RZ, 0xffffffff, !P5 ;  /* 0xffffffffff2a7807 */ /* 0x000fe40006800000 */
[----:B------:R-:W-:Y:S02]  /*9c50*/  ISETP.GE.U32.AND P5, PT, R36, R33, PT ;  /* 0x000000212400720c */ /* 0x000fe40003fa6070 */
[----:B------:R-:W-:-:S02]  /*9c60*/  ISETP.GE.AND.EX P1, PT, R24, RZ, PT, P1 ;  /* 0x000000ff1800720c */ /* 0x000fc40003f26310 */
[----:B------:R-:W-:Y:S02]  /*9c70*/  LOP3.LUT R32, R50, 0xff, RZ, 0xc0, !PT ;  /* 0x000000ff32207812 */ /* 0x000fe400078ec0ff */
[----:B------:R-:W-:Y:S02]  /*9c80*/  LOP3.LUT R41, R3, 0xff, RZ, 0xc0, !PT ;  /* 0x000000ff03297812 */ /* 0x000fe400078ec0ff */
[----:B------:R-:W-:Y:S02]  /*9c90*/  ISETP.GE.AND.EX P5, PT, R26, RZ, PT, P5 ;  /* 0x000000ff1a00720c */ /* 0x000fe40003fa6350 */
[----:B------:R-:W-:Y:S02]  /*9ca0*/  @!P4 SEL R51, RZ, 0xffffffff, !P1 ;  /* 0xffffffffff33c807 */ /* 0x000fe40004800000 */
[----:B------:R-:W-:Y:S02]  /*9cb0*/  LOP3.LUT R49, R39, 0xff, RZ, 0xc0, !PT ;  /* 0x000000ff27317812 */ /* 0x000fe400078ec0ff */
[----:B------:R-:W-:-:S02]  /*9cc0*/  LOP3.LUT R52, R0, 0xff, RZ, 0xc0, !PT ;  /* 0x000000ff00347812 */ /* 0x000fc400078ec0ff */
[CC--:B------:R-:W-:Y:S02]  /*9cd0*/  ISETP.NE.AND P4, PT, R41.reuse, R32.reuse, PT ;  /* 0x000000202900720c */ /* 0x0c0fe40003f85270 */
[----:B------:R-:W-:Y:S01]  /*9ce0*/  ISETP.GE.U32.AND P1, PT, R41, R32, PT ;  /* 0x000000202900720c */ /* 0x000fe20003f26070 */
[----:B------:R-:W-:Y:S01]  /*9cf0*/  IMAD.IADD R41, R9, 0x1, R33 ;  /* 0x0000000109297824 */ /* 0x000fe200078e0221 */
[----:B------:R-:W-:Y:S02]  /*9d00*/  @!P6 SEL R42, RZ, 0xffffffff, !P5 ;  /* 0xffffffffff2ae807 */ /* 0x000fe40006800000 */
[CC--:B------:R-:W-:Y:S02]  /*9d10*/  ISETP.NE.AND P5, PT, R52.reuse, R49.reuse, PT ;  /* 0x000000313400720c */ /* 0x0c0fe40003fa5270 */
[----:B------:R-:W-:Y:S02]  /*9d20*/  ISETP.GE.U32.AND P6, PT, R52, R49, PT ;  /* 0x000000313400720c */ /* 0x000fe40003fc6070 */
[----:B------:R-:W-:-:S02]  /*9d30*/  SEL R49, RZ, 0xffffffff, !P1 ;  /* 0xffffffffff317807 */ /* 0x000fc40004800000 */
[----:B------:R-:W-:Y:S02]  /*9d40*/  ISETP.GE.U32.AND P1, PT, R30, R41, PT ;  /* 0x000000291e00720c */ /* 0x000fe40003f26070 */
[----:B------:R-:W-:Y:S02]  /*9d50*/  SEL R53, RZ, 0xffffffff, !P0 ;  /* 0xffffffffff357807 */ /* 0x000fe40004000000 */
[----:B------:R-:W-:Y:S02]  /*9d60*/  ISETP.GE.U32.AND P0, PT, R38, R33, PT ;  /* 0x000000212600720c */ /* 0x000fe40003f06070 */
[----:B------:R-:W-:Y:S02]  /*9d70*/  ISETP.GE.AND.EX P1, PT, R25, RZ, PT, P1 ;  /* 0x000000ff1900720c */ /* 0x000fe40003f26310 */
[----:B------:R-:W-:Y:S02]  /*9d80*/  ISETP.GE.AND.EX P0, PT, R27, RZ, PT, P0 ;  /* 0x000000ff1b00720c */ /* 0x000fe40003f06300 */
[----:B------:R-:W-:-:S02]  /*9d90*/  LOP3.LUT R32, R48, 0xff, RZ, 0xc0, !PT ;  /* 0x000000ff30207812 */ /* 0x000fc400078ec0ff */
[----:B------:R-:W-:Y:S02]  /*9da0*/  LOP3.LUT R55, R11, 0xff, RZ, 0xc0, !PT ;  /* 0x000000ff0b377812 */ /* 0x000fe400078ec0ff */
[----:B------:R-:W-:Y:S02]  /*9db0*/  @!P4 SEL R49, RZ, 0xffffffff, !P1 ;  /* 0xffffffffff31c807 */ /* 0x000fe40004800000 */
[----:B------:R-:W-:Y:S02]  /*9dc0*/  ISETP.GE.U32.AND P1, PT, R28, R41, PT ;  /* 0x000000291c00720c */ /* 0x000fe40003f26070 */
[----:B------:R-:W-:Y:S02]  /*9dd0*/  @!P3 SEL R53, RZ, 0xffffffff, !P0 ;  /* 0xffffffffff35b807 */ /* 0x000fe40004000000 */
[CC--:B------:R-:W-:Y:S02]  /*9de0*/  ISETP.NE.AND P0, PT, R55.reuse, R32.reuse, PT ;  /* 0x000000203700720c */ /* 0x0c0fe40003f05270 */
[----:B------:R-:W-:Y:S01]  /*9df0*/  ISETP.GE.U32.AND P3, PT, R55, R32, PT ;  /* 0x000000203700720c */ /* 0x000fe20003f66070 */
[----:B------:R-:W-:Y:S01]  /*9e00*/  IMAD.IADD R32, R41, 0x1, R9 ;  /* 0x0000000129207824 */ /* 0x000fe200078e0209 */
[----:B------:R-:W-:-:S02]  /*9e10*/  ISETP.GE.AND.EX P1, PT, R20, RZ, PT, P1 ;  /* 0x000000ff1400720c */ /* 0x000fc40003f26310 */
[----:B------:R-:W-:Y:S02]  /*9e20*/  SEL R52, RZ, 0xffffffff, !P6 ;  /* 0xffffffffff347807 */ /* 0x000fe40007000000 */
[----:B------:R-:W-:Y:S02]  /*9e30*/  @!P5 SEL R52, RZ, 0xffffffff, !P1 ;  /* 0xffffffffff34d807 */ /* 0x000fe40004800000 */
[----:B------:R-:W-:Y:S02]  /*9e40*/  LOP3.LUT R54, R47, 0xff, RZ, 0xc0, !PT ;  /* 0x000000ff2f367812 */ /* 0x000fe400078ec0ff */
[----:B------:R-:W-:Y:S02]  /*9e50*/  LOP3.LUT R57, R12, 0xff, RZ, 0xc0, !PT ;  /* 0x000000ff0c397812 */ /* 0x000fe400078ec0ff */
[----:B------:R-:W-:Y:S02]  /*9e60*/  ISETP.GE.U32.AND P1, PT, R13, R32, PT ;  /* 0x000000200d00720c */ /* 0x000fe40003f26070 */
[----:B------:R-:W-:-:S02]  /*9e70*/  LOP3.LUT R8, R8, 0x1, RZ, 0xc0, !PT ;  /* 0x0000000108087812 */ /* 0x000fc400078ec0ff */
[----:B------:R-:W-:Y:S02]  /*9e80*/  ISETP.NE.AND P4, PT, R57, R54, PT ;  /* 0x000000363900720c */ /* 0x000fe40003f85270 */
[----:B------:R-:W-:Y:S02]  /*9e90*/  ISETP.GE.AND.EX P1, PT, R15, RZ, PT, P1 ;  /* 0x000000ff0f00720c */ /* 0x000fe40003f26310 */
[----:B------:R-:W-:Y:S02]  /*9ea0*/  ISETP.NE.U32.AND P5, PT, R8, 0x1, PT ;  /* 0x000000010800780c */ /* 0x000fe40003fa5070 */
[----:B------:R-:W-:Y:S02]  /*9eb0*/  LOP3.LUT R51, R51, 0x1, RZ, 0xc0, !PT ;  /* 0x0000000133337812 */ /* 0x000fe400078ec0ff */
[----:B------:R-:W-:Y:S02]  /*9ec0*/  SEL R8, RZ, 0xffffffff, !P3 ;  /* 0xffffffffff087807 */ /* 0x000fe40005800000 */
[----:B------:R-:W-:-:S02]  /*9ed0*/  @!P0 SEL R8, RZ, 0xffffffff, !P1 ;  /* 0xffffffffff088807 */ /* 0x000fc40004800000 */
[----:B------:R-:W-:Y:S02]  /*9ee0*/  ISETP.GE.U32.AND P0, PT, R14, R32, PT ;  /* 0x000000200e00720c */ /* 0x000fe40003f06070 */
[----:B------:R-:W-:Y:S02]  /*9ef0*/  ISETP.NE.U32.AND P3, PT, R51, 0x1, PT ;  /* 0x000000013300780c */ /* 0x000fe40003f65070 */
[----:B------:R-:W-:Y:S02]  /*9f00*/  ISETP.GE.U32.AND P6, PT, R57, R54, PT ;  /* 0x000000363900720c */ /* 0x000fe40003fc6070 */
[----:B------:R-:W-:Y:S02]  /*9f10*/  ISETP.GE.AND.EX P0, PT, R16, RZ, PT, P0 ;  /* 0x000000ff1000720c */ /* 0x000fe40003f06300 */
[C---:B------:R-:W-:Y:S02]  /*9f20*/  SEL R29, R10.reuse, R29, !P5 ;  /* 0x0000001d0a1d7207 */ /* 0x040fe40006800000 */
[----:B------:R-:W-:-:S02]  /*9f30*/  SEL R31, R10, R31, !P3 ;  /* 0x0000001f0a1f7207 */ /* 0x000fc40005800000 */
[----:B------:R-:W-:Y:S02]  /*9f40*/  SEL R10, RZ, 0xffffffff, !P6 ;  /* 0xffffffffff0a7807 */ /* 0x000fe40007000000 */
[----:B------:R-:W-:Y:S02]  /*9f50*/  LOP3.LUT R8, R8, 0x1, RZ, 0xc0, !PT ;  /* 0x0000000108087812 */ /* 0x000fe400078ec0ff */
[----:B------:R-:W-:Y:S02]  /*9f60*/  LOP3.LUT R42, R42, 0x1, RZ, 0xc0, !PT ;  /* 0x000000012a2a7812 */ /* 0x000fe400078ec0ff */
[----:B------:R-:W-:Y:S02]  /*9f70*/  LOP3.LUT R53, R53, 0x1, RZ, 0xc0, !PT ;  /* 0x0000000135357812 */ /* 0x000fe400078ec0ff */
[----:B------:R-:W-:Y:S02]  /*9f80*/  @!P4 SEL R10, RZ, 0xffffffff, !P0 ;  /* 0xffffffffff0ac807 */ /* 0x000fe40004000000 */
[----:B------:R-:W-:-:S02]  /*9f90*/  SEL R6, R43, R6, !P5 ;  /* 0x000000062b067207 */ /* 0x000fc40006800000 */
[----:B------:R-:W-:Y:S02]  /*9fa0*/  SEL R21, R21, RZ, P5 ;  /* 0x000000ff15157207 */ /* 0x000fe40002800000 */
[----:B------:R-:W-:Y:S02]  /*9fb0*/  ISETP.NE.U32.AND P5, PT, R8, 0x1, PT ;  /* 0x000000010800780c */ /* 0x000fe40003fa5070 */
[----:B------:R-:W-:Y:S02]  /*9fc0*/  ISETP.NE.U32.AND P1, PT, R42, 0x1, PT ;  /* 0x000000012a00780c */ /* 0x000fe40003f25070 */
[----:B------:R-:W-:Y:S02]  /*9fd0*/  ISETP.NE.U32.AND P6, PT, R53, 0x1, PT ;  /* 0x000000013500780c */ /* 0x000fe40003fc5070 */
[----:B------:R-:W-:Y:S01]  /*9fe0*/  LOP3.LUT R8, R10, 0x1, RZ, 0xc0, !PT ;  /* 0x000000010a087812 */ /* 0x000fe200078ec0ff */
[----:B------:R-:W-:Y:S01]  /*9ff0*/  IMAD.IADD R10, R32, 0x1, R9 ;  /* 0x00000001200a7824 */ /* 0x000fe200078e0209 */
[----:B------:R-:W-:-:S02]  /*a000*/  SEL R7, R44, R7, !P3 ;  /* 0x000000072c077207 */ /* 0x000fc40005800000 */
[----:B------:R-:W-:Y:S02]  /*a010*/  SEL R24, R24, RZ, P3 ;  /* 0x000000ff18187207 */ /* 0x000fe40001800000 */
[C---:B------:R-:W-:Y:S02]  /*a020*/  SEL R36, R33.reuse, R36, !P1 ;  /* 0x0000002421247207 */ /* 0x040fe40004800000 */
[----:B------:R-:W-:Y:S01]  /*a030*/  SEL R38, R33, R38, !P6 ;  /* 0x0000002621267207 */ /* 0x000fe20007000000 */
[----:B------:R-:W-:Y:S01]  /*a040*/  IMAD R33, R9, 0x3, R10 ;  /* 0x0000000309217824 */ /* 0x000fe200078e020a */
[----:B------:R-:W-:Y:S01]  /*a050*/  ISETP.NE.U32.AND P3, PT, R8, 0x1, PT ;  /* 0x000000010800780c */ /* 0x000fe20003f65070 */
[----:B0-----:R-:W-:Y:S01]  /*a060*/  IMAD.U32 R8, RZ, RZ, UR4 ;  /* 0x00000004ff087e24 */ /* 0x001fe2000f8e00ff */
[----:B------:R-:W-:Y:S02]  /*a070*/  SEL R5, R46, R5, !P1 ;  /* 0x000000052e057207 */ /* 0x000fe40004800000 */
[----:B------:R-:W-:-:S02]  /*a080*/  SEL R26, R26, RZ, P1 ;  /* 0x000000ff1a1a7207 */ /* 0x000fc40000800000 */
[----:B------:R-:W-:Y:S02]  /*a090*/  ISETP.GE.U32.AND P1, PT, R33, R8, PT ;  /* 0x000000082100720c */ /* 0x000fe40003f26070 */
        /* <DEDUP_REMOVED lines=19> */
.L_x_3741:
[----:B------:R-:W-:Y:S05]  /*a1d0*/  BSYNC.RECONVERGENT B0 ;  /* 0x0000000000007941 */ /* 0x000fea0003800200 */
.L_x_3740:
        /* <DEDUP_REMOVED lines=285> */
.L_x_3751:
[----:B------:R-:W-:Y:S01]  /*b3b0*/  SHF.R.U32.HI R34, RZ, 0x1, R34 ;  /* 0x00000001ff227819 */ /* 0x000fe20000011622 */
[----:B------:R-:W-:-:S07]  /*b3c0*/  IMAD.MOV.U32 R35, RZ, RZ, RZ ;  /* 0x000000ffff237224 */ /* 0x000fce00078e00ff */
.L_x_3750:
        /* <DEDUP_REMOVED lines=286> */
.L_x_3753:
[----:B------:R-:W-:Y:S01]  /*c5b0*/  SHF.R.U32.HI R34, RZ, 0x1, R45 ;  /* 0x00000001ff227819 */ /* 0x000fe2000001162d */
[----:B------:R-:W-:-:S07]  /*c5c0*/  IMAD.MOV.U32 R35, RZ, RZ, RZ ;  /* 0x000000ffff237224 */ /* 0x000fce00078e00ff */
.L_x_3752:
        /* <DEDUP_REMOVED lines=283> */
.L_x_3755:
[----:B------:R-:W-:Y:S01]  /*d780*/  SHF.R.U32.HI R34, RZ, 0x1, R37 ;  /* 0x00000001ff227819 */ /* 0x000fe20000011625 */
[----:B------:R-:W-:-:S07]  /*d790*/  IMAD.MOV.U32 R35, RZ, RZ, RZ ;  /* 0x000000ffff237224 */ /* 0x000fce00078e00ff */
.L_x_3754:
        /* <DEDUP_REMOVED lines=283> */
.L_x_3757:
[----:B------:R-:W-:Y:S01]  /*e950*/  SHF.R.U32.HI R34, RZ, 0x1, R34 ;  /* 0x00000001ff227819 */ /* 0x000fe20000011622 */
[----:B------:R-:W-:-:S07]  /*e960*/  IMAD.MOV.U32 R35, RZ, RZ, RZ ;  /* 0x000000ffff237224 */ /* 0x000fce00078e00ff */
.L_x_3756:
[----:B------:R-:W-:-:S04]  /*e970*/  LEA R40, P0, R34, R40, 0x1 ;  /* 0x0000002822287211 */ /* 0x000fc800078008ff */
[----:B------:R-:W-:-:S05]  /*e980*/  LEA.HI.X R41, R34, R39, R35, 0x1, P0 ;  /* 0x0000002722297211 */ /* 0x000fca00000f0c23 */
[----:B------:R-:W2:Y:S02]  /*e990*/  LDG.E.U16 R40, desc[UR36][R40.64] ;  /* 0x0000002428287981 */ /* 0x000ea4000c1e1500 */
[C---:B--2---:R-:W-:Y:S02]  /*e9a0*/  PRMT R48, R40.reuse, 0x7770, RZ ;  /* 0x0000777028307816 */ /* 0x044fe400000000ff */
[----:B------:R-:W-:-:S07]  /*e9b0*/  PRMT R47, R40, 0x7771, RZ ;  /* 0x00007771282f7816 */ /* 0x000fce00000000ff */
.L_x_3749:
[----:B------:R-:W-:Y:S05]  /*e9c0*/  BSYNC.RECONVERGENT B0 ;  /* 0x0000000000007941 */ /* 0x000fea0003800200 */
.L_x_3748:
[----:B------:R-:W-:Y:S01]  /*e9d0*/  ISETP.GE.U32.AND P0, PT, R10, R8, PT ;  /* 0x000000080a00720c */ /* 0x000fe20003f06070 */
[----:B------:R-:W-:-:S12]  /*e9e0*/  BSSY.RECONVERGENT B0, `(.L_x_3758) ;  /* 0x0000073000007945 */ /* 0x000fd80003800200 */
        /* <DEDUP_REMOVED lines=114> */
.L_x_3759:
[----:B------:R-:W-:Y:S05]  /*f110*/  BSYNC.RECONVERGENT B0 ;  /* 0x0000000000007941 */ /* 0x000fea0003800200 */
.L_x_3758:
        /* <DEDUP_REMOVED lines=25> */
[----:B------:R-:W-:Y:S02]  /*f2b0*/  LOP3.LUT R8, R0, 0xff, RZ, 0xc0, !PT ;  /* 0x000000ff00087812 */ /* 0x000fe400078ec0ff */
[----:B------:R-:W-:Y:S02]  /*f2c0*/  LOP3.LUT R5, R7, 0xff, RZ, 0xc0, !PT ;  /* 0x000000ff07057812 */ /* 0x000fe400078ec0ff */
[----:B------:R-:W-:Y:S02]  /*f2d0*/  SEL R26, R26, R21, !P0 ;  /* 0x000000151a1a7207 */ /* 0x000fe40004000000 */
[----:B------:R-:W-:Y:S02]  /*f2e0*/  SEL R31, R38, R31, !P1 ;  /* 0x0000001f261f7207 */ /* 0x000fe40004800000 */
[----:B------:R-:W-:-:S02]  /*f2f0*/  ISETP.NE.AND P3, PT, R4, R9, PT ;  /* 0x000000090400720c */ /* 0x000fc40003f65270 */
[----:B------:R-:W-:Y:S02]  /*f300*/  ISETP.GE.U32.AND P0, PT, R29, R30, PT ;  /* 0x0000001e1d00720c */ /* 0x000fe40003f06070 */
        /* <DEDUP_REMOVED lines=20> */
[----:B------:R-:W-:Y:S02]  /*f450*/  LOP3.LUT R4, R12, 0xff, RZ, 0xc0, !PT ;  /* 0x000000ff0c047812 */ /* 0x000fe400078ec0ff */
[----:B------:R-:W-:Y:S02]  /*f460*/  LOP3.LUT R3, R7, 0xff, RZ, 0xc0, !PT ;  /* 0x000000ff07037812 */ /* 0x000fe400078ec0ff */
[----:B------:R-:W-:-:S02]  /*f470*/  SEL R8, R25, R26, !P0 ;  /* 0x0000001a19087207 */ /* 0x000fc40004000000 */
[----:B------:R-:W-:Y:S02]  /*f480*/  SEL R9, R28, R31, !P1 ;  /* 0x0000001f1c097207 */ /* 0x000fe40004800000 */
[----:B------:R-:W-:Y:S02]  /*f490*/  ISETP.NE.AND P3, PT, R0, R5, PT ;  /* 0x000000050000720c */ /* 0x000fe40003f65270 */
[----:B------:R-:W-:Y:S02]  /*f4a0*/  ISETP.GE.U32.AND P0, PT, R18, R13, PT ;  /* 0x0000000d1200720c */ /* 0x000fe40003f06070 */
        /* <DEDUP_REMOVED lines=23> */
.L_x_3710:
[----:B------:R-:W-:Y:S05]  /*f620*/  BSYNC.RECONVERGENT B6 ;  /* 0x0000000000067941 */ /* 0x000fea0003800200 */
.L_x_3709:
        /* <DEDUP_REMOVED lines=19> */
.L_x_3763:
        /* <DEDUP_REMOVED lines=10> */
[----:B0-----:R-:W-:Y:S02]  /*f800*/  LOP3.LUT R19, R7, 0xff, RZ, 0xc0, !PT ;  /* 0x000000ff07137812 */ /* 0x001fe400078ec0ff */
[----:B------:R-:W-:Y:S01]  /*f810*/  LOP3.LUT R10, R26, 0xff, RZ, 0xc0, !PT ;  /* 0x000000ff1a0a7812 */ /* 0x000fe200078ec0ff */
[----:B------:R-:W-:-:S05]  /*f820*/  IMAD R0, R0, 0x20, R11 ;  /* 0x0000002000007824 */ /* 0x000fca00078e020b */
[----:B------:R-:W0:Y:S04]  /*f830*/  LDS.U8 R6, [R0] ;  /* 0x0000000000067984 */ /* 0x000e280000000000 */
[----:B------:R-:W1:Y:S04]  /*f840*/  LDS.U8 R15, [R0+0x10] ;  /* 0x00001000000f7984 */ /* 0x000e680000000000 */
[----:B------:R-:W2:Y:S04]  /*f850*/  LDS.64 R4, [R0+0x8] ;  /* 0x0000080000047984 */ /* 0x000ea80000000a00 */
[----:B------:R-:W3:Y:S01]  /*f860*/  LDS.64 R8, [R0+0x18] ;  /* 0x0000180000087984 */ /* 0x000ee20000000a00 */
[----:B0-----:R-:W-:-:S02]  /*f870*/  ISETP.NE.AND P3, PT, R19, R6, PT ;  /* 0x000000061300720c */ /* 0x001fc40003f65270 */
[----:B------:R-:W-:Y:S02]  /*f880*/  ISETP.GE.U32.AND P6, PT, R19, R6, PT ;  /* 0x000000061300720c */ /* 0x000fe40003fc6070 */
[CC--:B-1----:R-:W-:Y:S02]  /*f890*/  ISETP.NE.AND P4, PT, R10.reuse, R15.reuse, PT ;  /* 0x0000000f0a00720c */ /* 0x0c2fe40003f85270 */
[----:B------:R-:W-:Y:S02]  /*f8a0*/  ISETP.GE.U32.AND P5, PT, R10, R15, PT ;  /* 0x0000000f0a00720c */ /* 0x000fe40003fa6070 */
[----:B--2---:R-:W-:Y:S02]  /*f8b0*/  ISETP.GE.U32.AND P1, PT, R18, R4, PT ;  /* 0x000000041200720c */ /* 0x004fe40003f26070 */
[----:B------:R-:W-:Y:S02]  /*f8c0*/  SEL R10, RZ, 0xffffffff, !P6 ;  /* 0xffffffffff0a7807 */ /* 0x000fe40007000000 */
[----:B------:R-:W-:-:S02]  /*f8d0*/  ISETP.GE.AND.EX P1, PT, R3, R5, PT, P1 ;  /* 0x000000050300720c */ /* 0x000fc40003f26310 */
[----:B---3--:R-:W-:Y:S02]  /*f8e0*/  ISETP.GE.U32.AND P0, PT, R28, R8, PT ;  /* 0x000000081c00720c */ /* 0x008fe40003f06070 */
        /* <DEDUP_REMOVED lines=9> */
[----:B------:R-:W-:Y:S01]  /*f980*/  SEL R18, R4, R18, !P0 ;  /* 0x0000001204127207 */ /* 0x000fe20004000000 */
[----:B------:R-:W-:Y:S01]  /*f990*/  IMAD.MOV.U32 R19, RZ, RZ, R3 ;  /* 0x000000ffff137224 */ /* 0x000fe200078e0003 */
[----:B------:R-:W-:-:S02]  /*f9a0*/  SEL R28, R8, R28, !P1 ;  /* 0x0000001c081c7207 */ /* 0x000fc40004800000 */
        /* <DEDUP_REMOVED lines=9> */
.L_x_3762:
[----:B------:R-:W-:Y:S05]  /*fa40*/  BSYNC.RECONVERGENT B0 ;  /* 0x0000000000007941 */ /* 0x000fea0003800200 */
.L_x_3761:
[----:B-1----:R-:W-:Y:S01]  /*fa50*/  IMAD.MOV.U32 R0, RZ, RZ, R21 ;  /* 0x000000ffff007224 */ /* 0x002fe200078e0015 */
[----:B------:R-:W-:Y:S06]  /*fa60*/  @P2 BRA `(.L_x_3763) ;  /* 0xfffffffc003c2947 */ /* 0x000fec000383ffff */
.L_x_3760:
        /* <DEDUP_REMOVED lines=22> */
.L_x_3768:
        /* <DEDUP_REMOVED lines=10> */
[----:B------:R-:W-:Y:S02]  /*fc70*/  LOP3.LUT R15, R7, 0xff, RZ, 0xc0, !PT ;  /* 0x000000ff070f7812 */ /* 0x000fe400078ec0ff */
[----:B------:R-:W-:Y:S02]  /*fc80*/  LOP3.LUT R12, R26, 0xff, RZ, 0xc0, !PT ;  /* 0x000000ff1a0c7812 */ /* 0x000fe400078ec0ff */
[----:B------:R-:W0:Y:S04]  /*fc90*/  LDS.U8 R10, [R6] ;  /* 0x00000000060a7984 */ /* 0x000e280000000000 */
[----:B------:R-:W2:Y:S04]  /*fca0*/  LDS.U8 R13, [R6+0x10] ;  /* 0x00001000060d7984 */ /* 0x000ea80000000000 */
[----:B------:R-:W3:Y:S04]  /*fcb0*/  LDS.64 R4, [R6+0x8] ;  /* 0x0000080006047984 */ /* 0x000ee80000000a00 */
[----:B------:R-:W4:Y:S01]  /*fcc0*/  LDS.64 R8, [R6+0x18] ;  /* 0x0000180006087984 */ /* 0x000f220000000a00 */
[----:B0-----:R-:W-:-:S02]  /*fcd0*/  ISETP.NE.AND P3, PT, R15, R10, PT ;  /* 0x0000000a0f00720c */ /* 0x001fc40003f65270 */
[----:B------:R-:W-:Y:S02]  /*fce0*/  ISETP.GE.U32.AND P6, PT, R15, R10, PT ;  /* 0x0000000a0f00720c */ /* 0x000fe40003fc6070 */
[CC--:B--2---:R-:W-:Y:S02]  /*fcf0*/  ISETP.NE.AND P4, PT, R12.reuse, R13.reuse, PT ;  /* 0x0000000d0c00720c */ /* 0x0c4fe40003f85270 */
[----:B------:R-:W-:Y:S02]  /*fd00*/  ISETP.GE.U32.AND P5, PT, R12, R13, PT ;  /* 0x0000000d0c00720c */ /* 0x000fe40003fa6070 */
[----:B---3--:R-:W-:Y:S02]  /*fd10*/  ISETP.GE.U32.AND P1, PT, R18, R4, PT ;  /* 0x000000041200720c */ /* 0x008fe40003f26070 */
[----:B------:R-:W-:Y:S02]  /*fd20*/  SEL R12, RZ, 0xffffffff, !P6 ;  /* 0xffffffffff0c7807 */ /* 0x000fe40007000000 */
[----:B------:R-:W-:-:S02]  /*fd30*/  ISETP.GE.AND.EX P1, PT, R3, R5, PT, P1 ;  /* 0x000000050300720c */ /* 0x000fc40003f26310 */
[----:B----4-:R-:W-:Y:S02]  /*fd40*/  ISETP.GE.U32.AND P0, PT, R28, R8, PT ;  /* 0x000000081c00720c */ /* 0x010fe40003f06070 */
        /* <DEDUP_REMOVED lines=21> */
.L_x_3767:
[----:B------:R-:W-:Y:S05]  /*fea0*/  BSYNC.RECONVERGENT B0 ;  /* 0x0000000000007941 */ /* 0x000fea0003800200 */
.L_x_3766:
[----:B0-----:R-:W-:Y:S01]  /*feb0*/  IMAD.MOV.U32 R4, RZ, RZ, R16 ;  /* 0x000000ffff047224 */ /* 0x001fe200078e0010 */
[----:B------:R-:W-:Y:S06]  /*fec0*/  @P2 BRA `(.L_x_3768) ;  /* 0xfffffffc00402947 */ /* 0x000fec000383ffff */
.L_x_3765:
[----:B------:R-:W-:Y:S01]  /*fed0*/  ISETP.GE.U32.AND P0, PT, R0, 0x2, PT ;  /* 0x000000020000780c */ /* 0x000fe20003f06070 */
[----:B------:R-:W-:Y:S05]  /*fee0*/  WARPSYNC.ALL ;  /* 0x0000000000007948 */ /* 0x000fea0003800000 */
[----:B------:R-:W-:Y:S07]  /*fef0*/  BAR.SYNC.DEFER_BLOCKING 0x0 ;  /* 0x0000000000007b1d */ /* 0x000fee0000010000 */
[----:B------:R-:W-:Y:S05]  /*ff00*/  @!P0 BRA `(.L_x_3764) ;  /* 0x0000000000988947 */ /* 0x000fea0003800000 */
[----:B------:R-:W-:-:S07]  /*ff10*/  IMAD.MOV.U32 R5, RZ, RZ, 0x1 ;  /* 0x00000001ff057424 */ /* 0x000fce00078e00ff */
.L_x_3769:
[C---:B------:R-:W-:Y:S01]  /*ff20*/  LOP3.LUT R12, R26.reuse, 0xff, RZ, 0xc0, !PT ;  /* 0x000000ff1a0c7812 */ /* 0x040fe200078ec0ff */
[----:B-1----:R-:W1:Y:S01]  /*ff30*/  SHFL.DOWN PT, R11, R18, R5, 0x1f ;  /* 0x08001f05120b7589 */ /* 0x002e6200000e0000 */
[C---:B------:R-:W-:Y:S02]  /*ff40*/  LOP3.LUT R6, R7.reuse, 0xff, RZ, 0xc0, !PT ;  /* 0x000000ff07067812 */ /* 0x040fe400078ec0ff */
[----:B------:R-:W-:Y:S01]  /*ff50*/  LOP3.LUT R10, R26, 0xff, RZ, 0xc0, !PT ;  /* 0x000000ff1a0a7812 */ /* 0x000fe200078ec0ff */
[----:B0-----:R-:W0:Y:S01]  /*ff60*/  SHFL.DOWN PT, R13, R12, R5, 0x1f ;  /* 0x08001f050c0d7589 */ /* 0x001e2200000e0000 */
[----:B------:R-:W-:-:S03]  /*ff70*/  LOP3.LUT R4, R7, 0xff, RZ, 0xc0, !PT ;  /* 0x000000ff07047812 */ /* 0x000fc600078ec0ff */
[----:B------:R-:W2:Y:S04]  /*ff80*/  SHFL.DOWN PT, R6, R6, R5, 0x1f ;  /* 0x08001f0506067589 */ /* 0x000ea800000e0000 */
[----:B------:R-:W3:Y:S04]  /*ff90*/  SHFL.DOWN PT, R19, R28, R5, 0x1f ;  /* 0x08001f051c137589 */ /* 0x000ee800000e0000 */
[----:B------:R-:W4:Y:S04]  /*ffa0*/  SHFL.DOWN PT, R8, R3, R5, 0x1f ;  /* 0x08001f0503087589 */ /* 0x000f2800000e0000 */
[----:B------:R5:W4:Y:S01]  /*ffb0*/  SHFL.DOWN PT, R14, R29, R5, 0x1f ;  /* 0x08001f051d0e7589 */ /* 0x000b2200000e0000 */
[----:B-1----:R-:W-:-:S02]  /*ffc0*/  ISETP.GE.U32.AND P0, PT, R18, R11, PT ;  /* 0x0000000b1200720c */ /* 0x002fc40003f06070 */
[----:B0-----:R-:W-:Y:S01]  /*ffd0*/  LOP3.LUT R15, R13, 0xff, RZ, 0xc0, !PT ;  /* 0x000000ff0d0f7812 */ /* 0x001fe200078ec0ff */
[----:B-----5:R-:W-:Y:S01]  /*ffe0*/  IMAD.SHL.U32 R5, R5, 0x2, RZ ;  /* 0x0000000205057824 */ /* 0x020fe200078e00ff */
[----:B--2---:R-:W-:Y:S02]  /*fff0*/  LOP3.LUT R9, R6, 0xff, RZ, 0xc0, !PT ;  /* 0x000000ff06097812 */ /* 0x004fe400078ec0ff */
[----:B------:R-:W-:Y:S02]  /*10000*/  ISETP.NE.AND P2, PT, R10, R15, PT ;  /* 0x0000000f0a00720c */ /* 0x000fe40003f45270 */
[----:B------:R-:W-:Y:S02]  /*10010*/  ISETP.NE.AND P3, PT, R4, R9, PT ;  /* 0x000000090400720c */ /* 0x000fe40003f65270 */
[----:B---3--:R-:W-:Y:S02]  /*10020*/  ISETP.GE.U32.AND P1, PT, R28, R19, PT ;  /* 0x000000131c00720c */ /* 0x008fe40003f26070 */
[----:B----4-:R-:W-:-:S02]  /*10030*/  ISETP.GE.AND.EX P0, PT, R3, R8, PT, P0 ;  /* 0x000000080300720c */ /* 0x010fc40003f06300 */
[----:B------:R-:W-:Y:S02]  /*10040*/  ISETP.GE.U32.AND P4, PT, R4, R9, PT ;  /* 0x000000090400720c */ /* 0x000fe40003f86070 */
[----:B------:R-:W-:Y:S02]  /*10050*/  ISETP.GE.AND.EX P1, PT, R29, R14, PT, P1 ;  /* 0x0000000e1d00720c */ /* 0x000fe40003f26310 */
[----:B------:R-:W-:Y:S02]  /*10060*/  SEL R4, RZ, 0xffffffff, !P0 ;  /* 0xffffffffff047807 */ /* 0x000fe40004000000 */
[----:B------:R-:W-:Y:S02]  /*10070*/  ISETP.GE.U32.AND P0, PT, R10, R15, PT ;  /* 0x0000000f0a00720c */ /* 0x000fe40003f06070 */
        /* <DEDUP_REMOVED lines=15> */
.L_x_3764:
[----:B------:R-:W2:Y:S01]  /*10170*/  LDC R0, c[0x0][0x56c] ;  /* 0x00015b00ff007b82 */ /* 0x000ea20000000800 */
[----:B01----:R-:W-:Y:S01]  /*10180*/  IMAD.MOV.U32 R19, RZ, RZ, RZ ;  /* 0x000000ffff137224 */ /* 0x003fe200078e00ff */
[C---:B--2---:R-:W-:Y:S01]  /*10190*/  ISETP.NE.AND P0, PT, R0.reuse, RZ, PT ;  /* 0x000000ff0000720c */ /* 0x044fe20003f05270 */
        /* <DEDUP_REMOVED lines=278> */
.L_x_3770:
        /* <DEDUP_REMOVED lines=276> */
.L_x_3771:
        /* <DEDUP_REMOVED lines=9> */
.L_x_3774:
        /* <DEDUP_REMOVED lines=22> */
.L_x_3773:
        /* <DEDUP_REMOVED lines=43> */
.L_x_3776:
[----:B------:R-:W-:-:S07]  /*128e0*/  MOV R8, 0x12900 ;  /* 0x0001290000087802 */ /* 0x000fce0000000f00 */
[----:B------:R-:W-:Y:S05]  /*128f0*/  CALL.REL.NOINC `($__internal_19_$__cuda_sm20_div_u64) ;  /* 0x0000005400287944 */ /* 0x000fea0003c00000 */
.L_x_3777:
[----:B------:R-:W-:Y:S05]  /*12900*/  BSYNC.RECONVERGENT B0 ;  /* 0x0000000000007941 */ /* 0x000fea0003800200 */
.L_x_3775:
[----:B------:R-:W0:Y:S02]  /*12910*/  LDCU.64 UR4, c[0x0][0x780] ;  /* 0x0000f000ff0477ac */ /* 0x000e240008000a00 */
[----:B0-----:R-:W-:Y:S02]  /*12920*/  UISETP.NE.U32.AND UP0, UPT, UR4, URZ, UPT ;  /* 0x000000ff0400728c */ /* 0x001fe4000bf05070 */
[----:B------:R-:W-:Y:S02]  /*12930*/  IADD3 R4, P1, PT, R4, UR4, RZ ;  /* 0x0000000404047c10 */ /* 0x000fe4000ff3e0ff */
[----:B------:R-:W-:Y:S02]  /*12940*/  UISETP.NE.AND.EX UP0, UPT, UR5, URZ, UPT, UP0 ;  /* 0x000000ff0500728c */ /* 0x000fe4000bf05300 */
[----:B------:R-:W-:-:S04]  /*12950*/  IADD3.X R5, PT, PT, R5, UR5, RZ, P1, !PT ;  /* 0x0000000505057c10 */ /* 0x000fc80008ffe4ff */
[----:B------:R-:W-:-:S04]  /*12960*/  PLOP3.LUT P0, PT, PT, PT, UP0, 0x80, 0x8 ;  /* 0x000000000008781c */ /* 0x000fc80003f0f008 */
[----:B------:R-:W-:-:S13]  /*12970*/  PLOP3.LUT P0, PT, P0, PT, PT, 0x8, 0x80 ;  /* 0x000000000080781c */ /* 0x000fda000070e170 */
.L_x_3772:
        /* <DEDUP_REMOVED lines=288> */
.L_x_3779:
        /* <DEDUP_REMOVED lines=276> */
.L_x_3780:
        /* <DEDUP_REMOVED lines=19> */
[----:B0-----:R-:W-:Y:S02]  /*14df0*/  IMAD R0, R6, UR4, R11 ;  /* 0x0000000406007c24 */ /* 0x001fe4000f8e020b */
[----:B------:R-:W-:-:S08]  /*14e00*/  IMAD.MOV.U32 R11, RZ, RZ, R3 ;  /* 0x000000ffff0b7224 */ /* 0x000fd000078e0003 */
[----:B--2---:R-:W-:Y:S01]  /*14e10*/  @!P1 IMAD R0, R0, UR5, R17 ;  /* 0x0000000500009c24 */ /* 0x004fe2000f8e0211 */
[----:B------:R-:W-:-:S03]  /*14e20*/  PLOP3.LUT P1, PT, PT, PT, PT, 0x80, 0x8 ;  /* 0x000000000008781c */ /* 0x000fc60003f2f070 */
[----:B-1----:R-:W-:-:S05]  /*14e30*/  IMAD.WIDE.U32 R8, R0, 0x20, R8 ;  /* 0x0000002000087825 */ /* 0x002fca00078e0008 */
[----:B------:R0:W-:Y:S04]  /*14e40*/  STG.E.64 desc[UR36][R8.64+0x8], R10 ;  /* 0x0000080a08007986 */ /* 0x0001e8000c101b24 */
[----:B------:R0:W-:Y:S04]  /*14e50*/  STG.E.64 desc[UR36][R8.64+0x18], R28 ;  /* 0x0000181c08007986 */ /* 0x0001e8000c101b24 */
[----:B------:R0:W-:Y:S04]  /*14e60*/  STG.E.U8 desc[UR36][R8.64], R7 ;  /* 0x0000000708007986 */ /* 0x0001e8000c101124 */
[----:B------:R0:W-:Y:S02]  /*14e70*/  STG.E.U8 desc[UR36][R8.64+0x10], R26 ;  /* 0x0000101a08007986 */ /* 0x0001e4000c101124 */
.L_x_3782:
[----:B------:R-:W-:Y:S05]  /*14e80*/  BSYNC.RECONVERGENT B0 ;  /* 0x0000000000007941 */ /* 0x000fea0003800200 */
.L_x_3781:
        /* <DEDUP_REMOVED lines=35> */
.L_x_3784:
[----:B------:R-:W-:Y:S05]  /*150c0*/  BSYNC.RECONVERGENT B0 ;  /* 0x0000000000007941 */ /* 0x000fea0003800200 */
.L_x_3783:
        /* <DEDUP_REMOVED lines=42> */
.L_x_3789:
[----:B------:R-:W-:-:S04]  /*15370*/  IMAD.IADD R15, R23, 0x1, R8 ;  /* 0x00000001170f7824 */ /* 0x000fc800078e0208 */
[----:B--2---:R-:W-:-:S05]  /*15380*/  IMAD.WIDE.U32 R14, R15, 0x20, R12 ;  /* 0x000000200f0e7825 */ /* 0x004fca00078e000c */
[----:B------:R-:W2:Y:S04]  /*15390*/  LDG.E.U8 R6, desc[UR36][R14.64] ;  /* 0x000000240e067981 */ /* 0x000ea8000c1e1100 */
[----:B------:R-:W3:Y:S04]  /*153a0*/  LDG.E.U8 R10, desc[UR36][R14.64+0x10] ;  /* 0x000010240e0a7981 */ /* 0x000ee8000c1e1100 */
[----:B------:R-:W4:Y:S04]  /*153b0*/  LDG.E.64 R20, desc[UR36][R14.64+0x8] ;  /* 0x000008240e147981 */ /* 0x000f28000c1e1b00 */
[----:B------:R-:W5:Y:S01]  /*153c0*/  LDG.E.64 R24, desc[UR36][R14.64+0x18] ;  /* 0x000018240e187981 */ /* 0x000f62000c1e1b00 */
[----:B------:R-:W-:Y:S01]  /*153d0*/  LOP3.LUT R29, R9, 0xff, RZ, 0xc0, !PT ;  /* 0x000000ff091d7812 */ /* 0x000fe200078ec0ff */
[----:B------:R-:W-:Y:S01]  /*153e0*/  IMAD.IADD R8, R27, 0x1, R8 ;  /* 0x000000011b087824 */ /* 0x000fe200078e0208 */
[----:B------:R-:W-:-:S02]  /*153f0*/  LOP3.LUT R31, R11, 0xff, RZ, 0xc0, !PT ;  /* 0x000000ff0b1f7812 */ /* 0x000fc400078ec0ff */
[CC--:B--2---:R-:W-:Y:S02]  /*15400*/  ISETP.NE.AND P4, PT, R29.reuse, R6.reuse, PT ;  /* 0x000000061d00720c */ /* 0x0c4fe40003f85270 */
[----:B------:R-:W-:Y:S02]  /*15410*/  ISETP.GE.U32.AND P2, PT, R29, R6, PT ;  /* 0x000000061d00720c */ /* 0x000fe40003f46070 */
[C---:B---3--:R-:W-:Y:S02]  /*15420*/  ISETP.NE.AND P5, PT, R31.reuse, R10, PT ;  /* 0x0000000a1f00720c */ /* 0x048fe40003fa5270 */
[----:B------:R-:W-:Y:S02]  /*15430*/  SEL R18, RZ, 0xffffffff, !P2 ;  /* 0xffffffffff127807 */ /* 0x000fe40005000000 */
[----:B----4-:R-:W-:Y:S02]  /*15440*/  ISETP.GE.U32.AND P3, PT, R16, R20, PT ;  /* 0x000000141000720c */ /* 0x010fe40003f66070 */
[----:B------:R-:W-:-:S02]  /*15450*/  ISETP.GE.U32.AND P6, PT, R31, R10, PT ;  /* 0x0000000a1f00720c */ /* 0x000fc40003fc6070 */
        /* <DEDUP_REMOVED lines=19> */
.L_x_3788:
[----:B------:R-:W-:Y:S05]  /*15590*/  BRA `(.L_x_3787) ;  /* 0x0000000000c47947 */ /* 0x000fea0003800000 */
.L_x_3786:
        /* <DEDUP_REMOVED lines=15> */
.L_x_3790:
[----:B------:R-:W-:-:S04]  /*15690*/  IMAD.IADD R8, R6, 0x1, R23 ;  /* 0x0000000106087824 */ /* 0x000fc800078e0217 */
[----:B-1----:R-:W-:-:S04]  /*156a0*/  IMAD R15, R8, R26, R17 ;  /* 0x0000001a080f7224 */ /* 0x002fc800078e0211 */
[----:B--2---:R-:W-:-:S05]  /*156b0*/  IMAD.WIDE.U32 R14, R15, 0x20, R12 ;  /* 0x000000200f0e7825 */ /* 0x004fca00078e000c */
[----:B------:R-:W2:Y:S04]  /*156c0*/  LDG.E.U8 R8, desc[UR36][R14.64] ;  /* 0x000000240e087981 */ /* 0x000ea8000c1e1100 */
[----:B------:R-:W4:Y:S04]  /*156d0*/  LDG.E.64 R20, desc[UR36][R14.64+0x8] ;  /* 0x000008240e147981 */ /* 0x000f28000c1e1b00 */
[----:B------:R-:W5:Y:S04]  /*156e0*/  LDG.E.U8 R10, desc[UR36][R14.64+0x10] ;  /* 0x000010240e0a7981 */ /* 0x000f68000c1e1100 */
[----:B------:R-:W5:Y:S01]  /*156f0*/  LDG.E.64 R24, desc[UR36][R14.64+0x18] ;  /* 0x000018240e187981 */ /* 0x000f62000c1e1b00 */
[----:B------:R-:W-:-:S02]  /*15700*/  LOP3.LUT R27, R9, 0xff, RZ, 0xc0, !PT ;  /* 0x000000ff091b7812 */ /* 0x000fc400078ec0ff */
[----:B------:R-:W-:Y:S01]  /*15710*/  LOP3.LUT R29, R11, 0xff, RZ, 0xc0, !PT ;  /* 0x000000ff0b1d7812 */ /* 0x000fe200078ec0ff */
[----:B---3--:R-:W-:Y:S01]  /*15720*/  IMAD.IADD R23, R28, 0x1, R23 ;  /* 0x000000011c177824 */ /* 0x008fe200078e0217 */
[CC--:B--2---:R-:W-:Y:S02]  /*15730*/  ISETP.NE.AND P4, PT, R27.reuse, R8.reuse, PT ;  /* 0x000000081b00720c */ /* 0x0c4fe40003f85270 */
[----:B------:R-:W-:Y:S02]  /*15740*/  ISETP.GE.U32.AND P2, PT, R27, R8, PT ;  /* 0x000000081b00720c */ /* 0x000fe40003f46070 */
[----:B----4-:R-:W-:Y:S02]  /*15750*/  ISETP.GE.U32.AND P3, PT, R16, R20, PT ;  /* 0x000000141000720c */ /* 0x010fe40003f66070 */
[----:B-----5:R-:W-:Y:S02]  /*15760*/  ISETP.NE.AND P5, PT, R29, R10, PT ;  /* 0x0000000a1d00720c */ /* 0x020fe40003fa5270 */
[----:B------:R-:W-:-:S02]  /*15770*/  ISETP.GE.AND.EX P3, PT, R7, R21, PT, P3 ;  /* 0x000000150700720c */ /* 0x000fc40003f66330 */
[----:B------:R-:W-:Y:S02]  /*15780*/  SEL R18, RZ, 0xffffffff, !P2 ;  /* 0xffffffffff127807 */ /* 0x000fe40005000000 */
[----:B------:R-:W-:Y:S02]  /*15790*/  ISETP.GE.U32.AND P2, PT, R0, R24, PT ;  /* 0x000000180000720c */ /* 0x000fe40003f46070 */
[----:B------:R-:W-:Y:S02]  /*157a0*/  @!P4 SEL R18, RZ, 0xffffffff, !P3 ;  /* 0xffffffffff12c807 */ /* 0x000fe40005800000 */
[----:B------:R-:W-:Y:S02]  /*157b0*/  ISETP.GE.U32.AND P6, PT, R29, R10, PT ;  /* 0x0000000a1d00720c */ /* 0x000fe40003fc6070 */
[----:B------:R-:W-:Y:S02]  /*157c0*/  ISETP.GE.AND.EX P2, PT, R3, R25, PT, P2 ;  /* 0x000000190300720c */ /* 0x000fe40003f46320 */
[----:B------:R-:W-:-:S02]  /*157d0*/  LOP3.LUT R18, R18, 0x1, RZ, 0xc0, !PT ;  /* 0x0000000112127812 */ /* 0x000fc400078ec0ff */
[----:B------:R-:W-:Y:S02]  /*157e0*/  SEL R14, RZ, 0xffffffff, !P6 ;  /* 0xffffffffff0e7807 */ /* 0x000fe40007000000 */
[----:B------:R-:W-:Y:S02]  /*157f0*/  @!P5 SEL R14, RZ, 0xffffffff, !P2 ;  /* 0xffffffffff0ed807 */ /* 0x000fe40005000000 */
        /* <DEDUP_REMOVED lines=11> */
.L_x_3787:
[----:B------:R-:W-:Y:S05]  /*158b0*/  BSYNC.RECONVERGENT B0 ;  /* 0x0000000000007941 */ /* 0x000fea0003800200 */
.L_x_3785:
        /* <DEDUP_REMOVED lines=17> */
.L_x_3794:
        /* <DEDUP_REMOVED lines=8> */
[----:B------:R-:W-:Y:S02]  /*15a50*/  LOP3.LUT R21, R9, 0xff, RZ, 0xc0, !PT ;  /* 0x000000ff09157812 */ /* 0x000fe400078ec0ff */
[----:B------:R-:W-:Y:S02]  /*15a60*/  LOP3.LUT R23, R11, 0xff, RZ, 0xc0, !PT ;  /* 0x000000ff0b177812 */ /* 0x000fe400078ec0ff */
[----:B------:R-:W-:-:S05]  /*15a70*/  LEA R8, R8, UR8, 0x5 ;  /* 0x0000000808087c11 */ /* 0x000fca000f8e28ff */
[----:B------:R-:W1:Y:S04]  /*15a80*/  LDS.U8 R10, [R8] ;  /* 0x00000000080a7984 */ /* 0x000e680000000000 */
[----:B0-----:R-:W0:Y:S04]  /*15a90*/  LDS.64 R12, [R8+0x8] ;  /* 0x00000800080c7984 */ /* 0x001e280000000a00 */
[----:B------:R-:W2:Y:S04]  /*15aa0*/  LDS.U8 R18, [R8+0x10] ;  /* 0x0000100008127984 */ /* 0x000ea80000000000 */
[----:B------:R-:W3:Y:S01]  /*15ab0*/  LDS.64 R14, [R8+0x18] ;  /* 0x00001800080e7984 */ /* 0x000ee20000000a00 */
[----:B-1----:R-:W-:-:S02]  /*15ac0*/  ISETP.NE.AND P4, PT, R21, R10, PT ;  /* 0x0000000a1500720c */ /* 0x002fc40003f85270 */
[----:B------:R-:W-:Y:S02]  /*15ad0*/  ISETP.GE.U32.AND P2, PT, R21, R10, PT ;  /* 0x0000000a1500720c */ /* 0x000fe40003f46070 */
[----:B0-----:R-:W-:Y:S02]  /*15ae0*/  ISETP.GE.U32.AND P3, PT, R16, R12, PT ;  /* 0x0000000c1000720c */ /* 0x001fe40003f66070 */
[----:B------:R-:W-:Y:S02]  /*15af0*/  SEL R20, RZ, 0xffffffff, !P2 ;  /* 0xffffffffff147807 */ /* 0x000fe40005000000 */
[----:B--2---:R-:W-:Y:S02]  /*15b00*/  ISETP.NE.AND P5, PT, R23, R18, PT ;  /* 0x000000121700720c */ /* 0x004fe40003fa5270 */
[----:B------:R-:W-:Y:S02]  /*15b10*/  ISETP.GE.AND.EX P3, PT, R7, R13, PT, P3 ;  /* 0x0000000d0700720c */ /* 0x000fe40003f66330 */
[----:B---3--:R-:W-:-:S02]  /*15b20*/  ISETP.GE.U32.AND P2, PT, R0, R14, PT ;  /* 0x0000000e0000720c */ /* 0x008fc40003f46070 */
[----:B------:R-:W-:Y:S02]  /*15b30*/  @!P4 SEL R20, RZ, 0xffffffff, !P3 ;  /* 0xffffffffff14c807 */ /* 0x000fe40005800000 */
[----:B------:R-:W-:Y:S02]  /*15b40*/  ISETP.GE.U32.AND P6, PT, R23, R18, PT ;  /* 0x000000121700720c */ /* 0x000fe40003fc6070 */
[----:B------:R-:W-:Y:S02]  /*15b50*/  ISETP.GE.AND.EX P2, PT, R3, R15, PT, P2 ;  /* 0x0000000f0300720c */ /* 0x000fe40003f46320 */
[----:B------:R-:W-:Y:S02]  /*15b60*/  LOP3.LUT R20, R20, 0x1, RZ, 0xc0, !PT ;  /* 0x0000000114147812 */ /* 0x000fe400078ec0ff */
[----:B------:R-:W-:Y:S02]  /*15b70*/  SEL R8, RZ, 0xffffffff, !P6 ;  /* 0xffffffffff087807 */ /* 0x000fe40007000000 */
[----:B------:R-:W-:-:S02]  /*15b80*/  @!P5 SEL R8, RZ, 0xffffffff, !P2 ;  /* 0xffffffffff08d807 */ /* 0x000fc40005000000 */
[----:B------:R-:W-:Y:S02]  /*15b90*/  ISETP.NE.U32.AND P2, PT, R20, 0x1, PT ;  /* 0x000000011400780c */ /* 0x000fe40003f45070 */
[----:B------:R-:W-:Y:S02]  /*15ba0*/  LOP3.LUT R8, R8, 0x1, RZ, 0xc0, !PT ;  /* 0x0000000108087812 */ /* 0x000fe400078ec0ff */
[----:B------:R-:W-:Y:S02]  /*15bb0*/  SEL R16, R12, R16, !P2 ;  /* 0x000000100c107207 */ /* 0x000fe40005000000 */
[----:B------:R-:W-:Y:S02]  /*15bc0*/  SEL R7, R13, R7, !P2 ;  /* 0x000000070d077207 */ /* 0x000fe40005000000 */
[----:B------:R-:W-:Y:S01]  /*15bd0*/  ISETP.NE.U32.AND P3, PT, R8, 0x1, PT ;  /* 0x000000010800780c */ /* 0x000fe20003f65070 */
[----:B------:R-:W-:Y:S01]  /*15be0*/  IMAD.MOV.U32 R12, RZ, RZ, R16 ;  /* 0x000000ffff0c7224 */ /* 0x000fe200078e0010 */
[----:B------:R-:W-:-:S02]  /*15bf0*/  MOV R13, R7 ;  /* 0x00000007000d7202 */ /* 0x000fc40000000f00 */
[----:B------:R-:W-:Y:S02]  /*15c00*/  SEL R0, R14, R0, !P3 ;  /* 0x000000000e007207 */ /* 0x000fe40005800000 */
[----:B------:R-:W-:Y:S01]  /*15c10*/  SEL R3, R15, R3, !P3 ;  /* 0x000000030f037207 */ /* 0x000fe20005800000 */
[----:B------:R0:W-:Y:S01]  /*15c20*/  STS.64 [R6+0x8], R12 ;  /* 0x0000080c06007388 */ /* 0x0001e20000000a00 */
[----:B------:R-:W-:Y:S02]  /*15c30*/  SEL R15, R10, R9, !P2 ;  /* 0x000000090a0f7207 */ /* 0x000fe40005000000 */
[----:B------:R-:W-:Y:S02]  /*15c40*/  SEL R21, R18, R11, !P3 ;  /* 0x0000000b12157207 */ /* 0x000fe40005800000 */
[----:B------:R-:W-:Y:S01]  /*15c50*/  PRMT R9, R15, 0x7610, R9 ;  /* 0x000076100f097816 */ /* 0x000fe20000000009 */
[----:B------:R1:W-:Y:S01]  /*15c60*/  STS.U8 [R6], R15 ;  /* 0x0000000f06007388 */ /* 0x0003e20000000000 */
[----:B------:R-:W-:-:S03]  /*15c70*/  PRMT R11, R21, 0x7610, R11 ;  /* 0x00007610150b7816 */ /* 0x000fc6000000000b */
[----:B------:R1:W-:Y:S01]  /*15c80*/  STS.U8 [R6+0x10], R21 ;  /* 0x0000101506007388 */ /* 0x0003e20000000000 */
[----:B0-----:R-:W-:Y:S02]  /*15c90*/  IMAD.MOV.U32 R12, RZ, RZ, R0 ;  /* 0x000000ffff0c7224 */ /* 0x001fe400078e0000 */
[----:B------:R-:W-:-:S05]  /*15ca0*/  IMAD.MOV.U32 R13, RZ, RZ, R3 ;  /* 0x000000ffff0d7224 */ /* 0x000fca00078e0003 */
[----:B------:R1:W-:Y:S02]  /*15cb0*/  STS.64 [R6+0x18], R12 ;  /* 0x0000180c06007388 */ /* 0x0003e40000000a00 */
.L_x_3793:
[----:B------:R-:W-:Y:S05]  /*15cc0*/  BSYNC.RECONVERGENT B0 ;  /* 0x0000000000007941 */ /* 0x000fea0003800200 */
.L_x_3792:
[----:B------:R-:W-:-:S03]  /*15cd0*/  UISETP.GT.U32.AND UP0, UPT, UR4, 0x3, UPT ;  /* 0x000000030400788c */ /* 0x000fc6000bf04070 */
[----:B------:R-:W-:-:S06]  /*15ce0*/  UMOV UR4, UR7 ;  /* 0x0000000700047c82 */ /* 0x000fcc0008000000 */
[----:B------:R-:W-:Y:S05]  /*15cf0*/  BRA.U UP0, `(.L_x_3794) ;  /* 0xfffffffd00347547 */ /* 0x000fea000b83ffff */
.L_x_3791:
        /* <DEDUP_REMOVED lines=17> */
.L_x_3799:
        /* <DEDUP_REMOVED lines=9> */
[----:B------:R-:W-:Y:S02]  /*15ea0*/  LOP3.LUT R21, R9, 0xff, RZ, 0xc0, !PT ;  /* 0x000000ff09157812 */ /* 0x000fe400078ec0ff */
[----:B------:R-:W-:Y:S02]  /*15eb0*/  LOP3.LUT R23, R11, 0xff, RZ, 0xc0, !PT ;  /* 0x000000ff0b177812 */ /* 0x000fe400078ec0ff */
        /* <DEDUP_REMOVED lines=8> */
[----:B------:R-:W-:Y:S02]  /*15f40*/  SEL R18, RZ, 0xffffffff, !P3 ;  /* 0xffffffffff127807 */ /* 0x000fe40005800000 */
[----:B------:R-:W-:Y:S02]  /*15f50*/  SEL R20, RZ, 0xffffffff, !P2 ;  /* 0xffffffffff147807 */ /* 0x000fe40005000000 */
[----:B--2---:R-:W-:-:S02]  /*15f60*/  ISETP.GE.U32.AND P3, PT, R16, R12, PT ;  /* 0x0000000c1000720c */ /* 0x004fc40003f66070 */
        /* <DEDUP_REMOVED lines=14> */
[----:B------:R-:W-:Y:S01]  /*16050*/  IMAD.MOV.U32 R13, RZ, RZ, R7 ;  /* 0x000000ffff0d7224 */ /* 0x000fe200078e0007 */
[----:B------:R-:W-:Y:S01]  /*16060*/  SEL R15, R8, R9, !P2 ;  /* 0x00000009080f7207 */ /* 0x000fe20005000000 */
[----:B------:R-:W-:Y:S01]  /*16070*/  IMAD.MOV.U32 R2, RZ, RZ, R0 ;  /* 0x000000ffff027224 */ /* 0x000fe200078e0000 */
[----:B------:R-:W-:-:S02]  /*16080*/  SEL R21, R10, R11, !P3 ;  /* 0x0000000b0a157207 */ /* 0x000fc40005800000 */
[----:B------:R0:W-:Y:S01]  /*16090*/  STS.64 [R6+0x8], R12 ;  /* 0x0000080c06007388 */ /* 0x0001e20000000a00 */
[----:B------:R-:W-:Y:S02]  /*160a0*/  PRMT R9, R15, 0x7610, R9 ;  /* 0x000076100f097816 */ /* 0x000fe40000000009 */
[----:B------:R-:W-:Y:S01]  /*160b0*/  PRMT R11, R21, 0x7610, R11 ;  /* 0x00007610150b7816 */ /* 0x000fe2000000000b */
[----:B------:R0:W-:Y:S04]  /*160c0*/  STS.64 [R6+0x18], R2 ;  /* 0x0000180206007388 */ /* 0x0001e80000000a00 */
[----:B------:R0:W-:Y:S04]  /*160d0*/  STS.U8 [R6], R15 ;  /* 0x0000000f06007388 */ /* 0x0001e80000000000 */
[----:B------:R0:W-:Y:S02]  /*160e0*/  STS.U8 [R6+0x10], R21 ;  /* 0x0000101506007388 */ /* 0x0001e40000000000 */
.L_x_3798:
[----:B------:R-:W-:Y:S05]  /*160f0*/  BSYNC.RECONVERGENT B0 ;  /* 0x0000000000007941 */ /* 0x000fea0003800200 */
.L_x_3797:
[----:B0-----:R-:W-:Y:S01]  /*16100*/  IMAD.MOV.U32 R2, RZ, RZ, R24 ;  /* 0x000000ffff027224 */ /* 0x001fe200078e0018 */
[----:B------:R-:W-:Y:S06]  /*16110*/  @P4 BRA `(.L_x_3799) ;  /* 0xfffffffc003c4947 */ /* 0x000fec000383ffff */
.L_x_3796:
[----:B------:R-:W-:Y:S01]  /*16120*/  BAR.SYNC.DEFER_BLOCKING 0x0 ;  /* 0x0000000000007b1d */ /* 0x000fe20000010000 */
[----:B------:R-:W-:-:S09]  /*16130*/  UISETP.GE.U32.AND UP0, UPT, UR4, 0x2, UPT ;  /* 0x000000020400788c */ /* 0x000fd2000bf06070 */
[----:B------:R-:W-:Y:S05]  /*16140*/  BRA.U !UP0, `(.L_x_3795) ;  /* 0x0000000108987547 */ /* 0x000fea000b800000 */
[----:B--2---:R-:W-:-:S07]  /*16150*/  IMAD.MOV.U32 R2, RZ, RZ, 0x1 ;  /* 0x00000001ff027424 */ /* 0x004fce00078e00ff */
.L_x_3800:
[----:B------:R-:W-:Y:S01]  /*16160*/  LOP3.LUT R17, R11, 0xff, RZ, 0xc0, !PT ;  /* 0x000000ff0b117812 */ /* 0x000fe200078ec0ff */
[----:B01----:R-:W0:Y:S01]  /*16170*/  SHFL.DOWN PT, R15, R16, R2, 0x1f ;  /* 0x08001f02100f7589 */ /* 0x003e2200000e0000 */
[----:B------:R-:W-:Y:S02]  /*16180*/  LOP3.LUT R13, R9, 0xff, RZ, 0xc0, !PT ;  /* 0x000000ff090d7812 */ /* 0x000fe400078ec0ff */
[----:B------:R-:W-:Y:S01]  /*16190*/  LOP3.LUT R25, R11, 0xff, RZ, 0xc0, !PT ;  /* 0x000000ff0b197812 */ /* 0x000fe200078ec0ff */
[----:B------:R-:W1:Y:S01]  /*161a0*/  SHFL.DOWN PT, R12, R17, R2, 0x1f ;  /* 0x08001f02110c7589 */ /* 0x000e6200000e0000 */
[----:B------:R-:W-:-:S03]  /*161b0*/  LOP3.LUT R23, R9, 0xff, RZ, 0xc0, !PT ;  /* 0x000000ff09177812 */ /* 0x000fc600078ec0ff */
[----:B------:R-:W2:Y:S04]  /*161c0*/  SHFL.DOWN PT, R6, R13, R2, 0x1f ;  /* 0x08001f020d067589 */ /* 0x000ea800000e0000 */
[----:B------:R-:W3:Y:S04]  /*161d0*/  SHFL.DOWN PT, R21, R0, R2, 0x1f ;  /* 0x08001f0200157589 */ /* 0x000ee800000e0000 */
[----:B------:R-:W4:Y:S04]  /*161e0*/  SHFL.DOWN PT, R10, R7, R2, 0x1f ;  /* 0x08001f02070a7589 */ /* 0x000f2800000e0000 */
[----:B------:R5:W4:Y:S01]  /*161f0*/  SHFL.DOWN PT, R18, R3, R2, 0x1f ;  /* 0x08001f0203127589 */ /* 0x000b2200000e0000 */
[----:B0-----:R-:W-:-:S02]  /*16200*/  ISETP.GE.U32.AND P2, PT, R16, R15, PT ;  /* 0x0000000f1000720c */ /* 0x001fc40003f46070 */
[----:B-1----:R-:W-:Y:S01]  /*16210*/  LOP3.LUT R14, R12, 0xff, RZ, 0xc0, !PT ;  /* 0x000000ff0c0e7812 */ /* 0x002fe200078ec0ff */
        /* <DEDUP_REMOVED lines=25> */
.L_x_3795:
        /* <DEDUP_REMOVED lines=26> */
.L_x_3803:
[----:B------:R-:W-:Y:S02]  /*16550*/  IMAD.MOV.U32 R16, RZ, RZ, RZ ;  /* 0x000000ffff107224 */ /* 0x000fe400078e00ff */
[----:B------:R-:W-:Y:S02]  /*16560*/  IMAD.MOV.U32 R7, RZ, RZ, RZ ;  /* 0x000000ffff077224 */ /* 0x000fe400078e00ff */
[----:B------:R-:W-:Y:S02]  /*16570*/  IMAD.MOV.U32 R0, RZ, RZ, RZ ;  /* 0x000000ffff007224 */ /* 0x000fe400078e00ff */
[----:B------:R-:W-:-:S07]  /*16580*/  IMAD.MOV.U32 R3, RZ, RZ, RZ ;  /* 0x000000ffff037224 */ /* 0x000fce00078e00ff */
.L_x_3802:
        /* <DEDUP_REMOVED lines=25> */
.L_x_3806:
        /* <DEDUP_REMOVED lines=19> */
.L_x_3807:
[----:B------:R-:W-:Y:S05]  /*16850*/  BRA `(.L_x_3808) ;  /* 0x0000000000107947 */ /* 0x000fea0003800000 */
.L_x_3805:
[----:B------:R-:W0:Y:S02]  /*16860*/  LDCU.64 UR4, c[0x0][0x770] ;  /* 0x0000ee00ff0477ac */ /* 0x000e240008000a00 */
[----:B0-----:R-:W-:-:S05]  /*16870*/  IADD3 R2, P0, PT, R19, UR4, RZ ;  /* 0x0000000413027c10 */ /* 0x001fca000ff1e0ff */
[----:B------:R-:W-:-:S05]  /*16880*/  IMAD.X R3, RZ, RZ, UR5, P0 ;  /* 0x00000005ff037e24 */ /* 0x000fca00080e06ff */
[----:B------:R0:W-:Y:S03]  /*16890*/  STG.E.64 desc[UR36][R2.64], R16 ;  /* 0x0000001002007986 */ /* 0x0001e6000c101b24 */
.L_x_3808:
[----:B------:R-:W1:Y:S02]  /*168a0*/  LDCU.64 UR4, c[0x0][0x770] ;  /* 0x0000ee00ff0477ac */ /* 0x000e640008000a00 */
[----:B-1----:R-:W-:-:S05]  /*168b0*/  IADD3 R22, P0, PT, R22, UR4, RZ ;  /* 0x0000000416167c10 */ /* 0x002fca000ff1e0ff */
[----:B------:R-:W-:-:S05]  /*168c0*/  IMAD.X R23, RZ, RZ, UR5, P0 ;  /* 0x00000005ff177e24 */ /* 0x000fca00080e06ff */
[----:B------:R-:W-:Y:S01]  /*168d0*/  STG.E.64 desc[UR36][R22.64], R24 ;  /* 0x0000001816007986 */ /* 0x000fe2000c101b24 */
[----:B------:R-:W-:Y:S05]  /*168e0*/  EXIT ;  /* 0x000000000000794d */ /* 0x000fea0003800000 */
.L_x_3804:
        /* <DEDUP_REMOVED lines=16> */
.L_x_3809:
        /* <DEDUP_REMOVED lines=15> */
.L_x_3810:
[----:B------:R-:W-:Y:S05]  /*16ae0*/  EXIT ;  /* 0x000000000000794d */ /* 0x000fea0003800000 */
.L_x_3801:
[----:B------:R-:W0:Y:S02]  /*16af0*/  LDCU.U8 UR4, c[0x0][0x7a1] ;  /* 0x0000f420ff0477ac */ /* 0x000e240008000000 */
[----:B0-----:R-:W-:Y:S01]  /*16b00*/  UISETP.NE.AND UP0, UPT, UR4, URZ, UPT ;  /* 0x000000ff0400728c */ /* 0x001fe2000bf05270 */
[----:B------:R-:W-:Y:S10]  /*16b10*/  @!P1 BRA `(.L_x_3811) ;  /* 0x0000000000709947 */ /* 0x000ff40003800000 */
[----:B------:R-:W2:Y:S04]  /*16b20*/  LDG.E.U8 R2, desc[UR36][R4.64] ;  /* 0x0000002404027981 */ /* 0x000ea8000c1e1100 */
[----:B------:R-:W3:Y:S04]  /*16b30*/  LDG.E.U8 R8, desc[UR36][R4.64+0x10] ;  /* 0x0000102404087981 */ /* 0x000ee8000c1e1100 */
[----:B------:R-:W4:Y:S04]  /*16b40*/  LDG.E.64 R12, desc[UR36][R4.64+0x8] ;  /* 0x00000824040c7981 */ /* 0x000f28000c1e1b00 */
[----:B------:R-:W5:Y:S01]  /*16b50*/  LDG.E.64 R14, desc[UR36][R4.64+0x18] ;  /* 0x00001824040e7981 */ /* 0x000f62000c1e1b00 */
[----:B------:R-:W-:-:S02]  /*16b60*/  LOP3.LUT R17, R9, 0xff, RZ, 0xc0, !PT ;  /* 0x000000ff09117812 */ /* 0x000fc400078ec0ff */
[----:B------:R-:W-:Y:S02]  /*16b70*/  LOP3.LUT R21, R11, 0xff, RZ, 0xc0, !PT ;  /* 0x000000ff0b157812 */ /* 0x000fe400078ec0ff */
[CC--:B--2---:R-:W-:Y:S02]  /*16b80*/  ISETP.NE.AND P2, PT, R2.reuse, R17.reuse, PT ;  /* 0x000000110200720c */ /* 0x0c4fe40003f45270 */
[----:B------:R-:W-:Y:S02]  /*16b90*/  ISETP.GE.U32.AND P4, PT, R2, R17, PT ;  /* 0x000000110200720c */ /* 0x000fe40003f86070 */
[CC--:B---3--:R-:W-:Y:S02]  /*16ba0*/  ISETP.NE.AND P3, PT, R8.reuse, R21.reuse, PT ;  /* 0x000000150800720c */ /* 0x0c8fe40003f65270 */
[----:B------:R-:W-:Y:S02]  /*16bb0*/  ISETP.GE.U32.AND P5, PT, R8, R21, PT ;  /* 0x000000150800720c */ /* 0x000fe40003fa6070 */
[----:B----4-:R-:W-:-:S02]  /*16bc0*/  ISETP.GE.U32.AND P0, PT, R12, R16, PT ;  /* 0x000000100c00720c */ /* 0x010fc40003f06070 */
[----:B------:R-:W-:Y:S02]  /*16bd0*/  SEL R6, RZ, 0xffffffff, !P4 ;  /* 0xffffffffff067807 */ /* 0x000fe40006000000 */
[----:B-----5:R-:W-:Y:S02]  /*16be0*/  ISETP.GE.U32.AND P1, PT, R14, R0, PT ;  /* 0x000000000e00720c */ /* 0x020fe40003f26070 */
[----:B------:R-:W-:Y:S02]  /*16bf0*/  ISETP.GE.AND.EX P0, PT, R13, R7, PT, P0 ;  /* 0x000000070d00720c */ /* 0x000fe40003f06300 */
[----:B------:R-:W-:Y:S02]  /*16c00*/  ISETP.GE.AND.EX P1, PT, R15, R3, PT, P1 ;  /* 0x000000030f00720c */ /* 0x000fe40003f26310 */
[----:B------:R-:W-:Y:S02]  /*16c10*/  SEL R10, RZ, 0xffffffff, !P5 ;  /* 0xffffffffff0a7807 */ /* 0x000fe40006800000 */
        /* <DEDUP_REMOVED lines=11> */
[----:B------:R-:W-:-:S07]  /*16cd0*/  SEL R3, R3, R15, !P1 ;  /* 0x0000000f03037207 */ /* 0x000fce0004800000 */
.L_x_3811:
        /* <DEDUP_REMOVED lines=23> */
.L_x_3814:
        /* <DEDUP_REMOVED lines=19> */
.L_x_3815:
[----:B------:R-:W-:Y:S05]  /*16f80*/  BRA `(.L_x_3816) ;  /* 0x0000000000107947 */ /* 0x000fea0003800000 */
.L_x_3813:
[----:B------:R-:W0:Y:S02]  /*16f90*/  LDCU.64 UR4, c[0x0][0x770] ;  /* 0x0000ee00ff0477ac */ /* 0x000e240008000a00 */
[----:B0-----:R-:W-:-:S05]  /*16fa0*/  IADD3 R2, P0, PT, R19, UR4, RZ ;  /* 0x0000000413027c10 */ /* 0x001fca000ff1e0ff */
[----:B------:R-:W-:-:S05]  /*16fb0*/  IMAD.X R3, RZ, RZ, UR5, P0 ;  /* 0x00000005ff037e24 */ /* 0x000fca00080e06ff */
[----:B------:R0:W-:Y:S03]  /*16fc0*/  STG.E.64 desc[UR36][R2.64], R16 ;  /* 0x0000001002007986 */ /* 0x0001e6000c101b24 */
.L_x_3816:
[----:B------:R-:W1:Y:S02]  /*16fd0*/  LDCU.64 UR4, c[0x0][0x770] ;  /* 0x0000ee00ff0477ac */ /* 0x000e640008000a00 */
[----:B-1----:R-:W-:-:S05]  /*16fe0*/  IADD3 R22, P0, PT, R22, UR4, RZ ;  /* 0x0000000416167c10 */ /* 0x002fca000ff1e0ff */
[----:B------:R-:W-:-:S05]  /*16ff0*/  IMAD.X R23, RZ, RZ, UR5, P0 ;  /* 0x00000005ff177e24 */ /* 0x000fca00080e06ff */
[----:B------:R-:W-:Y:S01]  /*17000*/  STG.E.64 desc[UR36][R22.64], R24 ;  /* 0x0000001816007986 */ /* 0x000fe2000c101b24 */
[----:B------:R-:W-:Y:S05]  /*17010*/  EXIT ;  /* 0x000000000000794d */ /* 0x000fea0003800000 */
.L_x_3812:
[----:B------:R-:W-:Y:S04]  /*17020*/  STG.E.64 desc[UR36][R4.64+0x8], R16 ;  /* 0x0000081004007986 */ /* 0x000fe8000c101b24 */
[----:B------:R-:W-:Y:S04]  /*17030*/  STG.E.64 desc[UR36][R4.64+0x18], R24 ;  /* 0x0000181804007986 */ /* 0x000fe8000c101b24 */
[----:B------:R-:W-:Y:S04]  /*17040*/  STG.E.U8 desc[UR36][R4.64], R9 ;  /* 0x0000000904007986 */ /* 0x000fe8000c101124 */
[----:B------:R-:W-:Y:S01]  /*17050*/  STG.E.U8 desc[UR36][R4.64+0x10], R11 ;  /* 0x0000100b04007986 */ /* 0x000fe2000c101124 */
[----:B------:R-:W-:Y:S05]  /*17060*/  EXIT ;  /* 0x000000000000794d */ /* 0x000fea0003800000 */
.L_x_3778:
        /* <DEDUP_REMOVED lines=36> */
.L_x_3819:
[----:B------:R-:W-:Y:S01]  /*172b0*/  CS2R R28, SRZ ;  /* 0x00000000001c7805 */ /* 0x000fe2000001ff00 */
[----:B------:R-:W-:Y:S02]  /*172c0*/  IMAD.MOV.U32 R18, RZ, RZ, RZ ;  /* 0x000000ffff127224 */ /* 0x000fe400078e00ff */
[----:B------:R-:W-:-:S07]  /*172d0*/  IMAD.MOV.U32 R3, RZ, RZ, RZ ;  /* 0x000000ffff037224 */ /* 0x000fce00078e00ff */
.L_x_3818:
        /* <DEDUP_REMOVED lines=24> */
.L_x_3822:
        /* <DEDUP_REMOVED lines=19> */
.L_x_3823:
[----:B------:R-:W-:Y:S05]  /*17590*/  BRA `(.L_x_3824) ;  /* 0x0000000000107947 */ /* 0x000fea0003800000 */
.L_x_3821:
[----:B------:R-:W0:Y:S02]  /*175a0*/  LDCU.64 UR4, c[0x0][0x770] ;  /* 0x0000ee00ff0477ac */ /* 0x000e240008000a00 */
[----:B0-----:R-:W-:-:S05]  /*175b0*/  IADD3 R2, P0, PT, R19, UR4, RZ ;  /* 0x0000000413027c10 */ /* 0x001fca000ff1e0ff */
[----:B------:R-:W-:-:S05]  /*175c0*/  IMAD.X R3, RZ, RZ, UR5, P0 ;  /* 0x00000005ff037e24 */ /* 0x000fca00080e06ff */
[----:B------:R0:W-:Y:S03]  /*175d0*/  STG.E.64 desc[UR36][R2.64], R16 ;  /* 0x0000001002007986 */ /* 0x0001e6000c101b24 */
.L_x_3824:
[----:B------:R-:W1:Y:S02]  /*175e0*/  LDCU.64 UR4, c[0x0][0x770] ;  /* 0x0000ee00ff0477ac */ /* 0x000e640008000a00 */
[----:B-1----:R-:W-:-:S05]  /*175f0*/  IADD3 R24, P0, PT, R24, UR4, RZ ;  /* 0x0000000418187c10 */ /* 0x002fca000ff1e0ff */
[----:B------:R-:W-:-:S05]  /*17600*/  IMAD.X R25, RZ, RZ, UR5, P0 ;  /* 0x00000005ff197e24 */ /* 0x000fca00080e06ff */
[----:B------:R-:W-:Y:S01]  /*17610*/  STG.E.64 desc[UR36][R24.64], R28 ;  /* 0x0000001c18007986 */ /* 0x000fe2000c101b24 */
[----:B------:R-:W-:Y:S05]  /*17620*/  EXIT ;  /* 0x000000000000794d */ /* 0x000fea0003800000 */
.L_x_3820:
        /* <DEDUP_REMOVED lines=16> */
.L_x_3825:
        /* <DEDUP_REMOVED lines=15> */
.L_x_3826:
[----:B------:R-:W-:Y:S05]  /*17820*/  EXIT ;  /* 0x000000000000794d */ /* 0x000fea0003800000 */
.L_x_3817:
        /* <DEDUP_REMOVED lines=31> */
.L_x_3827:
        /* <DEDUP_REMOVED lines=22> */
.L_x_3830:
        /* <DEDUP_REMOVED lines=19> */
.L_x_3831:
[----:B------:R-:W-:Y:S05]  /*17cb0*/  BRA `(.L_x_3832) ;  /* 0x0000000000107947 */ /* 0x000fea0003800000 */
.L_x_3829:
[----:B------:R-:W0:Y:S02]  /*17cc0*/  LDCU.64 UR4, c[0x0][0x770] ;  /* 0x0000ee00ff0477ac */ /* 0x000e240008000a00 */
[----:B0-----:R-:W-:-:S05]  /*17cd0*/  IADD3 R2, P0, PT, R19, UR4, RZ ;  /* 0x0000000413027c10 */ /* 0x001fca000ff1e0ff */
[----:B------:R-:W-:-:S05]  /*17ce0*/  IMAD.X R3, RZ, RZ, UR5, P0 ;  /* 0x00000005ff037e24 */ /* 0x000fca00080e06ff */
[----:B------:R0:W-:Y:S03]  /*17cf0*/  STG.E.64 desc[UR36][R2.64], R16 ;  /* 0x0000001002007986 */ /* 0x0001e6000c101b24 */
.L_x_3832:
[----:B------:R-:W1:Y:S02]  /*17d00*/  LDCU.64 UR4, c[0x0][0x770] ;  /* 0x0000ee00ff0477ac */ /* 0x000e640008000a00 */
[----:B-1----:R-:W-:-:S05]  /*17d10*/  IADD3 R24, P0, PT, R24, UR4, RZ ;  /* 0x0000000418187c10 */ /* 0x002fca000ff1e0ff */
[----:B------:R-:W-:-:S05]  /*17d20*/  IMAD.X R25, RZ, RZ, UR5, P0 ;  /* 0x00000005ff197e24 */ /* 0x000fca00080e06ff */
[----:B------:R-:W-:Y:S01]  /*17d30*/  STG.E.64 desc[UR36][R24.64], R28 ;  /* 0x0000001c18007986 */ /* 0x000fe2000c101b24 */
[----:B------:R-:W-:Y:S05]  /*17d40*/  EXIT ;  /* 0x000000000000794d */ /* 0x000fea0003800000 */
.L_x_3828:
[----:B------:R-:W-:Y:S04]  /*17d50*/  STG.E.64 desc[UR36][R4.64+0x8], R16 ;  /* 0x0000081004007986 */ /* 0x000fe8000c101b24 */
[----:B------:R-:W-:Y:S04]  /*17d60*/  STG.E.64 desc[UR36][R4.64+0x18], R28 ;  /* 0x0000181c04007986 */ /* 0x000fe8000c101b24 */
[----:B------:R-:W-:Y:S04]  /*17d70*/  STG.E.U8 desc[UR36][R4.64], R7 ;  /* 0x0000000704007986 */ /* 0x000fe8000c101124 */
[----:B------:R-:W-:Y:S01]  /*17d80*/  STG.E.U8 desc[UR36][R4.64+0x10], R26 ;  /* 0x0000101a04007986 */ /* 0x000fe2000c101124 */
[----:B------:R-:W-:Y:S05]  /*17d90*/  EXIT ;  /* 0x000000000000794d */ /* 0x000fea0003800000 */
        .weak           $__internal_19_$__cuda_sm20_div_u64
        .type           $__internal_19_$__cuda_sm20_div_u64,@function
        .size           $__internal_19_$__cuda_sm20_div_u64,(.L_x_6071 - $__internal_19_$__cuda_sm20_div_u64)
$__internal_19_$__cuda_sm20_div_u64:
        /* <DEDUP_REMOVED lines=47> */
[----:B------:R-:W-:Y:S02]  /*18090*/  IADD3 R5, P1, PT, -R6, R15, RZ ;  /* 0x0000000f06057210 */ /* 0x000fe40007f3e1ff */
[C---:B------:R-:W-:Y:S02]  /*180a0*/  ISETP.GE.U32.AND.EX P0, PT, R12.reuse, RZ, PT, P0 ;  /* 0x000000ff0c00720c */ /* 0x040fe40003f06100 */
[----:B------:R-:W-:Y:S02]  /*180b0*/  IADD3.X R11, PT, PT, R12, -0x1, RZ, P1, !PT ;  /* 0xffffffff0c0b7810 */ /* 0x000fe40000ffe4ff */
[----:B------:R-:W-:Y:S02]  /*180c0*/  SEL R13, R4, R13, P0 ;  /* 0x0000000d040d7207 */ /* 0x000fe40000000000 */
[----:B------:R-:W-:-:S02]  /*180d0*/  SEL R5, R5, R15, P0 ;  /* 0x0000000f05057207 */ /* 0x000fc40000000000 */
[----:B------:R-:W-:Y:S01]  /*180e0*/  SEL R10, R10, R9, P0 ;  /* 0x000000090a0a7207 */ /* 0x000fe20000000000 */
[----:B------:R-:W-:Y:S01]  /*180f0*/  IMAD.MOV.U32 R9, RZ, RZ, 0x0 ;  /* 0x00000000ff097424 */ /* 0x000fe200078e00ff */
[----:B------:R-:W-:Y:S02]  /*18100*/  IADD3 R4, P2, PT, R13, 0x1, RZ ;  /* 0x000000010d047810 */ /* 0x000fe40007f5e0ff */
[----:B------:R-:W-:Y:S02]  /*18110*/  SEL R11, R11, R12, P0 ;  /* 0x0000000c0b0b7207 */ /* 0x000fe40000000000 */
[----:B------:R-:W-:Y:S01]  /*18120*/  ISETP.GE.U32.AND P0, PT, R5, R6, PT ;  /* 0x000000060500720c */ /* 0x000fe20003f06070 */
[----:B------:R-:W-:Y:S01]  /*18130*/  IMAD.X R5, RZ, RZ, R10, P2 ;  /* 0x000000ffff057224 */ /* 0x000fe200010e060a */
[----:B------:R-:W-:Y:S02]  /*18140*/  ISETP.NE.U32.AND P1, PT, R6, RZ, PT ;  /* 0x000000ff0600720c */ /* 0x000fe40003f25070 */
[----:B------:R-:W-:-:S02]  /*18150*/  ISETP.GE.U32.AND.EX P0, PT, R11, RZ, PT, P0 ;  /* 0x000000ff0b00720c */ /* 0x000fc40003f06100 */
[----:B------:R-:W-:Y:S02]  /*18160*/  ISETP.NE.AND.EX P1, PT, RZ, RZ, PT, P1 ;  /* 0x000000ffff00720c */ /* 0x000fe40003f25310 */
[----:B------:R-:W-:Y:S02]  /*18170*/  SEL R4, R4, R13, P0 ;  /* 0x0000000d04047207 */ /* 0x000fe40000000000 */
[----:B------:R-:W-:Y:S02]  /*18180*/  SEL R5, R5, R10, P0 ;  /* 0x0000000a05057207 */ /* 0x000fe40000000000 */
[----:B------:R-:W-:Y:S02]  /*18190*/  SEL R4, R4, 0xffffffff, P1 ;  /* 0xffffffff04047807 */ /* 0x000fe40000800000 */
[----:B------:R-:W-:Y:S01]  /*181a0*/  SEL R5, R5, 0xffffffff, P1 ;  /* 0xffffffff05057807 */ /* 0x000fe20000800000 */
[----:B------:R-:W-:Y:S06]  /*181b0*/  RET.REL.NODEC R8 `(_ZN2at6native13reduce_kernelILi256ELi2ENS0_8ReduceOpIhNS0_9ArgMinOpsIhEEjlLi4ELi4EEEEEvT1_) ;  /* 0xfffffe7c08907950 */ /* 0x000fec0003c3ffff */
.L_x_3833:
        /* <DEDUP_REMOVED lines=12> */
.L_x_6071:


//--------------------- .text._ZN2at6native13reduce_kernelILi128ELi4ENS0_8ReduceOpIhNS0_9ArgMinOpsIhEEjlLi4ELi4EEEEEvT1_ --------------------------
	.section	.text._ZN2at6native13reduce_kernelILi128ELi4ENS0_8ReduceOpIhNS0_9ArgMinOpsIhEEjlLi4ELi4EEEEEvT1_,"ax",@progbits
	.align	128
        .global         _ZN2at6native13reduce_kernelILi128ELi4ENS0_8ReduceOpIhNS0_9ArgMinOpsIhEEjlLi4ELi4EEEEEvT1_
        .type           _ZN2at6native13reduce_kernelILi128ELi4ENS0_8ReduceOpIhNS0_9ArgMinOpsIhEEjlLi4ELi4EEEEEvT1_,@function
        .size           _ZN2at6native13reduce_kernelILi128ELi4ENS0_8ReduceOpIhNS0_9ArgMinOpsIhEEjlLi4ELi4EEEEEvT1_,(.L_x_6072 - _ZN2at6native13reduce_kernelILi128ELi4ENS0_8ReduceOpIhNS0_9ArgMinOpsIhEEjlLi4ELi4EEEEEvT1_)
        .other          _ZN2at6native13reduce_kernelILi128ELi4ENS0_8ReduceOpIhNS0_9ArgMinOpsIhEEjlLi4ELi4EEEEEvT1_,@"STO_CUDA_ENTRY STV_DEFAULT"
_ZN2at6native13reduce_kernelILi128ELi4ENS0_8ReduceOpIhNS0_9ArgMinOpsIhEEjlLi4ELi4EEEEEvT1_:
.text._ZN2at6native13reduce_kernelILi128ELi4ENS0_8ReduceOpIhNS0_9ArgMinOpsIhEEjlLi4ELi4EEEEEvT1_:
        /* <DEDUP_REMOVED lines=296> */
.L_x_3834:
        /* <DEDUP_REMOVED lines=9> */
[----:B------:R-:W-:Y:S01]  /*1310*/  IMAD.MOV.U32 R0, RZ, RZ, RZ ;  /* 0x000000ffff007224 */ /* 0x000fe200078e00ff */
[----:B------:R-:W-:Y:S01]  /*1320*/  PRMT R11, RZ, 0x7610, R11 ;  /* 0x00007610ff0b7816 */ /* 0x000fe2000000000b */
[----:B------:R-:W-:Y:S01]  /*1330*/  IMAD.MOV.U32 R7, RZ, RZ, RZ ;  /* 0x000000ffff077224 */ /* 0x000fe200078e00ff */
[----:B------:R-:W-:-:S02]  /*1340*/  CS2R R38, SRZ ;  /* 0x0000000000267805 */ /* 0x000fc4000001ff00 */
        /* <DEDUP_REMOVED lines=31> */
.L_x_3838:
        /* <DEDUP_REMOVED lines=10> */
[--C-:B--2---:R-:W-:Y:S02]  /*15e0*/  IMAD.MOV.U32 R40, RZ, RZ, R34.reuse ;  /* 0x000000ffff287224 */ /* 0x104fe400078e0022 */
[----:B------:R-:W-:Y:S01]  /*15f0*/  IMAD.MOV.U32 R36, RZ, RZ, R34 ;  /* 0x000000ffff247224 */ /* 0x000fe200078e0022 */
[----:B------:R-:W-:Y:S06]  /*1600*/  @!P0 BRA `(.L_x_3840) ;  /* 0x0000000000c48947 */ /* 0x000fec0003800000 */
[C---:B------:R-:W-:Y:S01]  /*1610*/  ISETP.GT.U32.AND P0, PT, R17.reuse, 0x3, PT ;  /* 0x000000031100780c */ /* 0x040fe20003f04070 */
        /* <DEDUP_REMOVED lines=40> */
[----:B------:R-:W-:Y:S02]  /*18a0*/  SEL R36, R39, RZ, P0 ;  /* 0x000000ff27247207 */ /* 0x000fe40000000000 */
[----:B------:R-:W-:-:S07]  /*18b0*/  PRMT R6, R5, 0x7610, R6 ;  /* 0x0000761005067816 */ /* 0x000fce0000000006 */
.L_x_3842:
[----:B------:R-:W-:Y:S05]  /*18c0*/  BSYNC.RECONVERGENT B1 ;  /* 0x0000000000017941 */ /* 0x000fea0003800200 */
.L_x_3841:
[----:B------:R-:W0:Y:S01]  /*18d0*/  LDC R25, c[0x0][0x39c] ;  /* 0x0000e700ff197b82 */ /* 0x000e220000000800 */
[----:B------:R-:W-:Y:S02]  /*18e0*/  IADD3 R22, P0, PT, R22, 0x4, RZ ;  /* 0x0000000416167810 */ /* 0x000fe40007f1e0ff */
[----:B------:R-:W-:-:S03]  /*18f0*/  IADD3 R3, PT, PT, -R10, 0x4, RZ ;  /* 0x000000040a037810 */ /* 0x000fc60007ffe1ff */
[----:B------:R-:W-:Y:S01]  /*1900*/  IMAD.X R23, RZ, RZ, R23, P0 ;  /* 0x000000ffff177224 */ /* 0x000fe200000e0617 */
[----:B0-----:R-:W-:-:S07]  /*1910*/  IADD3 R25, PT, PT, R10, -0x4, R25 ;  /* 0xfffffffc0a197810 */ /* 0x001fce0007ffe019 */
.L_x_3840:
[----:B------:R-:W-:Y:S05]  /*1920*/  BSYNC.RECONVERGENT B0 ;  /* 0x0000000000007941 */ /* 0x000fea0003800200 */
.L_x_3839:
[----:B------:R-:W0:Y:S01]  /*1930*/  LDC.64 R4, c[0x0][0x3b0] ;  /* 0x0000ec00ff047b82 */ /* 0x000e220000000a00 */
[----:B------:R-:W-:Y:S01]  /*1940*/  BSSY.RECONVERGENT B0, `(.L_x_3843) ;  /* 0x000005b000007945 */ /* 0x000fe20003800200 */
[----:B------:R-:W-:Y:S01]  /*1950*/  IMAD.MOV.U32 R33, RZ, RZ, R31 ;  /* 0x000000ffff217224 */ /* 0x000fe200078e001f */
[C---:B------:R-:W-:Y:S01]  /*1960*/  PRMT R9, R0.reuse, 0x7610, R9 ;  /* 0x0000761000097816 */ /* 0x040fe20000000009 */
[----:B------:R-:W-:Y:S01]  /*1970*/  IMAD.MOV.U32 R39, RZ, RZ, R34 ;  /* 0x000000ffff277224 */ /* 0x000fe200078e0022 */
[----:B------:R-:W-:-:S03]  /*1980*/  PRMT R11, R0, 0x7610, R11 ;  /* 0x00007610000b7816 */ /* 0x000fc6000000000b */
        /* <DEDUP_REMOVED lines=13> */
[----:B------:R-:W-:Y:S01]  /*1a60*/  IMAD.MOV.U32 R8, RZ, RZ, R4 ;  /* 0x000000ffff087224 */ /* 0x000fe200078e0004 */
[C---:B------:R-:W-:Y:S01]  /*1a70*/  PRMT R9, R0.reuse, 0x7610, R9 ;  /* 0x0000761000097816 */ /* 0x040fe20000000009 */
[----:B------:R-:W-:Y:S01]  /*1a80*/  IMAD.MOV.U32 R33, RZ, RZ, R31 ;  /* 0x000000ffff217224 */ /* 0x000fe200078e001f */
[----:B------:R-:W-:Y:S01]  /*1a90*/  PRMT R11, R0, 0x7610, R11 ;  /* 0x00007610000b7816 */ /* 0x000fe2000000000b */
[----:B------:R-:W-:-:S07]  /*1aa0*/  IMAD.MOV.U32 R39, RZ, RZ, R34 ;  /* 0x000000ffff277224 */ /* 0x000fce00078e0022 */
.L_x_3845:
[----:B------:R-:W-:Y:S01]  /*1ab0*/  IMAD.WIDE.U32 R4, R7, 0x4, R22 ;  /* 0x0000000407047825 */ /* 0x000fe200078e0016 */
[----:B------:R-:W-:Y:S01]  /*1ac0*/  LOP3.LUT R10, R6, 0xff, RZ, 0xc0, !PT ;  /* 0x000000ff060a7812 */ /* 0x000fe200078ec0ff */
[----:B------:R-:W0:Y:S04]  /*1ad0*/  LDCU UR4, c[0x0][0x3a4] ;  /* 0x00007480ff0477ac */ /* 0x000e280008000800 */
[----:B------:R1:W2:Y:S01]  /*1ae0*/  LDG.E R4, desc[UR36][R4.64] ;  /* 0x0000002404047981 */ /* 0x0002a2000c1e1900 */
[----:B------:R-:W-:Y:S01]  /*1af0*/  IMAD.IADD R14, R8, 0x1, R3 ;  /* 0x00000001080e7824 */ /* 0x000fe200078e0203 */
[----:B------:R-:W-:-:S03]  /*1b00*/  LOP3.LUT R30, R0, 0xff, RZ, 0xc0, !PT ;  /* 0x000000ff001e7812 */ /* 0x000fc600078ec0ff */
[----:B------:R-:W-:Y:S01]  /*1b10*/  VIADD R20, R14, 0x1 ;  /* 0x000000010e147836 */ /* 0x000fe20000000000 */
[----:B------:R-:W-:Y:S01]  /*1b20*/  ISETP.GE.U32.AND P1, PT, R38, R14, PT ;  /* 0x0000000e2600720c */ /* 0x000fe20003f26070 */
[C---:B------:R-:W-:Y:S02]  /*1b30*/  VIADD R24, R14.reuse, 0x2 ;  /* 0x000000020e187836 */ /* 0x040fe40000000000 */
[----:B------:R-:W-:Y:S01]  /*1b40*/  VIADD R28, R14, 0x3 ;  /* 0x000000030e1c7836 */ /* 0x000fe20000000000 */
[----:B------:R-:W-:Y:S02]  /*1b50*/  ISETP.GE.AND.EX P1, PT, R36, RZ, PT, P1 ;  /* 0x000000ff2400720c */ /* 0x000fe40003f26310 */
[----:B-1----:R-:W-:Y:S01]  /*1b60*/  LOP3.LUT R5, R9, 0xff, RZ, 0xc0, !PT ;  /* 0x000000ff09057812 */ /* 0x002fe200078ec0ff */
[----:B0-----:R-:W-:Y:S01]  /*1b70*/  VIADD R7, R7, UR4 ;  /* 0x0000000407077c36 */ /* 0x001fe20008000000 */
[C---:B--2---:R-:W-:Y:S02]  /*1b80*/  LOP3.LUT R15, R4.reuse, 0xff, RZ, 0xc0, !PT ;  /* 0x000000ff040f7812 */ /* 0x044fe400078ec0ff */
[----:B------:R-:W-:-:S02]  /*1b90*/  PRMT R13, R4, 0x7770, RZ ;  /* 0x00007770040d7816 */ /* 0x000fc400000000ff */
[C---:B------:R-:W-:Y:S02]  /*1ba0*/  ISETP.NE.AND P2, PT, R10.reuse, R15, PT ;  /* 0x0000000f0a00720c */ /* 0x040fe40003f45270 */
[----:B------:R-:W-:Y:S02]  /*1bb0*/  ISETP.GE.U32.AND P5, PT, R10, R13, PT ;  /* 0x0000000d0a00720c */ /* 0x000fe40003fa6070 */
[----:B------:R-:W-:Y:S02]  /*1bc0*/  LOP3.LUT R15, R11, 0xff, RZ, 0xc0, !PT ;  /* 0x000000ff0b0f7812 */ /* 0x000fe400078ec0ff */
[C---:B------:R-:W-:Y:S02]  /*1bd0*/  PRMT R8, R4.reuse, 0x7771, RZ ;  /* 0x0000777104087816 */ /* 0x040fe400000000ff */
[----:B------:R-:W-:Y:S02]  /*1be0*/  PRMT R10, R4, 0x7771, RZ ;  /* 0x00007771040a7816 */ /* 0x000fe400000000ff */
[----:B------:R-:W-:Y:S01]  /*1bf0*/  ISETP.NE.AND P4, PT, R15, R8, PT ;  /* 0x000000080f00720c */ /* 0x000fe20003f85270 */
[----:B------:R-:W-:Y:S01]  /*1c00*/  IMAD.SHL.U32 R8, R7, 0x4, RZ ;  /* 0x0000000407087824 */ /* 0x000fe200078e00ff */
[----:B------:R-:W-:-:S02]  /*1c10*/  ISETP.GE.U32.AND P6, PT, R15, R10, PT ;  /* 0x0000000a0f00720c */ /* 0x000fc40003fc6070 */
[----:B------:R-:W-:Y:S01]  /*1c20*/  SEL R15, RZ, 0xffffffff, !P1 ;  /* 0xffffffffff0f7807 */ /* 0x000fe20004800000 */
[----:B------:R-:W-:Y:S01]  /*1c30*/  VIADD R32, R8, 0x3 ;  /* 0x0000000308207836 */ /* 0x000fe20000000000 */
[----:B------:R-:W-:Y:S02]  /*1c40*/  ISETP.GE.U32.AND P1, PT, R31, R20, PT ;  /* 0x000000141f00720c */ /* 0x000fe40003f26070 */
[C---:B------:R-:W-:Y:S02]  /*1c50*/  PRMT R21, R4.reuse, 0x7773, RZ ;  /* 0x0000777304157816 */ /* 0x040fe400000000ff */
[----:B------:R-:W-:Y:S02]  /*1c60*/  @P2 SEL R15, RZ, 0xffffffff, !P5 ;  /* 0xffffffffff0f2807 */ /* 0x000fe40006800000 */
[----:B------:R-:W-:Y:S02]  /*1c70*/  PRMT R12, R4, 0x7772, RZ ;  /* 0x00007772040c7816 */ /* 0x000fe400000000ff */
[----:B------:R-:W-:-:S02]  /*1c80*/  ISETP.GE.AND.EX P1, PT, R39, RZ, PT, P1 ;  /* 0x000000ff2700720c */ /* 0x000fc40003f26310 */
[----:B------:R-:W-:Y:S02]  /*1c90*/  ISETP.GE.U32.AND P2, PT, R33, R24, PT ;  /* 0x000000182100720c */ /* 0x000fe40003f46070 */
[----:B------:R-:W-:Y:S02]  /*1ca0*/  ISETP.NE.AND P5, PT, R30, R21, PT ;  /* 0x000000151e00720c */ /* 0x000fe40003fa5270 */
[----:B------:R-:W-:Y:S02]  /*1cb0*/  ISETP.NE.AND P3, PT, R5, R12, PT ;  /* 0x0000000c0500720c */ /* 0x000fe40003f65270 */
[----:B------:R-:W-:Y:S02]  /*1cc0*/  SEL R21, RZ, 0xffffffff, !P1 ;  /* 0xffffffffff157807 */ /* 0x000fe40004800000 */
[----:B------:R-:W-:Y:S02]  /*1cd0*/  ISETP.GE.AND.EX P2, PT, R34, RZ, PT, P2 ;  /* 0x000000ff2200720c */ /* 0x000fe40003f46320 */
[----:B------:R-:W-:-:S02]  /*1ce0*/  ISETP.GE.U32.AND P1, PT, R35, R28, PT ;  /* 0x0000001c2300720c */ /* 0x000fc40003f26070 */
[----:B------:R-:W-:Y:S02]  /*1cf0*/  PRMT R12, R4, 0x7772, RZ ;  /* 0x00007772040c7816 */ /* 0x000fe400000000ff */
[----:B------:R-:W-:Y:S02]  /*1d00*/  SEL R26, RZ, 0xffffffff, !P2 ;  /* 0xffffffffff1a7807 */ /* 0x000fe40005000000 */
[----:B------:R-:W-:Y:S02]  /*1d10*/  ISETP.GE.AND.EX P1, PT, R40, RZ, PT, P1 ;  /* 0x000000ff2800720c */ /* 0x000fe40003f26310 */
[----:B------:R-:W-:Y:S02]  /*1d20*/  ISETP.GE.U32.AND P2, PT, R5, R12, PT ;  /* 0x0000000c0500720c */ /* 0x000fe40003f46070 */
        /* <DEDUP_REMOVED lines=28> */
.L_x_3844:
[----:B------:R-:W-:Y:S05]  /*1ef0*/  BSYNC.RECONVERGENT B0 ;  /* 0x0000000000007941 */ /* 0x000fea0003800200 */
.L_x_3843:
        /* <DEDUP_REMOVED lines=23> */
.L_x_3847:
[----:B------:R-:W-:Y:S05]  /*2070*/  BSYNC.RECONVERGENT B0 ;  /* 0x0000000000007941 */ /* 0x000fea0003800200 */
.L_x_3846:
[----:B------:R-:W-:Y:S01]  /*2080*/  LOP3.LUT R3, R11, 0xff, RZ, 0xc0, !PT ;  /* 0x000000ff0b037812 */ /* 0x000fe200078ec0ff */
[----:B------:R-:W-:Y:S01]  /*2090*/  IMAD.MOV.U32 R7, RZ, RZ, RZ ;  /* 0x000000ffff077224 */ /* 0x000fe200078e00ff */
[----:B------:R-:W-:Y:S02]  /*20a0*/  LOP3.LUT R4, R6, 0xff, RZ, 0xc0, !PT ;  /* 0x000000ff06047812 */ /* 0x000fe400078ec0ff */
[----:B------:R-:W-:Y:S02]  /*20b0*/  ISETP.GE.U32.AND P0, PT, R38, R31, PT ;  /* 0x0000001f2600720c */ /* 0x000fe40003f06070 */
[----:B------:R-:W-:Y:S02]  /*20c0*/  ISETP.NE.AND P2, PT, R4, R3, PT ;  /* 0x000000030400720c */ /* 0x000fe40003f45270 */
[----:B------:R-:W-:Y:S02]  /*20d0*/  ISETP.GE.AND.EX P0, PT, R36, R39, PT, P0 ;  /* 0x000000272400720c */ /* 0x000fe40003f06300 */
[----:B------:R-:W-:-:S02]  /*20e0*/  ISETP.GE.U32.AND P1, PT, R4, R3, PT ;  /* 0x000000030400720c */ /* 0x000fc40003f26070 */
[----:B------:R-:W-:Y:S02]  /*20f0*/  SEL R3, RZ, 0xffffffff, !P0 ;  /* 0xffffffffff037807 */ /* 0x000fe40004000000 */
[----:B------:R-:W-:Y:S02]  /*2100*/  LOP3.LUT R4, R9, 0xff, RZ, 0xc0, !PT ;  /* 0x000000ff09047812 */ /* 0x000fe400078ec0ff */
[----:B------:R-:W-:-:S03]  /*2110*/  PRMT R13, RZ, 0x7610, R13 ;  /* 0x00007610ff0d7816 */ /* 0x000fc6000000000d */
        /* <DEDUP_REMOVED lines=12> */
[----:B------:R-:W-:Y:S02]  /*21e0*/  SEL R3, RZ, 0xffffffff, !P0 ;  /* 0xffffffffff037807 */ /* 0x000fe40004000000 */
[----:B------:R-:W-:Y:S02]  /*21f0*/  PRMT R11, RZ, 0x7610, R11 ;  /* 0x00007610ff0b7816 */ /* 0x000fe4000000000b */
        /* <DEDUP_REMOVED lines=15> */
[----:B------:R-:W-:Y:S01]  /*22f0*/  SEL R9, R0, R9, !P0 ;  /* 0x0000000900097207 */ /* 0x000fe20004000000 */
[----:B------:R-:W-:Y:S01]  /*2300*/  IMAD.MOV.U32 R0, RZ, RZ, RZ ;  /* 0x000000ffff007224 */ /* 0x000fe200078e00ff */
[----:B------:R-:W-:Y:S02]  /*2310*/  SEL R38, R35, R38, !P0 ;  /* 0x0000002623267207 */ /* 0x000fe40004000000 */
[----:B------:R-:W-:Y:S02]  /*2320*/  CS2R R34, SRZ ;  /* 0x0000000000227805 */ /* 0x000fe4000001ff00 */
[----:B------:R-:W-:Y:S01]  /*2330*/  SEL R39, R40, R39, !P0 ;  /* 0x0000002728277207 */ /* 0x000fe20004000000 */
[----:B------:R-:W-:Y:S06]  /*2340*/  BRA `(.L_x_3836) ;  /* 0x00000118004c7947 */ /* 0x000fec0003800000 */
.L_x_3837:
        /* <DEDUP_REMOVED lines=27> */
[----:B------:R-:W-:Y:S02]  /*2500*/  IMAD.U32 R55, RZ, RZ, UR4 ;  /* 0x00000004ff377e24 */ /* 0x000fe4000f8e00ff */
        /* <DEDUP_REMOVED lines=75> */
.L_x_3852:
        /* <DEDUP_REMOVED lines=15> */
[----:B0-----:R-:W-:-:S04]  /*2ab0*/  LOP3.LUT R5, R57, 0xfffffffc, RZ, 0xc0, !PT ;  /* 0xfffffffc39057812 */ /* 0x001fc800078ec0ff */
[----:B------:R-:W-:-:S05]  /*2ac0*/  IADD3 R4, P0, PT, R5, R22, RZ ;  /* 0x0000001605047210 */ /* 0x000fca0007f1e0ff */
[----:B------:R-:W-:-:S05]  /*2ad0*/  IMAD.X R5, RZ, RZ, R23, P0 ;  /* 0x000000ffff057224 */ /* 0x000fca00000e0617 */
[----:B------:R0:W5:Y:S01]  /*2ae0*/  LDG.E R81, desc[UR36][R4.64] ;  /* 0x0000002404517981 */ /* 0x000162000c1e1900 */
[----:B-1----:R-:W-:Y:S02]  /*2af0*/  LOP3.LUT R63, R55, 0xff, RZ, 0xc0, !PT ;  /* 0x000000ff373f7812 */ /* 0x002fe400078ec0ff */
[----:B------:R-:W-:Y:S02]  /*2b00*/  ISETP.GE.U32.AND P2, PT, R21, R71, PT ;  /* 0x000000471500720c */ /* 0x000fe40003f46070 */
[----:B------:R-:W-:Y:S02]  /*2b10*/  LOP3.LUT R62, R58, 0xff, RZ, 0xc0, !PT ;  /* 0x000000ff3a3e7812 */ /* 0x000fe400078ec0ff */
[----:B------:R-:W-:Y:S02]  /*2b20*/  ISETP.GE.AND.EX P2, PT, R10, RZ, PT, P2 ;  /* 0x000000ff0a00720c */ /* 0x000fe40003f46320 */
[----:B------:R-:W-:Y:S02]  /*2b30*/  LOP3.LUT R70, R56, 0xff, RZ, 0xc0, !PT ;  /* 0x000000ff38467812 */ /* 0x000fe400078ec0ff */
[----:B0-----:R-:W-:-:S02]  /*2b40*/  SEL R4, RZ, 0xffffffff, !P2 ;  /* 0xffffffffff047807 */ /* 0x001fc40005000000 */
[----:B------:R-:W-:Y:S02]  /*2b50*/  ISETP.GE.U32.AND P2, PT, R27, R71, PT ;  /* 0x000000471b00720c */ /* 0x000fe40003f46070 */
[----:B------:R-:W-:Y:S02]  /*2b60*/  LOP3.LUT R69, R37, 0xff, RZ, 0xc0, !PT ;  /* 0x000000ff25457812 */ /* 0x000fe400078ec0ff */
[----:B------:R-:W-:Y:S02]  /*2b70*/  ISETP.GE.AND.EX P2, PT, R51, RZ, PT, P2 ;  /* 0x000000ff3300720c */ /* 0x000fe40003f46320 */
[----:B------:R-:W-:Y:S02]  /*2b80*/  LOP3.LUT R75, R33, 0xff, RZ, 0xc0, !PT ;  /* 0x000000ff214b7812 */ /* 0x000fe400078ec0ff */
[----:B------:R-:W-:Y:S02]  /*2b90*/  LOP3.LUT R72, R42, 0xff, RZ, 0xc0, !PT ;  /* 0x000000ff2a487812 */ /* 0x000fe400078ec0ff */
[----:B------:R-:W-:-:S02]  /*2ba0*/  LOP3.LUT R87, R9, 0xff, RZ, 0xc0, !PT ;  /* 0x000000ff09577812 */ /* 0x000fc400078ec0ff */
[----:B------:R-:W-:Y:S02]  /*2bb0*/  LOP3.LUT R89, R3, 0xff, RZ, 0xc0, !PT ;  /* 0x000000ff03597812 */ /* 0x000fe400078ec0ff */
[C---:B--2---:R-:W-:Y:S02]  /*2bc0*/  LOP3.LUT R60, R66.reuse, 0xff, RZ, 0xc0, !PT ;  /* 0x000000ff423c7812 */ /* 0x044fe400078ec0ff */
[----:B------:R-:W-:Y:S02]  /*2bd0*/  PRMT R65, R66, 0x7771, RZ ;  /* 0x0000777142417816 */ /* 0x000fe400000000ff */
[----:B------:R-:W-:Y:S02]  /*2be0*/  ISETP.NE.AND P5, PT, R63, R60, PT ;  /* 0x0000003c3f00720c */ /* 0x000fe40003fa5270 */
[----:B------:R-:W-:Y:S02]  /*2bf0*/  ISETP.NE.AND P1, PT, R62, R65, PT ;  /* 0x000000413e00720c */ /* 0x000fe40003f25270 */
[----:B------:R-:W-:-:S02]  /*2c00*/  PRMT R60, R66, 0x7770, RZ ;  /* 0x00007770423c7816 */ /* 0x000fc400000000ff */
[----:B------:R-:W-:Y:S02]  /*2c10*/  PRMT R59, R66, 0x7771, RZ ;  /* 0x00007771423b7816 */ /* 0x000fe400000000ff */
[----:B------:R-:W-:Y:S02]  /*2c20*/  ISETP.GE.U32.AND P6, PT, R63, R60, PT ;  /* 0x0000003c3f00720c */ /* 0x000fe40003fc6070 */
[----:B------:R-:W-:Y:S02]  /*2c30*/  ISETP.GE.U32.AND P0, PT, R62, R59, PT ;  /* 0x0000003b3e00720c */ /* 0x000fe40003f06070 */
[----:B------:R-:W-:Y:S02]  /*2c40*/  PRMT R63, R66, 0x7772, RZ ;  /* 0x00007772423f7816 */ /* 0x000fe400000000ff */
[----:B------:R-:W-:Y:S02]  /*2c50*/  LOP3.LUT R62, R38, 0xff, RZ, 0xc0, !PT ;  /* 0x000000ff263e7812 */ /* 0x000fe400078ec0ff */
[----:B------:R-:W-:-:S02]  /*2c60*/  PRMT R5, R66, 0x7772, RZ ;  /* 0x0000777242057816 */ /* 0x000fc400000000ff */
[C---:B------:R-:W-:Y:S02]  /*2c70*/  ISETP.NE.AND P4, PT, R62.reuse, R63, PT ;  /* 0x0000003f3e00720c */ /* 0x040fe40003f85270 */
[----:B------:R-:W-:Y:S02]  /*2c80*/  ISETP.GE.U32.AND P3, PT, R62, R5, PT ;  /* 0x000000053e00720c */ /* 0x000fe40003f66070 */
[----:B------:R-:W-:Y:S02]  /*2c90*/  @P5 SEL R4, RZ, 0xffffffff, !P6 ;  /* 0xffffffffff045807 */ /* 0x000fe40007000000 */
[----:B------:R-:W-:Y:S02]  /*2ca0*/  ISETP.GE.U32.AND P5, PT, R24, R71, PT ;  /* 0x000000471800720c */ /* 0x000fe40003fa6070 */
[----:B------:R-:W-:Y:S02]  /*2cb0*/  SEL R62, RZ, 0xffffffff, !P2 ;  /* 0xffffffffff3e7807 */ /* 0x000fe40005000000 */
[----:B------:R-:W-:-:S02]  /*2cc0*/  @P1 SEL R62, RZ, 0xffffffff, !P0 ;  /* 0xffffffffff3e1807 */ /* 0x000fc40004000000 */
[----:B------:R-:W-:Y:S02]  /*2cd0*/  ISETP.GE.U32.AND P0, PT, R25, R71, PT ;  /* 0x000000471900720c */ /* 0x000fe40003f06070 */
[----:B------:R-:W-:Y:S02]  /*2ce0*/  ISETP.GE.AND.EX P5, PT, R48, RZ, PT, P5 ;  /* 0x000000ff3000720c */ /* 0x000fe40003fa6350 */
[C---:B------:R-:W-:Y:S02]  /*2cf0*/  PRMT R65, R66.reuse, 0x7773, RZ ;  /* 0x0000777342417816 */ /* 0x040fe400000000ff */
[----:B------:R-:W-:Y:S02]  /*2d00*/  PRMT R63, R66, 0x7773, RZ ;  /* 0x00007773423f7816 */ /* 0x000fe400000000ff */
[----:B------:R-:W-:Y:S02]  /*2d10*/  ISETP.GE.AND.EX P0, PT, R49, RZ, PT, P0 ;  /* 0x000000ff3100720c */ /* 0x000fe40003f06300 */
[----:B------:R-:W-:-:S02]  /*2d20*/  SEL R64, RZ, 0xffffffff, !P5 ;  /* 0xffffffffff407807 */ /* 0x000fc40006800000 */
[C---:B------:R-:W-:Y:S02]  /*2d30*/  ISETP.GE.U32.AND P5, PT, R70.reuse, R63, PT ;  /* 0x0000003f4600720c */ /* 0x040fe40003fa6070 */
[----:B------:R-:W-:Y:S02]  /*2d40*/  ISETP.NE.AND P6, PT, R70, R65, PT ;  /* 0x000000414600720c */ /* 0x000fe40003fc5270 */
[----:B------:R-:W-:Y:S02]  /*2d50*/  SEL R70, RZ, 0xffffffff, !P0 ;  /* 0xffffffffff467807 */ /* 0x000fe40004000000 */
[----:B------:R-:W-:Y:S02]  /*2d60*/  ISETP.GE.U32.AND P0, PT, R50, R67, PT ;  /* 0x000000433200720c */ /* 0x000fe40003f06070 */
[----:B------:R-:W-:Y:S02]  /*2d70*/  LOP3.LUT R4, R4, 0x1, RZ, 0xc0, !PT ;  /* 0x0000000104047812 */ /* 0x000fe400078ec0ff */
[----:B------:R-:W-:-:S02]  /*2d80*/  ISETP.GE.AND.EX P0, PT, R47, RZ, PT, P0 ;  /* 0x000000ff2f00720c */ /* 0x000fc40003f06300 */
[----:B------:R-:W-:Y:S02]  /*2d90*/  ISETP.NE.U32.AND P2, PT, R4, 0x1, PT ;  /* 0x000000010400780c */ /* 0x000fe40003f45070 */
[----:B------:R-:W-:Y:S02]  /*2da0*/  SEL R74, RZ, 0xffffffff, !P0 ;  /* 0xffffffffff4a7807 */ /* 0x000fe40004000000 */
[----:B------:R-:W-:Y:S02]  /*2db0*/  ISETP.GE.U32.AND P0, PT, R20, R67, PT ;  /* 0x000000431400720c */ /* 0x000fe40003f06070 */
[----:B------:R-:W-:Y:S02]  /*2dc0*/  LOP3.LUT R4, R36, 0xff, RZ, 0xc0, !PT ;  /* 0x000000ff24047812 */ /* 0x000fe400078ec0ff */
[----:B------:R-:W-:Y:S02]  /*2dd0*/  ISETP.GE.AND.EX P0, PT, R46, RZ, PT, P0 ;  /* 0x000000ff2e00720c */ /* 0x000fe40003f06300 */
[----:B---3--:R-:W-:-:S02]  /*2de0*/  LOP3.LUT R65, R68, 0xff, RZ, 0xc0, !PT ;  /* 0x000000ff44417812 */ /* 0x008fc400078ec0ff */
[----:B------:R-:W-:Y:S02]  /*2df0*/  LOP3.LUT R62, R62, 0x1, RZ, 0xc0, !PT ;  /* 0x000000013e3e7812 */ /* 0x000fe400078ec0ff */
[----:B------:R-:W-:Y:S02]  /*2e00*/  SEL R76, RZ, 0xffffffff, !P0 ;  /* 0xffffffffff4c7807 */ /* 0x000fe40004000000 */
[----:B------:R-:W-:Y:S02]  /*2e10*/  @P4 SEL R64, RZ, 0xffffffff, !P3 ;  /* 0xffffffffff404807 */ /* 0x000fe40005800000 */
[----:B------:R-:W-:Y:S02]  /*2e20*/  ISETP.NE.AND P1, PT, R4, R65, PT ;  /* 0x000000410400720c */ /* 0x000fe40003f25270 */
[----:B------:R-:W-:Y:S02]  /*2e30*/  ISETP.GE.U32.AND P0, PT, R15, R67, PT ;  /* 0x000000430f00720c */ /* 0x000fe40003f06070 */
[----:B------:R-:W-:-:S02]  /*2e40*/  ISETP.NE.U32.AND P3, PT, R62, 0x1, PT ;  /* 0x000000013e00780c */ /* 0x000fc40003f65070 */
[C---:B------:R-:W-:Y:S02]  /*2e50*/  PRMT R62, R68.reuse, 0x7771, RZ ;  /* 0x00007771443e7816 */ /* 0x040fe400000000ff */
[----:B------:R-:W-:Y:S02]  /*2e60*/  ISETP.GE.AND.EX P0, PT, R45, RZ, PT, P0 ;  /* 0x000000ff2d00720c */ /* 0x000fe40003f06300 */
[----:B------:R-:W-:Y:S02]  /*2e70*/  PRMT R65, R68, 0x7770, RZ ;  /* 0x0000777044417816 */ /* 0x000fe400000000ff */
[----:B------:R-:W-:Y:S02]  /*2e80*/  @P6 SEL R70, RZ, 0xffffffff, !P5 ;  /* 0xffffffffff466807 */ /* 0x000fe40006800000 */
[----:B------:R-:W-:Y:S02]  /*2e90*/  ISETP.NE.AND P5, PT, R69, R62, PT ;  /* 0x0000003e4500720c */ /* 0x000fe40003fa5270 */
[----:B------:R-:W-:-:S02]  /*2ea0*/  SEL R78, RZ, 0xffffffff, !P0 ;  /* 0xffffffffff4e7807 */ /* 0x000fc40004000000 */
[----:B------:R-:W-:Y:S02]  /*2eb0*/  ISETP.GE.U32.AND P6, PT, R4, R65, PT ;  /* 0x000000410400720c */ /* 0x000fe40003fc6070 */
[----:B------:R-:W-:Y:S02]  /*2ec0*/  ISETP.GE.U32.AND P0, PT, R14, R67, PT ;  /* 0x000000430e00720c */ /* 0x000fe40003f06070 */
[----:B------:R-:W-:Y:S02]  /*2ed0*/  PRMT R62, R68, 0x7772, RZ ;  /* 0x00007772443e7816 */ /* 0x000fe400000000ff */
[----:B------:R-:W-:Y:S02]  /*2ee0*/  LOP3.LUT R64, R64, 0x1, RZ, 0xc0, !PT ;  /* 0x0000000140407812 */ /* 0x000fe400078ec0ff */
[----:B------:R-:W-:Y:S02]  /*2ef0*/  PRMT R4, R68, 0x7771, RZ ;  /* 0x0000777144047816 */ /* 0x000fe400000000ff */
[----:B------:R-:W-:-:S02]  /*2f00*/  @P1 SEL R74, RZ, 0xffffffff, !P6 ;  /* 0xffffffffff4a1807 */ /* 0x000fc40007000000 */
[----:B------:R-:W-:Y:S02]  /*2f10*/  ISETP.GE.AND.EX P0, PT, R44, RZ, PT, P0 ;  /* 0x000000ff2c00720c */ /* 0x000fe40003f06300 */
[----:B------:R-:W-:Y:S02]  /*2f20*/  ISETP.NE.AND P1, PT, R75, R62, PT ;  /* 0x0000003e4b00720c */ /* 0x000fe40003f25270 */
[----:B------:R-:W-:Y:S02]  /*2f30*/  ISETP.NE.U32.AND P4, PT, R64, 0x1, PT ;  /* 0x000000014000780c */ /* 0x000fe40003f85070 */
[----:B------:R-:W-:Y:S02]  /*2f40*/  ISETP.GE.U32.AND P6, PT, R69, R4, PT ;  /* 0x000000044500720c */ /* 0x000fe40003fc6070 */
[----:B------:R-:W-:Y:S02]  /*2f50*/  PRMT R64, R68, 0x7773, RZ ;  /* 0x0000777344407816 */ /* 0x000fe400000000ff */
[----:B------:R-:W-:-:S02]  /*2f60*/  LOP3.LUT R69, R53, 0xff, RZ, 0xc0, !PT ;  /* 0x000000ff35457812 */ /* 0x000fc400078ec0ff */
[----:B------:R-:W-:Y:S02]  /*2f70*/  SEL R80, RZ, 0xffffffff, !P0 ;  /* 0xffffffffff507807 */ /* 0x000fe40004000000 */
[----:B------:R-:W-:Y:S02]  /*2f80*/  ISETP.GE.U32.AND P0, PT, R54, R61, PT ;  /* 0x0000003d3600720c */ /* 0x000fe40003f06070 */
[----:B------:R-:W-:Y:S02]  /*2f90*/  PRMT R62, R68, 0x7772, RZ ;  /* 0x00007772443e7816 */ /* 0x000fe400000000ff */
[----:B------:R-:W-:Y:S02]  /*2fa0*/  @P5 SEL R76, RZ, 0xffffffff, !P6 ;  /* 0xffffffffff4c5807 */ /* 0x000fe40007000000 */
[----:B------:R-:W-:Y:S02]  /*2fb0*/  ISETP.NE.AND P5, PT, R69, R64, PT ;  /* 0x000000404500720c */ /* 0x000fe40003fa5270 */
[----:B------:R-:W-:-:S02]  /*2fc0*/  ISETP.GE.AND.EX P0, PT, R43, RZ, PT, P0 ;  /* 0x000000ff2b00720c */ /* 0x000fc40003f06300 */
[----:B------:R-:W-:Y:S02]  /*2fd0*/  ISETP.GE.U32.AND P6, PT, R75, R62, PT ;  /* 0x0000003e4b00720c */ /* 0x000fe40003fc6070 */
[----:B------:R-:W-:Y:S02]  /*2fe0*/  LOP3.LUT R75, R31, 0xff, RZ, 0xc0, !PT ;  /* 0x000000ff1f4b7812 */ /* 0x000fe400078ec0ff */
[----:B----4-:R-:W-:Y:S02]  /*2ff0*/  LOP3.LUT R66, R77, 0xff, RZ, 0xc0, !PT ;  /* 0x000000ff4d427812 */ /* 0x010fe400078ec0ff */
[----:B------:R-:W-:Y:S02]  /*3000*/  PRMT R64, R68, 0x7773, RZ ;  /* 0x0000777344407816 */ /* 0x000fe400000000ff */
[----:B------:R-:W-:Y:S02]  /*3010*/  SEL R82, RZ, 0xffffffff, !P0 ;  /* 0xffffffffff527807 */ /* 0x000fe40004000000 */
[----:B------:R-:W-:-:S02]  /*3020*/  @P1 SEL R78, RZ, 0xffffffff, !P6 ;  /* 0xffffffffff4e1807 */ /* 0x000fc40007000000 */
[----:B------:R-:W-:Y:S02]  /*3030*/  ISETP.GE.U32.AND P0, PT, R13, R61, PT ;  /* 0x0000003d0d00720c */ /* 0x000fe40003f06070 */
[----:B------:R-:W-:Y:S02]  /*3040*/  ISETP.NE.AND P1, PT, R75, R66, PT ;  /* 0x000000424b00720c */ /* 0x000fe40003f25270 */
[----:B------:R-:W-:Y:S02]  /*3050*/  ISETP.GE.U32.AND P6, PT, R69, R64, PT ;  /* 0x000000404500720c */ /* 0x000fe40003fc6070 */
[----:B------:R-:W-:Y:S02]  /*3060*/  PRMT R69, R77, 0x7771, RZ ;  /* 0x000077714d457816 */ /* 0x000fe400000000ff */
[----:B------:R-:W-:Y:S02]  /*3070*/  LOP3.LUT R68, R32, 0xff, RZ, 0xc0, !PT ;  /* 0x000000ff20447812 */ /* 0x000fe400078ec0ff */
[----:B------:R-:W-:-:S02]  /*3080*/  ISETP.GE.AND.EX P0, PT, R26, RZ, PT, P0 ;  /* 0x000000ff1a00720c */ /* 0x000fc40003f06300 */
[----:B------:R-:W-:Y:S02]  /*3090*/  PRMT R66, R77, 0x7770, RZ ;  /* 0x000077704d427816 */ /* 0x000fe400000000ff */
[----:B------:R-:W-:Y:S02]  /*30a0*/  @P5 SEL R80, RZ, 0xffffffff, !P6 ;  /* 0xffffffffff505807 */ /* 0x000fe40007000000 */
[----:B------:R-:W-:Y:S02]  /*30b0*/  ISETP.NE.AND P6, PT, R68, R69, PT ;  /* 0x000000454400720c */ /* 0x000fe40003fc5270 */
[----:B------:R-:W-:Y:S02]  /*30c0*/  SEL R83, RZ, 0xffffffff, !P0 ;  /* 0xffffffffff537807 */ /* 0x000fe40004000000 */
[----:B------:R-:W-:Y:S02]  /*30d0*/  ISETP.GE.U32.AND P0, PT, R12, R61, PT ;  /* 0x0000003d0c00720c */ /* 0x000fe40003f06070 */
[----:B------:R-:W-:-:S02]  /*30e0*/  ISETP.GE.U32.AND P5, PT, R75, R66, PT ;  /* 0x000000424b00720c */ /* 0x000fc40003fa6070 */
[C---:B------:R-:W-:Y:S02]  /*30f0*/  PRMT R75, R77.reuse, 0x7772, RZ ;  /* 0x000077724d4b7816 */ /* 0x040fe400000000ff */
[----:B------:R-:W-:Y:S02]  /*3100*/  PRMT R69, R77, 0x7771, RZ ;  /* 0x000077714d457816 */ /* 0x000fe400000000ff */
[----:B------:R-:W-:Y:S02]  /*3110*/  ISETP.GE.AND.EX P0, PT, R41, RZ, PT, P0 ;  /* 0x000000ff2900720c */ /* 0x000fe40003f06300 */
[----:B------:R-:W-:Y:S02]  /*3120*/  @P1 SEL R82, RZ, 0xffffffff, !P5 ;  /* 0xffffffffff521807 */ /* 0x000fe40006800000 */
[----:B------:R-:W-:Y:S02]  /*3130*/  ISETP.NE.AND P1, PT, R72, R75, PT ;  /* 0x0000004b4800720c */ /* 0x000fe40003f25270 */
[----:B------:R-:W-:-:S02]  /*3140*/  ISETP.GE.U32.AND P5, PT, R68, R69, PT ;  /* 0x000000454400720c */ /* 0x000fc40003fa6070 */
[----:B------:R-:W-:Y:S02]  /*3150*/  PRMT R79, R77, 0x7773, RZ ;  /* 0x000077734d4f7816 */ /* 0x000fe400000000ff */
[----:B------:R-:W-:Y:S02]  /*3160*/  LOP3.LUT R68, R30, 0xff, RZ, 0xc0, !PT ;  /* 0x000000ff1e447812 */ /* 0x000fe400078ec0ff */
[----:B------:R-:W-:Y:S02]  /*3170*/  SEL R84, RZ, 0xffffffff, !P0 ;  /* 0xffffffffff547807 */ /* 0x000fe40004000000 */
[----:B------:R-:W-:Y:S02]  /*3180*/  ISETP.GE.U32.AND P0, PT, R11, R61, PT ;  /* 0x0000003d0b00720c */ /* 0x000fe40003f06070 */
[----:B------:R-:W-:Y:S02]  /*3190*/  PRMT R75, R77, 0x7772, RZ ;  /* 0x000077724d4b7816 */ /* 0x000fe400000000ff */
[----:B------:R-:W-:-:S02]  /*31a0*/  @P6 SEL R83, RZ, 0xffffffff, !P5 ;  /* 0xffffffffff536807 */ /* 0x000fc40006800000 */
[----:B------:R-:W-:Y:S02]  /*31b0*/  ISETP.NE.AND P5, PT, R68, R79, PT ;  /* 0x0000004f4400720c */ /* 0x000fe40003fa5270 */
[----:B------:R-:W-:Y:S02]  /*31c0*/  ISETP.GE.AND.EX P0, PT, R40, RZ, PT, P0 ;  /* 0x000000ff2800720c */ /* 0x000fe40003f06300 */
[----:B------:R-:W-:Y:S02]  /*31d0*/  ISETP.GE.U32.AND P6, PT, R72, R75, PT ;  /* 0x0000004b4800720c */ /* 0x000fe40003fc6070 */
[----:B------:R-:W-:Y:S02]  /*31e0*/  LOP3.LUT R72, R28, 0xff, RZ, 0xc0, !PT ;  /* 0x000000ff1c487812 */ /* 0x000fe400078ec0ff */
[----:B-----5:R-:W-:Y:S02]  /*31f0*/  LOP3.LUT R79, R81, 0xff, RZ, 0xc0, !PT ;  /* 0x000000ff514f7812 */ /* 0x020fe400078ec0ff */
[----:B------:R-:W-:-:S02]  /*3200*/  PRMT R77, R77, 0x7773, RZ ;  /* 0x000077734d4d7816 */ /* 0x000fc400000000ff */
[----:B------:R-:W-:Y:S02]  /*3210*/  SEL R85, RZ, 0xffffffff, !P0 ;  /* 0xffffffffff557807 */ /* 0x000fe40004000000 */
[----:B------:R-:W-:Y:S02]  /*3220*/  ISETP.GE.U32.AND P0, PT, R52, R57, PT ;  /* 0x000000393400720c */ /* 0x000fe40003f06070 */
[----:B------:R-:W-:Y:S02]  /*3230*/  @P1 SEL R84, RZ, 0xffffffff, !P6 ;  /* 0xffffffffff541807 */ /* 0x000fe40007000000 */
[----:B------:R-:W-:Y:S02]  /*3240*/  ISETP.NE.AND P1, PT, R72, R79, PT ;  /* 0x0000004f4800720c */ /* 0x000fe40003f25270 */
[----:B------:R-:W-:Y:S02]  /*3250*/  ISETP.GE.U32.AND P6, PT, R68, R77, PT ;  /* 0x0000004d4400720c */ /* 0x000fe40003fc6070 */
[----:B------:R-:W-:-:S02]  /*3260*/  PRMT R68, R81, 0x7771, RZ ;  /* 0x0000777151447816 */ /* 0x000fc400000000ff */
[----:B------:R-:W-:Y:S02]  /*3270*/  ISETP.GE.AND.EX P0, PT, R39, RZ, PT, P0 ;  /* 0x000000ff2700720c */ /* 0x000fe40003f06300 */
[----:B------:R-:W-:Y:S02]  /*3280*/  PRMT R79, R81, 0x7770, RZ ;  /* 0x00007770514f7816 */ /* 0x000fe400000000ff */
[----:B------:R-:W-:Y:S02]  /*3290*/  @P5 SEL R85, RZ, 0xffffffff, !P6 ;  /* 0xffffffffff555807 */ /* 0x000fe40007000000 */
[----:B------:R-:W-:Y:S02]  /*32a0*/  ISETP.NE.AND P5, PT, R87, R68, PT ;  /* 0x000000445700720c */ /* 0x000fe40003fa5270 */
[----:B------:R-:W-:Y:S02]  /*32b0*/  SEL R86, RZ, 0xffffffff, !P0 ;  /* 0xffffffffff567807 */ /* 0x000fe40004000000 */
[----:B------:R-:W-:-:S02]  /*32c0*/  ISETP.GE.U32.AND P0, PT, R0, R57, PT ;  /* 0x000000390000720c */ /* 0x000fc40003f06070 */
[----:B------:R-:W-:Y:S02]  /*32d0*/  ISETP.GE.U32.AND P6, PT, R72, R79, PT ;  /* 0x0000004f4800720c */ /* 0x000fe40003fc6070 */
[C---:B------:R-:W-:Y:S02]  /*32e0*/  PRMT R72, R81.reuse, 0x7773, RZ ;  /* 0x0000777351487816 */ /* 0x040fe400000000ff */
[----:B------:R-:W-:Y:S02]  /*32f0*/  PRMT R68, R81, 0x7771, RZ ;  /* 0x0000777151447816 */ /* 0x000fe400000000ff */
[----:B------:R-:W-:Y:S02]  /*3300*/  ISETP.GE.AND.EX P0, PT, R7, RZ, PT, P0 ;  /* 0x000000ff0700720c */ /* 0x000fe40003f06300 */
[----:B------:R-:W-:Y:S02]  /*3310*/  @P1 SEL R86, RZ, 0xffffffff, !P6 ;  /* 0xffffffffff561807 */ /* 0x000fe40007000000 */
[----:B------:R-:W-:-:S02]  /*3320*/  ISETP.GE.U32.AND P6, PT, R87, R68, PT ;  /* 0x000000445700720c */ /* 0x000fc40003fc6070 */
[----:B------:R-:W-:Y:S02]  /*3330*/  ISETP.NE.AND P1, PT, R89, R72, PT ;  /* 0x000000485900720c */ /* 0x000fe40003f25270 */
[----:B------:R-:W-:Y:S02]  /*3340*/  SEL R87, RZ, 0xffffffff, !P0 ;  /* 0xffffffffff577807 */ /* 0x000fe40004000000 */
[----:B------:R-:W-:Y:S02]  /*3350*/  LOP3.LUT R72, R70, 0x1, RZ, 0xc0, !PT ;  /* 0x0000000146487812 */ /* 0x000fe400078ec0ff */
[----:B------:R-:W-:Y:S02]  /*3360*/  ISETP.GE.U32.AND P0, PT, R16, R57, PT ;  /* 0x000000391000720c */ /* 0x000fe40003f06070 */
[C---:B------:R-:W-:Y:S02]  /*3370*/  PRMT R70, R81.reuse, 0x7773, RZ ;  /* 0x0000777351467816 */ /* 0x040fe400000000ff */
[----:B------:R-:W-:-:S02]  /*3380*/  PRMT R90, R81, 0x7772, RZ ;  /* 0x00007772515a7816 */ /* 0x000fc400000000ff */
[----:B------:R-:W-:Y:S02]  /*3390*/  @P5 SEL R87, RZ, 0xffffffff, !P6 ;  /* 0xffffffffff575807 */ /* 0x000fe40007000000 */
[----:B------:R-:W-:Y:S02]  /*33a0*/  ISETP.GE.AND.EX P6, PT, R29, RZ, PT, P0 ;  /* 0x000000ff1d00720c */ /* 0x000fe40003fc6300 */
[----:B------:R-:W-:Y:S01]  /*33b0*/  ISETP.GE.U32.AND P0, PT, R89, R70, PT ;  /* 0x000000465900720c */ /* 0x000fe20003f06070 */
[----:B------:R-:W-:Y:S01]  /*33c0*/  IMAD.MOV.U32 R89, RZ, RZ, R90 ;  /* 0x000000ffff597224 */ /* 0x000fe200078e005a */
[----:B------:R-:W-:Y:S02]  /*33d0*/  ISETP.NE.U32.AND P5, PT, R72, 0x1, PT ;  /* 0x000000014800780c */ /* 0x000fe40003fa5070 */
[----:B------:R-:W-:Y:S02]  /*33e0*/  LOP3.LUT R72, R6, 0xff, RZ, 0xc0, !PT ;  /* 0x000000ff06487812 */ /* 0x000fe400078ec0ff */
[----:B------:R-:W-:-:S02]  /*33f0*/  SEL R88, RZ, 0xffffffff, !P6 ;  /* 0xffffffffff587807 */ /* 0x000fc40007000000 */
[C---:B------:R-:W-:Y:S02]  /*3400*/  SEL R21, R71.reuse, R21, !P2 ;  /* 0x0000001547157207 */ /* 0x040fe40005000000 */
[C---:B------:R-:W-:Y:S02]  /*3410*/  SEL R27, R71.reuse, R27, !P3 ;  /* 0x0000001b471b7207 */ /* 0x040fe40005800000 */
[C---:B------:R-:W-:Y:S02]  /*3420*/  SEL R24, R71.reuse, R24, !P4 ;  /* 0x0000001847187207 */ /* 0x040fe40006000000 */
[----:B------:R-:W-:Y:S01]  /*3430*/  SEL R25, R71, R25, !P5 ;  /* 0x0000001947197207 */ /* 0x000fe20006800000 */
[----:B------:R-:W-:Y:S01]  /*3440*/  IMAD.IADD R71, R57, 0x1, R8 ;  /* 0x0000000139477824 */ /* 0x000fe200078e0208 */
[----:B------:R-:W-:Y:S02]  /*3450*/  ISETP.NE.AND P6, PT, R72, R89, PT ;  /* 0x000000594800720c */ /* 0x000fe40003fc5270 */
[----:B------:R-:W-:Y:S01]  /*3460*/  @P1 SEL R88, RZ, 0xffffffff, !P0 ;  /* 0xffffffffff581807 */ /* 0x000fe20004000000 */
[----:B------:R-:W-:Y:S01]  /*3470*/  IMAD R90, R8, 0x3, R71 ;  /* 0x00000003085a7824 */ /* 0x000fe200078e0247 */
[----:B------:R-:W-:-:S02]  /*3480*/  ISETP.GE.U32.AND P0, PT, R34, R57, PT ;  /* 0x000000392200720c */ /* 0x000fc40003f06070 */
[----:B------:R-:W-:Y:S02]  /*3490*/  PRMT R81, R81, 0x7772, RZ ;  /* 0x0000777251517816 */ /* 0x000fe400000000ff */
[----:B------:R-:W-:Y:S02]  /*34a0*/  ISETP.GE.AND.EX P0, PT, R35, RZ, PT, P0 ;  /* 0x000000ff2300720c */ /* 0x000fe40003f06300 */
[----:B------:R-:W-:Y:S02]  /*34b0*/  ISETP.GE.U32.AND P1, PT, R72, R81, PT ;  /* 0x000000514800720c */ /* 0x000fe40003f26070 */
[----:B------:R-:W-:Y:S02]  /*34c0*/  SEL R72, RZ, 0xffffffff, !P0 ;  /* 0xffffffffff487807 */ /* 0x000fe40004000000 */
[----:B------:R-:W-:Y:S02]  /*34d0*/  ISETP.GE.U32.AND P0, PT, R90, R73, PT ;  /* 0x000000495a00720c */ /* 0x000fe40003f06070 */
[----:B------:R-:W-:-:S02]  /*34e0*/  LOP3.LUT R74, R74, 0x1, RZ, 0xc0, !PT ;  /* 0x000000014a4a7812 */ /* 0x000fc400078ec0ff */
[----:B------:R-:W-:Y:S02]  /*34f0*/  LOP3.LUT R76, R76, 0x1, RZ, 0xc0, !PT ;  /* 0x000000014c4c7812 */ /* 0x000fe400078ec0ff */
[----:B------:R-:W-:Y:S02]  /*3500*/  LOP3.LUT R78, R78, 0x1, RZ, 0xc0, !PT ;  /* 0x000000014e4e7812 */ /* 0x000fe400078ec0ff */
[----:B------:R-:W-:Y:S02]  /*3510*/  LOP3.LUT R80, R80, 0x1, RZ, 0xc0, !PT ;  /* 0x0000000150507812 */ /* 0x000fe400078ec0ff */
[----:B------:R-:W-:Y:S02]  /*3520*/  LOP3.LUT R82, R82, 0x1, RZ, 0xc0, !PT ;  /* 0x0000000152527812 */ /* 0x000fe400078ec0ff */
[----:B------:R-:W-:Y:S02]  /*3530*/  LOP3.LUT R83, R83, 0x1, RZ, 0xc0, !PT ;  /* 0x0000000153537812 */ /* 0x000fe400078ec0ff */
[----:B------:R-:W-:-:S02]  /*3540*/  @P6 SEL R72, RZ, 0xffffffff, !P1 ;  /* 0xffffffffff486807 */ /* 0x000fc40004800000 */
        /* <DEDUP_REMOVED lines=12> */
[----:B------:R-:W-:Y:S02]  /*3610*/  ISETP.NE.U32.AND P4, PT, R82, 0x1, PT ;  /* 0x000000015200780c */ /* 0x000fe40003f85070 */
[----:B------:R-:W-:Y:S02]  /*3620*/  ISETP.NE.U32.AND P5, PT, R83, 0x1, PT ;  /* 0x000000015300780c */ /* 0x000fe40003fa5070 */
[----:B------:R-:W-:Y:S02]  /*3630*/  LOP3.LUT R84, R84, 0x1, RZ, 0xc0, !PT ;  /* 0x0000000154547812 */ /* 0x000fe400078ec0ff */
[----:B------:R-:W-:Y:S02]  /*3640*/  LOP3.LUT R85, R85, 0x1, RZ, 0xc0, !PT ;  /* 0x0000000155557812 */ /* 0x000fe400078ec0ff */
[----:B------:R-:W-:Y:S02]  /*3650*/  LOP3.LUT R86, R86, 0x1, RZ, 0xc0, !PT ;  /* 0x0000000156567812 */ /* 0x000fe400078ec0ff */
[----:B------:R-:W-:-:S02]  /*3660*/  LOP3.LUT R87, R87, 0x1, RZ, 0xc0, !PT ;  /* 0x0000000157577812 */ /* 0x000fc400078ec0ff */
[----:B------:R-:W-:Y:S02]  /*3670*/  LOP3.LUT R88, R88, 0x1, RZ, 0xc0, !PT ;  /* 0x0000000158587812 */ /* 0x000fe400078ec0ff */
[----:B------:R-:W-:Y:S02]  /*3680*/  LOP3.LUT R72, R72, 0x1, RZ, 0xc0, !PT ;  /* 0x0000000148487812 */ /* 0x000fe400078ec0ff */
[C---:B------:R-:W-:Y:S02]  /*3690*/  SEL R50, R67.reuse, R50, !P6 ;  /* 0x0000003243327207 */ /* 0x040fe40007000000 */
[C---:B------:R-:W-:Y:S02]  /*36a0*/  SEL R20, R67.reuse, R20, !P1 ;  /* 0x0000001443147207 */ /* 0x040fe40004800000 */
[C---:B------:R-:W-:Y:S02]  /*36b0*/  SEL R15, R67.reuse, R15, !P2 ;  /* 0x0000000f430f7207 */ /* 0x040fe40005000000 */
[----:B------:R-:W-:-:S02]  /*36c0*/  SEL R14, R67, R14, !P3 ;  /* 0x0000000e430e7207 */ /* 0x000fc40005800000 */
[----:B------:R-:W-:Y:S02]  /*36d0*/  SEL R36, R65, R36, !P6 ;  /* 0x0000002441247207 */ /* 0x000fe40007000000 */
[----:B------:R-:W-:Y:S02]  /*36e0*/  SEL R47, R47, RZ, P6 ;  /* 0x000000ff2f2f7207 */ /* 0x000fe40003000000 */
[----:B------:R-:W-:Y:S02]  /*36f0*/  SEL R37, R4, R37, !P1 ;  /* 0x0000002504257207 */ /* 0x000fe40004800000 */
[----:B------:R-:W-:Y:S02]  /*3700*/  SEL R46, R46, RZ, P1 ;  /* 0x000000ff2e2e7207 */ /* 0x000fe40000800000 */
[C---:B------:R-:W-:Y:S02]  /*3710*/  SEL R54, R61.reuse, R54, !P4 ;  /* 0x000000363d367207 */ /* 0x040fe40006000000 */
[----:B------:R-:W-:-:S02]  /*3720*/  SEL R13, R61, R13, !P5 ;  /* 0x0000000d3d0d7207 */ /* 0x000fc40006800000 */
        /* <DEDUP_REMOVED lines=34> */
.L_x_3851:
[----:B------:R-:W-:Y:S02]  /*3950*/  PRMT R72, R60, 0x7610, R72 ;  /* 0x000076103c487816 */ /* 0x000fe40000000048 */
[----:B------:R-:W-:Y:S02]  /*3960*/  PRMT R57, R5, 0x7610, R57 ;  /* 0x0000761005397816 */ /* 0x000fe40000000039 */
[----:B------:R-:W-:-:S07]  /*3970*/  PRMT R60, R4, 0x7610, R60 ;  /* 0x00007610043c7816 */ /* 0x000fce000000003c */
.L_x_3850:
[----:B------:R-:W-:Y:S05]  /*3980*/  BSYNC.RECONVERGENT B0 ;  /* 0x0000000000007941 */ /* 0x000fea0003800200 */
.L_x_3849:
        /* <DEDUP_REMOVED lines=38> */
[----:B------:R-:W-:Y:S02]  /*3bf0*/  @!P1 PRMT R70, R69, 0x7610, R70 ;  /* 0x0000761045469816 */ /* 0x000fe40000000046 */
[C---:B---3--:R-:W-:Y:S02]  /*3c00*/  PRMT R66, R22.reuse, 0x7770, RZ ;  /* 0x0000777016427816 */ /* 0x048fe400000000ff */
[----:B------:R-:W-:-:S02]  /*3c10*/  PRMT R69, R22, 0x7771, RZ ;  /* 0x0000777116457816 */ /* 0x000fc400000000ff */
[----:B------:R-:W-:Y:S02]  /*3c20*/  PRMT R75, R22, 0x7772, RZ ;  /* 0x00007772164b7816 */ /* 0x000fe400000000ff */
[C---:B------:R-:W-:Y:S02]  /*3c30*/  @!P1 PRMT R61, R4.reuse, 0x7770, RZ ;  /* 0x00007770043d9816 */ /* 0x040fe400000000ff */
[----:B------:R-:W-:Y:S02]  /*3c40*/  @!P1 PRMT R67, R4, 0x7772, RZ ;  /* 0x0000777204439816 */ /* 0x000fe400000000ff */
[----:B------:R-:W-:Y:S02]  /*3c50*/  PRMT R22, R22, 0x7773, RZ ;  /* 0x0000777316167816 */ /* 0x000fe400000000ff */
[----:B------:R-:W-:Y:S02]  /*3c60*/  @!P1 PRMT R79, R61, 0x7610, R79 ;  /* 0x000076103d4f9816 */ /* 0x000fe4000000004f */
[----:B------:R-:W-:-:S02]  /*3c70*/  @!P1 PRMT R81, R67, 0x7610, R81 ;  /* 0x0000761043519816 */ /* 0x000fc40000000051 */
[----:B------:R-:W-:-:S07]  /*3c80*/  PRMT R77, R22, 0x7610, R77 ;  /* 0x00007610164d7816 */ /* 0x000fce000000004d */
.L_x_3854:
[----:B------:R-:W-:Y:S05]  /*3c90*/  BSYNC.RECONVERGENT B0 ;  /* 0x0000000000007941 */ /* 0x000fea0003800200 */
.L_x_3853:
[----:B------:R-:W-:Y:S04]  /*3ca0*/  BSSY.RECONVERGENT B0, `(.L_x_3855) ;  /* 0x00000db000007945 */ /* 0x000fe80003800200 */
[----:B------:R-:W-:Y:S05]  /*3cb0*/  @P0 BRA `(.L_x_3856) ;  /* 0x0000000c00640947 */ /* 0x000fea0003800000 */
[----:B------:R-:W-:Y:S02]  /*3cc0*/  LOP3.LUT R4, R72, 0xff, RZ, 0xc0, !PT ;  /* 0x000000ff48047812 */ /* 0x000fe400078ec0ff */
[----:B------:R-:W-:Y:S02]  /*3cd0*/  LOP3.LUT R5, R55, 0xff, RZ, 0xc0, !PT ;  /* 0x000000ff37057812 */ /* 0x000fe400078ec0ff */
[----:B------:R-:W-:Y:S02]  /*3ce0*/  LOP3.LUT R22, R59, 0xff, RZ, 0xc0, !PT ;  /* 0x000000ff3b167812 */ /* 0x000fe400078ec0ff */
[----:B------:R-:W-:Y:S02]  /*3cf0*/  ISETP.NE.AND P5, PT, R5, R4, PT ;  /* 0x000000040500720c */ /* 0x000fe40003fa5270 */
[----:B------:R-:W-:Y:S02]  /*3d00*/  LOP3.LUT R23, R58, 0xff, RZ, 0xc0, !PT ;  /* 0x000000ff3a177812 */ /* 0x000fe400078ec0ff */
[----:B------:R-:W-:-:S02]  /*3d10*/  ISETP.GE.U32.AND P0, PT, R21, R71, PT ;  /* 0x000000471500720c */ /* 0x000fc40003f06070 */
[----:B------:R-:W-:Y:S02]  /*3d20*/  ISETP.GE.U32.AND P2, PT, R5, R4, PT ;  /* 0x000000040500720c */ /* 0x000fe40003f46070 */
[CC--:B------:R-:W-:Y:S02]  /*3d30*/  ISETP.NE.AND P3, PT, R23.reuse, R22.reuse, PT ;  /* 0x000000161700720c */ /* 0x0c0fe40003f65270 */
[----:B------:R-:W-:Y:S02]  /*3d40*/  ISETP.GE.U32.AND P1, PT, R23, R22, PT ;  /* 0x000000161700720c */ /* 0x000fe40003f26070 */
[----:B------:R-:W-:Y:S02]  /*3d50*/  ISETP.GE.AND.EX P0, PT, R10, RZ, PT, P0 ;  /* 0x000000ff0a00720c */ /* 0x000fe40003f06300 */
[----:B------:R-:W-:Y:S02]  /*3d60*/  LOP3.LUT R23, R63, 0xff, RZ, 0xc0, !PT ;  /* 0x000000ff3f177812 */ /* 0x000fe400078ec0ff */
[----:B------:R-:W-:-:S02]  /*3d70*/  LOP3.LUT R74, R56, 0xff, RZ, 0xc0, !PT ;  /* 0x000000ff384a7812 */ /* 0x000fc400078ec0ff */
[----:B------:R-:W-:Y:S02]  /*3d80*/  SEL R4, RZ, 0xffffffff, !P2 ;  /* 0xffffffffff047807 */ /* 0x000fe40005000000 */
[----:B------:R-:W-:Y:S02]  /*3d90*/  ISETP.GE.U32.AND P2, PT, R27, R71, PT ;  /* 0x000000471b00720c */ /* 0x000fe40003f46070 */
[----:B------:R-:W-:Y:S02]  /*3da0*/  LOP3.LUT R5, R57, 0xff, RZ, 0xc0, !PT ;  /* 0x000000ff39057812 */ /* 0x000fe400078ec0ff */
[----:B------:R-:W-:Y:S02]  /*3db0*/  LOP3.LUT R22, R38, 0xff, RZ, 0xc0, !PT ;  /* 0x000000ff26167812 */ /* 0x000fe400078ec0ff */
[----:B------:R-:W-:Y:S02]  /*3dc0*/  @!P5 SEL R4, RZ, 0xffffffff, !P0 ;  /* 0xffffffffff04d807 */ /* 0x000fe40004000000 */
[----:B------:R-:W-:-:S02]  /*3dd0*/  ISETP.NE.AND P5, PT, R74, R23, PT ;  /* 0x000000174a00720c */ /* 0x000fc40003fa5270 */
[----:B------:R-:W-:Y:S02]  /*3de0*/  ISETP.GE.AND.EX P2, PT, R51, RZ, PT, P2 ;  /* 0x000000ff3300720c */ /* 0x000fe40003f46320 */
[CC--:B------:R-:W-:Y:S02]  /*3df0*/  ISETP.NE.AND P4, PT, R22.reuse, R5.reuse, PT ;  /* 0x000000051600720c */ /* 0x0c0fe40003f85270 */
[----:B------:R-:W-:Y:S02]  /*3e00*/  ISETP.GE.U32.AND P6, PT, R22, R5, PT ;  /* 0x000000051600720c */ /* 0x000fe40003fc6070 */
[----:B------:R-:W-:Y:S02]  /*3e10*/  SEL R5, RZ, 0xffffffff, !P1 ;  /* 0xffffffffff057807 */ /* 0x000fe40004800000 */
[----:B------:R-:W-:Y:S02]  /*3e20*/  ISETP.GE.U32.AND P1, PT, R25, R71, PT ;  /* 0x000000471900720c */ /* 0x000fe40003f26070 */
[----:B------:R-:W-:-:S02]  /*3e30*/  @!P3 SEL R5, RZ, 0xffffffff, !P2 ;  /* 0xffffffffff05b807 */ /* 0x000fc40005000000 */
[----:B------:R-:W-:Y:S02]  /*3e40*/  SEL R22, RZ, 0xffffffff, !P6 ;  /* 0xffffffffff167807 */ /* 0x000fe40007000000 */
[----:B------:R-:W-:Y:S02]  /*3e50*/  ISETP.GE.U32.AND P6, PT, R74, R23, PT ;  /* 0x000000174a00720c */ /* 0x000fe40003fc6070 */
[----:B------:R-:W-:Y:S02]  /*3e60*/  ISETP.GE.AND.EX P1, PT, R49, RZ, PT, P1 ;  /* 0x000000ff3100720c */ /* 0x000fe40003f26310 */
[----:B------:R-:W-:Y:S02]  /*3e70*/  LOP3.LUT R5, R5, 0x1, RZ, 0xc0, !PT ;  /* 0x0000000105057812 */ /* 0x000fe400078ec0ff */
[----:B------:R-:W-:Y:S02]  /*3e80*/  SEL R23, RZ, 0xffffffff, !P6 ;  /* 0xffffffffff177807 */ /* 0x000fe40007000000 */
[----:B------:R-:W-:-:S02]  /*3e90*/  @!P5 SEL R23, RZ, 0xffffffff, !P1 ;  /* 0xffffffffff17d807 */ /* 0x000fc40004800000 */
[----:B------:R-:W-:Y:S02]  /*3ea0*/  ISETP.NE.U32.AND P1, PT, R5, 0x1, PT ;  /* 0x000000010500780c */ /* 0x000fe40003f25070 */
[----:B------:R-:W-:Y:S02]  /*3eb0*/  ISETP.GE.U32.AND P0, PT, R24, R71, PT ;  /* 0x000000471800720c */ /* 0x000fe40003f06070 */
[----:B------:R-:W-:Y:S01]  /*3ec0*/  SEL R58, R59, R58, !P1 ;  /* 0x0000003a3b3a7207 */ /* 0x000fe20004800000 */
[----:B------:R-:W-:Y:S01]  /*3ed0*/  IMAD.IADD R59, R71, 0x1, R8 ;  /* 0x00000001473b7824 */ /* 0x000fe200078e0208 */
[----:B------:R-:W-:Y:S02]  /*3ee0*/  ISETP.GE.AND.EX P0, PT, R48, RZ, PT, P0 ;  /* 0x000000ff3000720c */ /* 0x000fe40003f06300 */
[----:B------:R-:W-:Y:S02]  /*3ef0*/  LOP3.LUT R4, R4, 0x1, RZ, 0xc0, !PT ;  /* 0x0000000104047812 */ /* 0x000fe400078ec0ff */
[----:B------:R-:W-:-:S02]  /*3f00*/  @!P4 SEL R22, RZ, 0xffffffff, !P0 ;  /* 0xffffffffff16c807 */ /* 0x000fc40004000000 */
[----:B------:R-:W-:Y:S02]  /*3f10*/  ISETP.GE.U32.AND P4, PT, R59, R73, PT ;  /* 0x000000493b00720c */ /* 0x000fe40003f86070 */
        /* <DEDUP_REMOVED lines=17> */
[----:B------:R-:W-:Y:S01]  /*4030*/  LOP3.LUT R4, R65, 0xff, RZ, 0xc0, !PT ;  /* 0x000000ff41047812 */ /* 0x000fe200078ec0ff */
[----:B------:R-:W-:Y:S01]  /*4040*/  IMAD.IADD R57, R59, 0x1, R8 ;  /* 0x000000013b397824 */ /* 0x000fe200078e0208 */
        /* <DEDUP_REMOVED lines=11> */
[----:B------:R-:W-:Y:S02]  /*4100*/  LOP3.LUT R23, R64, 0xff, RZ, 0xc0, !PT ;  /* 0x000000ff40177812 */ /* 0x000fe400078ec0ff */
[----:B------:R-:W-:Y:S02]  /*4110*/  LOP3.LUT R72, R53, 0xff, RZ, 0xc0, !PT ;  /* 0x000000ff35487812 */ /* 0x000fe400078ec0ff */
[----:B------:R-:W-:Y:S02]  /*4120*/  ISETP.NE.AND P4, PT, R22, R5, PT ;  /* 0x000000051600720c */ /* 0x000fe40003f85270 */
[----:B------:R-:W-:Y:S02]  /*4130*/  SEL R4, RZ, 0xffffffff, !P2 ;  /* 0xffffffffff047807 */ /* 0x000fe40005000000 */
[----:B------:R-:W-:Y:S02]  /*4140*/  @!P5 SEL R4, RZ, 0xffffffff, !P0 ;  /* 0xffffffffff04d807 */ /* 0x000fe40004000000 */
[----:B------:R-:W-:-:S02]  /*4150*/  ISETP.NE.AND P5, PT, R72, R23, PT ;  /* 0x000000174800720c */ /* 0x000fc40003fa5270 */
[----:B------:R-:W-:Y:S02]  /*4160*/  ISETP.GE.U32.AND P0, PT, R15, R59, PT ;  /* 0x0000003b0f00720c */ /* 0x000fe40003f06070 */
[----:B------:R-:W-:Y:S02]  /*4170*/  ISETP.GE.U32.AND P6, PT, R22, R5, PT ;  /* 0x000000051600720c */ /* 0x000fe40003fc6070 */
[----:B------:R-:W-:Y:S02]  /*4180*/  SEL R5, RZ, 0xffffffff, !P1 ;  /* 0xffffffffff057807 */ /* 0x000fe40004800000 */
[-C--:B------:R-:W-:Y:S02]  /*4190*/  ISETP.GE.U32.AND P2, PT, R20, R59.reuse, PT ;  /* 0x0000003b1400720c */ /* 0x080fe40003f46070 */
[----:B------:R-:W-:Y:S02]  /*41a0*/  ISETP.GE.U32.AND P1, PT, R14, R59, PT ;  /* 0x0000003b0e00720c */ /* 0x000fe40003f26070 */
[----:B------:R-:W-:-:S02]  /*41b0*/  ISETP.GE.AND.EX P0, PT, R45, RZ, PT, P0 ;  /* 0x000000ff2d00720c */ /* 0x000fc40003f06300 */
[----:B------:R-:W-:Y:S02]  /*41c0*/  SEL R22, RZ, 0xffffffff, !P6 ;  /* 0xffffffffff167807 */ /* 0x000fe40007000000 */
[----:B------:R-:W-:Y:S02]  /*41d0*/  ISETP.GE.U32.AND P6, PT, R72, R23, PT ;  /* 0x000000174800720c */ /* 0x000fe40003fc6070 */
        /* <DEDUP_REMOVED lines=33> */
[CC--:B------:R-:W-:Y:S02]  /*43f0*/  ISETP.NE.AND P4, PT, R5.reuse, R4.reuse, PT ;  /* 0x000000040500720c */ /* 0x0c0fe40003f85270 */
[----:B------:R-:W-:-:S02]  /*4400*/  ISETP.GE.U32.AND P1, PT, R5, R4, PT ;  /* 0x000000040500720c */ /* 0x000fc40003f26070 */
[CC--:B------:R-:W-:Y:S02]  /*4410*/  ISETP.NE.AND P3, PT, R23.reuse, R22.reuse, PT ;  /* 0x000000161700720c */ /* 0x0c0fe40003f65270 */
[----:B------:R-:W-:Y:S02]  /*4420*/  ISETP.GE.U32.AND P2, PT, R23, R22, PT ;  /* 0x000000161700720c */ /* 0x000fe40003f46070 */
[----:B------:R-:W-:Y:S02]  /*4430*/  ISETP.GE.U32.AND P0, PT, R54, R57, PT ;  /* 0x000000393600720c */ /* 0x000fe40003f06070 */
[----:B------:R-:W-:Y:S02]  /*4440*/  LOP3.LUT R5, R75, 0xff, RZ, 0xc0, !PT ;  /* 0x000000ff4b057812 */ /* 0x000fe400078ec0ff */
[----:B------:R-:W-:Y:S02]  /*4450*/  LOP3.LUT R22, R42, 0xff, RZ, 0xc0, !PT ;  /* 0x000000ff2a167812 */ /* 0x000fe400078ec0ff */
[----:B------:R-:W-:-:S02]  /*4460*/  LOP3.LUT R23, R77, 0xff, RZ, 0xc0, !PT ;  /* 0x000000ff4d177812 */ /* 0x000fc400078ec0ff */
[----:B------:R-:W-:Y:S02]  /*4470*/  LOP3.LUT R60, R30, 0xff, RZ, 0xc0, !PT ;  /* 0x000000ff1e3c7812 */ /* 0x000fe400078ec0ff */
[----:B------:R-:W-:Y:S02]  /*4480*/  SEL R4, RZ, 0xffffffff, !P1 ;  /* 0xffffffffff047807 */ /* 0x000fe40004800000 */
[----:B------:R-:W-:Y:S02]  /*4490*/  ISETP.GE.AND.EX P0, PT, R43, RZ, PT, P0 ;  /* 0x000000ff2b00720c */ /* 0x000fe40003f06300 */
[CC--:B------:R-:W-:Y:S02]  /*44a0*/  ISETP.NE.AND P6, PT, R22.reuse, R5.reuse, PT ;  /* 0x000000051600720c */ /* 0x0c0fe40003fc5270 */
[----:B------:R-:W-:Y:S02]  /*44b0*/  ISETP.GE.U32.AND P1, PT, R22, R5, PT ;  /* 0x000000051600720c */ /* 0x000fe40003f26070 */
[----:B------:R-:W-:-:S02]  /*44c0*/  ISETP.NE.AND P5, PT, R60, R23, PT ;  /* 0x000000173c00720c */ /* 0x000fc40003fa5270 */
[----:B------:R-:W-:Y:S02]  /*44d0*/  @!P4 SEL R4, RZ, 0xffffffff, !P0 ;  /* 0xffffffffff04c807 */ /* 0x000fe40004000000 */
[----:B------:R-:W-:Y:S02]  /*44e0*/  SEL R5, RZ, 0xffffffff, !P2 ;  /* 0xffffffffff057807 */ /* 0x000fe40005000000 */
[----:B------:R-:W-:Y:S02]  /*44f0*/  SEL R22, RZ, 0xffffffff, !P1 ;  /* 0xffffffffff167807 */ /* 0x000fe40004800000 */
[----:B------:R-:W-:Y:S02]  /*4500*/  ISETP.GE.U32.AND P4, PT, R60, R23, PT ;  /* 0x000000173c00720c */ /* 0x000fe40003f86070 */
        /* <DEDUP_REMOVED lines=44> */
[----:B------:R-:W-:Y:S02]  /*47d0*/  LOP3.LUT R22, R70, 0xff, RZ, 0xc0, !PT ;  /* 0x000000ff46167812 */ /* 0x000fe400078ec0ff */
[----:B------:R-:W-:Y:S02]  /*47e0*/  LOP3.LUT R23, R3, 0xff, RZ, 0xc0, !PT ;  /* 0x000000ff03177812 */ /* 0x000fe400078ec0ff */
[----:B------:R-:W-:Y:S02]  /*47f0*/  SEL R4, RZ, 0xffffffff, !P2 ;  /* 0xffffffffff047807 */ /* 0x000fe40005000000 */
[----:B------:R-:W-:Y:S02]  /*4800*/  @!P5 SEL R4, RZ, 0xffffffff, !P0 ;  /* 0xffffffffff04d807 */ /* 0x000fe40004000000 */
[----:B------:R-:W-:Y:S02]  /*4810*/  ISETP.NE.AND P4, PT, R8, R5, PT ;  /* 0x000000050800720c */ /* 0x000fe40003f85270 */
[----:B------:R-:W-:-:S02]  /*4820*/  ISETP.NE.AND P5, PT, R23, R22, PT ;  /* 0x000000161700720c */ /* 0x000fc40003fa5270 */
[----:B------:R-:W-:Y:S02]  /*4830*/  ISETP.GE.U32.AND P6, PT, R8, R5, PT ;  /* 0x000000050800720c */ /* 0x000fe40003fc6070 */
[----:B------:R-:W-:Y:S02]  /*4840*/  SEL R5, RZ, 0xffffffff, !P1 ;  /* 0xffffffffff057807 */ /* 0x000fe40004800000 */
[-C--:B------:R-:W-:Y:S02]  /*4850*/  ISETP.GE.U32.AND P2, PT, R0, R59.reuse, PT ;  /* 0x0000003b0000720c */ /* 0x080fe40003f46070 */
[-C--:B------:R-:W-:Y:S02]  /*4860*/  ISETP.GE.U32.AND P0, PT, R34, R59.reuse, PT ;  /* 0x0000003b2200720c */ /* 0x080fe40003f06070 */
[----:B------:R-:W-:Y:S02]  /*4870*/  ISETP.GE.U32.AND P1, PT, R16, R59, PT ;  /* 0x0000003b1000720c */ /* 0x000fe40003f26070 */
[----:B------:R-:W-:-:S02]  /*4880*/  SEL R8, RZ, 0xffffffff, !P6 ;  /* 0xffffffffff087807 */ /* 0x000fc40007000000 */
[----:B------:R-:W-:Y:S02]  /*4890*/  ISETP.GE.U32.AND P6, PT, R23, R22, PT ;  /* 0x000000161700720c */ /* 0x000fe40003fc6070 */
        /* <DEDUP_REMOVED lines=27> */
.L_x_3856:
[----:B------:R-:W-:Y:S05]  /*4a50*/  BSYNC.RECONVERGENT B0 ;  /* 0x0000000000007941 */ /* 0x000fea0003800200 */
.L_x_3855:
[----:B------:R-:W-:Y:S02]  /*4a60*/  LOP3.LUT R4, R36, 0xff, RZ, 0xc0, !PT ;  /* 0x000000ff24047812 */ /* 0x000fe400078ec0ff */
[----:B------:R-:W-:Y:S02]  /*4a70*/  LOP3.LUT R5, R55, 0xff, RZ, 0xc0, !PT ;  /* 0x000000ff37057812 */ /* 0x000fe400078ec0ff */
[----:B------:R-:W-:Y:S02]  /*4a80*/  ISETP.GE.U32.AND P4, PT, R21, R50, PT ;  /* 0x000000321500720c */ /* 0x000fe40003f86070 */
[CC--:B------:R-:W-:Y:S02]  /*4a90*/  ISETP.NE.AND P5, PT, R5.reuse, R4.reuse, PT ;  /* 0x000000040500720c */ /* 0x0c0fe40003fa5270 */
[----:B------:R-:W-:Y:S02]  /*4aa0*/  ISETP.GE.U32.AND P3, PT, R5, R4, PT ;  /* 0x000000040500720c */ /* 0x000fe40003f66070 */
[----:B------:R-:W-:-:S02]  /*4ab0*/  ISETP.GE.AND.EX P4, PT, R10, R47, PT, P4 ;  /* 0x0000002f0a00720c */ /* 0x000fc40003f86340 */
[----:B------:R-:W-:Y:S02]  /*4ac0*/  LOP3.LUT R5, R37, 0xff, RZ, 0xc0, !PT ;  /* 0x000000ff25057812 */ /* 0x000fe400078ec0ff */
[----:B------:R-:W-:Y:S02]  /*4ad0*/  LOP3.LUT R8, R58, 0xff, RZ, 0xc0, !PT ;  /* 0x000000ff3a087812 */ /* 0x000fe400078ec0ff */
[----:B------:R-:W-:Y:S02]  /*4ae0*/  LOP3.LUT R22, R33, 0xff, RZ, 0xc0, !PT ;  /* 0x000000ff21167812 */ /* 0x000fe400078ec0ff */
[----:B------:R-:W-:Y:S02]  /*4af0*/  LOP3.LUT R23, R38, 0xff, RZ, 0xc0, !PT ;  /* 0x000000ff26177812 */ /* 0x000fe400078ec0ff */
[----:B------:R-:W-:Y:S02]  /*4b00*/  LOP3.LUT R57, R53, 0xff, RZ, 0xc0, !PT ;  /* 0x000000ff35397812 */ /* 0x000fe400078ec0ff */
[----:B------:R-:W-:-:S02]  /*4b10*/  LOP3.LUT R60, R56, 0xff, RZ, 0xc0, !PT ;  /* 0x000000ff383c7812 */ /* 0x000fc400078ec0ff */
[----:B------:R-:W-:Y:S02]  /*4b20*/  SEL R4, RZ, 0xffffffff, !P4 ;  /* 0xffffffffff047807 */ /* 0x000fe40006000000 */
[----:B------:R-:W-:Y:S02]  /*4b30*/  ISETP.GE.U32.AND P0, PT, R27, R20, PT ;  /* 0x000000141b00720c */ /* 0x000fe40003f06070 */
[----:B------:R-:W-:Y:S02]  /*4b40*/  ISETP.NE.AND P6, PT, R8, R5, PT ;  /* 0x000000050800720c */ /* 0x000fe40003fc5270 */
[----:B------:R-:W-:Y:S02]  /*4b50*/  ISETP.NE.AND P4, PT, R23, R22, PT ;  /* 0x000000161700720c */ /* 0x000fe40003f85270 */
[----:B------:R-:W-:Y:S02]  /*4b60*/  @P5 SEL R4, RZ, 0xffffffff, !P3 ;  /* 0xffffffffff045807 */ /* 0x000fe40005800000 */
[----:B------:R-:W-:-:S02]  /*4b70*/  ISETP.GE.U32.AND P2, PT, R24, R15, PT ;  /* 0x0000000f1800720c */ /* 0x000fc40003f46070 */
[----:B------:R-:W-:Y:S02]  /*4b80*/  ISETP.NE.AND P3, PT, R60, R57, PT ;  /* 0x000000393c00720c */ /* 0x000fe40003f65270 */
[----:B------:R-:W-:Y:S02]  /*4b90*/  ISETP.GE.AND.EX P0, PT, R51, R46, PT, P0 ;  /* 0x0000002e3300720c */ /* 0x000fe40003f06300 */
[----:B------:R-:W-:Y:S02]  /*4ba0*/  ISETP.GE.U32.AND P1, PT, R25, R14, PT ;  /* 0x0000000e1900720c */ /* 0x000fe40003f26070 */
[----:B------:R-:W-:Y:S02]  /*4bb0*/  ISETP.GE.AND.EX P2, PT, R48, R45, PT, P2 ;  /* 0x0000002d3000720c */ /* 0x000fe40003f46320 */
[----:B------:R-:W-:Y:S02]  /*4bc0*/  ISETP.GE.U32.AND P5, PT, R8, R5, PT ;  /* 0x000000050800720c */ /* 0x000fe40003fa6070 */
[----:B------:R-:W-:-:S02]  /*4bd0*/  SEL R5, RZ, 0xffffffff, !P0 ;  /* 0xffffffffff057807 */ /* 0x000fc40004000000 */
[----:B------:R-:W-:Y:S02]  /*4be0*/  ISETP.GE.U32.AND P0, PT, R23, R22, PT ;  /* 0x000000161700720c */ /* 0x000fe40003f06070 */
[----:B------:R-:W-:Y:S02]  /*4bf0*/  ISETP.GE.AND.EX P1, PT, R49, R44, PT, P1 ;  /* 0x0000002c3100720c */ /* 0x000fe40003f26310 */
[----:B------:R-:W-:Y:S02]  /*4c00*/  SEL R8, RZ, 0xffffffff, !P2 ;  /* 0xffffffffff087807 */ /* 0x000fe40005000000 */
[----:B------:R-:W-:Y:S02]  /*4c10*/  LOP3.LUT R4, R4, 0x1, RZ, 0xc0, !PT ;  /* 0x0000000104047812 */ /* 0x000fe400078ec0ff */
[----:B------:R-:W-:Y:S02]  /*4c20*/  ISETP.GE.U32.AND P2, PT, R60, R57, PT ;  /* 0x000000393c00720c */ /* 0x000fe40003f46070 */
[----:B------:R-:W-:-:S02]  /*4c30*/  @P6 SEL R5, RZ, 0xffffffff, !P5 ;  /* 0xffffffffff056807 */ /* 0x000fc40006800000 */
[----:B------:R-:W-:Y:S02]  /*4c40*/  @P4 SEL R8, RZ, 0xffffffff, !P0 ;  /* 0xffffffffff084807 */ /* 0x000fe40004000000 */
[----:B------:R-:W-:Y:S02]  /*4c50*/  SEL R22, RZ, 0xffffffff, !P1 ;  /* 0xffffffffff167807 */ /* 0x000fe40004800000 */
[----:B------:R-:W-:Y:S02]  /*4c60*/  ISETP.NE.U32.AND P0, PT, R4, 0x1, PT ;  /* 0x000000010400780c */ /* 0x000fe40003f05070 */
[----:B------:R-:W-:Y:S02]  /*4c70*/  @P3 SEL R22, RZ, 0xffffffff, !P2 ;  /* 0xffffffffff163807 */ /* 0x000fe40005000000 */
[----:B------:R-:W-:Y:S02]  /*4c80*/  LOP3.LUT R5, R5, 0x1, RZ, 0xc0, !PT ;  /* 0x0000000105057812 */ /* 0x000fe400078ec0ff */
[----:B------:R-:W-:-:S02]  /*4c90*/  LOP3.LUT R8, R8, 0x1, RZ, 0xc0, !PT ;  /* 0x0000000108087812 */ /* 0x000fc400078ec0ff */
[----:B------:R-:W-:Y:S02]  /*4ca0*/  SEL R36, R36, R55, !P0 ;  /* 0x0000003724247207 */ /* 0x000fe40004000000 */
[----:B------:R-:W-:Y:S02]  /*4cb0*/  LOP3.LUT R22, R22, 0x1, RZ, 0xc0, !PT ;  /* 0x0000000116167812 */ /* 0x000fe400078ec0ff */
[----:B------:R-:W-:Y:S02]  /*4cc0*/  SEL R21, R50, R21, !P0 ;  /* 0x0000001532157207 */ /* 0x000fe40004000000 */
[----:B------:R-:W-:Y:S02]  /*4cd0*/  ISETP.NE.U32.AND P1, PT, R5, 0x1, PT ;  /* 0x000000010500780c */ /* 0x000fe40003f25070 */
[----:B------:R-:W-:Y:S02]  /*4ce0*/  ISETP.NE.U32.AND P2, PT, R8, 0x1, PT ;  /* 0x000000010800780c */ /* 0x000fe40003f45070 */
[----:B------:R-:W-:-:S02]  /*4cf0*/  LOP3.LUT R5, R31, 0xff, RZ, 0xc0, !PT ;  /* 0x000000ff1f057812 */ /* 0x000fc400078ec0ff */
[----:B------:R-:W-:Y:S02]  /*4d00*/  LOP3.LUT R4, R36, 0xff, RZ, 0xc0, !PT ;  /* 0x000000ff24047812 */ /* 0x000fe400078ec0ff */
[----:B------:R-:W-:Y:S02]  /*4d10*/  ISETP.NE.U32.AND P3, PT, R22, 0x1, PT ;  /* 0x000000011600780c */ /* 0x000fe40003f65070 */
[----:B------:R-:W-:Y:S02]  /*4d20*/  SEL R50, R47, R10, !P0 ;  /* 0x0000000a2f327207 */ /* 0x000fe40004000000 */
[----:B------:R-:W-:Y:S02]  /*4d30*/  ISETP.GE.U32.AND P4, PT, R21, R54, PT ;  /* 0x000000361500720c */ /* 0x000fe40003f86070 */
[----:B------:R-:W-:Y:S02]  /*4d40*/  SEL R37, R37, R58, !P1 ;  /* 0x0000003a25257207 */ /* 0x000fe40004800000 */
[----:B------:R-:W-:-:S02]  /*4d50*/  SEL R33, R33, R38, !P2 ;  /* 0x0000002621217207 */ /* 0x000fc40005000000 */
[----:B------:R-:W-:Y:S02]  /*4d60*/  SEL R22, R20, R27, !P1 ;  /* 0x0000001b14167207 */ /* 0x000fe40004800000 */
[----:B------:R-:W-:Y:S02]  /*4d70*/  ISETP.NE.AND P5, PT, R4, R5, PT ;  /* 0x000000050400720c */ /* 0x000fe40003fa5270 */
[----:B------:R-:W-:Y:S02]  /*4d80*/  SEL R53, R53, R56, !P3 ;  /* 0x0000003835357207 */ /* 0x000fe40005800000 */
[----:B------:R-:W-:Y:S02]  /*4d90*/  SEL R20, R14, R25, !P3 ;  /* 0x000000190e147207 */ /* 0x000fe40005800000 */
[----:B------:R-:W-:Y:S02]  /*4da0*/  SEL R49, R44, R49, !P3 ;  /* 0x000000312c317207 */ /* 0x000fe40005800000 */
[----:B------:R-:W-:-:S02]  /*4db0*/  ISETP.GE.U32.AND P3, PT, R4, R5, PT ;  /* 0x000000050400720c */ /* 0x000fc40003f66070 */
[----:B------:R-:W-:Y:S02]  /*4dc0*/  ISETP.GE.AND.EX P4, PT, R50, R43, PT, P4 ;  /* 0x0000002b3200720c */ /* 0x000fe40003f86340 */
[----:B------:R-:W-:Y:S02]  /*4dd0*/  LOP3.LUT R23, R32, 0xff, RZ, 0xc0, !PT ;  /* 0x000000ff20177812 */ /* 0x000fe400078ec0ff */
[----:B------:R-:W-:Y:S02]  /*4de0*/  LOP3.LUT R14, R42, 0xff, RZ, 0xc0, !PT ;  /* 0x000000ff2a0e7812 */ /* 0x000fe400078ec0ff */
[----:B------:R-:W-:Y:S02]  /*4df0*/  LOP3.LUT R4, R37, 0xff, RZ, 0xc0, !PT ;  /* 0x000000ff25047812 */ /* 0x000fe400078ec0ff */
[----:B------:R-:W-:Y:S02]  /*4e00*/  LOP3.LUT R5, R33, 0xff, RZ, 0xc0, !PT ;  /* 0x000000ff21057812 */ /* 0x000fe400078ec0ff */
[----:B------:R-:W-:-:S02]  /*4e10*/  SEL R10, RZ, 0xffffffff, !P4 ;  /* 0xffffffffff0a7807 */ /* 0x000fc40006000000 */
[----:B------:R-:W-:Y:S02]  /*4e20*/  SEL R51, R46, R51, !P1 ;  /* 0x000000332e337207 */ /* 0x000fe40004800000 */
[----:B------:R-:W-:Y:S02]  /*4e30*/  SEL R15, R15, R24, !P2 ;  /* 0x000000180f0f7207 */ /* 0x000fe40005000000 */
[----:B------:R-:W-:Y:S02]  /*4e40*/  ISETP.GE.U32.AND P0, PT, R22, R13, PT ;  /* 0x0000000d1600720c */ /* 0x000fe40003f06070 */
[----:B------:R-:W-:Y:S02]  /*4e50*/  ISETP.NE.AND P6, PT, R4, R23, PT ;  /* 0x000000170400720c */ /* 0x000fe40003fc5270 */
[----:B------:R-:W-:Y:S02]  /*4e60*/  ISETP.NE.AND P4, PT, R5, R14, PT ;  /* 0x0000000e0500720c */ /* 0x000fe40003f85270 */
[----:B------:R-:W-:-:S02]  /*4e70*/  SEL R48, R45, R48, !P2 ;  /* 0x000000302d307207 */ /* 0x000fc40005000000 */
[----:B------:R-:W-:Y:S02]  /*4e80*/  LOP3.LUT R25, R30, 0xff, RZ, 0xc0, !PT ;  /* 0x000000ff1e197812 */ /* 0x000fe400078ec0ff */
[----:B------:R-:W-:Y:S02]  /*4e90*/  LOP3.LUT R8, R53, 0xff, RZ, 0xc0, !PT ;  /* 0x000000ff35087812 */ /* 0x000fe400078ec0ff */
[----:B------:R-:W-:Y:S02]  /*4ea0*/  ISETP.GE.U32.AND P2, PT, R15, R12, PT ;  /* 0x0000000c0f00720c */ /* 0x000fe40003f46070 */
[----:B------:R-:W-:Y:S02]  /*4eb0*/  ISETP.GE.AND.EX P0, PT, R51, R26, PT, P0 ;  /* 0x0000001a3300720c */ /* 0x000fe40003f06300 */
[----:B------:R-:W-:Y:S02]  /*4ec0*/  @P5 SEL R10, RZ, 0xffffffff, !P3 ;  /* 0xffffffffff0a5807 */ /* 0x000fe40005800000 */
[----:B------:R-:W-:-:S02]  /*4ed0*/  ISETP.NE.AND P3, PT, R8, R25, PT ;  /* 0x000000190800720c */ /* 0x000fc40003f65270 */
[----:B------:R-:W-:Y:S02]  /*4ee0*/  ISETP.GE.U32.AND P5, PT, R4, R23, PT ;  /* 0x000000170400720c */ /* 0x000fe40003fa6070 */
[----:B------:R-:W-:Y:S02]  /*4ef0*/  ISETP.GE.AND.EX P2, PT, R48, R41, PT, P2 ;  /* 0x000000293000720c */ /* 0x000fe40003f46320 */
[----:B------:R-:W-:Y:S02]  /*4f00*/  SEL R4, RZ, 0xffffffff, !P0 ;  /* 0xffffffffff047807 */ /* 0x000fe40004000000 */
[----:B------:R-:W-:Y:S02]  /*4f10*/  ISETP.GE.U32.AND P0, PT, R5, R14, PT ;  /* 0x0000000e0500720c */ /* 0x000fe40003f06070 */
[----:B------:R-:W-:Y:S02]  /*4f20*/  LOP3.LUT R10, R10, 0x1, RZ, 0xc0, !PT ;  /* 0x000000010a0a7812 */ /* 0x000fe400078ec0ff */
[----:B------:R-:W-:-:S02]  /*4f30*/  ISETP.GE.U32.AND P1, PT, R20, R11, PT ;  /* 0x0000000b1400720c */ /* 0x000fc40003f26070 */
[----:B------:R-:W-:Y:S02]  /*4f40*/  SEL R5, RZ, 0xffffffff, !P2 ;  /* 0xffffffffff057807 */ /* 0x000fe40005000000 */
[----:B------:R-:W-:Y:S02]  /*4f50*/  @P6 SEL R4, RZ, 0xffffffff, !P5 ;  /* 0xffffffffff046807 */ /* 0x000fe40006800000 */
[----:B------:R-:W-:Y:S02]  /*4f60*/  @P4 SEL R5, RZ, 0xffffffff, !P0 ;  /* 0xffffffffff054807 */ /* 0x000fe40004000000 */
[----:B------:R-:W-:Y:S02]  /*4f70*/  ISETP.NE.U32.AND P0, PT, R10, 0x1, PT ;  /* 0x000000010a00780c */ /* 0x000fe40003f05070 */
[----:B------:R-:W-:Y:S02]  /*4f80*/  ISETP.GE.AND.EX P1, PT, R49, R40, PT, P1 ;  /* 0x000000283100720c */ /* 0x000fe40003f26310 */
[----:B------:R-:W-:-:S02]  /*4f90*/  ISETP.GE.U32.AND P2, PT, R8, R25, PT ;  /* 0x000000190800720c */ /* 0x000fc40003f46070 */
[----:B------:R-:W-:Y:S02]  /*4fa0*/  LOP3.LUT R4, R4, 0x1, RZ, 0xc0, !PT ;  /* 0x0000000104047812 */ /* 0x000fe400078ec0ff */
[----:B------:R-:W-:Y:S02]  /*4fb0*/  LOP3.LUT R5, R5, 0x1, RZ, 0xc0, !PT ;  /* 0x0000000105057812 */ /* 0x000fe400078ec0ff */
[----:B------:R-:W-:Y:S02]  /*4fc0*/  SEL R31, R31, R36, !P0 ;  /* 0x000000241f1f7207 */ /* 0x000fe40004000000 */
[----:B------:R-:W-:Y:S02]  /*4fd0*/  SEL R8, RZ, 0xffffffff, !P1 ;  /* 0xffffffffff087807 */ /* 0x000fe40004800000 */
[----:B------:R-:W-:Y:S02]  /*4fe0*/  @P3 SEL R8, RZ, 0xffffffff, !P2 ;  /* 0xffffffffff083807 */ /* 0x000fe40005000000 */
[----:B------:R-:W-:-:S02]  /*4ff0*/  ISETP.NE.U32.AND P1, PT, R4, 0x1, PT ;  /* 0x000000010400780c */ /* 0x000fc40003f25070 */
[----:B------:R-:W-:Y:S02]  /*5000*/  ISETP.NE.U32.AND P2, PT, R5, 0x1, PT ;  /* 0x000000010500780c */ /* 0x000fe40003f45070 */
[----:B------:R-:W-:Y:S02]  /*5010*/  LOP3.LUT R5, R28, 0xff, RZ, 0xc0, !PT ;  /* 0x000000ff1c057812 */ /* 0x000fe400078ec0ff */
[----:B------:R-:W-:Y:S02]  /*5020*/  LOP3.LUT R4, R31, 0xff, RZ, 0xc0, !PT ;  /* 0x000000ff1f047812 */ /* 0x000fe400078ec0ff */
[----:B------:R-:W-:Y:S02]  /*5030*/  LOP3.LUT R8, R8, 0x1, RZ, 0xc0, !PT ;  /* 0x0000000108087812 */ /* 0x000fe400078ec0ff */
[----:B------:R-:W-:Y:S02]  /*5040*/  SEL R23, R54, R21, !P0 ;  /* 0x0000001536177207 */ /* 0x000fe40004000000 */
[----:B------:R-:W-:-:S02]  /*5050*/  ISETP.NE.AND P5, PT, R4, R5, PT ;  /* 0x000000050400720c */ /* 0x000fc40003fa5270 */
[----:B------:R-:W-:Y:S02]  /*5060*/  ISETP.NE.U32.AND P3, PT, R8, 0x1, PT ;  /* 0x000000010800780c */ /* 0x000fe40003f65070 */
[----:B------:R-:W-:Y:S02]  /*5070*/  SEL R14, R43, R50, !P0 ;  /* 0x000000322b0e7207 */ /* 0x000fe40004000000 */
[----:B------:R-:W-:Y:S02]  /*5080*/  ISETP.GE.U32.AND P4, PT, R23, R52, PT ;  /* 0x000000341700720c */ /* 0x000fe40003f86070 */
[----:B------:R-:W-:Y:S02]  /*5090*/  SEL R33, R42, R33, !P2 ;  /* 0x000000212a217207 */ /* 0x000fe40005000000 */
[----:B------:R-:W-:Y:S02]  /*50a0*/  SEL R30, R30, R53, !P3 ;  /* 0x000000351e1e7207 */ /* 0x000fe40005800000 */
[----:B------:R-:W-:-:S02]  /*50b0*/  SEL R21, R13, R22, !P1 ;  /* 0x000000160d157207 */ /* 0x000fc40004800000 */
[----:B------:R-:W-:Y:S02]  /*50c0*/  SEL R13, R11, R20, !P3 ;  /* 0x000000140b0d7207 */ /* 0x000fe40005800000 */
[----:B------:R-:W-:Y:S02]  /*50d0*/  SEL R40, R40, R49, !P3 ;  /* 0x0000003128287207 */ /* 0x000fe40005800000 */
[----:B------:R-:W-:Y:S02]  /*50e0*/  ISETP.GE.AND.EX P4, PT, R14, R39, PT, P4 ;  /* 0x000000270e00720c */ /* 0x000fe40003f86340 */
[----:B------:R-:W-:Y:S02]  /*50f0*/  SEL R32, R32, R37, !P1 ;  /* 0x0000002520207207 */ /* 0x000fe40004800000 */
[----:B------:R-:W-:Y:S02]  /*5100*/  ISETP.GE.U32.AND P3, PT, R4, R5, PT ;  /* 0x000000050400720c */ /* 0x000fe40003f66070 */
[----:B------:R-:W-:-:S02]  /*5110*/  SEL R15, R12, R15, !P2 ;  /* 0x0000000f0c0f7207 */ /* 0x000fc40005000000 */
[----:B------:R-:W-:Y:S02]  /*5120*/  LOP3.LUT R20, R6, 0xff, RZ, 0xc0, !PT ;  /* 0x000000ff06147812 */ /* 0x000fe400078ec0ff */
[----:B------:R-:W-:Y:S02]  /*5130*/  LOP3.LUT R25, R3, 0xff, RZ, 0xc0, !PT ;  /* 0x000000ff03197812 */ /* 0x000fe400078ec0ff */
[----:B------:R-:W-:Y:S02]  /*5140*/  LOP3.LUT R5, R33, 0xff, RZ, 0xc0, !PT ;  /* 0x000000ff21057812 */ /* 0x000fe400078ec0ff */
[----:B------:R-:W-:Y:S02]  /*5150*/  LOP3.LUT R8, R30, 0xff, RZ, 0xc0, !PT ;  /* 0x000000ff1e087812 */ /* 0x000fe400078ec0ff */
[----:B------:R-:W-:Y:S02]  /*5160*/  SEL R26, R26, R51, !P1 ;  /* 0x000000331a1a7207 */ /* 0x000fe40004800000 */
[----:B------:R-:W-:-:S02]  /*5170*/  ISETP.GE.U32.AND P0, PT, R21, R0, PT ;  /* 0x000000001500720c */ /* 0x000fc40003f06070 */
[----:B------:R-:W-:Y:S02]  /*5180*/  SEL R10, RZ, 0xffffffff, !P4 ;  /* 0xffffffffff0a7807 */ /* 0x000fe40006000000 */
[----:B------:R-:W-:Y:S02]  /*5190*/  SEL R12, R41, R48, !P2 ;  /* 0x00000030290c7207 */ /* 0x000fe40005000000 */
[----:B------:R-:W-:Y:S02]  /*51a0*/  LOP3.LUT R11, R9, 0xff, RZ, 0xc0, !PT ;  /* 0x000000ff090b7812 */ /* 0x000fe400078ec0ff */
[----:B------:R-:W-:Y:S02]  /*51b0*/  LOP3.LUT R4, R32, 0xff, RZ, 0xc0, !PT ;  /* 0x000000ff20047812 */ /* 0x000fe400078ec0ff */
[----:B------:R-:W-:Y:S02]  /*51c0*/  @P5 SEL R10, RZ, 0xffffffff, !P3 ;  /* 0xffffffffff0a5807 */ /* 0x000fe40005800000 */
[----:B------:R-:W-:-:S02]  /*51d0*/  ISETP.GE.U32.AND P2, PT, R15, R34, PT ;  /* 0x000000220f00720c */ /* 0x000fc40003f46070 */
[----:B------:R-:W-:Y:S02]  /*51e0*/  ISETP.NE.AND P4, PT, R5, R20, PT ;  /* 0x000000140500720c */ /* 0x000fe40003f85270 */
[----:B------:R-:W-:Y:S02]  /*51f0*/  ISETP.NE.AND P3, PT, R8, R25, PT ;  /* 0x000000190800720c */ /* 0x000fe40003f65270 */
[----:B------:R-:W-:Y:S02]  /*5200*/  ISETP.GE.AND.EX P0, PT, R26, R7, PT, P0 ;  /* 0x000000071a00720c */ /* 0x000fe40003f06300 */
[----:B------:R-:W-:Y:S02]  /*5210*/  ISETP.NE.AND P6, PT, R4, R11, PT ;  /* 0x0000000b0400720c */ /* 0x000fe40003fc5270 */
[----:B------:R-:W-:Y:S02]  /*5220*/  ISETP.GE.U32.AND P1, PT, R13, R16, PT ;  /* 0x000000100d00720c */ /* 0x000fe40003f26070 */
[----:B------:R-:W-:-:S02]  /*5230*/  ISETP.GE.AND.EX P2, PT, R12, R35, PT, P2 ;  /* 0x000000230c00720c */ /* 0x000fc40003f46320 */
[----:B------:R-:W-:Y:S02]  /*5240*/  ISETP.GE.U32.AND P5, PT, R4, R11, PT ;  /* 0x0000000b0400720c */ /* 0x000fe40003fa6070 */
[----:B------:R-:W-:Y:S02]  /*5250*/  SEL R4, RZ, 0xffffffff, !P0 ;  /* 0xffffffffff047807 */ /* 0x000fe40004000000 */
[----:B------:R-:W-:Y:S02]  /*5260*/  ISETP.GE.U32.AND P0, PT, R5, R20, PT ;  /* 0x000000140500720c */ /* 0x000fe40003f06070 */
[----:B------:R-:W-:Y:S02]  /*5270*/  ISETP.GE.AND.EX P1, PT, R40, R29, PT, P1 ;  /* 0x0000001d2800720c */ /* 0x000fe40003f26310 */
[----:B------:R-:W-:Y:S02]  /*5280*/  SEL R5, RZ, 0xffffffff, !P2 ;  /* 0xffffffffff057807 */ /* 0x000fe40005000000 */
[----:B------:R-:W-:-:S02]  /*5290*/  ISETP.GE.U32.AND P2, PT, R8, R25, PT ;  /* 0x000000190800720c */ /* 0x000fc40003f46070 */
[----:B------:R-:W-:Y:S02]  /*52a0*/  SEL R8, RZ, 0xffffffff, !P1 ;  /* 0xffffffffff087807 */ /* 0x000fe40004800000 */
[----:B------:R-:W-:Y:S02]  /*52b0*/  @P4 SEL R5, RZ, 0xffffffff, !P0 ;  /* 0xffffffffff054807 */ /* 0x000fe40004000000 */
[----:B------:R-:W-:Y:S02]  /*52c0*/  @P3 SEL R8, RZ, 0xffffffff, !P2 ;  /* 0xffffffffff083807 */ /* 0x000fe40005000000 */
[----:B------:R-:W-:Y:S02]  /*52d0*/  @P6 SEL R4, RZ, 0xffffffff, !P5 ;  /* 0xffffffffff046807 */ /* 0x000fe40006800000 */
        /* <DEDUP_REMOVED lines=22> */
[----:B------:R-:W-:Y:S01]  /*5440*/  PRMT R27, R3, 0x7610, R27 ;  /* 0x00007610031b7816 */ /* 0x000fe2000000001b */
[----:B------:R-:W-:Y:S06]  /*5450*/  BRA `(.L_x_3836) ;  /* 0x000000e800087947 */ /* 0x000fec0003800000 */
.L_x_3848:
        /* <DEDUP_REMOVED lines=101> */
.L_x_3861:
[----:B------:R-:W-:-:S05]  /*5ab0*/  IMAD R4, R58, R9, RZ ;  /* 0x000000093a047224 */ /* 0x000fca00078e02ff */
[----:B------:R-:W-:-:S04]  /*5ac0*/  LOP3.LUT R5, R4, 0xfffffffc, RZ, 0xc0, !PT ;  /* 0xfffffffc04057812 */ /* 0x000fc800078ec0ff */
[----:B------:R-:W-:-:S05]  /*5ad0*/  IADD3 R4, P0, PT, R5, R22, RZ ;  /* 0x0000001605047210 */ /* 0x000fca0007f1e0ff */
[----:B------:R-:W-:-:S05]  /*5ae0*/  IMAD.X R5, RZ, RZ, R23, P0 ;  /* 0x000000ffff057224 */ /* 0x000fca00000e0617 */
[----:B------:R0:W2:Y:S01]  /*5af0*/  LDG.E R64, desc[UR36][R4.64] ;  /* 0x0000002404407981 */ /* 0x0000a2000c1e1900 */
[----:B------:R-:W-:-:S04]  /*5b00*/  IMAD.IADD R65, R58, 0x1, R10 ;  /* 0x000000013a417824 */ /* 0x000fc800078e020a */
[----:B------:R-:W-:-:S05]  /*5b10*/  IMAD R60, R65, R9, RZ ;  /* 0x00000009413c7224 */ /* 0x000fca00078e02ff */
[----:B------:R-:W-:-:S04]  /*5b20*/  LOP3.LUT R63, R60, 0xfffffffc, RZ, 0xc0, !PT ;  /* 0xfffffffc3c3f7812 */ /* 0x000fc800078ec0ff */
[----:B------:R-:W-:-:S05]  /*5b30*/  IADD3 R62, P0, PT, R63, R22, RZ ;  /* 0x000000163f3e7210 */ /* 0x000fca0007f1e0ff */
[----:B------:R-:W-:-:S05]  /*5b40*/  IMAD.X R63, RZ, RZ, R23, P0 ;  /* 0x000000ffff3f7224 */ /* 0x000fca00000e0617 */
[----:B------:R-:W3:Y:S01]  /*5b50*/  LDG.E R68, desc[UR36][R62.64] ;  /* 0x000000243e447981 */ /* 0x000ee2000c1e1900 */
[----:B------:R-:W-:-:S04]  /*5b60*/  IMAD.IADD R60, R65, 0x1, R10 ;  /* 0x00000001413c7824 */ /* 0x000fc800078e020a */
[----:B------:R-:W-:-:S05]  /*5b70*/  IMAD R61, R60, R9, RZ ;  /* 0x000000093c3d7224 */ /* 0x000fca00078e02ff */
[----:B------:R-:W-:-:S04]  /*5b80*/  LOP3.LUT R61, R61, 0xfffffffc, RZ, 0xc0, !PT ;  /* 0xfffffffc3d3d7812 */ /* 0x000fc800078ec0ff */
[----:B------:R-:W-:-:S05]  /*5b90*/  IADD3 R66, P0, PT, R61, R22, RZ ;  /* 0x000000163d427210 */ /* 0x000fca0007f1e0ff */
[----:B------:R-:W-:-:S05]  /*5ba0*/  IMAD.X R67, RZ, RZ, R23, P0 ;  /* 0x000000ffff437224 */ /* 0x000fca00000e0617 */
[----:B------:R1:W4:Y:S01]  /*5bb0*/  LDG.E R77, desc[UR36][R66.64] ;  /* 0x00000024424d7981 */ /* 0x000322000c1e1900 */
[----:B------:R-:W-:-:S04]  /*5bc0*/  IMAD.IADD R61, R60, 0x1, R10 ;  /* 0x000000013c3d7824 */ /* 0x000fc800078e020a */
[----:B0-----:R-:W-:-:S05]  /*5bd0*/  IMAD R4, R61, R9, RZ ;  /* 0x000000093d047224 */ /* 0x001fca00078e02ff */
[----:B------:R-:W-:-:S04]  /*5be0*/  LOP3.LUT R5, R4, 0xfffffffc, RZ, 0xc0, !PT ;  /* 0xfffffffc04057812 */ /* 0x000fc800078ec0ff */
[----:B------:R-:W-:-:S05]  /*5bf0*/  IADD3 R4, P0, PT, R5, R22, RZ ;  /* 0x0000001605047210 */ /* 0x000fca0007f1e0ff */
[----:B------:R-:W-:-:S05]  /*5c00*/  IMAD.X R5, RZ, RZ, R23, P0 ;  /* 0x000000ffff057224 */ /* 0x000fca00000e0617 */
[----:B------:R0:W5:Y:S01]  /*5c10*/  LDG.E R83, desc[UR36][R4.64] ;  /* 0x0000002404537981 */ /* 0x000162000c1e1900 */
[----:B------:R-:W-:Y:S02]  /*5c20*/  LOP3.LUT R69, R59, 0xff, RZ, 0xc0, !PT ;  /* 0x000000ff3b457812 */ /* 0x000fe400078ec0ff */
[----:B------:R-:W-:Y:S02]  /*5c30*/  ISETP.GE.U32.AND P2, PT, R25, R58, PT ;  /* 0x0000003a1900720c */ /* 0x000fe40003f46070 */
[----:B-1----:R-:W-:Y:S02]  /*5c40*/  LOP3.LUT R66, R12, 0xff, RZ, 0xc0, !PT ;  /* 0x000000ff0c427812 */ /* 0x002fe400078ec0ff */
        /* <DEDUP_REMOVED lines=10> */
[----:B------:R-:W-:Y:S02]  /*5cf0*/  LOP3.LUT R89, R3, 0xff, RZ, 0xc0, !PT ;  /* 0x000000ff03597812 */ /* 0x000fe400078ec0ff */
[C---:B--2---:R-:W-:Y:S02]  /*5d00*/  LOP3.LUT R62, R64.reuse, 0xff, RZ, 0xc0, !PT ;  /* 0x000000ff403e7812 */ /* 0x044fe400078ec0ff */
[----:B------:R-:W-:Y:S02]  /*5d10*/  PRMT R67, R64, 0x7771, RZ ;  /* 0x0000777140437816 */ /* 0x000fe400000000ff */
[----:B------:R-:W-:Y:S02]  /*5d20*/  ISETP.NE.AND P5, PT, R69, R62, PT ;  /* 0x0000003e4500720c */ /* 0x000fe40003fa5270 */
[----:B------:R-:W-:-:S02]  /*5d30*/  ISETP.NE.AND P1, PT, R66, R67, PT ;  /* 0x000000434200720c */ /* 0x000fc40003f25270 */
[C---:B------:R-:W-:Y:S02]  /*5d40*/  PRMT R63, R64.reuse, 0x7771, RZ ;  /* 0x00007771403f7816 */ /* 0x040fe400000000ff */
[----:B------:R-:W-:Y:S02]  /*5d50*/  PRMT R62, R64, 0x7770, RZ ;  /* 0x00007770403e7816 */ /* 0x000fe400000000ff */
[----:B------:R-:W-:Y:S02]  /*5d60*/  ISETP.GE.U32.AND P0, PT, R66, R63, PT ;  /* 0x0000003f4200720c */ /* 0x000fe40003f06070 */
[----:B------:R-:W-:Y:S02]  /*5d70*/  ISETP.GE.U32.AND P6, PT, R69, R62, PT ;  /* 0x0000003e4500720c */ /* 0x000fe40003fc6070 */
[----:B------:R-:W-:Y:S02]  /*5d80*/  PRMT R67, R64, 0x7772, RZ ;  /* 0x0000777240437816 */ /* 0x000fe400000000ff */
[----:B------:R-:W-:-:S02]  /*5d90*/  LOP3.LUT R66, R40, 0xff, RZ, 0xc0, !PT ;  /* 0x000000ff28427812 */ /* 0x000fc400078ec0ff */
[----:B------:R-:W-:Y:S02]  /*5da0*/  PRMT R5, R64, 0x7772, RZ ;  /* 0x0000777240057816 */ /* 0x000fe400000000ff */
[C---:B------:R-:W-:Y:S02]  /*5db0*/  ISETP.NE.AND P4, PT, R66.reuse, R67, PT ;  /* 0x000000434200720c */ /* 0x040fe40003f85270 */
[----:B------:R-:W-:Y:S02]  /*5dc0*/  ISETP.GE.U32.AND P3, PT, R66, R5, PT ;  /* 0x000000054200720c */ /* 0x000fe40003f66070 */
[----:B------:R-:W-:Y:S02]  /*5dd0*/  @P5 SEL R4, RZ, 0xffffffff, !P6 ;  /* 0xffffffffff045807 */ /* 0x000fe40007000000 */
[----:B------:R-:W-:Y:S02]  /*5de0*/  ISETP.GE.U32.AND P5, PT, R26, R58, PT ;  /* 0x0000003a1a00720c */ /* 0x000fe40003fa6070 */
[----:B------:R-:W-:-:S02]  /*5df0*/  SEL R66, RZ, 0xffffffff, !P2 ;  /* 0xffffffffff427807 */ /* 0x000fc40005000000 */
[----:B------:R-:W-:Y:S02]  /*5e00*/  @P1 SEL R66, RZ, 0xffffffff, !P0 ;  /* 0xffffffffff421807 */ /* 0x000fe40004000000 */
[----:B------:R-:W-:Y:S02]  /*5e10*/  ISETP.GE.U32.AND P0, PT, R27, R58, PT ;  /* 0x0000003a1b00720c */ /* 0x000fe40003f06070 */
[----:B------:R-:W-:Y:S02]  /*5e20*/  ISETP.GE.AND.EX P5, PT, R52, RZ, PT, P5 ;  /* 0x000000ff3400720c */ /* 0x000fe40003fa6350 */
[C---:B------:R-:W-:Y:S02]  /*5e30*/  PRMT R69, R64.reuse, 0x7773, RZ ;  /* 0x0000777340457816 */ /* 0x040fe400000000ff */
[----:B------:R-:W-:Y:S02]  /*5e40*/  PRMT R67, R64, 0x7773, RZ ;  /* 0x0000777340437816 */ /* 0x000fe400000000ff */
[----:B------:R-:W-:-:S02]  /*5e50*/  ISETP.GE.AND.EX P0, PT, R49, RZ, PT, P0 ;  /* 0x000000ff3100720c */ /* 0x000fc40003f06300 */
[----:B------:R-:W-:Y:S02]  /*5e60*/  SEL R64, RZ, 0xffffffff, !P5 ;  /* 0xffffffffff407807 */ /* 0x000fe40006800000 */
[C---:B------:R-:W-:Y:S02]  /*5e70*/  ISETP.GE.U32.AND P5, PT, R70.reuse, R67, PT ;  /* 0x000000434600720c */ /* 0x040fe40003fa6070 */
[----:B------:R-:W-:Y:S02]  /*5e80*/  ISETP.NE.AND P6, PT, R70, R69, PT ;  /* 0x000000454600720c */ /* 0x000fe40003fc5270 */
[----:B------:R-:W-:Y:S02]  /*5e90*/  SEL R70, RZ, 0xffffffff, !P0 ;  /* 0xffffffffff467807 */ /* 0x000fe40004000000 */
[----:B------:R-:W-:Y:S02]  /*5ea0*/  ISETP.GE.U32.AND P0, PT, R56, R65, PT ;  /* 0x000000413800720c */ /* 0x000fe40003f06070 */
[----:B------:R-:W-:-:S02]  /*5eb0*/  LOP3.LUT R4, R4, 0x1, RZ, 0xc0, !PT ;  /* 0x0000000104047812 */ /* 0x000fc400078ec0ff */
[----:B------:R-:W-:Y:S02]  /*5ec0*/  ISETP.GE.AND.EX P0, PT, R50, RZ, PT, P0 ;  /* 0x000000ff3200720c */ /* 0x000fe40003f06300 */
[----:B------:R-:W-:Y:S02]  /*5ed0*/  ISETP.NE.U32.AND P2, PT, R4, 0x1, PT ;  /* 0x000000010400780c */ /* 0x000fe40003f45070 */
[----:B------:R-:W-:Y:S02]  /*5ee0*/  SEL R74, RZ, 0xffffffff, !P0 ;  /* 0xffffffffff4a7807 */ /* 0x000fe40004000000 */
[----:B------:R-:W-:Y:S02]  /*5ef0*/  ISETP.GE.U32.AND P0, PT, R24, R65, PT ;  /* 0x000000411800720c */ /* 0x000fe40003f06070 */
[----:B------:R-:W-:Y:S02]  /*5f00*/  @P4 SEL R64, RZ, 0xffffffff, !P3 ;  /* 0xffffffffff404807 */ /* 0x000fe40005800000 */
[----:B------:R-:W-:-:S02]  /*5f10*/  LOP3.LUT R4, R38, 0xff, RZ, 0xc0, !PT ;  /* 0x000000ff26047812 */ /* 0x000fc400078ec0ff */
[----:B---3--:R-:W-:Y:S02]  /*5f20*/  LOP3.LUT R69, R68, 0xff, RZ, 0xc0, !PT ;  /* 0x000000ff44457812 */ /* 0x008fe400078ec0ff */
[----:B------:R-:W-:Y:S02]  /*5f30*/  ISETP.GE.AND.EX P0, PT, R48, RZ, PT, P0 ;  /* 0x000000ff3000720c */ /* 0x000fe40003f06300 */
[----:B------:R-:W-:Y:S02]  /*5f40*/  LOP3.LUT R64, R64, 0x1, RZ, 0xc0, !PT ;  /* 0x0000000140407812 */ /* 0x000fe400078ec0ff */
[----:B------:R-:W-:Y:S02]  /*5f50*/  ISETP.NE.AND P1, PT, R4, R69, PT ;  /* 0x000000450400720c */ /* 0x000fe40003f25270 */
[----:B------:R-:W-:Y:S02]  /*5f60*/  SEL R76, RZ, 0xffffffff, !P0 ;  /* 0xffffffffff4c7807 */ /* 0x000fe40004000000 */
[----:B------:R-:W-:-:S02]  /*5f70*/  ISETP.GE.U32.AND P0, PT, R21, R65, PT ;  /* 0x000000411500720c */ /* 0x000fc40003f06070 */
[----:B------:R-:W-:Y:S02]  /*5f80*/  ISETP.NE.U32.AND P4, PT, R64, 0x1, PT ;  /* 0x000000014000780c */ /* 0x000fe40003f85070 */
[C---:B------:R-:W-:Y:S02]  /*5f90*/  PRMT R64, R68.reuse, 0x7771, RZ ;  /* 0x0000777144407816 */ /* 0x040fe400000000ff */
[----:B------:R-:W-:Y:S02]  /*5fa0*/  PRMT R69, R68, 0x7770, RZ ;  /* 0x0000777044457816 */ /* 0x000fe400000000ff */
[----:B------:R-:W-:Y:S02]  /*5fb0*/  ISETP.GE.AND.EX P0, PT, R47, RZ, PT, P0 ;  /* 0x000000ff2f00720c */ /* 0x000fe40003f06300 */
[----:B------:R-:W-:Y:S02]  /*5fc0*/  @P6 SEL R70, RZ, 0xffffffff, !P5 ;  /* 0xffffffffff466807 */ /* 0x000fe40006800000 */
[----:B------:R-:W-:-:S02]  /*5fd0*/  ISETP.NE.AND P5, PT, R71, R64, PT ;  /* 0x000000404700720c */ /* 0x000fc40003fa5270 */
[----:B------:R-:W-:Y:S02]  /*5fe0*/  ISETP.GE.U32.AND P6, PT, R4, R69, PT ;  /* 0x000000450400720c */ /* 0x000fe40003fc6070 */
[----:B------:R-:W-:Y:S02]  /*5ff0*/  PRMT R64, R68, 0x7772, RZ ;  /* 0x0000777244407816 */ /* 0x000fe400000000ff */
[----:B------:R-:W-:Y:S02]  /*6000*/  SEL R78, RZ, 0xffffffff, !P0 ;  /* 0xffffffffff4e7807 */ /* 0x000fe40004000000 */
[----:B------:R-:W-:Y:S02]  /*6010*/  ISETP.GE.U32.AND P0, PT, R20, R65, PT ;  /* 0x000000411400720c */ /* 0x000fe40003f06070 */
[----:B------:R-:W-:Y:S02]  /*6020*/  LOP3.LUT R66, R66, 0x1, RZ, 0xc0, !PT ;  /* 0x0000000142427812 */ /* 0x000fe400078ec0ff */
[----:B------:R-:W-:-:S02]  /*6030*/  PRMT R4, R68, 0x7771, RZ ;  /* 0x0000777144047816 */ /* 0x000fc400000000ff */
[----:B------:R-:W-:Y:S02]  /*6040*/  @P1 SEL R74, RZ, 0xffffffff, !P6 ;  /* 0xffffffffff4a1807 */ /* 0x000fe40007000000 */
[----:B------:R-:W-:Y:S02]  /*6050*/  ISETP.NE.AND P1, PT, R75, R64, PT ;  /* 0x000000404b00720c */ /* 0x000fe40003f25270 */
[----:B------:R-:W-:Y:S02]  /*6060*/  ISETP.GE.AND.EX P0, PT, R46, RZ, PT, P0 ;  /* 0x000000ff2e00720c */ /* 0x000fe40003f06300 */
[----:B------:R-:W-:Y:S02]  /*6070*/  ISETP.NE.U32.AND P3, PT, R66, 0x1, PT ;  /* 0x000000014200780c */ /* 0x000fe40003f65070 */
[----:B------:R-:W-:Y:S02]  /*6080*/  ISETP.GE.U32.AND P6, PT, R71, R4, PT ;  /* 0x000000044700720c */ /* 0x000fe40003fc6070 */
[----:B------:R-:W-:-:S02]  /*6090*/  PRMT R66, R68, 0x7773, RZ ;  /* 0x0000777344427816 */ /* 0x000fc400000000ff */
[----:B------:R-:W-:Y:S02]  /*60a0*/  LOP3.LUT R71, R57, 0xff, RZ, 0xc0, !PT ;  /* 0x000000ff39477812 */ /* 0x000fe400078ec0ff */
[----:B------:R-:W-:Y:S02]  /*60b0*/  PRMT R64, R68, 0x7772, RZ ;  /* 0x0000777244407816 */ /* 0x000fe400000000ff */
[----:B------:R-:W-:Y:S02]  /*60c0*/  SEL R80, RZ, 0xffffffff, !P0 ;  /* 0xffffffffff507807 */ /* 0x000fe40004000000 */
[----:B------:R-:W-:Y:S02]  /*60d0*/  ISETP.GE.U32.AND P0, PT, R53, R60, PT ;  /* 0x0000003c3500720c */ /* 0x000fe40003f06070 */
[----:B------:R-:W-:Y:S02]  /*60e0*/  @P5 SEL R76, RZ, 0xffffffff, !P6 ;  /* 0xffffffffff4c5807 */ /* 0x000fe40007000000 */
[----:B------:R-:W-:-:S02]  /*60f0*/  ISETP.NE.AND P5, PT, R71, R66, PT ;  /* 0x000000424700720c */ /* 0x000fc40003fa5270 */
[----:B------:R-:W-:Y:S02]  /*6100*/  ISETP.GE.U32.AND P6, PT, R75, R64, PT ;  /* 0x000000404b00720c */ /* 0x000fe40003fc6070 */
[----:B------:R-:W-:Y:S02]  /*6110*/  PRMT R66, R68, 0x7773, RZ ;  /* 0x0000777344427816 */ /* 0x000fe400000000ff */
[----:B------:R-:W-:Y:S02]  /*6120*/  LOP3.LUT R75, R33, 0xff, RZ, 0xc0, !PT ;  /* 0x000000ff214b7812 */ /* 0x000fe400078ec0ff */
[----:B----4-:R-:W-:Y:S02]  /*6130*/  LOP3.LUT R68, R77, 0xff, RZ, 0xc0, !PT ;  /* 0x000000ff4d447812 */ /* 0x010fe400078ec0ff */
[----:B------:R-:W-:Y:S02]  /*6140*/  ISETP.GE.AND.EX P0, PT, R45, RZ, PT, P0 ;  /* 0x000000ff2d00720c */ /* 0x000fe40003f06300 */
[----:B------:R-:W-:-:S02]  /*6150*/  @P1 SEL R78, RZ, 0xffffffff, !P6 ;  /* 0xffffffffff4e1807 */ /* 0x000fc40007000000 */
[----:B------:R-:W-:Y:S02]  /*6160*/  ISETP.NE.AND P1, PT, R75, R68, PT ;  /* 0x000000444b00720c */ /* 0x000fe40003f25270 */
[----:B------:R-:W-:Y:S02]  /*6170*/  SEL R82, RZ, 0xffffffff, !P0 ;  /* 0xffffffffff527807 */ /* 0x000fe40004000000 */
[----:B------:R-:W-:Y:S02]  /*6180*/  ISETP.GE.U32.AND P0, PT, R15, R60, PT ;  /* 0x0000003c0f00720c */ /* 0x000fe40003f06070 */
[----:B------:R-:W-:Y:S02]  /*6190*/  ISETP.GE.U32.AND P6, PT, R71, R66, PT ;  /* 0x000000424700720c */ /* 0x000fe40003fc6070 */
[C---:B------:R-:W-:Y:S02]  /*61a0*/  PRMT R71, R77.reuse, 0x7771, RZ ;  /* 0x000077714d477816 */ /* 0x040fe400000000ff */
[----:B------:R-:W-:-:S02]  /*61b0*/  PRMT R68, R77, 0x7770, RZ ;  /* 0x000077704d447816 */ /* 0x000fc400000000ff */
[----:B------:R-:W-:Y:S02]  /*61c0*/  ISETP.GE.AND.EX P0, PT, R28, RZ, PT, P0 ;  /* 0x000000ff1c00720c */ /* 0x000fe40003f06300 */
[----:B------:R-:W-:Y:S02]  /*61d0*/  @P5 SEL R80, RZ, 0xffffffff, !P6 ;  /* 0xffffffffff505807 */ /* 0x000fe40007000000 */
[----:B------:R-:W-:Y:S02]  /*61e0*/  ISETP.NE.AND P6, PT, R72, R71, PT ;  /* 0x000000474800720c */ /* 0x000fe40003fc5270 */
[----:B------:R-:W-:Y:S02]  /*61f0*/  ISETP.GE.U32.AND P5, PT, R75, R68, PT ;  /* 0x000000444b00720c */ /* 0x000fe40003fa6070 */
[----:B------:R-:W-:Y:S02]  /*6200*/  SEL R84, RZ, 0xffffffff, !P0 ;  /* 0xffffffffff547807 */ /* 0x000fe40004000000 */
[----:B------:R-:W-:-:S02]  /*6210*/  PRMT R75, R77, 0x7772, RZ ;  /* 0x000077724d4b7816 */ /* 0x000fc400000000ff */
[----:B------:R-:W-:Y:S02]  /*6220*/  ISETP.GE.U32.AND P0, PT, R14, R60, PT ;  /* 0x0000003c0e00720c */ /* 0x000fe40003f06070 */
[----:B------:R-:W-:Y:S02]  /*6230*/  PRMT R71, R77, 0x7771, RZ ;  /* 0x000077714d477816 */ /* 0x000fe400000000ff */
[----:B------:R-:W-:Y:S02]  /*6240*/  @P1 SEL R82, RZ, 0xffffffff, !P5 ;  /* 0xffffffffff521807 */ /* 0x000fe40006800000 */
[----:B------:R-:W-:Y:S02]  /*6250*/  ISETP.NE.AND P1, PT, R86, R75, PT ;  /* 0x0000004b5600720c */ /* 0x000fe40003f25270 */
[----:B------:R-:W-:Y:S02]  /*6260*/  ISETP.GE.AND.EX P0, PT, R43, RZ, PT, P0 ;  /* 0x000000ff2b00720c */ /* 0x000fe40003f06300 */
[----:B------:R-:W-:-:S02]  /*6270*/  ISETP.GE.U32.AND P5, PT, R72, R71, PT ;  /* 0x000000474800720c */ /* 0x000fc40003fa6070 */
[C---:B------:R-:W-:Y:S02]  /*6280*/  PRMT R79, R77.reuse, 0x7773, RZ ;  /* 0x000077734d4f7816 */ /* 0x040fe400000000ff */
[----:B------:R-:W-:Y:S02]  /*6290*/  LOP3.LUT R72, R32, 0xff, RZ, 0xc0, !PT ;  /* 0x000000ff20487812 */ /* 0x000fe400078ec0ff */
[----:B------:R-:W-:Y:S02]  /*62a0*/  SEL R85, RZ, 0xffffffff, !P0 ;  /* 0xffffffffff557807 */ /* 0x000fe40004000000 */
[----:B------:R-:W-:Y:S02]  /*62b0*/  PRMT R75, R77, 0x7772, RZ ;  /* 0x000077724d4b7816 */ /* 0x000fe400000000ff */
[----:B------:R-:W-:Y:S02]  /*62c0*/  ISETP.GE.U32.AND P0, PT, R13, R60, PT ;  /* 0x0000003c0d00720c */ /* 0x000fe40003f06070 */
[----:B------:R-:W-:-:S02]  /*62d0*/  @P6 SEL R84, RZ, 0xffffffff, !P5 ;  /* 0xffffffffff546807 */ /* 0x000fc40006800000 */
[----:B------:R-:W-:Y:S02]  /*62e0*/  ISETP.NE.AND P5, PT, R72, R79, PT ;  /* 0x0000004f4800720c */ /* 0x000fe40003fa5270 */
[----:B------:R-:W-:Y:S02]  /*62f0*/  ISETP.GE.U32.AND P6, PT, R86, R75, PT ;  /* 0x0000004b5600720c */ /* 0x000fe40003fc6070 */
[----:B------:R-:W-:Y:S02]  /*6300*/  ISETP.GE.AND.EX P0, PT, R42, RZ, PT, P0 ;  /* 0x000000ff2a00720c */ /* 0x000fe40003f06300 */
[----:B-----5:R-:W-:Y:S02]  /*6310*/  LOP3.LUT R79, R83, 0xff, RZ, 0xc0, !PT ;  /* 0x000000ff534f7812 */ /* 0x020fe400078ec0ff */
[----:B------:R-:W-:Y:S02]  /*6320*/  PRMT R77, R77, 0x7773, RZ ;  /* 0x000077734d4d7816 */ /* 0x000fe400000000ff */
[----:B------:R-:W-:-:S02]  /*6330*/  @P1 SEL R85, RZ, 0xffffffff, !P6 ;  /* 0xffffffffff551807 */ /* 0x000fc40007000000 */
[----:B------:R-:W-:Y:S02]  /*6340*/  SEL R86, RZ, 0xffffffff, !P0 ;  /* 0xffffffffff567807 */ /* 0x000fe40004000000 */
[----:B------:R-:W-:Y:S02]  /*6350*/  ISETP.NE.AND P1, PT, R88, R79, PT ;  /* 0x0000004f5800720c */ /* 0x000fe40003f25270 */
[----:B------:R-:W-:Y:S02]  /*6360*/  ISETP.GE.U32.AND P0, PT, R55, R61, PT ;  /* 0x0000003d3700720c */ /* 0x000fe40003f06070 */
[----:B------:R-:W-:Y:S02]  /*6370*/  ISETP.GE.U32.AND P6, PT, R72, R77, PT ;  /* 0x0000004d4800720c */ /* 0x000fe40003fc6070 */
[----:B------:R-:W-:Y:S02]  /*6380*/  PRMT R81, R83, 0x7771, RZ ;  /* 0x0000777153517816 */ /* 0x000fe400000000ff */
[----:B------:R-:W-:-:S02]  /*6390*/  LOP3.LUT R72, R8, 0xff, RZ, 0xc0, !PT ;  /* 0x000000ff08487812 */ /* 0x000fc400078ec0ff */
        /* <DEDUP_REMOVED lines=11> */
[----:B------:R-:W-:-:S02]  /*6450*/  ISETP.NE.AND P1, PT, R89, R88, PT ;  /* 0x000000585900720c */ /* 0x000fc40003f25270 */
[----:B------:R-:W-:Y:S02]  /*6460*/  ISETP.GE.U32.AND P6, PT, R72, R81, PT ;  /* 0x000000514800720c */ /* 0x000fe40003fc6070 */
[----:B------:R-:W-:Y:S02]  /*6470*/  SEL R88, RZ, 0xffffffff, !P0 ;  /* 0xffffffffff587807 */ /* 0x000fe40004000000 */
[----:B------:R-:W-:Y:S02]  /*6480*/  LOP3.LUT R72, R70, 0x1, RZ, 0xc0, !PT ;  /* 0x0000000146487812 */ /* 0x000fe400078ec0ff */
[----:B------:R-:W-:Y:S02]  /*6490*/  ISETP.GE.U32.AND P0, PT, R16, R61, PT ;  /* 0x0000003d1000720c */ /* 0x000fe40003f06070 */
[----:B------:R-:W-:Y:S02]  /*64a0*/  PRMT R70, R83, 0x7773, RZ ;  /* 0x0000777353467816 */ /* 0x000fe400000000ff */
[----:B------:R-:W-:-:S02]  /*64b0*/  @P5 SEL R88, RZ, 0xffffffff, !P6 ;  /* 0xffffffffff585807 */ /* 0x000fc40007000000 */
[----:B------:R-:W-:Y:S02]  /*64c0*/  ISETP.NE.U32.AND P5, PT, R72, 0x1, PT ;  /* 0x000000014800780c */ /* 0x000fe40003fa5070 */
[----:B------:R-:W-:Y:S02]  /*64d0*/  ISETP.GE.AND.EX P6, PT, R29, RZ, PT, P0 ;  /* 0x000000ff1d00720c */ /* 0x000fe40003fc6300 */
[----:B------:R-:W-:Y:S02]  /*64e0*/  PRMT R91, R83, 0x7772, RZ ;  /* 0x00007772535b7816 */ /* 0x000fe400000000ff */
[----:B------:R-:W-:Y:S02]  /*64f0*/  ISETP.GE.U32.AND P0, PT, R89, R70, PT ;  /* 0x000000465900720c */ /* 0x000fe40003f06070 */
        /* <DEDUP_REMOVED lines=87> */
.L_x_3860:
[----:B------:R-:W-:Y:S02]  /*6a70*/  PRMT R61, R5, 0x7610, R61 ;  /* 0x00007610053d7816 */ /* 0x000fe4000000003d */
[----:B------:R-:W-:-:S07]  /*6a80*/  PRMT R60, R4, 0x7610, R60 ;  /* 0x00007610043c7816 */ /* 0x000fce000000003c */
.L_x_3859:
[----:B------:R-:W-:Y:S05]  /*6a90*/  BSYNC.RECONVERGENT B0 ;  /* 0x0000000000007941 */ /* 0x000fea0003800200 */
.L_x_3858:
        /* <DEDUP_REMOVED lines=52> */
.L_x_3863:
[----:B------:R-:W-:Y:S05]  /*6de0*/  BSYNC.RECONVERGENT B0 ;  /* 0x0000000000007941 */ /* 0x000fea0003800200 */
.L_x_3862:
[----:B------:R-:W-:Y:S04]  /*6df0*/  BSSY.RECONVERGENT B0, `(.L_x_3864) ;  /* 0x00000db000007945 */ /* 0x000fe80003800200 */
[----:B------:R-:W-:Y:S05]  /*6e00*/  @P0 BRA `(.L_x_3865) ;  /* 0x0000000c00640947 */ /* 0x000fea0003800000 */
[----:B------:R-:W-:Y:S02]  /*6e10*/  LOP3.LUT R4, R62, 0xff, RZ, 0xc0, !PT ;  /* 0x000000ff3e047812 */ /* 0x000fe400078ec0ff */
        /* <DEDUP_REMOVED lines=10> */
[----:B------:R-:W-:-:S02]  /*6ec0*/  ISETP.GE.AND.EX P0, PT, R11, RZ, PT, P0 ;  /* 0x000000ff0b00720c */ /* 0x000fc40003f06300 */
[-C--:B------:R-:W-:Y:S02]  /*6ed0*/  ISETP.NE.AND P4, PT, R22, R5.reuse, PT ;  /* 0x000000051600720c */ /* 0x080fe40003f85270 */
[----:B------:R-:W-:Y:S02]  /*6ee0*/  SEL R4, RZ, 0xffffffff, !P2 ;  /* 0xffffffffff047807 */ /* 0x000fe40005000000 */
[----:B------:R-:W-:Y:S02]  /*6ef0*/  @!P5 SEL R4, RZ, 0xffffffff, !P0 ;  /* 0xffffffffff04d807 */ /* 0x000fe40004000000 */
[----:B------:R-:W-:Y:S02]  /*6f00*/  ISETP.GE.U32.AND P0, PT, R26, R58, PT ;  /* 0x0000003a1a00720c */ /* 0x000fe40003f06070 */
[----:B------:R-:W-:Y:S02]  /*6f10*/  ISETP.GE.U32.AND P6, PT, R22, R5, PT ;  /* 0x000000051600720c */ /* 0x000fe40003fc6070 */
[----:B------:R-:W-:-:S02]  /*6f20*/  ISETP.GE.AND.EX P0, PT, R52, RZ, PT, P0 ;  /* 0x000000ff3400720c */ /* 0x000fc40003f06300 */
[----:B------:R-:W-:Y:S02]  /*6f30*/  ISETP.GE.U32.AND P2, PT, R31, R58, PT ;  /* 0x0000003a1f00720c */ /* 0x000fe40003f46070 */
[----:B------:R-:W-:Y:S02]  /*6f40*/  SEL R9, RZ, 0xffffffff, !P6 ;  /* 0xffffffffff097807 */ /* 0x000fe40007000000 */
[----:B------:R-:W-:Y:S02]  /*6f50*/  @!P4 SEL R9, RZ, 0xffffffff, !P0 ;  /* 0xffffffffff09c807 */ /* 0x000fe40004000000 */
[----:B------:R-:W-:Y:S02]  /*6f60*/  ISETP.GE.AND.EX P2, PT, R51, RZ, PT, P2 ;  /* 0x000000ff3300720c */ /* 0x000fe40003f46320 */
[----:B------:R-:W-:Y:S02]  /*6f70*/  LOP3.LUT R23, R67, 0xff, RZ, 0xc0, !PT ;  /* 0x000000ff43177812 */ /* 0x000fe400078ec0ff */
[----:B------:R-:W-:-:S02]  /*6f80*/  LOP3.LUT R72, R54, 0xff, RZ, 0xc0, !PT ;  /* 0x000000ff36487812 */ /* 0x000fc400078ec0ff */
[----:B------:R-:W-:Y:S02]  /*6f90*/  LOP3.LUT R9, R9, 0x1, RZ, 0xc0, !PT ;  /* 0x0000000109097812 */ /* 0x000fe400078ec0ff */
[----:B------:R-:W-:Y:S02]  /*6fa0*/  SEL R5, RZ, 0xffffffff, !P1 ;  /* 0xffffffffff057807 */ /* 0x000fe40004800000 */
[----:B------:R-:W-:Y:S02]  /*6fb0*/  @!P3 SEL R5, RZ, 0xffffffff, !P2 ;  /* 0xffffffffff05b807 */ /* 0x000fe40005000000 */
[----:B------:R-:W-:Y:S02]  /*6fc0*/  ISETP.NE.AND P5, PT, R72, R23, PT ;  /* 0x000000174800720c */ /* 0x000fe40003fa5270 */
[----:B------:R-:W-:Y:S02]  /*6fd0*/  ISETP.NE.U32.AND P2, PT, R9, 0x1, PT ;  /* 0x000000010900780c */ /* 0x000fe40003f45070 */
[----:B------:R-:W-:-:S02]  /*6fe0*/  ISETP.GE.U32.AND P1, PT, R27, R58, PT ;  /* 0x0000003a1b00720c */ /* 0x000fc40003f26070 */
[----:B------:R-:W-:Y:S01]  /*6ff0*/  SEL R40, R61, R40, !P2 ;  /* 0x000000283d287207 */ /* 0x000fe20005000000 */
[----:B------:R-:W-:Y:S01]  /*7000*/  IMAD.IADD R61, R58, 0x1, R10 ;  /* 0x000000013a3d7824 */ /* 0x000fe200078e020a */
[----:B------:R-:W-:Y:S02]  /*7010*/  ISETP.GE.U32.AND P6, PT, R72, R23, PT ;  /* 0x000000174800720c */ /* 0x000fe40003fc6070 */
[----:B------:R-:W-:Y:S02]  /*7020*/  ISETP.GE.AND.EX P1, PT, R49, RZ, PT, P1 ;  /* 0x000000ff3100720c */ /* 0x000fe40003f26310 */
[----:B------:R-:W-:Y:S02]  /*7030*/  ISETP.GE.U32.AND P4, PT, R61, R73, PT ;  /* 0x000000493d00720c */ /* 0x000fe40003f86070 */
[----:B------:R-:W-:Y:S02]  /*7040*/  SEL R22, RZ, 0xffffffff, !P6 ;  /* 0xffffffffff167807 */ /* 0x000fe40007000000 */
        /* <DEDUP_REMOVED lines=26> */
[----:B------:R-:W-:Y:S02]  /*71f0*/  ISETP.NE.AND P3, PT, R22, R9, PT ;  /* 0x000000091600720c */ /* 0x000fe40003f65270 */
[----:B------:R-:W-:Y:S02]  /*7200*/  ISETP.GE.AND.EX P0, PT, R50, RZ, PT, P0 ;  /* 0x000000ff3200720c */ /* 0x000fe40003f06300 */
[----:B------:R-:W-:Y:S02]  /*7210*/  LOP3.LUT R23, R66, 0xff, RZ, 0xc0, !PT ;  /* 0x000000ff42177812 */ /* 0x000fe400078ec0ff */
[----:B------:R-:W-:Y:S02]  /*7220*/  LOP3.LUT R58, R57, 0xff, RZ, 0xc0, !PT ;  /* 0x000000ff393a7812 */ /* 0x000fe400078ec0ff */
[----:B------:R-:W-:-:S02]  /*7230*/  SEL R4, RZ, 0xffffffff, !P2 ;  /* 0xffffffffff047807 */ /* 0x000fc40005000000 */
[----:B------:R-:W-:Y:S02]  /*7240*/  ISETP.GE.U32.AND P1, PT, R22, R9, PT ;  /* 0x000000091600720c */ /* 0x000fe40003f26070 */
        /* <DEDUP_REMOVED lines=52> */
[----:B------:R-:W-:Y:S02]  /*7590*/  LOP3.LUT R5, R75, 0xff, RZ, 0xc0, !PT ;  /* 0x000000ff4b057812 */ /* 0x000fe400078ec0ff */
[----:B------:R-:W-:Y:S02]  /*75a0*/  LOP3.LUT R22, R44, 0xff, RZ, 0xc0, !PT ;  /* 0x000000ff2c167812 */ /* 0x000fe400078ec0ff */
[----:B------:R-:W-:-:S02]  /*75b0*/  LOP3.LUT R9, R77, 0xff, RZ, 0xc0, !PT ;  /* 0x000000ff4d097812 */ /* 0x000fc400078ec0ff */
[----:B------:R-:W-:Y:S02]  /*75c0*/  LOP3.LUT R58, R32, 0xff, RZ, 0xc0, !PT ;  /* 0x000000ff203a7812 */ /* 0x000fe400078ec0ff */
[----:B------:R-:W-:Y:S02]  /*75d0*/  ISETP.GE.AND.EX P0, PT, R45, RZ, PT, P0 ;  /* 0x000000ff2d00720c */ /* 0x000fe40003f06300 */
[----:B------:R-:W-:Y:S02]  /*75e0*/  SEL R4, RZ, 0xffffffff, !P1 ;  /* 0xffffffffff047807 */ /* 0x000fe40004800000 */
[CC--:B------:R-:W-:Y:S02]  /*75f0*/  ISETP.NE.AND P6, PT, R22.reuse, R5.reuse, PT ;  /* 0x000000051600720c */ /* 0x0c0fe40003fc5270 */
[----:B------:R-:W-:Y:S02]  /*7600*/  ISETP.GE.U32.AND P1, PT, R22, R5, PT ;  /* 0x000000051600720c */ /* 0x000fe40003f26070 */
[----:B------:R-:W-:-:S02]  /*7610*/  ISETP.NE.AND P5, PT, R58, R9, PT ;  /* 0x000000093a00720c */ /* 0x000fc40003fa5270 */
[----:B------:R-:W-:Y:S02]  /*7620*/  @!P4 SEL R4, RZ, 0xffffffff, !P0 ;  /* 0xffffffffff04c807 */ /* 0x000fe40004000000 */
[----:B------:R-:W-:Y:S02]  /*7630*/  ISETP.GE.U32.AND P4, PT, R58, R9, PT ;  /* 0x000000093a00720c */ /* 0x000fe40003f86070 */
        /* <DEDUP_REMOVED lines=86> */
.L_x_3865:
[----:B------:R-:W-:Y:S05]  /*7ba0*/  BSYNC.RECONVERGENT B0 ;  /* 0x0000000000007941 */ /* 0x000fea0003800200 */
.L_x_3864:
        /* <DEDUP_REMOVED lines=48> */
[----:B------:R-:W-:Y:S02]  /*7eb0*/  ISETP.NE.AND P5, PT, R4, R5, PT ;  /* 0x000000050400720c */ /* 0x000fe40003fa5270 */
[----:B------:R-:W-:Y:S02]  /*7ec0*/  SEL R57, R57, R54, !P3 ;  /* 0x0000003639397207 */ /* 0x000fe40005800000 */
[----:B------:R-:W-:Y:S02]  /*7ed0*/  SEL R22, R20, R27, !P3 ;  /* 0x0000001b14167207 */ /* 0x000fe40005800000 */
[----:B------:R-:W-:Y:S02]  /*7ee0*/  SEL R49, R46, R49, !P3 ;  /* 0x000000312e317207 */ /* 0x000fe40005800000 */
[----:B------:R-:W-:Y:S02]  /*7ef0*/  SEL R11, R21, R26, !P2 ;  /* 0x0000001a150b7207 */ /* 0x000fe40005000000 */
[----:B------:R-:W-:-:S02]  /*7f00*/  ISETP.GE.U32.AND P3, PT, R4, R5, PT ;  /* 0x000000050400720c */ /* 0x000fc40003f66070 */
[----:B------:R-:W-:Y:S02]  /*7f10*/  ISETP.GE.AND.EX P4, PT, R50, R45, PT, P4 ;  /* 0x0000002d3200720c */ /* 0x000fe40003f86340 */
[----:B------:R-:W-:Y:S02]  /*7f20*/  SEL R24, R24, R31, !P1 ;  /* 0x0000001f18187207 */ /* 0x000fe40004800000 */
[----:B------:R-:W-:Y:S02]  /*7f30*/  LOP3.LUT R21, R36, 0xff, RZ, 0xc0, !PT ;  /* 0x000000ff24157812 */ /* 0x000fe400078ec0ff */
[----:B------:R-:W-:Y:S02]  /*7f40*/  LOP3.LUT R20, R44, 0xff, RZ, 0xc0, !PT ;  /* 0x000000ff2c147812 */ /* 0x000fe400078ec0ff */
[----:B------:R-:W-:Y:S02]  /*7f50*/  LOP3.LUT R4, R41, 0xff, RZ, 0xc0, !PT ;  /* 0x000000ff29047812 */ /* 0x000fe400078ec0ff */
[----:B------:R-:W-:-:S02]  /*7f60*/  LOP3.LUT R5, R37, 0xff, RZ, 0xc0, !PT ;  /* 0x000000ff25057812 */ /* 0x000fc400078ec0ff */
[----:B------:R-:W-:Y:S02]  /*7f70*/  SEL R10, RZ, 0xffffffff, !P4 ;  /* 0xffffffffff0a7807 */ /* 0x000fe40006000000 */
        /* <DEDUP_REMOVED lines=43> */
[----:B------:R-:W-:Y:S02]  /*8230*/  SEL R42, R42, R49, !P3 ;  /* 0x000000312a2a7207 */ /* 0x000fe40005800000 */
[----:B------:R-:W-:Y:S02]  /*8240*/  ISETP.GE.AND.EX P4, PT, R20, R39, PT, P4 ;  /* 0x000000271400720c */ /* 0x000fe40003f86340 */
[----:B------:R-:W-:Y:S02]  /*8250*/  SEL R11, R14, R11, !P2 ;  /* 0x0000000b0e0b7207 */ /* 0x000fe40005000000 */
[----:B------:R-:W-:-:S02]  /*8260*/  ISETP.GE.U32.AND P3, PT, R4, R5, PT ;  /* 0x000000050400720c */ /* 0x000fc40003f66070 */
[----:B------:R-:W-:Y:S02]  /*8270*/  LOP3.LUT R21, R8, 0xff, RZ, 0xc0, !PT ;  /* 0x000000ff08157812 */ /* 0x000fe400078ec0ff */
[----:B------:R-:W-:Y:S02]  /*8280*/  LOP3.LUT R14, R6, 0xff, RZ, 0xc0, !PT ;  /* 0x000000ff060e7812 */ /* 0x000fe400078ec0ff */
[----:B------:R-:W-:Y:S02]  /*8290*/  LOP3.LUT R22, R3, 0xff, RZ, 0xc0, !PT ;  /* 0x000000ff03167812 */ /* 0x000fe400078ec0ff */
[----:B------:R-:W-:Y:S02]  /*82a0*/  LOP3.LUT R4, R41, 0xff, RZ, 0xc0, !PT ;  /* 0x000000ff29047812 */ /* 0x000fe400078ec0ff */
[----:B------:R-:W-:Y:S02]  /*82b0*/  LOP3.LUT R5, R37, 0xff, RZ, 0xc0, !PT ;  /* 0x000000ff25057812 */ /* 0x000fe400078ec0ff */
[----:B------:R-:W-:-:S02]  /*82c0*/  LOP3.LUT R9, R32, 0xff, RZ, 0xc0, !PT ;  /* 0x000000ff20097812 */ /* 0x000fc400078ec0ff */
[----:B------:R-:W-:Y:S02]  /*82d0*/  SEL R28, R28, R51, !P1 ;  /* 0x000000331c1c7207 */ /* 0x000fe40004800000 */
[----:B------:R-:W-:Y:S02]  /*82e0*/  ISETP.GE.U32.AND P0, PT, R15, R0, PT ;  /* 0x000000000f00720c */ /* 0x000fe40003f06070 */
[----:B------:R-:W-:Y:S02]  /*82f0*/  SEL R10, RZ, 0xffffffff, !P4 ;  /* 0xffffffffff0a7807 */ /* 0x000fe40006000000 */
[----:B------:R-:W-:Y:S02]  /*8300*/  SEL R12, R43, R12, !P2 ;  /* 0x0000000c2b0c7207 */ /* 0x000fe40005000000 */
[----:B------:R-:W-:Y:S02]  /*8310*/  @P5 SEL R10, RZ, 0xffffffff, !P3 ;  /* 0xffffffffff0a5807 */ /* 0x000fe40005800000 */
[----:B------:R-:W-:-:S02]  /*8320*/  ISETP.GE.U32.AND P2, PT, R11, R34, PT ;  /* 0x000000220b00720c */ /* 0x000fc40003f46070 */
[----:B------:R-:W-:Y:S02]  /*8330*/  ISETP.NE.AND P6, PT, R4, R21, PT ;  /* 0x000000150400720c */ /* 0x000fe40003fc5270 */
[----:B------:R-:W-:Y:S02]  /*8340*/  ISETP.NE.AND P4, PT, R5, R14, PT ;  /* 0x0000000e0500720c */ /* 0x000fe40003f85270 */
[----:B------:R-:W-:Y:S02]  /*8350*/  ISETP.NE.AND P3, PT, R9, R22, PT ;  /* 0x000000160900720c */ /* 0x000fe40003f65270 */
[----:B------:R-:W-:Y:S02]  /*8360*/  ISETP.GE.AND.EX P0, PT, R28, R7, PT, P0 ;  /* 0x000000071c00720c */ /* 0x000fe40003f06300 */
        /* <DEDUP_REMOVED lines=36> */
.L_x_3857:
        /* <DEDUP_REMOVED lines=110> */
.L_x_3873:
        /* <DEDUP_REMOVED lines=314> */
.L_x_3869:
        /* <DEDUP_REMOVED lines=245> */
.L_x_3870:
        /* <DEDUP_REMOVED lines=245> */
.L_x_3871:
        /* <DEDUP_REMOVED lines=245> */
.L_x_3872:
        /* <DEDUP_REMOVED lines=8> */
.L_x_3868:
        /* <DEDUP_REMOVED lines=16> */
[CC--:B------:R-:W-:Y:S02]  /*cfa0*/  ISETP.NE.AND P6, PT, R82.reuse, R73.reuse, PT ;  /* 0x000000495200720c */ /* 0x0c0fe40003fc5270 */
[----:B------:R-:W-:-:S02]  /*cfb0*/  ISETP.GE.U32.AND P3, PT, R82, R73, PT ;  /* 0x000000495200720c */ /* 0x000fc40003f66070 */
[CC--:B------:R-:W-:Y:S02]  /*cfc0*/  ISETP.NE.AND P5, PT, R72.reuse, R5.reuse, PT ;  /* 0x000000054800720c */ /* 0x0c0fe40003fa5270 */
[----:B------:R-:W-:Y:S02]  /*cfd0*/  ISETP.GE.U32.AND P0, PT, R72, R5, PT ;  /* 0x000000054800720c */ /* 0x000fe40003f06070 */
[----:B------:R-:W-:Y:S02]  /*cfe0*/  SEL R82, RZ, 0xffffffff, !P1 ;  /* 0xffffffffff527807 */ /* 0x000fe40004800000 */
[-C--:B------:R-:W-:Y:S02]  /*cff0*/  ISETP.GE.U32.AND P1, PT, R37, R71.reuse, PT ;  /* 0x000000472500720c */ /* 0x080fe40003f26070 */
[----:B------:R-:W-:Y:S02]  /*d000*/  SEL R84, RZ, 0xffffffff, !P0 ;  /* 0xffffffffff547807 */ /* 0x000fe40004000000 */
[----:B------:R-:W-:-:S02]  /*d010*/  ISETP.GE.U32.AND P0, PT, R39, R71, PT ;  /* 0x000000472700720c */ /* 0x000fc40003f06070 */
[----:B------:R-:W-:Y:S02]  /*d020*/  ISETP.GE.AND.EX P1, PT, R21, RZ, PT, P1 ;  /* 0x000000ff1500720c */ /* 0x000fe40003f26310 */
[----:B------:R-:W-:Y:S02]  /*d030*/  LOP3.LUT R5, R77, 0xff, RZ, 0xc0, !PT ;  /* 0x000000ff4d057812 */ /* 0x000fe400078ec0ff */
[----:B------:R-:W-:Y:S02]  /*d040*/  LOP3.LUT R72, R58, 0xff, RZ, 0xc0, !PT ;  /* 0x000000ff3a487812 */ /* 0x000fe400078ec0ff */
[----:B------:R-:W-:Y:S02]  /*d050*/  ISETP.GE.AND.EX P0, PT, R23, RZ, PT, P0 ;  /* 0x000000ff1700720c */ /* 0x000fe40003f06300 */
[----:B------:R-:W-:Y:S02]  /*d060*/  @!P4 SEL R82, RZ, 0xffffffff, !P1 ;  /* 0xffffffffff52c807 */ /* 0x000fe40004800000 */
[----:B------:R-:W-:-:S02]  /*d070*/  LOP3.LUT R73, R76, 0xff, RZ, 0xc0, !PT ;  /* 0x000000ff4c497812 */ /* 0x000fc400078ec0ff */
[----:B------:R-:W-:Y:S02]  /*d080*/  LOP3.LUT R86, R57, 0xff, RZ, 0xc0, !PT ;  /* 0x000000ff39567812 */ /* 0x000fe400078ec0ff */
[CC--:B------:R-:W-:Y:S02]  /*d090*/  ISETP.NE.AND P4, PT, R72.reuse, R5.reuse, PT ;  /* 0x000000054800720c */ /* 0x0c0fe40003f85270 */
[----:B------:R-:W-:Y:S01]  /*d0a0*/  ISETP.GE.U32.AND P1, PT, R72, R5, PT ;  /* 0x000000054800720c */ /* 0x000fe20003f26070 */
[----:B------:R-:W-:Y:S01]  /*d0b0*/  IMAD.U32 R72, RZ, RZ, UR4 ;  /* 0x00000004ff487e24 */ /* 0x000fe2000f8e00ff */
[----:B------:R-:W-:Y:S01]  /*d0c0*/  @!P5 SEL R84, RZ, 0xffffffff, !P0 ;  /* 0xffffffffff54d807 */ /* 0x000fe20004000000 */
[----:B------:R-:W1:Y:S01]  /*d0d0*/  LDCU UR4, c[0x0][0x39c] ;  /* 0x00007380ff0477ac */ /* 0x000e620008000800 */
[CC--:B------:R-:W-:Y:S02]  /*d0e0*/  ISETP.NE.AND P5, PT, R86.reuse, R73.reuse, PT ;  /* 0x000000495600720c */ /* 0x0c0fe40003fa5270 */
[----:B------:R-:W-:Y:S01]  /*d0f0*/  ISETP.GE.U32.AND P0, PT, R86, R73, PT ;  /* 0x000000495600720c */ /* 0x000fe20003f06070 */
[----:B------:R-:W-:Y:S01]  /*d100*/  IMAD.IADD R73, R71, 0x1, R72 ;  /* 0x0000000147497824 */ /* 0x000fe200078e0248 */
[----:B------:R-:W-:-:S02]  /*d110*/  SEL R85, RZ, 0xffffffff, !P3 ;  /* 0xffffffffff557807 */ /* 0x000fc40005800000 */
[----:B------:R-:W-:Y:S02]  /*d120*/  ISETP.GE.U32.AND P3, PT, R40, R71, PT ;  /* 0x000000472800720c */ /* 0x000fe40003f66070 */
[----:B------:R-:W-:Y:S02]  /*d130*/  SEL R86, RZ, 0xffffffff, !P1 ;  /* 0xffffffffff567807 */ /* 0x000fe40004800000 */
[----:B------:R-:W-:Y:S02]  /*d140*/  ISETP.GE.U32.AND P1, PT, R43, R73, PT ;  /* 0x000000492b00720c */ /* 0x000fe40003f26070 */
[----:B------:R-:W-:Y:S02]  /*d150*/  ISETP.GE.AND.EX P3, PT, R24, RZ, PT, P3 ;  /* 0x000000ff1800720c */ /* 0x000fe40003f66330 */
[----:B------:R-:W-:Y:S02]  /*d160*/  LOP3.LUT R5, R75, 0xff, RZ, 0xc0, !PT ;  /* 0x000000ff4b057812 */ /* 0x000fe400078ec0ff */
[----:B------:R-:W-:-:S02]  /*d170*/  LOP3.LUT R88, R60, 0xff, RZ, 0xc0, !PT ;  /* 0x000000ff3c587812 */ /* 0x000fc400078ec0ff */
[----:B------:R-:W-:Y:S02]  /*d180*/  ISETP.GE.AND.EX P1, PT, R27, RZ, PT, P1 ;  /* 0x000000ff1b00720c */ /* 0x000fe40003f26310 */
[----:B------:R-:W-:Y:S02]  /*d190*/  @!P6 SEL R85, RZ, 0xffffffff, !P3 ;  /* 0xffffffffff55e807 */ /* 0x000fe40005800000 */
[----:B------:R-:W-:Y:S02]  /*d1a0*/  SEL R87, RZ, 0xffffffff, !P0 ;  /* 0xffffffffff577807 */ /* 0x000fe40004000000 */
[----:B------:R-:W-:Y:S02]  /*d1b0*/  LOP3.LUT R83, R74, 0xff, RZ, 0xc0, !PT ;  /* 0x000000ff4a537812 */ /* 0x000fe400078ec0ff */
[----:B------:R-:W-:Y:S02]  /*d1c0*/  LOP3.LUT R90, R61, 0xff, RZ, 0xc0, !PT ;  /* 0x000000ff3d5a7812 */ /* 0x000fe400078ec0ff */
[----:B------:R-:W-:-:S02]  /*d1d0*/  ISETP.NE.AND P6, PT, R88, R5, PT ;  /* 0x000000055800720c */ /* 0x000fc40003fc5270 */
[----:B------:R-:W-:Y:S02]  /*d1e0*/  ISETP.GE.U32.AND P3, PT, R88, R5, PT ;  /* 0x000000055800720c */ /* 0x000fe40003f66070 */
[----:B------:R-:W-:Y:S02]  /*d1f0*/  ISETP.GE.U32.AND P0, PT, R42, R73, PT ;  /* 0x000000492a00720c */ /* 0x000fe40003f06070 */
[----:B------:R-:W-:Y:S02]  /*d200*/  @!P4 SEL R86, RZ, 0xffffffff, !P1 ;  /* 0xffffffffff56c807 */ /* 0x000fe40004800000 */
[CC--:B------:R-:W-:Y:S02]  /*d210*/  ISETP.NE.AND P4, PT, R90.reuse, R83.reuse, PT ;  /* 0x000000535a00720c */ /* 0x0c0fe40003f85270 */
[----:B------:R-:W-:Y:S02]  /*d220*/  ISETP.GE.U32.AND P1, PT, R90, R83, PT ;  /* 0x000000535a00720c */ /* 0x000fe40003f26070 */
[----:B------:R-:W-:-:S02]  /*d230*/  SEL R88, RZ, 0xffffffff, !P3 ;  /* 0xffffffffff587807 */ /* 0x000fc40005800000 */
[----:B------:R-:W-:Y:S02]  /*d240*/  ISETP.GE.AND.EX P0, PT, R26, RZ, PT, P0 ;  /* 0x000000ff1a00720c */ /* 0x000fe40003f06300 */
[----:B------:R-:W-:Y:S02]  /*d250*/  LOP3.LUT R5, R78, 0xff, RZ, 0xc0, !PT ;  /* 0x000000ff4e057812 */ /* 0x000fe400078ec0ff */
[----:B------:R-:W-:Y:S02]  /*d260*/  LOP3.LUT R90, R69, 0xff, RZ, 0xc0, !PT ;  /* 0x000000ff455a7812 */ /* 0x000fe400078ec0ff */
[----:B------:R-:W-:Y:S02]  /*d270*/  ISETP.GE.U32.AND P3, PT, R46, R73, PT ;  /* 0x000000492e00720c */ /* 0x000fe40003f66070 */
[----:B------:R-:W-:Y:S02]  /*d280*/  @!P5 SEL R87, RZ, 0xffffffff, !P0 ;  /* 0xffffffffff57d807 */ /* 0x000fe40004000000 */
[----:B------:R-:W-:-:S02]  /*d290*/  ISETP.GE.AND.EX P3, PT, R30, RZ, PT, P3 ;  /* 0x000000ff1e00720c */ /* 0x000fc40003f66330 */
[CC--:B------:R-:W-:Y:S02]  /*d2a0*/  ISETP.NE.AND P5, PT, R90.reuse, R5.reuse, PT ;  /* 0x000000055a00720c */ /* 0x0c0fe40003fa5270 */
[----:B------:R-:W-:Y:S01]  /*d2b0*/  ISETP.GE.U32.AND P0, PT, R90, R5, PT ;  /* 0x000000055a00720c */ /* 0x000fe20003f06070 */
[----:B------:R-:W-:Y:S01]  /*d2c0*/  IMAD.IADD R5, R72, 0x1, R73 ;  /* 0x0000000148057824 */ /* 0x000fe200078e0249 */
[----:B------:R-:W-:Y:S02]  /*d2d0*/  SEL R89, RZ, 0xffffffff, !P1 ;  /* 0xffffffffff597807 */ /* 0x000fe40004800000 */
[----:B------:R-:W-:Y:S02]  /*d2e0*/  LOP3.LUT R83, R79, 0xff, RZ, 0xc0, !PT ;  /* 0x000000ff4f537812 */ /* 0x000fe400078ec0ff */
[----:B------:R-:W-:Y:S02]  /*d2f0*/  LOP3.LUT R92, R70, 0xff, RZ, 0xc0, !PT ;  /* 0x000000ff465c7812 */ /* 0x000fe400078ec0ff */
[----:B------:R-:W-:-:S02]  /*d300*/  ISETP.GE.U32.AND P1, PT, R45, R73, PT ;  /* 0x000000492d00720c */ /* 0x000fc40003f26070 */
[----:B------:R-:W-:Y:S02]  /*d310*/  @!P6 SEL R88, RZ, 0xffffffff, !P3 ;  /* 0xffffffffff58e807 */ /* 0x000fe40005800000 */
[CC--:B------:R-:W-:Y:S02]  /*d320*/  ISETP.NE.AND P3, PT, R92.reuse, R83.reuse, PT ;  /* 0x000000535c00720c */ /* 0x0c0fe40003f65270 */
[----:B------:R-:W-:Y:S02]  /*d330*/  ISETP.GE.U32.AND P6, PT, R92, R83, PT ;  /* 0x000000535c00720c */ /* 0x000fe40003fc6070 */
[----:B------:R-:W-:Y:S02]  /*d340*/  SEL R90, RZ, 0xffffffff, !P0 ;  /* 0xffffffffff5a7807 */ /* 0x000fe40004000000 */
[----:B------:R-:W-:Y:S02]  /*d350*/  ISETP.GE.AND.EX P1, PT, R29, RZ, PT, P1 ;  /* 0x000000ff1d00720c */ /* 0x000fe40003f26310 */
[----:B------:R-:W-:-:S02]  /*d360*/  LOP3.LUT R83, R81, 0xff, RZ, 0xc0, !PT ;  /* 0x000000ff51537812 */ /* 0x000fc400078ec0ff */
[----:B------:R-:W-:Y:S02]  /*d370*/  LOP3.LUT R92, R68, 0xff, RZ, 0xc0, !PT ;  /* 0x000000ff445c7812 */ /* 0x000fe400078ec0ff */
[----:B------:R-:W-:Y:S02]  /*d380*/  ISETP.GE.U32.AND P0, PT, R48, R5, PT ;  /* 0x000000053000720c */ /* 0x000fe40003f06070 */
[----:B------:R-:W-:Y:S02]  /*d390*/  @!P4 SEL R89, RZ, 0xffffffff, !P1 ;  /* 0xffffffffff59c807 */ /* 0x000fe40004800000 */
[----:B------:R-:W-:Y:S02]  /*d3a0*/  ISETP.GE.AND.EX P0, PT, R32, RZ, PT, P0 ;  /* 0x000000ff2000720c */ /* 0x000fe40003f06300 */
[CC--:B------:R-:W-:Y:S02]  /*d3b0*/  ISETP.NE.AND P1, PT, R92.reuse, R83.reuse, PT ;  /* 0x000000535c00720c */ /* 0x0c0fe40003f25270 */
[----:B------:R-:W-:-:S02]  /*d3c0*/  ISETP.GE.U32.AND P4, PT, R92, R83, PT ;  /* 0x000000535c00720c */ /* 0x000fc40003f86070 */
[----:B------:R-:W-:Y:S02]  /*d3d0*/  LOP3.LUT R91, R80, 0xff, RZ, 0xc0, !PT ;  /* 0x000000ff505b7812 */ /* 0x000fe400078ec0ff */
[----:B------:R-:W-:Y:S02]  /*d3e0*/  LOP3.LUT R94, R59, 0xff, RZ, 0xc0, !PT ;  /* 0x000000ff3b5e7812 */ /* 0x000fe400078ec0ff */
[----:B------:R-:W-:Y:S02]  /*d3f0*/  @!P5 SEL R90, RZ, 0xffffffff, !P0 ;  /* 0xffffffffff5ad807 */ /* 0x000fe40004000000 */
[----:B------:R-:W-:Y:S02]  /*d400*/  SEL R92, RZ, 0xffffffff, !P4 ;  /* 0xffffffffff5c7807 */ /* 0x000fe40006000000 */
[CC--:B------:R-:W-:Y:S02]  /*d410*/  ISETP.NE.AND P0, PT, R94.reuse, R91.reuse, PT ;  /* 0x0000005b5e00720c */ /* 0x0c0fe40003f05270 */
[----:B------:R-:W-:-:S02]  /*d420*/  ISETP.GE.U32.AND P5, PT, R94, R91, PT ;  /* 0x0000005b5e00720c */ /* 0x000fc40003fa6070 */
[-C--:B------:R-:W-:Y:S02]  /*d430*/  ISETP.GE.U32.AND P4, PT, R44, R5.reuse, PT ;  /* 0x000000052c00720c */ /* 0x080fe40003f86070 */
[----:B------:R-:W-:Y:S02]  /*d440*/  SEL R91, RZ, 0xffffffff, !P6 ;  /* 0xffffffffff5b7807 */ /* 0x000fe40007000000 */
[----:B------:R-:W-:Y:S02]  /*d450*/  ISETP.GE.U32.AND P6, PT, R47, R5, PT ;  /* 0x000000052f00720c */ /* 0x000fe40003fc6070 */
[----:B------:R-:W-:Y:S02]  /*d460*/  ISETP.GE.AND.EX P4, PT, R28, RZ, PT, P4 ;  /* 0x000000ff1c00720c */ /* 0x000fe40003f86340 */
[----:B------:R-:W-:Y:S02]  /*d470*/  LOP3.LUT R93, R10, 0xff, RZ, 0xc0, !PT ;  /* 0x000000ff0a5d7812 */ /* 0x000fe400078ec0ff */
[----:B------:R-:W-:-:S02]  /*d480*/  LOP3.LUT R96, R53, 0xff, RZ, 0xc0, !PT ;  /* 0x000000ff35607812 */ /* 0x000fc400078ec0ff */
[----:B------:R-:W-:Y:S02]  /*d490*/  ISETP.GE.AND.EX P6, PT, R31, RZ, PT, P6 ;  /* 0x000000ff1f00720c */ /* 0x000fe40003fc6360 */
[----:B------:R-:W-:Y:S02]  /*d4a0*/  LOP3.LUT R83, R11, 0xff, RZ, 0xc0, !PT ;  /* 0x000000ff0b537812 */ /* 0x000fe400078ec0ff */
[----:B------:R-:W-:Y:S02]  /*d4b0*/  LOP3.LUT R94, R56, 0xff, RZ, 0xc0, !PT ;  /* 0x000000ff385e7812 */ /* 0x000fe400078ec0ff */
[----:B------:R-:W-:Y:S02]  /*d4c0*/  @!P1 SEL R92, RZ, 0xffffffff, !P4 ;  /* 0xffffffffff5c9807 */ /* 0x000fe40006000000 */
[CC--:B------:R-:W-:Y:S02]  /*d4d0*/  ISETP.NE.AND P1, PT, R96.reuse, R93.reuse, PT ;  /* 0x0000005d6000720c */ /* 0x0c0fe40003f25270 */
[----:B------:R-:W-:-:S02]  /*d4e0*/  ISETP.GE.U32.AND P4, PT, R96, R93, PT ;  /* 0x0000005d6000720c */ /* 0x000fc40003f86070 */
[----:B------:R-:W-:Y:S02]  /*d4f0*/  @!P3 SEL R91, RZ, 0xffffffff, !P6 ;  /* 0xffffffffff5bb807 */ /* 0x000fe40007000000 */
[----:B------:R-:W-:Y:S02]  /*d500*/  SEL R93, RZ, 0xffffffff, !P5 ;  /* 0xffffffffff5d7807 */ /* 0x000fe40006800000 */
[CC--:B------:R-:W-:Y:S02]  /*d510*/  ISETP.NE.AND P3, PT, R94.reuse, R83.reuse, PT ;  /* 0x000000535e00720c */ /* 0x0c0fe40003f65270 */
[----:B------:R-:W-:Y:S01]  /*d520*/  ISETP.GE.U32.AND P6, PT, R94, R83, PT ;  /* 0x000000535e00720c */ /* 0x000fe20003fc6070 */
[----:B------:R-:W-:Y:S01]  /*d530*/  IMAD.IADD R83, R5, 0x1, R72 ;  /* 0x0000000105537824 */ /* 0x000fe200078e0248 */
[----:B------:R-:W-:Y:S02]  /*d540*/  ISETP.GE.U32.AND P5, PT, R41, R5, PT ;  /* 0x000000052900720c */ /* 0x000fe40003fa6070 */
[----:B------:R-:W-:-:S02]  /*d550*/  SEL R94, RZ, 0xffffffff, !P6 ;  /* 0xffffffffff5e7807 */ /* 0x000fc40007000000 */
[----:B------:R-:W-:Y:S02]  /*d560*/  ISETP.GE.AND.EX P5, PT, R25, RZ, PT, P5 ;  /* 0x000000ff1900720c */ /* 0x000fe40003fa6350 */
[-C--:B------:R-:W-:Y:S02]  /*d570*/  ISETP.GE.U32.AND P6, PT, R38, R83.reuse, PT ;  /* 0x000000532600720c */ /* 0x080fe40003fc6070 */
[----:B------:R-:W-:Y:S02]  /*d580*/  @!P0 SEL R93, RZ, 0xffffffff, !P5 ;  /* 0xffffffffff5d8807 */ /* 0x000fe40006800000 */
[----:B------:R-:W-:Y:S02]  /*d590*/  LOP3.LUT R95, R67, 0xff, RZ, 0xc0, !PT ;  /* 0x000000ff435f7812 */ /* 0x000fe400078ec0ff */
[----:B------:R-:W-:Y:S02]  /*d5a0*/  LOP3.LUT R96, R50, 0xff, RZ, 0xc0, !PT ;  /* 0x000000ff32607812 */ /* 0x000fe400078ec0ff */
[----:B------:R-:W-:-:S02]  /*d5b0*/  ISETP.GE.U32.AND P0, PT, R35, R83, PT ;  /* 0x000000532300720c */ /* 0x000fc40003f06070 */
[----:B------:R-:W-:Y:S02]  /*d5c0*/  ISETP.GE.AND.EX P6, PT, R22, RZ, PT, P6 ;  /* 0x000000ff1600720c */ /* 0x000fe40003fc6360 */
[-C--:B------:R-:W-:Y:S02]  /*d5d0*/  ISETP.NE.AND P5, PT, R96, R95.reuse, PT ;  /* 0x0000005f6000720c */ /* 0x080fe40003fa5270 */
[----:B------:R-:W-:Y:S02]  /*d5e0*/  ISETP.GE.AND.EX P0, PT, R16, RZ, PT, P0 ;  /* 0x000000ff1000720c */ /* 0x000fe40003f06300 */
[----:B------:R-:W-:Y:S02]  /*d5f0*/  @!P3 SEL R94, RZ, 0xffffffff, !P6 ;  /* 0xffffffffff5eb807 */ /* 0x000fe40007000000 */
[----:B------:R-:W-:Y:S02]  /*d600*/  ISETP.GE.U32.AND P6, PT, R96, R95, PT ;  /* 0x0000005f6000720c */ /* 0x000fe40003fc6070 */
[----:B------:R-:W-:-:S02]  /*d610*/  SEL R95, RZ, 0xffffffff, !P4 ;  /* 0xffffffffff5f7807 */ /* 0x000fc40006000000 */
[----:B------:R-:W-:Y:S02]  /*d620*/  @!P1 SEL R95, RZ, 0xffffffff, !P0 ;  /* 0xffffffffff5f9807 */ /* 0x000fe40004000000 */
[----:B------:R-:W-:Y:S02]  /*d630*/  LOP3.LUT R97, R66, 0xff, RZ, 0xc0, !PT ;  /* 0x000000ff42617812 */ /* 0x000fe400078ec0ff */
[----:B------:R-:W-:Y:S02]  /*d640*/  LOP3.LUT R98, R49, 0xff, RZ, 0xc0, !PT ;  /* 0x000000ff31627812 */ /* 0x000fe400078ec0ff */
[----:B------:R-:W-:Y:S02]  /*d650*/  ISETP.GE.U32.AND P0, PT, R34, R83, PT ;  /* 0x000000532200720c */ /* 0x000fe40003f06070 */
[----:B------:R-:W-:Y:S02]  /*d660*/  LOP3.LUT R4, R4, 0x1, RZ, 0xc0, !PT ;  /* 0x0000000104047812 */ /* 0x000fe400078ec0ff */
[----:B------:R-:W-:-:S02]  /*d670*/  ISETP.NE.AND P3, PT, R98, R97, PT ;  /* 0x000000616200720c */ /* 0x000fc40003f65270 */
[----:B------:R-:W-:Y:S02]  /*d680*/  ISETP.GE.AND.EX P0, PT, R15, RZ, PT, P0 ;  /* 0x000000ff0f00720c */ /* 0x000fe40003f06300 */
[----:B------:R-:W-:Y:S02]  /*d690*/  LOP3.LUT R82, R82, 0x1, RZ, 0xc0, !PT ;  /* 0x0000000152527812 */ /* 0x000fe400078ec0ff */
[----:B------:R-:W-:Y:S02]  /*d6a0*/  ISETP.NE.U32.AND P1, PT, R4, 0x1, PT ;  /* 0x000000010400780c */ /* 0x000fe40003f25070 */
[----:B------:R-:W-:Y:S02]  /*d6b0*/  ISETP.GE.U32.AND P4, PT, R98, R97, PT ;  /* 0x000000616200720c */ /* 0x000fe40003f86070 */
[----:B------:R-:W-:Y:S02]  /*d6c0*/  SEL R4, RZ, 0xffffffff, !P6 ;  /* 0xffffffffff047807 */ /* 0x000fe40007000000 */
[----:B------:R-:W-:-:S02]  /*d6d0*/  LOP3.LUT R84, R84, 0x1, RZ, 0xc0, !PT ;  /* 0x0000000154547812 */ /* 0x000fc400078ec0ff */
[----:B------:R-:W-:Y:S02]  /*d6e0*/  @!P5 SEL R4, RZ, 0xffffffff, !P0 ;  /* 0xffffffffff04d807 */ /* 0x000fe40004000000 */
[----:B------:R-:W-:Y:S02]  /*d6f0*/  ISETP.GE.U32.AND P0, PT, R33, R83, PT ;  /* 0x000000532100720c */ /* 0x000fe40003f06070 */
[----:B------:R-:W-:Y:S02]  /*d700*/  ISETP.NE.U32.AND P6, PT, R82, 0x1, PT ;  /* 0x000000015200780c */ /* 0x000fe40003fc5070 */
[----:B------:R-:W-:Y:S02]  /*d710*/  LOP3.LUT R85, R85, 0x1, RZ, 0xc0, !PT ;  /* 0x0000000155557812 */ /* 0x000fe400078ec0ff */
[----:B------:R-:W-:Y:S02]  /*d720*/  SEL R82, RZ, 0xffffffff, !P4 ;  /* 0xffffffffff527807 */ /* 0x000fe40006000000 */
[----:B------:R-:W-:-:S02]  /*d730*/  ISETP.NE.U32.AND P4, PT, R84, 0x1, PT ;  /* 0x000000015400780c */ /* 0x000fc40003f85070 */
[----:B------:R-:W-:Y:S02]  /*d740*/  ISETP.GE.AND.EX P0, PT, R14, RZ, PT, P0 ;  /* 0x000000ff0e00720c */ /* 0x000fe40003f06300 */
[----:B------:R-:W-:Y:S02]  /*d750*/  LOP3.LUT R90, R90, 0x1, RZ, 0xc0, !PT ;  /* 0x000000015a5a7812 */ /* 0x000fe400078ec0ff */
[----:B------:R-:W-:Y:S02]  /*d760*/  ISETP.NE.U32.AND P5, PT, R85, 0x1, PT ;  /* 0x000000015500780c */ /* 0x000fe40003fa5070 */
[----:B------:R-:W-:Y:S02]  /*d770*/  LOP3.LUT R86, R86, 0x1, RZ, 0xc0, !PT ;  /* 0x0000000156567812 */ /* 0x000fe400078ec0ff */
[----:B------:R-:W-:Y:S02]  /*d780*/  LOP3.LUT R87, R87, 0x1, RZ, 0xc0, !PT ;  /* 0x0000000157577812 */ /* 0x000fe400078ec0ff */
[----:B------:R-:W-:-:S02]  /*d790*/  LOP3.LUT R88, R88, 0x1, RZ, 0xc0, !PT ;  /* 0x0000000158587812 */ /* 0x000fc400078ec0ff */
[----:B------:R-:W-:Y:S02]  /*d7a0*/  LOP3.LUT R89, R89, 0x1, RZ, 0xc0, !PT ;  /* 0x0000000159597812 */ /* 0x000fe400078ec0ff */
[----:B------:R-:W-:Y:S02]  /*d7b0*/  SEL R39, R71, R39, !P4 ;  /* 0x0000002747277207 */ /* 0x000fe40006000000 */
[----:B------:R-:W-:Y:S02]  /*d7c0*/  SEL R55, R8, R55, !P4 ;  /* 0x0000003708377207 */ /* 0x000fe40006000000 */
[----:B------:R-:W-:Y:S02]  /*d7d0*/  SEL R23, R23, RZ, P4 ;  /* 0x000000ff17177207 */ /* 0x000fe40002000000 */
[C---:B------:R-:W-:Y:S02]  /*d7e0*/  SEL R36, R71.reuse, R36, !P1 ;  /* 0x0000002447247207 */ /* 0x040fe40004800000 */
[----:B------:R-:W-:-:S02]  /*d7f0*/  SEL R37, R71, R37, !P6 ;  /* 0x0000002547257207 */ /* 0x000fc40007000000 */
[----:B------:R-:W-:Y:S02]  /*d800*/  @!P3 SEL R82, RZ, 0xffffffff, !P0 ;  /* 0xffffffffff52b807 */ /* 0x000fe40004000000 */
[----:B------:R-:W-:Y:S02]  /*d810*/  SEL R51, R6, R51, !P1 ;  /* 0x0000003306337207 */ /* 0x000fe40004800000 */
[----:B------:R-:W-:Y:S02]  /*d820*/  SEL R20, R20, RZ, P1 ;  /* 0x000000ff14147207 */ /* 0x000fe40000800000 */
[----:B------:R-:W-:Y:S02]  /*d830*/  SEL R52, R7, R52, !P6 ;  /* 0x0000003407347207 */ /* 0x000fe40007000000 */
[----:B------:R-:W-:Y:S02]  /*d840*/  SEL R21, R21, RZ, P6 ;  /* 0x000000ff15157207 */ /* 0x000fe40003000000 */
[----:B------:R-:W-:-:S02]  /*d850*/  ISETP.NE.U32.AND P4, PT, R90, 0x1, PT ;  /* 0x000000015a00780c */ /* 0x000fc40003f85070 */
[----:B------:R-:W-:Y:S01]  /*d860*/  SEL R40, R71, R40, !P5 ;  /* 0x0000002847287207 */ /* 0x000fe20006800000 */
[----:B------:R-:W-:Y:S01]  /*d870*/  IMAD.IADD R71, R83, 0x1, R72 ;  /* 0x0000000153477824 */ /* 0x000fe200078e0248 */
[----:B------:R-:W-:Y:S02]  /*d880*/  ISETP.NE.U32.AND P3, PT, R86, 0x1, PT ;  /* 0x000000015600780c */ /* 0x000fe40003f65070 */
[----:B------:R-:W-:Y:S02]  /*d890*/  ISETP.NE.U32.AND P0, PT, R87, 0x1, PT ;  /* 0x000000015700780c */ /* 0x000fe40003f05070 */
[----:B------:R-:W-:Y:S02]  /*d8a0*/  ISETP.NE.U32.AND P1, PT, R88, 0x1, PT ;  /* 0x000000015800780c */ /* 0x000fe40003f25070 */
[----:B------:R-:W-:Y:S02]  /*d8b0*/  ISETP.NE.U32.AND P6, PT, R89, 0x1, PT ;  /* 0x000000015900780c */ /* 0x000fe40003fc5070 */
[----:B------:R-:W-:-:S02]  /*d8c0*/  LOP3.LUT R4, R4, 0x1, RZ, 0xc0, !PT ;  /* 0x0000000104047812 */ /* 0x000fc400078ec0ff */
[----:B------:R-:W-:Y:S02]  /*d8d0*/  LOP3.LUT R92, R92, 0x1, RZ, 0xc0, !PT ;  /* 0x000000015c5c7812 */ /* 0x000fe400078ec0ff */
[----:B------:R-:W-:Y:S02]  /*d8e0*/  SEL R48, R5, R48, !P4 ;  /* 0x0000003005307207 */ /* 0x000fe40006000000 */
[----:B------:R-:W-:Y:S02]  /*d8f0*/  SEL R69, R78, R69, !P4 ;  /* 0x000000454e457207 */ /* 0x000fe40006000000 */
[----:B------:R-:W-:Y:S02]  /*d900*/  SEL R32, R32, RZ, P4 ;  /* 0x000000ff20207207 */ /* 0x000fe40002000000 */
[C---:B------:R-:W-:Y:S02]  /*d910*/  SEL R43, R73.reuse, R43, !P3 ;  /* 0x0000002b492b7207 */ /* 0x040fe40005800000 */
[----:B------:R-:W-:-:S02]  /*d920*/  SEL R42, R73, R42, !P0 ;  /* 0x0000002a492a7207 */ /* 0x000fc40004000000 */
[C---:B------:R-:W-:Y:S02]  /*d930*/  SEL R46, R73.reuse, R46, !P1 ;  /* 0x0000002e492e7207 */ /* 0x040fe40004800000 */
[----:B------:R-:W-:Y:S01]  /*d940*/  SEL R45, R73, R45, !P6 ;  /* 0x0000002d492d7207 */ /* 0x000fe20007000000 */
[----:B-1----:R-:W-:Y:S01]  /*d950*/  IMAD.U32 R73, RZ, RZ, UR4 ;  /* 0x00000004ff497e24 */ /* 0x002fe2000f8e00ff */
[----:B------:R-:W-:Y:S02]  /*d960*/  SEL R58, R77, R58, !P3 ;  /* 0x0000003a4d3a7207 */ /* 0x000fe40005800000 */
[----:B------:R-:W-:Y:S02]  /*d970*/  SEL R27, R27, RZ, P3 ;  /* 0x000000ff1b1b7207 */ /* 0x000fe40001800000 */
[----:B------:R-:W-:Y:S01]  /*d980*/  ISETP.NE.U32.AND P4, PT, R4, 0x1, PT ;  /* 0x000000010400780c */ /* 0x000fe20003f85070 */
[----:B------:R-:W-:Y:S01]  /*d990*/  IMAD R4, R72, 0x3, R71 ;  /* 0x0000000348047824 */ /* 0x000fe200078e0247 */
[----:B------:R-:W-:-:S02]  /*d9a0*/  ISETP.NE.U32.AND P3, PT, R92, 0x1, PT ;  /* 0x000000015c00780c */ /* 0x000fc40003f65070 */
[----:B------:R-:W-:Y:S02]  /*d9b0*/  LOP3.LUT R91, R91, 0x1, RZ, 0xc0, !PT ;  /* 0x000000015b5b7812 */ /* 0x000fe400078ec0ff */
[----:B------:R-:W-:Y:S02]  /*d9c0*/  SEL R44, R5, R44, !P3 ;  /* 0x0000002c052c7207 */ /* 0x000fe40005800000 */
[----:B------:R-:W-:Y:S02]  /*d9d0*/  SEL R68, R81, R68, !P3 ;  /* 0x0000004451447207 */ /* 0x000fe40005800000 */
[----:B------:R-:W-:Y:S02]  /*d9e0*/  SEL R28, R28, RZ, P3 ;  /* 0x000000ff1c1c7207 */ /* 0x000fe40001800000 */
[----:B------:R-:W-:Y:S02]  /*d9f0*/  ISETP.GE.U32.AND P3, PT, R4, R73, PT ;  /* 0x000000490400720c */ /* 0x000fe40003f66070 */
[----:B------:R-:W-:-:S02]  /*da00*/  SEL R54, R9, R54, !P5 ;  /* 0x0000003609367207 */ /* 0x000fc40006800000 */
[----:B------:R-:W-:Y:S02]  /*da10*/  SEL R24, R24, RZ, P5 ;  /* 0x000000ff18187207 */ /* 0x000fe40002800000 */
[----:B------:R-:W-:Y:S02]  /*da20*/  ISETP.NE.U32.AND P5, PT, R91, 0x1, PT ;  /* 0x000000015b00780c */ /* 0x000fe40003fa5070 */
[----:B------:R-:W-:Y:S02]  /*da30*/  LOP3.LUT R93, R93, 0x1, RZ, 0xc0, !PT ;  /* 0x000000015d5d7812 */ /* 0x000fe400078ec0ff */
[----:B------:R-:W-:Y:S02]  /*da40*/  LOP3.LUT R94, R94, 0x1, RZ, 0xc0, !PT ;  /* 0x000000015e5e7812 */ /* 0x000fe400078ec0ff */
[----:B------:R-:W-:Y:S02]  /*da50*/  LOP3.LUT R95, R95, 0x1, RZ, 0xc0, !PT ;  /* 0x000000015f5f7812 */ /* 0x000fe400078ec0ff */
[----:B------:R-:W-:-:S02]  /*da60*/  LOP3.LUT R82, R82, 0x1, RZ, 0xc0, !PT ;  /* 0x0000000152527812 */ /* 0x000fc400078ec0ff */
[----:B------:R-:W-:Y:S02]  /*da70*/  SEL R57, R76, R57, !P0 ;  /* 0x000000394c397207 */ /* 0x000fe40004000000 */
[----:B------:R-:W-:Y:S02]  /*da80*/  SEL R26, R26, RZ, P0 ;  /* 0x000000ff1a1a7207 */ /* 0x000fe40000000000 */
        /* <DEDUP_REMOVED lines=11> */
[----:B------:R-:W-:Y:S02]  /*db40*/  SEL R41, R5, R41, !P0 ;  /* 0x0000002905297207 */ /* 0x000fe40004000000 */
        /* <DEDUP_REMOVED lines=15> */
.L_x_3867:
[----:B0-----:R-:W-:Y:S05]  /*dc40*/  BSYNC.RECONVERGENT B0 ;  /* 0x0000000000007941 */ /* 0x001fea0003800200 */
.L_x_3866:
        /* <DEDUP_REMOVED lines=288> */
.L_x_3877:
[----:B------:R-:W-:Y:S01]  /*ee50*/  SHF.R.U32.HI R6, RZ, 0x2, R0 ;  /* 0x00000002ff067819 */ /* 0x000fe20000011600 */
[----:B------:R-:W-:-:S07]  /*ee60*/  IMAD.MOV.U32 R7, RZ, RZ, RZ ;  /* 0x000000ffff077224 */ /* 0x000fce00078e00ff */
.L_x_3876:
        /* <DEDUP_REMOVED lines=288> */
.L_x_3879:
[----:B------:R-:W-:Y:S01]  /*10070*/  SHF.R.U32.HI R62, RZ, 0x2, R74 ;  /* 0x00000002ff3e7819 */ /* 0x000fe2000001164a */
[----:B------:R-:W-:-:S07]  /*10080*/  IMAD.MOV.U32 R63, RZ, RZ, RZ ;  /* 0x000000ffff3f7224 */ /* 0x000fce00078e00ff */
.L_x_3878:
        /* <DEDUP_REMOVED lines=285> */
.L_x_3881:
[----:B------:R-:W-:Y:S01]  /*11260*/  SHF.R.U32.HI R66, RZ, 0x2, R78 ;  /* 0x00000002ff427819 */ /* 0x000fe2000001164e */
[----:B------:R-:W-:-:S07]  /*11270*/  IMAD.MOV.U32 R67, RZ, RZ, RZ ;  /* 0x000000ffff437224 */ /* 0x000fce00078e00ff */
.L_x_3880:
        /* <DEDUP_REMOVED lines=285> */
.L_x_3883:
[----:B------:R-:W-:Y:S01]  /*12450*/  SHF.R.U32.HI R10, RZ, 0x2, R62 ;  /* 0x00000002ff0a7819 */ /* 0x000fe2000001163e */
[----:B------:R-:W-:-:S07]  /*12460*/  IMAD.MOV.U32 R11, RZ, RZ, RZ ;  /* 0x000000ffff0b7224 */ /* 0x000fce00078e00ff */
.L_x_3882:
[----:B------:R-:W-:-:S04]  /*12470*/  LEA R4, P0, R10, R3, 0x2 ;  /* 0x000000030a047211 */ /* 0x000fc800078010ff */
[----:B------:R-:W-:-:S05]  /*12480*/  LEA.HI.X R5, R10, R0, R11, 0x2, P0 ;  /* 0x000000000a057211 */ /* 0x000fca00000f140b */
[----:B------:R-:W2:Y:S02]  /*12490*/  LDG.E R4, desc[UR36][R4.64] ;  /* 0x0000002404047981 */ /* 0x000ea4000c1e1900 */
[C---:B--2---:R-:W-:Y:S02]  /*124a0*/  PRMT R13, R4.reuse, 0x7770, RZ ;  /* 0x00007770040d7816 */ /* 0x044fe400000000ff */
[C---:B------:R-:W-:Y:S02]  /*124b0*/  PRMT R12, R4.reuse, 0x7771, RZ ;  /* 0x00007771040c7816 */ /* 0x040fe400000000ff */
[C---:B------:R-:W-:Y:S02]  /*124c0*/  PRMT R11, R4.reuse, 0x7772, RZ ;  /* 0x00007772040b7816 */ /* 0x040fe400000000ff */
[----:B------:R-:W-:-:S07]  /*124d0*/  PRMT R10, R4, 0x7773, RZ ;  /* 0x00007773040a7816 */ /* 0x000fce00000000ff */
.L_x_3875:
[----:B------:R-:W-:Y:S05]  /*124e0*/  BSYNC.RECONVERGENT B0 ;  /* 0x0000000000007941 */ /* 0x000fea0003800200 */
.L_x_3874:
[----:B------:R-:W-:Y:S01]  /*124f0*/  ISETP.GE.U32.AND P0, PT, R71, R73, PT ;  /* 0x000000494700720c */ /* 0x000fe20003f06070 */
[----:B------:R-:W-:-:S12]  /*12500*/  BSSY.RECONVERGENT B0, `(.L_x_3884) ;  /* 0x00000db000007945 */ /* 0x000fd80003800200 */
        /* <DEDUP_REMOVED lines=13> */
[C---:B------:R-:W-:Y:S02]  /*125e0*/  ISETP.NE.AND P4, PT, R4.reuse, R3, PT ;  /* 0x000000030400720c */ /* 0x040fe40003f85270 */
        /* <DEDUP_REMOVED lines=61> */
[-C--:B------:R-:W-:Y:S02]  /*129c0*/  ISETP.GE.U32.AND P0, PT, R46, R8.reuse, PT ;  /* 0x000000082e00720c */ /* 0x080fe40003f06070 */
        /* <DEDUP_REMOVED lines=142> */
.L_x_3885:
[----:B------:R-:W-:Y:S05]  /*132b0*/  BSYNC.RECONVERGENT B0 ;  /* 0x0000000000007941 */ /* 0x000fea0003800200 */
.L_x_3884:
        /* <DEDUP_REMOVED lines=48> */
[CC--:B------:R-:W-:Y:S02]  /*135c0*/  ISETP.NE.AND P5, PT, R0.reuse, R3.reuse, PT ;  /* 0x000000030000720c */ /* 0x0c0fe40003fa5270 */
[----:B------:R-:W-:Y:S02]  /*135d0*/  SEL R54, R61, R54, !P3 ;  /* 0x000000363d367207 */ /* 0x000fe40005800000 */
[----:B------:R-:W-:Y:S02]  /*135e0*/  SEL R8, R45, R40, !P3 ;  /* 0x000000282d087207 */ /* 0x000fe40005800000 */
[----:B------:R-:W-:Y:S02]  /*135f0*/  SEL R24, R29, R24, !P3 ;  /* 0x000000181d187207 */ /* 0x000fe40005800000 */
[----:B------:R-:W-:Y:S02]  /*13600*/  ISETP.GE.U32.AND P3, PT, R0, R3, PT ;  /* 0x000000030000720c */ /* 0x000fe40003f66070 */
[----:B------:R-:W-:-:S02]  /*13610*/  ISETP.GE.AND.EX P4, PT, R27, R32, PT, P4 ;  /* 0x000000201b00720c */ /* 0x000fc40003f86340 */
[----:B------:R-:W-:Y:S02]  /*13620*/  SEL R10, R42, R37, !P1 ;  /* 0x000000252a0a7207 */ /* 0x000fe40004800000 */
[----:B------:R-:W-:Y:S02]  /*13630*/  LOP3.LUT R7, R70, 0xff, RZ, 0xc0, !PT ;  /* 0x000000ff46077812 */ /* 0x000fe400078ec0ff */
[----:B------:R-:W-:Y:S02]  /*13640*/  LOP3.LUT R6, R68, 0xff, RZ, 0xc0, !PT ;  /* 0x000000ff44067812 */ /* 0x000fe400078ec0ff */
[----:B------:R-:W-:Y:S02]  /*13650*/  LOP3.LUT R0, R57, 0xff, RZ, 0xc0, !PT ;  /* 0x000000ff39007812 */ /* 0x000fe400078ec0ff */
[----:B------:R-:W-:Y:S02]  /*13660*/  LOP3.LUT R3, R55, 0xff, RZ, 0xc0, !PT ;  /* 0x000000ff37037812 */ /* 0x000fe400078ec0ff */
[----:B------:R-:W-:-:S02]  /*13670*/  SEL R26, R26, R21, !P1 ;  /* 0x000000151a1a7207 */ /* 0x000fc40004800000 */
        /* <DEDUP_REMOVED lines=45> */
[----:B------:R-:W-:Y:S02]  /*13950*/  ISETP.GE.U32.AND P3, PT, R0, R3, PT ;  /* 0x000000030000720c */ /* 0x000fe40003f66070 */
[----:B------:R-:W-:Y:S02]  /*13960*/  ISETP.GE.AND.EX P4, PT, R39, R22, PT, P4 ;  /* 0x000000162700720c */ /* 0x000fe40003f86340 */
[----:B------:R-:W-:-:S02]  /*13970*/  LOP3.LUT R7, R53, 0xff, RZ, 0xc0, !PT ;  /* 0x000000ff35077812 */ /* 0x000fc400078ec0ff */
[----:B------:R-:W-:Y:S02]  /*13980*/  LOP3.LUT R0, R70, 0xff, RZ, 0xc0, !PT ;  /* 0x000000ff46007812 */ /* 0x000fe400078ec0ff */
[----:B------:R-:W-:Y:S02]  /*13990*/  SEL R21, R44, R21, !P2 ;  /* 0x000000152c157207 */ /* 0x000fe40005000000 */
        /* <DEDUP_REMOVED lines=8> */
[----:B------:R-:W-:Y:S02]  /*13a20*/  ISETP.NE.AND P6, PT, R0, R7, PT ;  /* 0x000000070000720c */ /* 0x000fe40003fc5270 */
[----:B------:R-:W-:-:S02]  /*13a30*/  @P5 SEL R5, RZ, 0xffffffff, !P3 ;  /* 0xffffffffff055807 */ /* 0x000fc40005800000 */
[----:B------:R-:W-:Y:S02]  /*13a40*/  ISETP.GE.U32.AND P2, PT, R21, R34, PT ;  /* 0x000000221500720c */ /* 0x000fe40003f46070 */
        /* <DEDUP_REMOVED lines=35> */
.L_x_3836:
[----:B------:R-:W-:Y:S05]  /*13c80*/  BSYNC.RECONVERGENT B6 ;  /* 0x0000000000067941 */ /* 0x000fea0003800200 */
.L_x_3835:
        /* <DEDUP_REMOVED lines=10> */
[----:B-1----:R-:W-:-:S02]  /*13d30*/  IMAD R3, R2, R30, R17 ;  /* 0x0000001e02037224 */ /* 0x002fc400078e0211 */
        /* <DEDUP_REMOVED lines=13> */
.L_x_3889:
        /* <DEDUP_REMOVED lines=9> */
[----:B------:R-:W-:Y:S01]  /*13ea0*/  IMAD R5, R5, R30, R17 ;  /* 0x0000001e05057224 */ /* 0x000fe200078e0211 */
[----:B------:R-:W-:Y:S02]  /*13eb0*/  LOP3.LUT R25, R9, 0xff, RZ, 0xc0, !PT ;  /* 0x000000ff09197812 */ /* 0x000fe400078ec0ff */
[----:B------:R-:W-:Y:S01]  /*13ec0*/  LOP3.LUT R31, R11, 0xff, RZ, 0xc0, !PT ;  /* 0x000000ff0b1f7812 */ /* 0x000fe200078ec0ff */
[----:B0-----:R-:W-:Y:S01]  /*13ed0*/  IMAD R6, R5, 0x40, R8 ;  /* 0x0000004005067824 */ /* 0x001fe200078e0208 */
[----:B------:R-:W-:-:S04]  /*13ee0*/  LOP3.LUT R33, R27, 0xff, RZ, 0xc0, !PT ;  /* 0x000000ff1b217812 */ /* 0x000fc800078ec0ff */
[----:B------:R-:W0:Y:S04]  /*13ef0*/  LDS.U8 R10, [R6] ;  /* 0x00000000060a7984 */ /* 0x000e280000000000 */
[----:B------:R-:W1:Y:S04]  /*13f00*/  LDS.U8 R12, [R6+0x10] ;  /* 0x00001000060c7984 */ /* 0x000e680000000000 */
[----:B------:R-:W2:Y:S04]  /*13f10*/  LDS.64 R4, [R6+0x8] ;  /* 0x0000080006047984 */ /* 0x000ea80000000a00 */
[----:B------:R-:W3:Y:S04]  /*13f20*/  LDS.64 R14, [R6+0x18] ;  /* 0x00001800060e7984 */ /* 0x000ee80000000a00 */
[----:B------:R-:W4:Y:S04]  /*13f30*/  LDS.U8 R26, [R6+0x30] ;  /* 0x00003000061a7984 */ /* 0x000f280000000000 */
[----:B------:R-:W5:Y:S04]  /*13f40*/  LDS.U8 R24, [R6+0x20] ;  /* 0x0000200006187984 */ /* 0x000f680000000000 */
[----:B------:R-:W5:Y:S04]  /*13f50*/  LDS.64 R22, [R6+0x38] ;  /* 0x0000380006167984 */ /* 0x000f680000000a00 */
[----:B------:R1:W5:Y:S01]  /*13f60*/  LDS.64 R20, [R6+0x28] ;  /* 0x0000280006147984 */ /* 0x0003620000000a00 */
[----:B0-----:R-:W-:-:S02]  /*13f70*/  ISETP.NE.AND P4, PT, R25, R10, PT ;  /* 0x0000000a1900720c */ /* 0x001fc40003f85270 */
[----:B------:R-:W-:Y:S02]  /*13f80*/  ISETP.GE.U32.AND P5, PT, R25, R10, PT ;  /* 0x0000000a1900720c */ /* 0x000fe40003fa6070 */
[C---:B-1----:R-:W-:Y:S02]  /*13f90*/  ISETP.NE.AND P3, PT, R31.reuse, R12, PT ;  /* 0x0000000c1f00720c */ /* 0x042fe40003f65270 */
[----:B------:R-:W-:Y:S02]  /*13fa0*/  SEL R6, RZ, 0xffffffff, !P5 ;  /* 0xffffffffff067807 */ /* 0x000fe40006800000 */
[----:B--2---:R-:W-:Y:S02]  /*13fb0*/  ISETP.GE.U32.AND P0, PT, R38, R4, PT ;  /* 0x000000042600720c */ /* 0x004fe40003f06070 */
[----:B------:R-:W-:Y:S02]  /*13fc0*/  ISETP.GE.U32.AND P6, PT, R31, R12, PT ;  /* 0x0000000c1f00720c */ /* 0x000fe40003fc6070 */
[----:B------:R-:W-:-:S02]  /*13fd0*/  ISETP.GE.AND.EX P0, PT, R39, R5, PT, P0 ;  /* 0x000000052700720c */ /* 0x000fc40003f06300 */
[----:B---3--:R-:W-:Y:S02]  /*13fe0*/  ISETP.GE.U32.AND P1, PT, R0, R14, PT ;  /* 0x0000000e0000720c */ /* 0x008fe40003f26070 */
[----:B------:R-:W-:Y:S02]  /*13ff0*/  @!P4 SEL R6, RZ, 0xffffffff, !P0 ;  /* 0xffffffffff06c807 */ /* 0x000fe40004000000 */
[----:B------:R-:W-:Y:S02]  /*14000*/  ISETP.GE.AND.EX P1, PT, R7, R15, PT, P1 ;  /* 0x0000000f0700720c */ /* 0x000fe40003f26310 */
[----:B----4-:R-:W-:Y:S02]  /*14010*/  ISETP.NE.AND P4, PT, R33, R26, PT ;  /* 0x0000001a2100720c */ /* 0x010fe40003f85270 */
[----:B------:R-:W-:Y:S02]  /*14020*/  LOP3.LUT R31, R13, 0xff, RZ, 0xc0, !PT ;  /* 0x000000ff0d1f7812 */ /* 0x000fe400078ec0ff */
[----:B------:R-:W-:-:S02]  /*14030*/  SEL R25, RZ, 0xffffffff, !P6 ;  /* 0xffffffffff197807 */ /* 0x000fc40007000000 */
[----:B------:R-:W-:Y:S02]  /*14040*/  @!P3 SEL R25, RZ, 0xffffffff, !P1 ;  /* 0xffffffffff19b807 */ /* 0x000fe40004800000 */
[C---:B-----5:R-:W-:Y:S02]  /*14050*/  ISETP.NE.AND P5, PT, R31.reuse, R24, PT ;  /* 0x000000181f00720c */ /* 0x060fe40003fa5270 */
[----:B------:R-:W-:Y:S02]  /*14060*/  ISETP.GE.U32.AND P1, PT, R16, R22, PT ;  /* 0x000000161000720c */ /* 0x000fe40003f26070 */
[----:B------:R-:W-:Y:S02]  /*14070*/  ISETP.GE.U32.AND P6, PT, R31, R24, PT ;  /* 0x000000181f00720c */ /* 0x000fe40003fc6070 */
[----:B------:R-:W-:Y:S02]  /*14080*/  LOP3.LUT R6, R6, 0x1, RZ, 0xc0, !PT ;  /* 0x0000000106067812 */ /* 0x000fe400078ec0ff */
[----:B------:R-:W-:-:S02]  /*14090*/  ISETP.GE.U32.AND P0, PT, R33, R26, PT ;  /* 0x0000001a2100720c */ /* 0x000fc40003f06070 */
[----:B------:R-:W-:Y:S02]  /*140a0*/  ISETP.GE.AND.EX P1, PT, R29, R23, PT, P1 ;  /* 0x000000171d00720c */ /* 0x000fe40003f26310 */
[----:B------:R-:W-:Y:S02]  /*140b0*/  ISETP.GE.U32.AND P3, PT, R34, R20, PT ;  /* 0x000000142200720c */ /* 0x000fe40003f66070 */
[----:B------:R-:W-:Y:S02]  /*140c0*/  SEL R28, RZ, 0xffffffff, !P6 ;  /* 0xffffffffff1c7807 */ /* 0x000fe40007000000 */
[----:B------:R-:W-:Y:S02]  /*140d0*/  ISETP.NE.U32.AND P6, PT, R6, 0x1, PT ;  /* 0x000000010600780c */ /* 0x000fe40003fc5070 */
[----:B------:R-:W-:Y:S02]  /*140e0*/  SEL R6, RZ, 0xffffffff, !P0 ;  /* 0xffffffffff067807 */ /* 0x000fe40004000000 */
[----:B------:R-:W-:-:S02]  /*140f0*/  LOP3.LUT R25, R25, 0x1, RZ, 0xc0, !PT ;  /* 0x0000000119197812 */ /* 0x000fc400078ec0ff */
[----:B------:R-:W-:Y:S02]  /*14100*/  @!P4 SEL R6, RZ, 0xffffffff, !P1 ;  /* 0xffffffffff06c807 */ /* 0x000fe40004800000 */
[----:B------:R-:W-:Y:S02]  /*14110*/  ISETP.GE.AND.EX P3, PT, R35, R21, PT, P3 ;  /* 0x000000152300720c */ /* 0x000fe40003f66330 */
[----:B------:R-:W-:Y:S02]  /*14120*/  ISETP.NE.U32.AND P0, PT, R25, 0x1, PT ;  /* 0x000000011900780c */ /* 0x000fe40003f05070 */
[----:B------:R-:W-:Y:S02]  /*14130*/  LOP3.LUT R6, R6, 0x1, RZ, 0xc0, !PT ;  /* 0x0000000106067812 */ /* 0x000fe400078ec0ff */
[----:B------:R-:W-:Y:S02]  /*14140*/  @!P5 SEL R28, RZ, 0xffffffff, !P3 ;  /* 0xffffffffff1cd807 */ /* 0x000fe40005800000 */
[----:B------:R-:W-:-:S02]  /*14150*/  SEL R0, R14, R0, !P0 ;  /* 0x000000000e007207 */ /* 0x000fc40004000000 */
[----:B------:R-:W-:Y:S02]  /*14160*/  SEL R7, R15, R7, !P0 ;  /* 0x000000070f077207 */ /* 0x000fe40004000000 */
[----:B------:R-:W-:Y:S02]  /*14170*/  SEL R12, R12, R11, !P0 ;  /* 0x0000000b0c0c7207 */ /* 0x000fe40004000000 */
[----:B------:R-:W-:Y:S01]  /*14180*/  ISETP.NE.U32.AND P0, PT, R6, 0x1, PT ;  /* 0x000000010600780c */ /* 0x000fe20003f05070 */
[----:B------:R-:W-:Y:S01]  /*14190*/  IMAD.MOV.U32 R6, RZ, RZ, R0 ;  /* 0x000000ffff067224 */ /* 0x000fe200078e0000 */
[----:B------:R-:W-:Y:S01]  /*141a0*/  LOP3.LUT R28, R28, 0x1, RZ, 0xc0, !PT ;  /* 0x000000011c1c7812 */ /* 0x000fe200078ec0ff */
[----:B------:R1:W-:Y:S01]  /*141b0*/  STS.U8 [R3+0x10], R12 ;  /* 0x0000100c03007388 */ /* 0x0003e20000000000 */
[----:B------:R-:W-:Y:S02]  /*141c0*/  SEL R16, R22, R16, !P0 ;  /* 0x0000001016107207 */ /* 0x000fe40004000000 */
[----:B------:R-:W-:Y:S01]  /*141d0*/  ISETP.NE.U32.AND P1, PT, R28, 0x1, PT ;  /* 0x000000011c00780c */ /* 0x000fe20003f25070 */
[----:B------:R1:W-:Y:S01]  /*141e0*/  STS.64 [R3+0x18], R6 ;  /* 0x0000180603007388 */ /* 0x0003e20000000a00 */
[----:B------:R-:W-:Y:S01]  /*141f0*/  SEL R38, R4, R38, !P6 ;  /* 0x0000002604267207 */ /* 0x000fe20007000000 */
[----:B------:R-:W-:Y:S01]  /*14200*/  IMAD.MOV.U32 R28, RZ, RZ, R16 ;  /* 0x000000ffff1c7224 */ /* 0x000fe200078e0010 */
[----:B------:R-:W-:-:S02]  /*14210*/  SEL R39, R5, R39, !P6 ;  /* 0x0000002705277207 */ /* 0x000fc40007000000 */
[----:B------:R-:W-:Y:S02]  /*14220*/  SEL R10, R10, R9, !P6 ;  /* 0x000000090a0a7207 */ /* 0x000fe40007000000 */
[----:B------:R-:W-:Y:S01]  /*14230*/  SEL R34, R20, R34, !P1 ;  /* 0x0000002214227207 */ /* 0x000fe20004800000 */
[----:B------:R1:W-:Y:S01]  /*14240*/  STS.64 [R3+0x8], R38 ;  /* 0x0000082603007388 */ /* 0x0003e20000000a00 */
        /* <DEDUP_REMOVED lines=8> */
[----:B------:R1:W-:Y:S01]  /*142d0*/  STS.64 [R3+0x38], R28 ;  /* 0x0000381c03007388 */ /* 0x0003e20000000a00 */
[----:B------:R-:W-:Y:S02]  /*142e0*/  PRMT R13, R24, 0x7610, R13 ;  /* 0x00007610180d7816 */ /* 0x000fe4000000000d */
[----:B------:R-:W-:Y:S01]  /*142f0*/  PRMT R27, R26, 0x7610, R27 ;  /* 0x000076101a1b7816 */ /* 0x000fe2000000001b */
[----:B------:R1:W-:Y:S04]  /*14300*/  STS.U8 [R3+0x20], R24 ;  /* 0x0000201803007388 */ /* 0x0003e80000000000 */
[----:B------:R1:W-:Y:S02]  /*14310*/  STS.U8 [R3+0x30], R26 ;  /* 0x0000301a03007388 */ /* 0x0003e40000000000 */
.L_x_3888:
[----:B------:R-:W-:Y:S05]  /*14320*/  BSYNC.RECONVERGENT B0 ;  /* 0x0000000000007941 */ /* 0x000fea0003800200 */
.L_x_3887:
[----:B------:R-:W-:Y:S01]  /*14330*/  IMAD.MOV.U32 R4, RZ, RZ, R37 ;  /* 0x000000ffff047224 */ /* 0x000fe200078e0025 */
[----:B------:R-:W-:Y:S06]  /*14340*/  @P2 BRA `(.L_x_3889) ;  /* 0xfffffff800b02947 */ /* 0x000fec000383ffff */
.L_x_3886:
        /* <DEDUP_REMOVED lines=27> */
.L_x_3894:
        /* <DEDUP_REMOVED lines=9> */
[----:B0-----:R-:W-:Y:S01]  /*14590*/  IMAD R6, R32, 0x40, R25 ;  /* 0x0000004020067824 */ /* 0x001fe200078e0219 */
[----:B------:R-:W-:Y:S02]  /*145a0*/  LOP3.LUT R31, R9, 0xff, RZ, 0xc0, !PT ;  /* 0x000000ff091f7812 */ /* 0x000fe400078ec0ff */
[----:B------:R-:W-:Y:S02]  /*145b0*/  LOP3.LUT R33, R11, 0xff, RZ, 0xc0, !PT ;  /* 0x000000ff0b217812 */ /* 0x000fe400078ec0ff */
        /* <DEDUP_REMOVED lines=10> */
[CC--:B-1----:R-:W-:Y:S02]  /*14660*/  ISETP.NE.AND P3, PT, R33.reuse, R10.reuse, PT ;  /* 0x0000000a2100720c */ /* 0x0c2fe40003f65270 */
[----:B------:R-:W-:Y:S02]  /*14670*/  ISETP.GE.U32.AND P6, PT, R33, R10, PT ;  /* 0x0000000a2100720c */ /* 0x000fe40003fc6070 */
[----:B--2---:R-:W-:Y:S02]  /*14680*/  ISETP.GE.U32.AND P0, PT, R38, R4, PT ;  /* 0x000000042600720c */ /* 0x004fe40003f06070 */
[----:B------:R-:W-:Y:S02]  /*14690*/  LOP3.LUT R33, R27, 0xff, RZ, 0xc0, !PT ;  /* 0x000000ff1b217812 */ /* 0x000fe400078ec0ff */
[----:B------:R-:W-:-:S02]  /*146a0*/  ISETP.GE.AND.EX P0, PT, R39, R5, PT, P0 ;  /* 0x000000052700720c */ /* 0x000fc40003f06300 */
[----:B---3--:R-:W-:Y:S02]  /*146b0*/  ISETP.GE.U32.AND P1, PT, R0, R14, PT ;  /* 0x0000000e0000720c */ /* 0x008fe40003f26070 */
[----:B------:R-:W-:Y:S02]  /*146c0*/  SEL R6, RZ, 0xffffffff, !P5 ;  /* 0xffffffffff067807 */ /* 0x000fe40006800000 */
[----:B------:R-:W-:Y:S02]  /*146d0*/  @!P4 SEL R6, RZ, 0xffffffff, !P0 ;  /* 0xffffffffff06c807 */ /* 0x000fe40004000000 */
[----:B------:R-:W-:Y:S02]  /*146e0*/  ISETP.GE.AND.EX P1, PT, R7, R15, PT, P1 ;  /* 0x0000000f0700720c */ /* 0x000fe40003f26310 */
[----:B----4-:R-:W-:Y:S02]  /*146f0*/  ISETP.NE.AND P4, PT, R33, R24, PT ;  /* 0x000000182100720c */ /* 0x010fe40003f85270 */
[----:B------:R-:W-:-:S02]  /*14700*/  LOP3.LUT R31, R13, 0xff, RZ, 0xc0, !PT ;  /* 0x000000ff0d1f7812 */ /* 0x000fc400078ec0ff */
[----:B------:R-:W-:Y:S02]  /*14710*/  SEL R26, RZ, 0xffffffff, !P6 ;  /* 0xffffffffff1a7807 */ /* 0x000fe40007000000 */
[----:B------:R-:W-:Y:S02]  /*14720*/  @!P3 SEL R26, RZ, 0xffffffff, !P1 ;  /* 0xffffffffff1ab807 */ /* 0x000fe40004800000 */
[C---:B-----5:R-:W-:Y:S02]  /*14730*/  ISETP.NE.AND P5, PT, R31.reuse, R12, PT ;  /* 0x0000000c1f00720c */ /* 0x060fe40003fa5270 */
[----:B------:R-:W-:Y:S02]  /*14740*/  ISETP.GE.U32.AND P1, PT, R16, R22, PT ;  /* 0x000000161000720c */ /* 0x000fe40003f26070 */
[----:B------:R-:W-:Y:S02]  /*14750*/  ISETP.GE.U32.AND P6, PT, R31, R12, PT ;  /* 0x0000000c1f00720c */ /* 0x000fe40003fc6070 */
[----:B------:R-:W-:-:S02]  /*14760*/  LOP3.LUT R6, R6, 0x1, RZ, 0xc0, !PT ;  /* 0x0000000106067812 */ /* 0x000fc400078ec0ff */
[----:B------:R-:W-:Y:S02]  /*14770*/  ISETP.GE.U32.AND P0, PT, R33, R24, PT ;  /* 0x000000182100720c */ /* 0x000fe40003f06070 */
        /* <DEDUP_REMOVED lines=15> */
[----:B------:R-:W-:Y:S01]  /*14870*/  IMAD.MOV.U32 R6, RZ, RZ, R0 ;  /* 0x000000ffff067224 */ /* 0x000fe200078e0000 */
[----:B------:R-:W-:Y:S01]  /*14880*/  LOP3.LUT R28, R28, 0x1, RZ, 0xc0, !PT ;  /* 0x000000011c1c7812 */ /* 0x000fe200078ec0ff */
[----:B------:R1:W-:Y:S01]  /*14890*/  STS.U8 [R25+0x10], R10 ;  /* 0x0000100a19007388 */ /* 0x0003e20000000000 */
[----:B------:R-:W-:-:S02]  /*148a0*/  SEL R16, R22, R16, !P0 ;  /* 0x0000001016107207 */ /* 0x000fc40004000000 */
[----:B------:R-:W-:Y:S01]  /*148b0*/  ISETP.NE.U32.AND P1, PT, R28, 0x1, PT ;  /* 0x000000011c00780c */ /* 0x000fe20003f25070 */
[----:B------:R1:W-:Y:S01]  /*148c0*/  STS.64 [R25+0x18], R6 ;  /* 0x0000180619007388 */ /* 0x0003e20000000a00 */
[----:B------:R-:W-:Y:S01]  /*148d0*/  SEL R38, R4, R38, !P6 ;  /* 0x0000002604267207 */ /* 0x000fe20007000000 */
[----:B------:R-:W-:Y:S01]  /*148e0*/  IMAD.MOV.U32 R28, RZ, RZ, R16 ;  /* 0x000000ffff1c7224 */ /* 0x000fe200078e0010 */
[----:B------:R-:W-:Y:S02]  /*148f0*/  SEL R39, R5, R39, !P6 ;  /* 0x0000002705277207 */ /* 0x000fe40007000000 */
[----:B------:R-:W-:Y:S02]  /*14900*/  SEL R8, R8, R9, !P6 ;  /* 0x0000000908087207 */ /* 0x000fe40007000000 */
[----:B------:R-:W-:Y:S01]  /*14910*/  SEL R34, R20, R34, !P1 ;  /* 0x0000002214227207 */ /* 0x000fe20004800000 */
[----:B------:R1:W-:Y:S01]  /*14920*/  STS.64 [R25+0x8], R38 ;  /* 0x0000082619007388 */ /* 0x0003e20000000a00 */
[----:B------:R-:W-:-:S02]  /*14930*/  SEL R35, R21, R35, !P1 ;  /* 0x0000002315237207 */ /* 0x000fc40004800000 */
[----:B------:R-:W-:Y:S01]  /*14940*/  SEL R12, R12, R13, !P1 ;  /* 0x0000000d0c0c7207 */ /* 0x000fe20004800000 */
[----:B------:R1:W-:Y:S01]  /*14950*/  STS.U8 [R25], R8 ;  /* 0x0000000819007388 */ /* 0x0003e20000000000 */
[----:B------:R-:W-:Y:S02]  /*14960*/  SEL R29, R23, R29, !P0 ;  /* 0x0000001d171d7207 */ /* 0x000fe40004000000 */
[----:B------:R-:W-:Y:S01]  /*14970*/  SEL R24, R24, R27, !P0 ;  /* 0x0000001b18187207 */ /* 0x000fe20004000000 */
[----:B------:R1:W-:Y:S01]  /*14980*/  STS.64 [R25+0x28], R34 ;  /* 0x0000282219007388 */ /* 0x0003e20000000a00 */
[----:B------:R-:W-:Y:S02]  /*14990*/  PRMT R9, R8, 0x7610, R9 ;  /* 0x0000761008097816 */ /* 0x000fe40000000009 */
[----:B------:R-:W-:Y:S01]  /*149a0*/  PRMT R11, R10, 0x7610, R11 ;  /* 0x000076100a0b7816 */ /* 0x000fe2000000000b */
[----:B------:R1:W-:Y:S01]  /*149b0*/  STS.64 [R25+0x38], R28 ;  /* 0x0000381c19007388 */ /* 0x0003e20000000a00 */
[----:B------:R-:W-:-:S02]  /*149c0*/  PRMT R13, R12, 0x7610, R13 ;  /* 0x000076100c0d7816 */ /* 0x000fc4000000000d */
[----:B------:R-:W-:Y:S01]  /*149d0*/  PRMT R27, R24, 0x7610, R27 ;  /* 0x00007610181b7816 */ /* 0x000fe2000000001b */
[----:B------:R1:W-:Y:S04]  /*149e0*/  STS.U8 [R25+0x20], R12 ;  /* 0x0000200c19007388 */ /* 0x0003e80000000000 */
[----:B------:R1:W-:Y:S02]  /*149f0*/  STS.U8 [R25+0x30], R24 ;  /* 0x0000301819007388 */ /* 0x0003e40000000000 */
.L_x_3893:
[----:B------:R-:W-:Y:S05]  /*14a00*/  BSYNC.RECONVERGENT B0 ;  /* 0x0000000000007941 */ /* 0x000fea0003800200 */
.L_x_3892:
[----:B------:R-:W-:Y:S01]  /*14a10*/  IMAD.MOV.U32 R4, RZ, RZ, R32 ;  /* 0x000000ffff047224 */ /* 0x000fe200078e0020 */
[----:B------:R-:W-:Y:S06]  /*14a20*/  @P2 BRA `(.L_x_3894) ;  /* 0xfffffff800b42947 */ /* 0x000fec000383ffff */
.L_x_3891:
[----:B------:R-:W-:Y:S01]  /*14a30*/  ISETP.GE.U32.AND P0, PT, R3, 0x2, PT ;  /* 0x000000020300780c */ /* 0x000fe20003f06070 */
[----:B------:R-:W-:Y:S05]  /*14a40*/  WARPSYNC.ALL ;  /* 0x0000000000007948 */ /* 0x000fea0003800000 */
[----:B------:R-:W-:Y:S07]  /*14a50*/  BAR.SYNC.DEFER_BLOCKING 0x0 ;  /* 0x0000000000007b1d */ /* 0x000fee0000010000 */
[----:B------:R-:W-:Y:S05]  /*14a60*/  @!P0 BRA `(.L_x_3890) ;  /* 0x00000004001c8947 */ /* 0x000fea0003800000 */
[----:B------:R-:W-:-:S07]  /*14a70*/  IMAD.MOV.U32 R4, RZ, RZ, 0x1 ;  /* 0x00000001ff047424 */ /* 0x000fce00078e00ff */
.L_x_3895:
[----:B------:R-:W-:Y:S01]  /*14a80*/  LOP3.LUT R5, R9, 0xff, RZ, 0xc0, !PT ;  /* 0x000000ff09057812 */ /* 0x000fe200078ec0ff */
[----:B------:R-:W2:Y:S01]  /*14a90*/  SHFL.DOWN PT, R15, R38, R4, 0x1f ;  /* 0x08001f04260f7589 */ /* 0x000ea200000e0000 */
[----:B01----:R-:W-:Y:S02]  /*14aa0*/  LOP3.LUT R25, R13, 0xff, RZ, 0xc0, !PT ;  /* 0x000000ff0d197812 */ /* 0x003fe400078ec0ff */
[----:B------:R-:W-:Y:S01]  /*14ab0*/  LOP3.LUT R21, R11, 0xff, RZ, 0xc0, !PT ;  /* 0x000000ff0b157812 */ /* 0x000fe200078ec0ff */
[----:B------:R-:W0:Y:S01]  /*14ac0*/  SHFL.DOWN PT, R6, R5, R4, 0x1f ;  /* 0x08001f0405067589 */ /* 0x000e2200000e0000 */
[----:B------:R-:W-:Y:S02]  /*14ad0*/  LOP3.LUT R33, R27, 0xff, RZ, 0xc0, !PT ;  /* 0x000000ff1b217812 */ /* 0x000fe400078ec0ff */
[----:B------:R-:W-:Y:S01]  /*14ae0*/  LOP3.LUT R20, R13, 0xff, RZ, 0xc0, !PT ;  /* 0x000000ff0d147812 */ /* 0x000fe200078ec0ff */
[----:B------:R-:W1:Y:S01]  /*14af0*/  SHFL.DOWN PT, R10, R39, R4, 0x1f ;  /* 0x08001f04270a7589 */ /* 0x000e6200000e0000 */
[----:B------:R-:W-:-:S03]  /*14b00*/  LOP3.LUT R26, R27, 0xff, RZ, 0xc0, !PT ;  /* 0x000000ff1b1a7812 */ /* 0x000fc600078ec0ff */
[----:B------:R-:W3:Y:S04]  /*14b10*/  SHFL.DOWN PT, R22, R25, R4, 0x1f ;  /* 0x08001f0419167589 */ /* 0x000ee800000e0000 */
[----:B------:R-:W4:Y:S04]  /*14b20*/  SHFL.DOWN PT, R23, R0, R4, 0x1f ;  /* 0x08001f0400177589 */ /* 0x000f2800000e0000 */
[----:B------:R-:W5:Y:S04]  /*14b30*/  SHFL.DOWN PT, R12, R21, R4, 0x1f ;  /* 0x08001f04150c7589 */ /* 0x000f6800000e0000 */
[----:B------:R-:W5:Y:S01]  /*14b40*/  SHFL.DOWN PT, R31, R34, R4, 0x1f ;  /* 0x08001f04221f7589 */ /* 0x000f6200000e0000 */
[----:B--2---:R-:W-:-:S03]  /*14b50*/  ISETP.GE.U32.AND P4, PT, R38, R15, PT ;  /* 0x0000000f2600720c */ /* 0x004fc60003f86070 */
[----:B------:R-:W2:Y:S01]  /*14b60*/  SHFL.DOWN PT, R14, R7, R4, 0x1f ;  /* 0x08001f04070e7589 */ /* 0x000ea200000e0000 */
[----:B0-----:R-:W-:-:S03]  /*14b70*/  LOP3.LUT R8, R6, 0xff, RZ, 0xc0, !PT ;  /* 0x000000ff06087812 */ /* 0x001fc600078ec0ff */
[----:B------:R-:W0:Y:S01]  /*14b80*/  SHFL.DOWN PT, R28, R33, R4, 0x1f ;  /* 0x08001f04211c7589 */ /* 0x000e2200000e0000 */
[----:B------:R-:W-:Y:S02]  /*14b90*/  ISETP.NE.AND P5, PT, R5, R8, PT ;  /* 0x000000080500720c */ /* 0x000fe40003fa5270 */
[----:B-1----:R-:W-:Y:S01]  /*14ba0*/  ISETP.GE.AND.EX P4, PT, R39, R10, PT, P4 ;  /* 0x0000000a2700720c */ /* 0x002fe20003f86340 */
[----:B------:R-:W1:Y:S01]  /*14bb0*/  SHFL.DOWN PT, R24, R35, R4, 0x1f ;  /* 0x08001f0423187589 */ /* 0x000e6200000e0000 */
[----:B---3--:R-:W-:Y:S02]  /*14bc0*/  LOP3.LUT R25, R22, 0xff, RZ, 0xc0, !PT ;  /* 0x000000ff16197812 */ /* 0x008fe400078ec0ff */
[----:B------:R-:W-:Y:S01]  /*14bd0*/  ISETP.GE.U32.AND P3, PT, R5, R8, PT ;  /* 0x000000080500720c */ /* 0x000fe20003f66070 */
[----:B------:R-:W3:Y:S01]  /*14be0*/  SHFL.DOWN PT, R37, R16, R4, 0x1f ;  /* 0x08001f0410257589 */ /* 0x000ee200000e0000 */
[----:B------:R-:W-:Y:S02]  /*14bf0*/  SEL R5, RZ, 0xffffffff, !P4 ;  /* 0xffffffffff057807 */ /* 0x000fe40006000000 */
[----:B----4-:R-:W-:Y:S01]  /*14c00*/  ISETP.GE.U32.AND P0, PT, R0, R23, PT ;  /* 0x000000170000720c */ /* 0x010fe20003f06070 */
[----:B------:R4:W3:Y:S01]  /*14c10*/  SHFL.DOWN PT, R30, R29, R4, 0x1f ;  /* 0x08001f041d1e7589 */ /* 0x0008e200000e0000 */
[----:B------:R-:W-:-:S02]  /*14c20*/  ISETP.NE.AND P4, PT, R20, R25, PT ;  /* 0x000000191400720c */ /* 0x000fc40003f85270 */
[----:B------:R-:W-:Y:S02]  /*14c30*/  LOP3.LUT R8, R11, 0xff, RZ, 0xc0, !PT ;  /* 0x000000ff0b087812 */ /* 0x000fe400078ec0ff */
[----:B-----5:R-:W-:Y:S02]  /*14c40*/  LOP3.LUT R21, R12, 0xff, RZ, 0xc0, !PT ;  /* 0x000000ff0c157812 */ /* 0x020fe400078ec0ff */
[----:B------:R-:W-:Y:S02]  /*14c50*/  ISETP.GE.U32.AND P2, PT, R34, R31, PT ;  /* 0x0000001f2200720c */ /* 0x000fe40003f46070 */
[----:B--2---:R-:W-:Y:S01]  /*14c60*/  ISETP.GE.AND.EX P0, PT, R7, R14, PT, P0 ;  /* 0x0000000e0700720c */ /* 0x004fe20003f06300 */
[----:B----4-:R-:W-:Y:S01]  /*14c70*/  IMAD.SHL.U32 R4, R4, 0x2, RZ ;  /* 0x0000000204047824 */ /* 0x010fe200078e00ff */
[----:B------:R-:W-:Y:S02]  /*14c80*/  @P5 SEL R5, RZ, 0xffffffff, !P3 ;  /* 0xffffffffff055807 */ /* 0x000fe40005800000 */
[----:B0-----:R-:W-:-:S02]  /*14c90*/  LOP3.LUT R33, R28, 0xff, RZ, 0xc0, !PT ;  /* 0x000000ff1c217812 */ /* 0x001fc400078ec0ff */
[CC--:B------:R-:W-:Y:S02]  /*14ca0*/  ISETP.NE.AND P6, PT, R8.reuse, R21.reuse, PT ;  /* 0x000000150800720c */ /* 0x0c0fe40003fc5270 */
[----:B------:R-:W-:Y:S02]  /*14cb0*/  ISETP.GE.U32.AND P5, PT, R8, R21, PT ;  /* 0x000000150800720c */ /* 0x000fe40003fa6070 */
[----:B-1----:R-:W-:Y:S02]  /*14cc0*/  ISETP.GE.AND.EX P2, PT, R35, R24, PT, P2 ;  /* 0x000000182300720c */ /* 0x002fe40003f46320 */
[----:B------:R-:W-:Y:S02]  /*14cd0*/  SEL R8, RZ, 0xffffffff, !P0 ;  /* 0xffffffffff087807 */ /* 0x000fe40004000000 */
[----:B------:R-:W-:Y:S02]  /*14ce0*/  ISETP.NE.AND P3, PT, R26, R33, PT ;  /* 0x000000211a00720c */ /* 0x000fe40003f65270 */
[----:B------:R-:W-:-:S02]  /*14cf0*/  ISETP.GE.U32.AND P0, PT, R20, R25, PT ;  /* 0x000000191400720c */ /* 0x000fc40003f06070 */
[----:B------:R-:W-:Y:S02]  /*14d00*/  LOP3.LUT R5, R5, 0x1, RZ, 0xc0, !PT ;  /* 0x0000000105057812 */ /* 0x000fe400078ec0ff */
[----:B------:R-:W-:Y:S02]  /*14d10*/  SEL R20, RZ, 0xffffffff, !P2 ;  /* 0xffffffffff147807 */ /* 0x000fe40005000000 */
[----:B---3--:R-:W-:Y:S02]  /*14d20*/  ISETP.GE.U32.AND P1, PT, R16, R37, PT ;  /* 0x000000251000720c */ /* 0x008fe40003f26070 */
[----:B------:R-:W-:Y:S02]  /*14d30*/  @P4 SEL R20, RZ, 0xffffffff, !P0 ;  /* 0xffffffffff144807 */ /* 0x000fe40004000000 */
[----:B------:R-:W-:Y:S02]  /*14d40*/  ISETP.NE.U32.AND P0, PT, R5, 0x1, PT ;  /* 0x000000010500780c */ /* 0x000fe40003f05070 */
[----:B------:R-:W-:-:S02]  /*14d50*/  ISETP.GE.AND.EX P1, PT, R29, R30, PT, P1 ;  /* 0x0000001e1d00720c */ /* 0x000fc40003f26310 */
[----:B------:R-:W-:Y:S02]  /*14d60*/  ISETP.GE.U32.AND P2, PT, R26, R33, PT ;  /* 0x000000211a00720c */ /* 0x000fe40003f46070 */
[----:B------:R-:W-:Y:S02]  /*14d70*/  SEL R9, R6, R9, !P0 ;  /* 0x0000000906097207 */ /* 0x000fe40004000000 */
[----:B------:R-:W-:Y:S02]  /*14d80*/  SEL R38, R15, R38, !P0 ;  /* 0x000000260f267207 */ /* 0x000fe40004000000 */
[----:B------:R-:W-:Y:S02]  /*14d90*/  SEL R39, R10, R39, !P0 ;  /* 0x000000270a277207 */ /* 0x000fe40004000000 */
[----:B------:R-:W-:Y:S02]  /*14da0*/  ISETP.GE.AND P0, PT, R4, R3, PT ;  /* 0x000000030400720c */ /* 0x000fe40003f06270 */
[----:B------:R-:W-:-:S02]  /*14db0*/  SEL R21, RZ, 0xffffffff, !P1 ;  /* 0xffffffffff157807 */ /* 0x000fc40004800000 */
[----:B------:R-:W-:Y:S02]  /*14dc0*/  @P6 SEL R8, RZ, 0xffffffff, !P5 ;  /* 0xffffffffff086807 */ /* 0x000fe40006800000 */
[----:B------:R-:W-:Y:S02]  /*14dd0*/  @P3 SEL R21, RZ, 0xffffffff, !P2 ;  /* 0xffffffffff153807 */ /* 0x000fe40005000000 */
        /* <DEDUP_REMOVED lines=16> */
.L_x_3890:
        /* <DEDUP_REMOVED lines=281> */
.L_x_3896:
        /* <DEDUP_REMOVED lines=276> */
.L_x_3897:
        /* <DEDUP_REMOVED lines=276> */
.L_x_3898:
        /* <DEDUP_REMOVED lines=276> */
.L_x_3899:
        /* <DEDUP_REMOVED lines=9> */
.L_x_3902:
        /* <DEDUP_REMOVED lines=23> */
.L_x_3901:
        /* <DEDUP_REMOVED lines=43> */
.L_x_3904:
[----:B------:R-:W-:-:S07]  /*198e0*/  MOV R12, 0x19900 ;  /* 0x00019900000c7802 */ /* 0x000fce0000000f00 */
[----:B------:R-:W-:Y:S05]  /*198f0*/  CALL.REL.NOINC `($__internal_20_$__cuda_sm20_div_u64) ;  /* 0x00000098000c7944 */ /* 0x000fea0003c00000 */
[----:B------:R-:W-:Y:S02]  /*19900*/  IMAD.MOV.U32 R4, RZ, RZ, R6 ;  /* 0x000000ffff047224 */ /* 0x000fe400078e0006 */
[----:B------:R-:W-:-:S07]  /*19910*/  IMAD.MOV.U32 R5, RZ, RZ, R15 ;  /* 0x000000ffff057224 */ /* 0x000fce00078e000f */
.L_x_3905:
[----:B------:R-:W-:Y:S05]  /*19920*/  BSYNC.RECONVERGENT B0 ;  /* 0x0000000000007941 */ /* 0x000fea0003800200 */
.L_x_3903:
[----:B------:R-:W0:Y:S02]  /*19930*/  LDCU.64 UR4, c[0x0][0x780] ;  /* 0x0000f000ff0477ac */ /* 0x000e240008000a00 */
[----:B0-----:R-:W-:Y:S02]  /*19940*/  UISETP.NE.U32.AND UP0, UPT, UR4, URZ, UPT ;  /* 0x000000ff0400728c */ /* 0x001fe4000bf05070 */
[----:B------:R-:W-:Y:S02]  /*19950*/  IADD3 R4, P1, PT, R4, UR4, RZ ;  /* 0x0000000404047c10 */ /* 0x000fe4000ff3e0ff */
[----:B------:R-:W-:Y:S02]  /*19960*/  UISETP.NE.AND.EX UP0, UPT, UR5, URZ, UPT, UP0 ;  /* 0x000000ff0500728c */ /* 0x000fe4000bf05300 */
[----:B------:R-:W-:-:S04]  /*19970*/  IADD3.X R5, PT, PT, R5, UR5, RZ, P1, !PT ;  /* 0x0000000505057c10 */ /* 0x000fc80008ffe4ff */
[----:B------:R-:W-:-:S04]  /*19980*/  PLOP3.LUT P0, PT, PT, PT, UP0, 0x80, 0x8 ;  /* 0x000000000008781c */ /* 0x000fc80003f0f008 */
[----:B------:R-:W-:-:S13]  /*19990*/  PLOP3.LUT P0, PT, P0, PT, PT, 0x8, 0x80 ;  /* 0x000000000080781c */ /* 0x000fda000070e170 */
.L_x_3900:
        /* <DEDUP_REMOVED lines=288> */
.L_x_3907:
        /* <DEDUP_REMOVED lines=276> */
.L_x_3908:
        /* <DEDUP_REMOVED lines=276> */
.L_x_3909:
        /* <DEDUP_REMOVED lines=276> */
.L_x_3910:
        /* <DEDUP_REMOVED lines=33> */
.L_x_3912:
[----:B------:R-:W-:Y:S05]  /*1e170*/  BSYNC.RECONVERGENT B0 ;  /* 0x0000000000007941 */ /* 0x000fea0003800200 */
.L_x_3911:
        /* <DEDUP_REMOVED lines=35> */
.L_x_3914:
[----:B------:R-:W-:Y:S05]  /*1e3b0*/  BSYNC.RECONVERGENT B0 ;  /* 0x0000000000007941 */ /* 0x000fea0003800200 */
.L_x_3913:
        /* <DEDUP_REMOVED lines=18> */
[----:B------:R-:W2:Y:S01]  /*1e4e0*/  LDCU.U8 UR5, c[0x0][0x388] ;  /* 0x00007100ff0577ac */ /* 0x000ea20008000000 */
[----:B------:R-:W3:Y:S01]  /*1e4f0*/  LDCU.64 UR10, c[0x0][0x390] ;  /* 0x00007200ff0a77ac */ /* 0x000ee20008000a00 */
[----:B-1----:R-:W-:Y:S01]  /*1e500*/  UISETP.NE.AND UP0, UPT, UR7, URZ, UPT ;  /* 0x000000ff0700728c */ /* 0x002fe2000bf05270 */
[----:B--2---:R-:W-:-:S02]  /*1e510*/  IMAD.U32 R21, RZ, RZ, UR5 ;  /* 0x00000005ff157e24 */ /* 0x004fc4000f8e00ff */
[----:B---3--:R-:W-:Y:S02]  /*1e520*/  IMAD.U32 R16, RZ, RZ, UR10 ;  /* 0x0000000aff107e24 */ /* 0x008fe4000f8e00ff */
[----:B------:R-:W-:-:S04]  /*1e530*/  IMAD.U32 R7, RZ, RZ, UR11 ;  /* 0x0000000bff077e24 */ /* 0x000fc8000f8e00ff */
[----:B------:R-:W-:Y:S05]  /*1e540*/  BRA.U !UP0, `(.L_x_3916) ;  /* 0x0000000508707547 */ /* 0x000fea000b800000 */
[----:B------:R-:W1:Y:S01]  /*1e550*/  LDCU UR5, c[0x0][0x360] ;  /* 0x00006c00ff0577ac */ /* 0x000e620008000800 */
[C---:B0-----:R-:W-:Y:S01]  /*1e560*/  PRMT R11, R21.reuse, 0x7610, R11 ;  /* 0x00007610150b7816 */ /* 0x041fe2000000000b */
[----:B------:R-:W-:Y:S01]  /*1e570*/  IMAD.U32 R8, RZ, RZ, UR10 ;  /* 0x0000000aff087e24 */ /* 0x000fe2000f8e00ff */
[C---:B------:R-:W-:Y:S01]  /*1e580*/  PRMT R13, R21.reuse, 0x7610, R13 ;  /* 0x00007610150d7816 */ /* 0x040fe2000000000d */
[----:B------:R-:W0:Y:S01]  /*1e590*/  LDCU UR8, c[0x0][0x3ac] ;  /* 0x00007580ff0877ac */ /* 0x000e220008000800 */
[----:B------:R-:W-:Y:S01]  /*1e5a0*/  IMAD.U32 R9, RZ, RZ, UR11 ;  /* 0x0000000bff097e24 */ /* 0x000fe2000f8e00ff */
[----:B------:R-:W-:Y:S01]  /*1e5b0*/  PRMT R15, R21, 0x7610, R15 ;  /* 0x00007610150f7816 */ /* 0x000fe2000000000f */
[----:B------:R-:W-:Y:S02]  /*1e5c0*/  IMAD.U32 R18, RZ, RZ, UR10 ;  /* 0x0000000aff127e24 */ /* 0x000fe4000f8e00ff */
[----:B------:R-:W-:Y:S02]  /*1e5d0*/  IMAD.U32 R19, RZ, RZ, UR11 ;  /* 0x0000000bff137e24 */ /* 0x000fe4000f8e00ff */
[----:B------:R-:W-:-:S02]  /*1e5e0*/  IMAD.U32 R0, RZ, RZ, UR10 ;  /* 0x0000000aff007e24 */ /* 0x000fc4000f8e00ff */
[----:B------:R-:W-:Y:S02]  /*1e5f0*/  IMAD.U32 R3, RZ, RZ, UR11 ;  /* 0x0000000bff037e24 */ /* 0x000fe4000f8e00ff */
[----:B-1----:R-:W-:-:S05]  /*1e600*/  IMAD R10, R2, UR5, R17 ;  /* 0x00000005020a7c24 */ /* 0x002fca000f8e0211 */
[----:B0-----:R-:W-:-:S13]  /*1e610*/  ISETP.GE.U32.AND P2, PT, R10, UR8, PT ;  /* 0x000000080a007c0c */ /* 0x001fda000bf46070 */
        /* <DEDUP_REMOVED lines=16> */
.L_x_3919:
[----:B------:R-:W-:-:S04]  /*1e720*/  IMAD.IADD R29, R27, 0x1, R10 ;  /* 0x000000011b1d7824 */ /* 0x000fc800078e020a */
[----:B--2---:R-:W-:-:S05]  /*1e730*/  IMAD.WIDE.U32 R28, R29, 0x40, R38 ;  /* 0x000000401d1c7825 */ /* 0x004fca00078e0026 */
[----:B------:R-:W2:Y:S04]  /*1e740*/  LDG.E.U8 R6, desc[UR36][R28.64] ;  /* 0x000000241c067981 */ /* 0x000ea8000c1e1100 */
[----:B------:R-:W3:Y:S04]  /*1e750*/  LDG.E.U8 R12, desc[UR36][R28.64+0x10] ;  /* 0x000010241c0c7981 */ /* 0x000ee8000c1e1100 */
[----:B------:R-:W4:Y:S04]  /*1e760*/  LDG.E.64 R32, desc[UR36][R28.64+0x18] ;  /* 0x000018241c207981 */ /* 0x000f28000c1e1b00 */
[----:B------:R-:W5:Y:S04]  /*1e770*/  LDG.E.64 R30, desc[UR36][R28.64+0x8] ;  /* 0x000008241c1e7981 */ /* 0x000f68000c1e1b00 */
[----:B------:R-:W5:Y:S04]  /*1e780*/  LDG.E.U8 R14, desc[UR36][R28.64+0x20] ;  /* 0x000020241c0e7981 */ /* 0x000f68000c1e1100 */
[----:B------:R-:W5:Y:S04]  /*1e790*/  LDG.E.64 R34, desc[UR36][R28.64+0x28] ;  /* 0x000028241c227981 */ /* 0x000f68000c1e1b00 */
[----:B------:R-:W5:Y:S04]  /*1e7a0*/  LDG.E.U8 R20, desc[UR36][R28.64+0x30] ;  /* 0x000030241c147981 */ /* 0x000f68000c1e1100 */
[----:B------:R0:W5:Y:S01]  /*1e7b0*/  LDG.E.64 R36, desc[UR36][R28.64+0x38] ;  /* 0x000038241c247981 */ /* 0x000162000c1e1b00 */
[----:B------:R-:W-:-:S02]  /*1e7c0*/  LOP3.LUT R43, R21, 0xff, RZ, 0xc0, !PT ;  /* 0x000000ff152b7812 */ /* 0x000fc400078ec0ff */
[----:B------:R-:W-:Y:S01]  /*1e7d0*/  LOP3.LUT R45, R11, 0xff, RZ, 0xc0, !PT ;  /* 0x000000ff0b2d7812 */ /* 0x000fe200078ec0ff */
[----:B------:R-:W-:Y:S01]  /*1e7e0*/  IMAD.IADD R10, R41, 0x1, R10 ;  /* 0x00000001290a7824 */ /* 0x000fe200078e020a */
[----:B--2---:R-:W-:Y:S02]  /*1e7f0*/  ISETP.GE.U32.AND P2, PT, R43, R6, PT ;  /* 0x000000062b00720c */ /* 0x004fe40003f46070 */
[----:B---3--:R-:W-:Y:S02]  /*1e800*/  ISETP.NE.AND P6, PT, R45, R12, PT ;  /* 0x0000000c2d00720c */ /* 0x008fe40003fc5270 */
[----:B------:R-:W-:Y:S02]  /*1e810*/  ISETP.NE.AND P5, PT, R43, R6, PT ;  /* 0x000000062b00720c */ /* 0x000fe40003fa5270 */
[----:B------:R-:W-:Y:S02]  /*1e820*/  ISETP.GE.U32.AND P3, PT, R45, R12, PT ;  /* 0x0000000c2d00720c */ /* 0x000fe40003f66070 */
[----:B------:R-:W-:-:S02]  /*1e830*/  SEL R22, RZ, 0xffffffff, !P2 ;  /* 0xffffffffff167807 */ /* 0x000fc40005000000 */
[----:B------:R-:W-:Y:S02]  /*1e840*/  LOP3.LUT R43, R13, 0xff, RZ, 0xc0, !PT ;  /* 0x000000ff0d2b7812 */ /* 0x000fe400078ec0ff */
[----:B----4-:R-:W-:Y:S02]  /*1e850*/  ISETP.GE.U32.AND P2, PT, R8, R32, PT ;  /* 0x000000200800720c */ /* 0x010fe40003f46070 */
[----:B-----5:R-:W-:Y:S02]  /*1e860*/  ISETP.GE.U32.AND P4, PT, R16, R30, PT ;  /* 0x0000001e1000720c */ /* 0x020fe40003f86070 */
[----:B0-----:R-:W-:Y:S02]  /*1e870*/  SEL R28, RZ, 0xffffffff, !P3 ;  /* 0xffffffffff1c7807 */ /* 0x001fe40005800000 */
[----:B------:R-:W-:Y:S02]  /*1e880*/  ISETP.NE.AND P3, PT, R43, R14, PT ;  /* 0x0000000e2b00720c */ /* 0x000fe40003f65270 */
[----:B------:R-:W-:-:S02]  /*1e890*/  ISETP.GE.AND.EX P2, PT, R9, R33, PT, P2 ;  /* 0x000000210900720c */ /* 0x000fc40003f46320 */
[----:B------:R-:W-:Y:S02]  /*1e8a0*/  ISETP.GE.AND.EX P4, PT, R7, R31, PT, P4 ;  /* 0x0000001f0700720c */ /* 0x000fe40003f86340 */
[----:B------:R-:W-:Y:S02]  /*1e8b0*/  @!P6 SEL R28, RZ, 0xffffffff, !P2 ;  /* 0xffffffffff1ce807 */ /* 0x000fe40005000000 */
[----:B------:R-:W-:Y:S02]  /*1e8c0*/  ISETP.GE.U32.AND P2, PT, R18, R34, PT ;  /* 0x000000221200720c */ /* 0x000fe40003f46070 */
[----:B------:R-:W-:Y:S02]  /*1e8d0*/  @!P5 SEL R22, RZ, 0xffffffff, !P4 ;  /* 0xffffffffff16d807 */ /* 0x000fe40006000000 */
[----:B------:R-:W-:Y:S02]  /*1e8e0*/  ISETP.GE.U32.AND P4, PT, R43, R14, PT ;  /* 0x0000000e2b00720c */ /* 0x000fe40003f86070 */
[----:B------:R-:W-:-:S02]  /*1e8f0*/  ISETP.GE.AND.EX P2, PT, R19, R35, PT, P2 ;  /* 0x000000231300720c */ /* 0x000fc40003f46320 */
[----:B------:R-:W-:Y:S02]  /*1e900*/  LOP3.LUT R45, R15, 0xff, RZ, 0xc0, !PT ;  /* 0x000000ff0f2d7812 */ /* 0x000fe400078ec0ff */
[----:B------:R-:W-:Y:S02]  /*1e910*/  SEL R29, RZ, 0xffffffff, !P4 ;  /* 0xffffffffff1d7807 */ /* 0x000fe40006000000 */
[----:B------:R-:W-:Y:S02]  /*1e920*/  @!P3 SEL R29, RZ, 0xffffffff, !P2 ;  /* 0xffffffffff1db807 */ /* 0x000fe40005000000 */
[----:B------:R-:W-:Y:S02]  /*1e930*/  ISETP.NE.AND P5, PT, R45, R20, PT ;  /* 0x000000142d00720c */ /* 0x000fe40003fa5270 */
[----:B------:R-:W-:Y:S02]  /*1e940*/  LOP3.LUT R29, R29, 0x1, RZ, 0xc0, !PT ;  /* 0x000000011d1d7812 */ /* 0x000fe400078ec0ff */
[----:B------:R-:W-:-:S02]  /*1e950*/  ISETP.GE.U32.AND P4, PT, R0, R36, PT ;  /* 0x000000240000720c */ /* 0x000fc40003f86070 */
[----:B------:R-:W-:Y:S02]  /*1e960*/  ISETP.NE.U32.AND P3, PT, R29, 0x1, PT ;  /* 0x000000011d00780c */ /* 0x000fe40003f65070 */
[----:B------:R-:W-:Y:S02]  /*1e970*/  ISETP.GE.U32.AND P6, PT, R45, R20, PT ;  /* 0x000000142d00720c */ /* 0x000fe40003fc6070 */
[----:B------:R-:W-:Y:S02]  /*1e980*/  ISETP.GE.AND.EX P4, PT, R3, R37, PT, P4 ;  /* 0x000000250300720c */ /* 0x000fe40003f86340 */
[----:B------:R-:W-:Y:S02]  /*1e990*/  SEL R18, R34, R18, !P3 ;  /* 0x0000001222127207 */ /* 0x000fe40005800000 */
[----:B------:R-:W-:Y:S02]  /*1e9a0*/  SEL R19, R35, R19, !P3 ;  /* 0x0000001323137207 */ /* 0x000fe40005800000 */
[----:B------:R-:W-:-:S02]  /*1e9b0*/  SEL R13, R14, R13, !P3 ;  /* 0x0000000d0e0d7207 */ /* 0x000fc40005800000 */
[----:B------:R-:W-:Y:S02]  /*1e9c0*/  ISETP.GE.U32.AND P3, PT, R10, UR8, PT ;  /* 0x000000080a007c0c */ /* 0x000fe4000bf66070 */
[----:B------:R-:W-:Y:S02]  /*1e9d0*/  SEL R40, RZ, 0xffffffff, !P6 ;  /* 0xffffffffff287807 */ /* 0x000fe40007000000 */
[----:B------:R-:W-:Y:S02]  /*1e9e0*/  LOP3.LUT R28, R28, 0x1, RZ, 0xc0, !PT ;  /* 0x000000011c1c7812 */ /* 0x000fe400078ec0ff */
[----:B------:R-:W-:Y:S02]  /*1e9f0*/  @!P5 SEL R40, RZ, 0xffffffff, !P4 ;  /* 0xffffffffff28d807 */ /* 0x000fe40006000000 */
[----:B------:R-:W-:Y:S02]  /*1ea00*/  ISETP.NE.U32.AND P2, PT, R28, 0x1, PT ;  /* 0x000000011c00780c */ /* 0x000fe40003f45070 */
[----:B------:R-:W-:-:S02]  /*1ea10*/  LOP3.LUT R22, R22, 0x1, RZ, 0xc0, !PT ;  /* 0x0000000116167812 */ /* 0x000fc400078ec0ff */
[----:B------:R-:W-:Y:S02]  /*1ea20*/  LOP3.LUT R40, R40, 0x1, RZ, 0xc0, !PT ;  /* 0x0000000128287812 */ /* 0x000fe400078ec0ff */
        /* <DEDUP_REMOVED lines=12> */
[----:B------:R-:W-:Y:S05]  /*1eaf0*/  BSYNC.RECONVERGENT B1 ;  /* 0x0000000000017941 */ /* 0x000fea0003800200 */
.L_x_3918:
[----:B------:R-:W-:Y:S05]  /*1eb00*/  BRA `(.L_x_3917) ;  /* 0x0000000400647947 */ /* 0x000fea0003800000 */
.L_x_3916:
[----:B------:R-:W1:Y:S01]  /*1eb10*/  LDCU UR7, c[0x0][0x3ac] ;  /* 0x00007580ff0777ac */ /* 0x000e620008000800 */
[C---:B0-----:R-:W-:Y:S01]  /*1eb20*/  PRMT R11, R21.reuse, 0x7610, R11 ;  /* 0x00007610150b7816 */ /* 0x041fe2000000000b */
        /* <DEDUP_REMOVED lines=8> */
[----:B-1----:R-:W-:-:S13]  /*1ebb0*/  ISETP.GE.U32.AND P2, PT, R2, UR7, PT ;  /* 0x0000000702007c0c */ /* 0x002fda000bf46070 */
        /* <DEDUP_REMOVED lines=16> */
.L_x_3920:
[----:B------:R-:W-:-:S04]  /*1ecc0*/  IMAD.IADD R10, R6, 0x1, R27 ;  /* 0x00000001060a7824 */ /* 0x000fc800078e021b */
[----:B-1----:R-:W-:-:S04]  /*1ecd0*/  IMAD R29, R10, R41, R17 ;  /* 0x000000290a1d7224 */ /* 0x002fc800078e0211 */
[----:B--2---:R-:W-:-:S05]  /*1ece0*/  IMAD.WIDE.U32 R28, R29, 0x40, R38 ;  /* 0x000000401d1c7825 */ /* 0x004fca00078e0026 */
[----:B------:R-:W2:Y:S04]  /*1ecf0*/  LDG.E.U8 R10, desc[UR36][R28.64] ;  /* 0x000000241c0a7981 */ /* 0x000ea8000c1e1100 */
[----:B------:R-:W4:Y:S04]  /*1ed00*/  LDG.E.64 R30, desc[UR36][R28.64+0x8] ;  /* 0x000008241c1e7981 */ /* 0x000f28000c1e1b00 */
[----:B------:R-:W5:Y:S04]  /*1ed10*/  LDG.E.U8 R12, desc[UR36][R28.64+0x10] ;  /* 0x000010241c0c7981 */ /* 0x000f68000c1e1100 */
[----:B------:R-:W5:Y:S04]  /*1ed20*/  LDG.E.64 R32, desc[UR36][R28.64+0x18] ;  /* 0x000018241c207981 */ /* 0x000f68000c1e1b00 */
[----:B------:R-:W5:Y:S04]  /*1ed30*/  LDG.E.U8 R14, desc[UR36][R28.64+0x20] ;  /* 0x000020241c0e7981 */ /* 0x000f68000c1e1100 */
[----:B------:R-:W5:Y:S04]  /*1ed40*/  LDG.E.U8 R20, desc[UR36][R28.64+0x30] ;  /* 0x000030241c147981 */ /* 0x000f68000c1e1100 */
[----:B------:R-:W5:Y:S04]  /*1ed50*/  LDG.E.64 R36, desc[UR36][R28.64+0x38] ;  /* 0x000038241c247981 */ /* 0x000f68000c1e1b00 */
[----:B------:R0:W5:Y:S01]  /*1ed60*/  LDG.E.64 R34, desc[UR36][R28.64+0x28] ;  /* 0x000028241c227981 */ /* 0x000162000c1e1b00 */
[----:B------:R-:W-:-:S02]  /*1ed70*/  LOP3.LUT R43, R21, 0xff, RZ, 0xc0, !PT ;  /* 0x000000ff152b7812 */ /* 0x000fc400078ec0ff */
[----:B------:R-:W-:Y:S01]  /*1ed80*/  LOP3.LUT R45, R11, 0xff, RZ, 0xc0, !PT ;  /* 0x000000ff0b2d7812 */ /* 0x000fe200078ec0ff */
[----:B---3--:R-:W-:Y:S01]  /*1ed90*/  IMAD.IADD R27, R42, 0x1, R27 ;  /* 0x000000012a1b7824 */ /* 0x008fe200078e021b */
[CC--:B--2---:R-:W-:Y:S02]  /*1eda0*/  ISETP.NE.AND P5, PT, R43.reuse, R10.reuse, PT ;  /* 0x0000000a2b00720c */ /* 0x0c4fe40003fa5270 */
[----:B------:R-:W-:Y:S02]  /*1edb0*/  ISETP.GE.U32.AND P2, PT, R43, R10, PT ;  /* 0x0000000a2b00720c */ /* 0x000fe40003f46070 */
[----:B----4-:R-:W-:Y:S02]  /*1edc0*/  ISETP.GE.U32.AND P4, PT, R16, R30, PT ;  /* 0x0000001e1000720c */ /* 0x010fe40003f86070 */
[CC--:B-----5:R-:W-:Y:S02]  /*1edd0*/  ISETP.NE.AND P6, PT, R45.reuse, R12.reuse, PT ;  /* 0x0000000c2d00720c */ /* 0x0e0fe40003fc5270 */
[----:B------:R-:W-:-:S02]  /*1ede0*/  ISETP.GE.U32.AND P3, PT, R45, R12, PT ;  /* 0x0000000c2d00720c */ /* 0x000fc40003f66070 */
[----:B------:R-:W-:Y:S02]  /*1edf0*/  ISETP.GE.AND.EX P4, PT, R7, R31, PT, P4 ;  /* 0x0000001f0700720c */ /* 0x000fe40003f86340 */
[----:B------:R-:W-:Y:S02]  /*1ee00*/  LOP3.LUT R43, R13, 0xff, RZ, 0xc0, !PT ;  /* 0x000000ff0d2b7812 */ /* 0x000fe400078ec0ff */
[----:B------:R-:W-:Y:S02]  /*1ee10*/  LOP3.LUT R45, R15, 0xff, RZ, 0xc0, !PT ;  /* 0x000000ff0f2d7812 */ /* 0x000fe400078ec0ff */
[----:B------:R-:W-:Y:S02]  /*1ee20*/  SEL R22, RZ, 0xffffffff, !P2 ;  /* 0xffffffffff167807 */ /* 0x000fe40005000000 */
[----:B------:R-:W-:Y:S02]  /*1ee30*/  ISETP.GE.U32.AND P2, PT, R8, R32, PT ;  /* 0x000000200800720c */ /* 0x000fe40003f46070 */
[----:B------:R-:W-:-:S02]  /*1ee40*/  @!P5 SEL R22, RZ, 0xffffffff, !P4 ;  /* 0xffffffffff16d807 */ /* 0x000fc40006000000 */
[----:B------:R-:W-:Y:S02]  /*1ee50*/  ISETP.GE.U32.AND P4, PT, R43, R14, PT ;  /* 0x0000000e2b00720c */ /* 0x000fe40003f86070 */
[----:B------:R-:W-:Y:S02]  /*1ee60*/  ISETP.NE.AND P5, PT, R45, R20, PT ;  /* 0x000000142d00720c */ /* 0x000fe40003fa5270 */
[----:B0-----:R-:W-:Y:S02]  /*1ee70*/  SEL R28, RZ, 0xffffffff, !P3 ;  /* 0xffffffffff1c7807 */ /* 0x001fe40005800000 */
[----:B------:R-:W-:Y:S02]  /*1ee80*/  ISETP.NE.AND P3, PT, R43, R14, PT ;  /* 0x0000000e2b00720c */ /* 0x000fe40003f65270 */
[----:B------:R-:W-:Y:S02]  /*1ee90*/  ISETP.GE.AND.EX P2, PT, R9, R33, PT, P2 ;  /* 0x000000210900720c */ /* 0x000fe40003f46320 */
[----:B------:R-:W-:-:S02]  /*1eea0*/  SEL R29, RZ, 0xffffffff, !P4 ;  /* 0xffffffffff1d7807 */ /* 0x000fc40006000000 */
[----:B------:R-:W-:Y:S02]  /*1eeb0*/  ISETP.GE.U32.AND P4, PT, R0, R36, PT ;  /* 0x000000240000720c */ /* 0x000fe40003f86070 */
[----:B------:R-:W-:Y:S02]  /*1eec0*/  @!P6 SEL R28, RZ, 0xffffffff, !P2 ;  /* 0xffffffffff1ce807 */ /* 0x000fe40005000000 */
[----:B------:R-:W-:Y:S02]  /*1eed0*/  ISETP.GE.U32.AND P2, PT, R18, R34, PT ;  /* 0x000000221200720c */ /* 0x000fe40003f46070 */
[----:B------:R-:W-:Y:S02]  /*1eee0*/  ISETP.GE.U32.AND P6, PT, R45, R20, PT ;  /* 0x000000142d00720c */ /* 0x000fe40003fc6070 */
[----:B------:R-:W-:Y:S02]  /*1eef0*/  ISETP.GE.AND.EX P4, PT, R3, R37, PT, P4 ;  /* 0x000000250300720c */ /* 0x000fe40003f86340 */
[----:B------:R-:W-:-:S02]  /*1ef00*/  ISETP.GE.AND.EX P2, PT, R19, R35, PT, P2 ;  /* 0x000000231300720c */ /* 0x000fc40003f46320 */
[----:B------:R-:W-:Y:S02]  /*1ef10*/  SEL R40, RZ, 0xffffffff, !P6 ;  /* 0xffffffffff287807 */ /* 0x000fe40007000000 */
[----:B------:R-:W-:Y:S02]  /*1ef20*/  LOP3.LUT R28, R28, 0x1, RZ, 0xc0, !PT ;  /* 0x000000011c1c7812 */ /* 0x000fe400078ec0ff */
[----:B------:R-:W-:Y:S02]  /*1ef30*/  @!P5 SEL R40, RZ, 0xffffffff, !P4 ;  /* 0xffffffffff28d807 */ /* 0x000fe40006000000 */
[----:B------:R-:W-:Y:S02]  /*1ef40*/  @!P3 SEL R29, RZ, 0xffffffff, !P2 ;  /* 0xffffffffff1db807 */ /* 0x000fe40005000000 */
[----:B------:R-:W-:Y:S02]  /*1ef50*/  ISETP.NE.U32.AND P2, PT, R28, 0x1, PT ;  /* 0x000000011c00780c */ /* 0x000fe40003f45070 */
[----:B------:R-:W-:-:S02]  /*1ef60*/  LOP3.LUT R40, R40, 0x1, RZ, 0xc0, !PT ;  /* 0x0000000128287812 */ /* 0x000fc400078ec0ff */
        /* <DEDUP_REMOVED lines=19> */
.L_x_3917:
[----:B------:R-:W-:Y:S05]  /*1f0a0*/  BSYNC.RECONVERGENT B0 ;  /* 0x0000000000007941 */ /* 0x000fea0003800200 */
.L_x_3915:
[----:B------:R-:W0:Y:S01]  /*1f0b0*/  LDCU UR5, c[0x0][0x360] ;  /* 0x00006c00ff0577ac */ /* 0x000e220008000800 */
[----:B------:R-:W-:Y:S02]  /*1f0c0*/  IMAD.MOV.U32 R28, RZ, RZ, R0 ;  /* 0x000000ffff1c7224 */ /* 0x000fe400078e0000 */
[----:B------:R-:W-:Y:S01]  /*1f0d0*/  IMAD.MOV.U32 R29, RZ, RZ, R3 ;  /* 0x000000ffff1d7224 */ /* 0x000fe200078e0003 */
[----:B------:R-:W-:-:S04]  /*1f0e0*/  UIADD3 UR4, UPT, UPT, UR4, 0x10, URZ ;  /* 0x0000001004047890 */ /* 0x000fc8000fffe0ff */
[----:B------:R-:W-:Y:S01]  /*1f0f0*/  ULEA UR8, UR6, UR4, 0x18 ;  /* 0x0000000406087291 */ /* 0x000fe2000f8ec0ff */
[----:B------:R-:W1:Y:S01]  /*1f100*/  LDCU UR6, c[0x0][0x364] ;  /* 0x00006c80ff0677ac */ /* 0x000e620008000800 */
[----:B0-----:R-:W-:-:S05]  /*1f110*/  IMAD R6, R2, UR5, R17 ;  /* 0x0000000502067c24 */ /* 0x001fca000f8e0211 */
[----:B------:R-:W-:Y:S01]  /*1f120*/  LEA R27, R6, UR8, 0x6 ;  /* 0x00000008061b7c11 */ /* 0x000fe2000f8e30ff */
[----:B------:R-:W-:-:S04]  /*1f130*/  IMAD.MOV.U32 R6, RZ, RZ, R16 ;  /* 0x000000ffff067224 */ /* 0x000fc800078e0010 */
        /* <DEDUP_REMOVED lines=11> */
.L_x_3924:
        /* <DEDUP_REMOVED lines=8> */
[----:B------:R-:W-:Y:S02]  /*1f270*/  LOP3.LUT R37, R21, 0xff, RZ, 0xc0, !PT ;  /* 0x000000ff15257812 */ /* 0x000fe400078ec0ff */
[----:B------:R-:W-:Y:S02]  /*1f280*/  LOP3.LUT R39, R11, 0xff, RZ, 0xc0, !PT ;  /* 0x000000ff0b277812 */ /* 0x000fe400078ec0ff */
[----:B------:R-:W-:-:S05]  /*1f290*/  LEA R6, R6, UR8, 0x6 ;  /* 0x0000000806067c11 */ /* 0x000fca000f8e30ff */
[----:B------:R-:W0:Y:S04]  /*1f2a0*/  LDS.U8 R10, [R6] ;  /* 0x00000000060a7984 */ /* 0x000e280000000000 */
[----:B------:R-:W1:Y:S04]  /*1f2b0*/  LDS.64 R28, [R6+0x8] ;  /* 0x00000800061c7984 */ /* 0x000e680000000a00 */
[----:B------:R-:W2:Y:S04]  /*1f2c0*/  LDS.U8 R12, [R6+0x10] ;  /* 0x00001000060c7984 */ /* 0x000ea80000000000 */
[----:B------:R-:W3:Y:S04]  /*1f2d0*/  LDS.64 R30, [R6+0x18] ;  /* 0x00001800061e7984 */ /* 0x000ee80000000a00 */
[----:B------:R-:W4:Y:S04]  /*1f2e0*/  LDS.U8 R14, [R6+0x20] ;  /* 0x00002000060e7984 */ /* 0x000f280000000000 */
[----:B------:R-:W5:Y:S04]  /*1f2f0*/  LDS.U8 R20, [R6+0x30] ;  /* 0x0000300006147984 */ /* 0x000f680000000000 */
[----:B------:R-:W5:Y:S04]  /*1f300*/  LDS.64 R34, [R6+0x38] ;  /* 0x0000380006227984 */ /* 0x000f680000000a00 */
[----:B------:R5:W5:Y:S01]  /*1f310*/  LDS.64 R32, [R6+0x28] ;  /* 0x0000280006207984 */ /* 0x000b620000000a00 */
[----:B0-----:R-:W-:-:S02]  /*1f320*/  ISETP.NE.AND P5, PT, R37, R10, PT ;  /* 0x0000000a2500720c */ /* 0x001fc40003fa5270 */
[----:B------:R-:W-:Y:S02]  /*1f330*/  ISETP.GE.U32.AND P2, PT, R37, R10, PT ;  /* 0x0000000a2500720c */ /* 0x000fe40003f46070 */
[----:B-1----:R-:W-:Y:S02]  /*1f340*/  ISETP.GE.U32.AND P4, PT, R16, R28, PT ;  /* 0x0000001c1000720c */ /* 0x002fe40003f86070 */
[----:B------:R-:W-:Y:S02]  /*1f350*/  LOP3.LUT R37, R13, 0xff, RZ, 0xc0, !PT ;  /* 0x000000ff0d257812 */ /* 0x000fe400078ec0ff */
[CC--:B--2---:R-:W-:Y:S02]  /*1f360*/  ISETP.NE.AND P6, PT, R39.reuse, R12.reuse, PT ;  /* 0x0000000c2700720c */ /* 0x0c4fe40003fc5270 */
[----:B------:R-:W-:Y:S02]  /*1f370*/  ISETP.GE.U32.AND P3, PT, R39, R12, PT ;  /* 0x0000000c2700720c */ /* 0x000fe40003f66070 */
[----:B------:R-:W-:-:S02]  /*1f380*/  ISETP.GE.AND.EX P4, PT, R7, R29, PT, P4 ;  /* 0x0000001d0700720c */ /* 0x000fc40003f86340 */
[----:B------:R-:W-:Y:S02]  /*1f390*/  LOP3.LUT R39, R15, 0xff, RZ, 0xc0, !PT ;  /* 0x000000ff0f277812 */ /* 0x000fe400078ec0ff */
[----:B------:R-:W-:Y:S02]  /*1f3a0*/  SEL R22, RZ, 0xffffffff, !P2 ;  /* 0xffffffffff167807 */ /* 0x000fe40005000000 */
[----:B---3--:R-:W-:Y:S02]  /*1f3b0*/  ISETP.GE.U32.AND P2, PT, R8, R30, PT ;  /* 0x0000001e0800720c */ /* 0x008fe40003f46070 */
[----:B------:R-:W-:Y:S02]  /*1f3c0*/  @!P5 SEL R22, RZ, 0xffffffff, !P4 ;  /* 0xffffffffff16d807 */ /* 0x000fe40006000000 */
[----:B----4-:R-:W-:Y:S02]  /*1f3d0*/  ISETP.GE.U32.AND P4, PT, R37, R14, PT ;  /* 0x0000000e2500720c */ /* 0x010fe40003f86070 */
[----:B-----5:R-:W-:-:S02]  /*1f3e0*/  ISETP.NE.AND P5, PT, R39, R20, PT ;  /* 0x000000142700720c */ /* 0x020fc40003fa5270 */
[----:B------:R-:W-:Y:S02]  /*1f3f0*/  SEL R6, RZ, 0xffffffff, !P3 ;  /* 0xffffffffff067807 */ /* 0x000fe40005800000 */
[----:B------:R-:W-:Y:S02]  /*1f400*/  ISETP.NE.AND P3, PT, R37, R14, PT ;  /* 0x0000000e2500720c */ /* 0x000fe40003f65270 */
[----:B------:R-:W-:Y:S02]  /*1f410*/  ISETP.GE.AND.EX P2, PT, R9, R31, PT, P2 ;  /* 0x0000001f0900720c */ /* 0x000fe40003f46320 */
[----:B------:R-:W-:Y:S02]  /*1f420*/  SEL R36, RZ, 0xffffffff, !P4 ;  /* 0xffffffffff247807 */ /* 0x000fe40006000000 */
[----:B------:R-:W-:Y:S02]  /*1f430*/  ISETP.GE.U32.AND P4, PT, R0, R34, PT ;  /* 0x000000220000720c */ /* 0x000fe40003f86070 */
[----:B------:R-:W-:-:S02]  /*1f440*/  @!P6 SEL R6, RZ, 0xffffffff, !P2 ;  /* 0xffffffffff06e807 */ /* 0x000fc40005000000 */
[----:B------:R-:W-:Y:S02]  /*1f450*/  ISETP.GE.U32.AND P2, PT, R18, R32, PT ;  /* 0x000000201200720c */ /* 0x000fe40003f46070 */
[----:B------:R-:W-:Y:S02]  /*1f460*/  ISETP.GE.U32.AND P6, PT, R39, R20, PT ;  /* 0x000000142700720c */ /* 0x000fe40003fc6070 */
[----:B------:R-:W-:Y:S02]  /*1f470*/  ISETP.GE.AND.EX P4, PT, R3, R35, PT, P4 ;  /* 0x000000230300720c */ /* 0x000fe40003f86340 */
[----:B------:R-:W-:Y:S02]  /*1f480*/  ISETP.GE.AND.EX P2, PT, R19, R33, PT, P2 ;  /* 0x000000211300720c */ /* 0x000fe40003f46320 */
        /* <DEDUP_REMOVED lines=10> */
[----:B------:R-:W-:Y:S01]  /*1f530*/  ISETP.NE.U32.AND P6, PT, R22, 0x1, PT ;  /* 0x000000011600780c */ /* 0x000fe20003fc5070 */
[----:B------:R0:W-:Y:S01]  /*1f540*/  STS.64 [R27+0x18], R8 ;  /* 0x000018081b007388 */ /* 0x0001e20000000a00 */
[----:B------:R-:W-:Y:S02]  /*1f550*/  ISETP.NE.U32.AND P2, PT, R37, 0x1, PT ;  /* 0x000000012500780c */ /* 0x000fe40003f45070 */
[----:B------:R-:W-:Y:S01]  /*1f560*/  LOP3.LUT R36, R36, 0x1, RZ, 0xc0, !PT ;  /* 0x0000000124247812 */ /* 0x000fe200078ec0ff */
[----:B------:R0:W-:Y:S01]  /*1f570*/  STS.U8 [R27+0x10], R12 ;  /* 0x0000100c1b007388 */ /* 0x0001e20000000000 */
[----:B------:R-:W-:-:S02]  /*1f580*/  SEL R16, R28, R16, !P6 ;  /* 0x000000101c107207 */ /* 0x000fc40007000000 */
[----:B------:R-:W-:Y:S02]  /*1f590*/  SEL R0, R34, R0, !P2 ;  /* 0x0000000022007207 */ /* 0x000fe40005000000 */
[----:B------:R-:W-:Y:S01]  /*1f5a0*/  SEL R3, R35, R3, !P2 ;  /* 0x0000000323037207 */ /* 0x000fe20005000000 */
[----:B------:R-:W-:Y:S01]  /*1f5b0*/  IMAD.MOV.U32 R6, RZ, RZ, R16 ;  /* 0x000000ffff067224 */ /* 0x000fe200078e0010 */
[----:B------:R-:W-:Y:S01]  /*1f5c0*/  ISETP.NE.U32.AND P3, PT, R36, 0x1, PT ;  /* 0x000000012400780c */ /* 0x000fe20003f65070 */
[----:B------:R-:W-:Y:S01]  /*1f5d0*/  IMAD.MOV.U32 R28, RZ, RZ, R0 ;  /* 0x000000ffff1c7224 */ /* 0x000fe200078e0000 */
[----:B------:R-:W-:Y:S01]  /*1f5e0*/  SEL R7, R29, R7, !P6 ;  /* 0x000000071d077207 */ /* 0x000fe20007000000 */
[----:B------:R-:W-:Y:S01]  /*1f5f0*/  IMAD.MOV.U32 R29, RZ, RZ, R3 ;  /* 0x000000ffff1d7224 */ /* 0x000fe200078e0003 */
[----:B------:R-:W-:Y:S02]  /*1f600*/  SEL R10, R10, R21, !P6 ;  /* 0x000000150a0a7207 */ /* 0x000fe40007000000 */
[----:B------:R-:W-:Y:S01]  /*1f610*/  SEL R18, R32, R18, !P3 ;  /* 0x0000001220127207 */ /* 0x000fe20005800000 */
[----:B------:R0:W-:Y:S01]  /*1f620*/  STS.64 [R27+0x8], R6 ;  /* 0x000008061b007388 */ /* 0x0001e20000000a00 */
[----:B------:R-:W-:-:S02]  /*1f630*/  SEL R19, R33, R19, !P3 ;  /* 0x0000001321137207 */ /* 0x000fc40005800000 */
[----:B------:R-:W-:Y:S01]  /*1f640*/  SEL R14, R14, R13, !P3 ;  /* 0x0000000d0e0e7207 */ /* 0x000fe20005800000 */
[----:B------:R0:W-:Y:S01]  /*1f650*/  STS.64 [R27+0x38], R28 ;  /* 0x0000381c1b007388 */ /* 0x0001e20000000a00 */
[----:B------:R-:W-:Y:S02]  /*1f660*/  SEL R20, R20, R15, !P2 ;  /* 0x0000000f14147207 */ /* 0x000fe40005000000 */
        /* <DEDUP_REMOVED lines=8> */
.L_x_3923:
[----:B------:R-:W-:Y:S05]  /*1f6f0*/  BSYNC.RECONVERGENT B0 ;  /* 0x0000000000007941 */ /* 0x000fea0003800200 */
.L_x_3922:
[----:B------:R-:W-:-:S03]  /*1f700*/  UISETP.GT.U32.AND UP0, UPT, UR4, 0x3, UPT ;  /* 0x000000030400788c */ /* 0x000fc6000bf04070 */
[----:B------:R-:W-:-:S06]  /*1f710*/  UMOV UR4, UR7 ;  /* 0x0000000700047c82 */ /* 0x000fcc0008000000 */
[----:B------:R-:W-:Y:S05]  /*1f720*/  BRA.U UP0, `(.L_x_3924) ;  /* 0xfffffff900b07547 */ /* 0x000fea000b83ffff */
.L_x_3921:
        /* <DEDUP_REMOVED lines=9> */
[----:B------:R-:W-:Y:S02]  /*1f7c0*/  UISETP.GE.U32.AND UP0, UPT, UR5, 0x40, UPT ;  /* 0x000000400500788c */ /* 0x000fe4000bf06070 */
        /* <DEDUP_REMOVED lines=10> */
.L_x_3929:
        /* <DEDUP_REMOVED lines=12> */
[----:B------:R-:W1:Y:S04]  /*1f930*/  LDS.64 R28, [R2+0x8] ;  /* 0x00000800021c7984 */ /* 0x000e680000000a00 */
[----:B------:R-:W2:Y:S04]  /*1f940*/  LDS.U8 R10, [R2+0x10] ;  /* 0x00001000020a7984 */ /* 0x000ea80000000000 */
[----:B------:R-:W3:Y:S04]  /*1f950*/  LDS.U8 R12, [R2+0x20] ;  /* 0x00002000020c7984 */ /* 0x000ee80000000000 */
[----:B------:R-:W4:Y:S04]  /*1f960*/  LDS.64 R30, [R2+0x18] ;  /* 0x00001800021e7984 */ /* 0x000f280000000a00 */
[----:B------:R-:W5:Y:S04]  /*1f970*/  LDS.64 R32, [R2+0x28] ;  /* 0x0000280002207984 */ /* 0x000f680000000a00 */
[----:B------:R-:W5:Y:S04]  /*1f980*/  LDS.U8 R14, [R2+0x30] ;  /* 0x00003000020e7984 */ /* 0x000f680000000000 */
[----:B------:R2:W5:Y:S01]  /*1f990*/  LDS.64 R34, [R2+0x38] ;  /* 0x0000380002227984 */ /* 0x0005620000000a00 */
[----:B0-----:R-:W-:-:S02]  /*1f9a0*/  ISETP.NE.AND P5, PT, R37, R6, PT ;  /* 0x000000062500720c */ /* 0x001fc40003fa5270 */
[----:B------:R-:W-:Y:S02]  /*1f9b0*/  ISETP.GE.U32.AND P3, PT, R37, R6, PT ;  /* 0x000000062500720c */ /* 0x000fe40003f66070 */
[----:B-1----:R-:W-:Y:S02]  /*1f9c0*/  ISETP.GE.U32.AND P2, PT, R16, R28, PT ;  /* 0x0000001c1000720c */ /* 0x002fe40003f46070 */
[----:B------:R-:W-:Y:S02]  /*1f9d0*/  LOP3.LUT R37, R11, 0xff, RZ, 0xc0, !PT ;  /* 0x000000ff0b257812 */ /* 0x000fe400078ec0ff */
[----:B------:R-:W-:Y:S02]  /*1f9e0*/  SEL R20, RZ, 0xffffffff, !P3 ;  /* 0xffffffffff147807 */ /* 0x000fe40005800000 */
[----:B------:R-:W-:Y:S02]  /*1f9f0*/  ISETP.GE.AND.EX P2, PT, R7, R29, PT, P2 ;  /* 0x0000001d0700720c */ /* 0x000fe40003f46320 */
[----:B--2---:R-:W-:-:S02]  /*1fa00*/  ISETP.NE.AND P6, PT, R37, R10, PT ;  /* 0x0000000a2500720c */ /* 0x004fc40003fc5270 */
[----:B------:R-:W-:Y:S02]  /*1fa10*/  ISETP.GE.U32.AND P3, PT, R37, R10, PT ;  /* 0x0000000a2500720c */ /* 0x000fe40003f66070 */
[----:B------:R-:W-:Y:S02]  /*1fa20*/  @!P5 SEL R20, RZ, 0xffffffff, !P2 ;  /* 0xffffffffff14d807 */ /* 0x000fe40005000000 */
[----:B------:R-:W-:Y:S02]  /*1fa30*/  SEL R2, RZ, 0xffffffff, !P3 ;  /* 0xffffffffff027807 */ /* 0x000fe40005800000 */
[CC--:B---3--:R-:W-:Y:S02]  /*1fa40*/  ISETP.NE.AND P5, PT, R39.reuse, R12.reuse, PT ;  /* 0x0000000c2700720c */ /* 0x0c8fe40003fa5270 */
[----:B------:R-:W-:Y:S02]  /*1fa50*/  ISETP.GE.U32.AND P2, PT, R39, R12, PT ;  /* 0x0000000c2700720c */ /* 0x000fe40003f46070 */
[----:B----4-:R-:W-:-:S02]  /*1fa60*/  ISETP.GE.U32.AND P3, PT, R8, R30, PT ;  /* 0x0000001e0800720c */ /* 0x010fc40003f66070 */
[----:B------:R-:W-:Y:S02]  /*1fa70*/  SEL R22, RZ, 0xffffffff, !P2 ;  /* 0xffffffffff167807 */ /* 0x000fe40005000000 */
[----:B------:R-:W-:Y:S02]  /*1fa80*/  ISETP.GE.AND.EX P3, PT, R9, R31, PT, P3 ;  /* 0x0000001f0900720c */ /* 0x000fe40003f66330 */
[----:B-----5:R-:W-:Y:S02]  /*1fa90*/  ISETP.GE.U32.AND P2, PT, R18, R32, PT ;  /* 0x000000201200720c */ /* 0x020fe40003f46070 */
[----:B------:R-:W-:Y:S02]  /*1faa0*/  LOP3.LUT R37, R15, 0xff, RZ, 0xc0, !PT ;  /* 0x000000ff0f257812 */ /* 0x000fe400078ec0ff */
[----:B------:R-:W-:Y:S02]  /*1fab0*/  @!P6 SEL R2, RZ, 0xffffffff, !P3 ;  /* 0xffffffffff02e807 */ /* 0x000fe40005800000 */
[----:B------:R-:W-:-:S02]  /*1fac0*/  ISETP.GE.AND.EX P2, PT, R19, R33, PT, P2 ;  /* 0x000000211300720c */ /* 0x000fc40003f46320 */
[C---:B------:R-:W-:Y:S02]  /*1fad0*/  ISETP.NE.AND P3, PT, R37.reuse, R14, PT ;  /* 0x0000000e2500720c */ /* 0x040fe40003f65270 */
[----:B------:R-:W-:Y:S02]  /*1fae0*/  @!P5 SEL R22, RZ, 0xffffffff, !P2 ;  /* 0xffffffffff16d807 */ /* 0x000fe40005000000 */
[----:B------:R-:W-:Y:S02]  /*1faf0*/  ISETP.GE.U32.AND P2, PT, R0, R34, PT ;  /* 0x000000220000720c */ /* 0x000fe40003f46070 */
[----:B------:R-:W-:Y:S02]  /*1fb00*/  ISETP.GE.U32.AND P6, PT, R37, R14, PT ;  /* 0x0000000e2500720c */ /* 0x000fe40003fc6070 */
[----:B------:R-:W-:Y:S02]  /*1fb10*/  ISETP.GE.AND.EX P2, PT, R3, R35, PT, P2 ;  /* 0x000000230300720c */ /* 0x000fe40003f46320 */
        /* <DEDUP_REMOVED lines=16> */
[----:B------:R-:W-:Y:S02]  /*1fc20*/  ISETP.NE.U32.AND P3, PT, R22, 0x1, PT ;  /* 0x000000011600780c */ /* 0x000fe40003f65070 */
[----:B------:R-:W-:Y:S01]  /*1fc30*/  SEL R20, R6, R21, !P5 ;  /* 0x0000001506147207 */ /* 0x000fe20006800000 */
[----:B------:R-:W-:Y:S01]  /*1fc40*/  IMAD.MOV.U32 R6, RZ, RZ, R16 ;  /* 0x000000ffff067224 */ /* 0x000fe200078e0010 */
[----:B------:R-:W-:Y:S01]  /*1fc50*/  SEL R7, R29, R7, !P5 ;  /* 0x000000071d077207 */ /* 0x000fe20006800000 */
[----:B------:R-:W-:Y:S01]  /*1fc60*/  IMAD.MOV.U32 R2, RZ, RZ, R0 ;  /* 0x000000ffff027224 */ /* 0x000fe200078e0000 */
[----:B------:R-:W-:Y:S01]  /*1fc70*/  SEL R18, R32, R18, !P3 ;  /* 0x0000001220127207 */ /* 0x000fe20005800000 */
[----:B------:R0:W-:Y:S01]  /*1fc80*/  STS.U8 [R27], R20 ;  /* 0x000000141b007388 */ /* 0x0001e20000000000 */
[----:B------:R-:W-:-:S02]  /*1fc90*/  SEL R19, R33, R19, !P3 ;  /* 0x0000001321137207 */ /* 0x000fc40005800000 */
[----:B------:R-:W-:Y:S01]  /*1fca0*/  SEL R12, R12, R13, !P3 ;  /* 0x0000000d0c0c7207 */ /* 0x000fe20005800000 */
[----:B------:R0:W-:Y:S01]  /*1fcb0*/  STS.64 [R27+0x8], R6 ;  /* 0x000008061b007388 */ /* 0x0001e20000000a00 */
        /* <DEDUP_REMOVED lines=10> */
.L_x_3928:
[----:B------:R-:W-:Y:S05]  /*1fd60*/  BSYNC.RECONVERGENT B0 ;  /* 0x0000000000007941 */ /* 0x000fea0003800200 */
.L_x_3927:
[----:B0-----:R-:W-:Y:S01]  /*1fd70*/  IMAD.MOV.U32 R2, RZ, RZ, R38 ;  /* 0x000000ffff027224 */ /* 0x001fe200078e0026 */
[----:B------:R-:W-:Y:S06]  /*1fd80*/  @P4 BRA `(.L_x_3929) ;  /* 0xfffffff800b84947 */ /* 0x000fec000383ffff */
.L_x_3926:
[----:B------:R-:W-:Y:S01]  /*1fd90*/  BAR.SYNC.DEFER_BLOCKING 0x0 ;  /* 0x0000000000007b1d */ /* 0x000fe20000010000 */
[----:B------:R-:W-:-:S09]  /*1fda0*/  UISETP.GE.U32.AND UP0, UPT, UR4, 0x2, UPT ;  /* 0x000000020400788c */ /* 0x000fd2000bf06070 */
[----:B------:R-:W-:Y:S05]  /*1fdb0*/  BRA.U !UP0, `(.L_x_3925) ;  /* 0x00000005081c7547 */ /* 0x000fea000b800000 */
[----:B-1----:R-:W-:-:S07]  /*1fdc0*/  IMAD.MOV.U32 R2, RZ, RZ, 0x1 ;  /* 0x00000001ff027424 */ /* 0x002fce00078e00ff */
.L_x_3930:
[----:B------:R-:W-:Y:S01]  /*1fdd0*/  LOP3.LUT R17, R21, 0xff, RZ, 0xc0, !PT ;  /* 0x000000ff15117812 */ /* 0x000fe200078ec0ff */
[----:B0-----:R-:W0:Y:S01]  /*1fde0*/  SHFL.DOWN PT, R27, R16, R2, 0x1f ;  /* 0x08001f02101b7589 */ /* 0x001e2200000e0000 */
[----:B------:R-:W-:Y:S02]  /*1fdf0*/  LOP3.LUT R29, R11, 0xff, RZ, 0xc0, !PT ;  /* 0x000000ff0b1d7812 */ /* 0x000fe400078ec0ff */
[----:B------:R-:W-:Y:S01]  /*1fe00*/  LOP3.LUT R37, R15, 0xff, RZ, 0xc0, !PT ;  /* 0x000000ff0f257812 */ /* 0x000fe200078ec0ff */
[----:B------:R-:W1:Y:S01]  /*1fe10*/  SHFL.DOWN PT, R6, R17, R2, 0x1f ;  /* 0x08001f0211067589 */ /* 0x000e6200000e0000 */
[----:B------:R-:W-:Y:S02]  /*1fe20*/  LOP3.LUT R33, R13, 0xff, RZ, 0xc0, !PT ;  /* 0x000000ff0d217812 */ /* 0x000fe400078ec0ff */
[----:B------:R-:W-:Y:S01]  /*1fe30*/  LOP3.LUT R41, R21, 0xff, RZ, 0xc0, !PT ;  /* 0x000000ff15297812 */ /* 0x000fe200078ec0ff */
[----:B------:R-:W2:Y:S01]  /*1fe40*/  SHFL.DOWN PT, R14, R29, R2, 0x1f ;  /* 0x08001f021d0e7589 */ /* 0x000ea200000e0000 */
[----:B------:R-:W-:-:S02]  /*1fe50*/  LOP3.LUT R28, R11, 0xff, RZ, 0xc0, !PT ;  /* 0x000000ff0b1c7812 */ /* 0x000fc400078ec0ff */
[----:B------:R-:W-:Y:S01]  /*1fe60*/  LOP3.LUT R36, R15, 0xff, RZ, 0xc0, !PT ;  /* 0x000000ff0f247812 */ /* 0x000fe200078ec0ff */
[----:B------:R-:W3:Y:S04]  /*1fe70*/  SHFL.DOWN PT, R31, R8, R2, 0x1f ;  /* 0x08001f02081f7589 */ /* 0x000ee800000e0000 */
[----:B------:R-:W4:Y:S04]  /*1fe80*/  SHFL.DOWN PT, R12, R7, R2, 0x1f ;  /* 0x08001f02070c7589 */ /* 0x000f2800000e0000 */
[----:B------:R-:W5:Y:S04]  /*1fe90*/  SHFL.DOWN PT, R20, R9, R2, 0x1f ;  /* 0x08001f0209147589 */ /* 0x000f6800000e0000 */
[----:B------:R-:W5:Y:S01]  /*1fea0*/  SHFL.DOWN PT, R32, R37, R2, 0x1f ;  /* 0x08001f0225207589 */ /* 0x000f6200000e0000 */
[----:B0-----:R-:W-:-:S03]  /*1feb0*/  ISETP.GE.U32.AND P6, PT, R16, R27, PT ;  /* 0x0000001b1000720c */ /* 0x001fc60003fc6070 */
[----:B------:R-:W0:Y:S01]  /*1fec0*/  SHFL.DOWN PT, R35, R18, R2, 0x1f ;  /* 0x08001f0212237589 */ /* 0x000e2200000e0000 */
[----:B-1----:R-:W-:-:S03]  /*1fed0*/  LOP3.LUT R10, R6, 0xff, RZ, 0xc0, !PT ;  /* 0x000000ff060a7812 */ /* 0x002fc600078ec0ff */
[----:B------:R-:W1:Y:S01]  /*1fee0*/  SHFL.DOWN PT, R22, R33, R2, 0x1f ;  /* 0x08001f0221167589 */ /* 0x000e6200000e0000 */
[----:B--2---:R-:W-:Y:S02]  /*1fef0*/  LOP3.LUT R17, R14, 0xff, RZ, 0xc0, !PT ;  /* 0x000000ff0e117812 */ /* 0x004fe400078ec0ff */
[----:B------:R-:W-:Y:S01]  /*1ff00*/  ISETP.NE.AND P3, PT, R41, R10, PT ;  /* 0x0000000a2900720c */ /* 0x000fe20003f65270 */
[----:B------:R-:W2:Y:S01]  /*1ff10*/  SHFL.DOWN PT, R39, R0, R2, 0x1f ;  /* 0x08001f0200277589 */ /* 0x000ea200000e0000 */
[----:B------:R-:W-:Y:S02]  /*1ff20*/  ISETP.NE.AND P5, PT, R28, R17, PT ;  /* 0x000000111c00720c */ /* 0x000fe40003fa5270 */
[----:B---3--:R-:W-:Y:S01]  /*1ff30*/  ISETP.GE.U32.AND P2, PT, R8, R31, PT ;  /* 0x0000001f0800720c */ /* 0x008fe20003f46070 */
[----:B------:R-:W3:Y:S01]  /*1ff40*/  SHFL.DOWN PT, R30, R19, R2, 0x1f ;  /* 0x08001f02131e7589 */ /* 0x000ee200000e0000 */
[----:B----4-:R-:W-:Y:S02]  /*1ff50*/  ISETP.GE.AND.EX P6, PT, R7, R12, PT, P6 ;  /* 0x0000000c0700720c */ /* 0x010fe40003fc6360 */
[----:B------:R-:W-:Y:S01]  /*1ff60*/  ISETP.GE.U32.AND P4, PT, R41, R10, PT ;  /* 0x0000000a2900720c */ /* 0x000fe20003f86070 */
[----:B------:R4:W3:Y:S01]  /*1ff70*/  SHFL.DOWN PT, R34, R3, R2, 0x1f ;  /* 0x08001f0203227589 */ /* 0x0008e200000e0000 */
[----:B-----5:R-:W-:-:S02]  /*1ff80*/  ISETP.GE.AND.EX P2, PT, R9, R20, PT, P2 ;  /* 0x000000140900720c */ /* 0x020fc40003f46320 */
[----:B------:R-:W-:Y:S02]  /*1ff90*/  SEL R10, RZ, 0xffffffff, !P6 ;  /* 0xffffffffff0a7807 */ /* 0x000fe40007000000 */
[----:B------:R-:W-:Y:S02]  /*1ffa0*/  LOP3.LUT R29, R32, 0xff, RZ, 0xc0, !PT ;  /* 0x000000ff201d7812 */ /* 0x000fe400078ec0ff */
[----:B------:R-:W-:Y:S02]  /*1ffb0*/  ISETP.GE.U32.AND P6, PT, R28, R17, PT ;  /* 0x000000111c00720c */ /* 0x000fe40003fc6070 */
[----:B------:R-:W-:Y:S01]  /*1ffc0*/  SEL R17, RZ, 0xffffffff, !P2 ;  /* 0xffffffffff117807 */ /* 0x000fe20005000000 */
[----:B----4-:R-:W-:Y:S01]  /*1ffd0*/  IMAD.SHL.U32 R2, R2, 0x2, RZ ;  /* 0x0000000202027824 */ /* 0x010fe200078e00ff */
[----:B------:R-:W-:Y:S02]  /*1ffe0*/  @P3 SEL R10, RZ, 0xffffffff, !P4 ;  /* 0xffffffffff0a3807 */ /* 0x000fe40006000000 */
[----:B0-----:R-:W-:-:S02]  /*1fff0*/  ISETP.GE.U32.AND P2, PT, R18, R35, PT ;  /* 0x000000231200720c */ /* 0x001fc40003f46070 */
[----:B------:R-:W-:Y:S02]  /*20000*/  ISETP.NE.AND P4, PT, R36, R29, PT ;  /* 0x0000001d2400720c */ /* 0x000fe40003f85270 */
[----:B-1----:R-:W-:Y:S02]  /*20010*/  LOP3.LUT R28, R22, 0xff, RZ, 0xc0, !PT ;  /* 0x000000ff161c7812 */ /* 0x002fe400078ec0ff */
[----:B------:R-:W-:Y:S02]  /*20020*/  @P5 SEL R17, RZ, 0xffffffff, !P6 ;  /* 0xffffffffff115807 */ /* 0x000fe40007000000 */
[----:B--2---:R-:W-:Y:S02]  /*20030*/  ISETP.GE.U32.AND P5, PT, R0, R39, PT ;  /* 0x000000270000720c */ /* 0x004fe40003fa6070 */
[----:B---3--:R-:W-:Y:S02]  /*20040*/  ISETP.GE.AND.EX P2, PT, R19, R30, PT, P2 ;  /* 0x0000001e1300720c */ /* 0x008fe40003f46320 */
[----:B------:R-:W-:-:S02]  /*20050*/  ISETP.NE.AND P3, PT, R33, R28, PT ;  /* 0x0000001c2100720c */ /* 0x000fc40003f65270 */
[----:B------:R-:W-:Y:S02]  /*20060*/  ISETP.GE.U32.AND P6, PT, R33, R28, PT ;  /* 0x0000001c2100720c */ /* 0x000fe40003fc6070 */
[----:B------:R-:W-:Y:S02]  /*20070*/  ISETP.GE.AND.EX P5, PT, R3, R34, PT, P5 ;  /* 0x000000220300720c */ /* 0x000fe40003fa6350 */
[----:B------:R-:W-:Y:S02]  /*20080*/  SEL R28, RZ, 0xffffffff, !P2 ;  /* 0xffffffffff1c7807 */ /* 0x000fe40005000000 */
[----:B------:R-:W-:Y:S02]  /*20090*/  ISETP.GE.U32.AND P2, PT, R36, R29, PT ;  /* 0x0000001d2400720c */ /* 0x000fe40003f46070 */
        /* <DEDUP_REMOVED lines=25> */
.L_x_3925:
[----:B------:R-:W-:Y:S05]  /*20230*/  @!P1 EXIT ;  /* 0x000000000000994d */ /* 0x000fea0003800000 */
[----:B------:R-:W2:Y:S02]  /*20240*/  LDCU.U8 UR4, c[0x0][0x7a0] ;  /* 0x0000f400ff0477ac */ /* 0x000ea40008000000 */
[----:B--2---:R-:W-:-:S09]  /*20250*/  UISETP.NE.AND UP0, UPT, UR4, URZ, UPT ;  /* 0x000000ff0400728c */ /* 0x004fd2000bf05270 */
[----:B------:R-:W-:Y:S05]  /*20260*/  BRA.U !UP0, `(.L_x_3931) ;  /* 0x0000000108247547 */ /* 0x000fea000b800000 */
[----:B------:R-:W2:Y:S02]  /*20270*/  LDCU.64 UR4, c[0x0][0x798] ;  /* 0x0000f300ff0477ac */ /* 0x000ea40008000a00 */
[----:B--2---:R-:W-:Y:S02]  /*20280*/  IADD3 R16, P1, PT, R16, UR4, RZ ;  /* 0x0000000410107c10 */ /* 0x004fe4000ff3e0ff */
[----:B01----:R-:W-:Y:S02]  /*20290*/  IADD3 R8, P2, PT, R8, UR4, RZ ;  /* 0x0000000408087c10 */ /* 0x003fe4000ff5e0ff */
[----:B------:R-:W-:Y:S02]  /*202a0*/  IADD3 R18, P3, PT, R18, UR4, RZ ;  /* 0x0000000412127c10 */ /* 0x000fe4000ff7e0ff */
[----:B------:R-:W-:Y:S02]  /*202b0*/  IADD3 R0, P4, PT, R0, UR4, RZ ;  /* 0x0000000400007c10 */ /* 0x000fe4000ff9e0ff */
[----:B------:R-:W-:-:S02]  /*202c0*/  IADD3.X R7, PT, PT, R7, UR5, RZ, P1, !PT ;  /* 0x0000000507077c10 */ /* 0x000fc40008ffe4ff */
[----:B------:R-:W-:Y:S02]  /*202d0*/  IADD3.X R9, PT, PT, R9, UR5, RZ, P2, !PT ;  /* 0x0000000509097c10 */ /* 0x000fe400097fe4ff */
[----:B------:R-:W-:Y:S02]  /*202e0*/  IADD3.X R19, PT, PT, R19, UR5, RZ, P3, !PT ;  /* 0x0000000513137c10 */ /* 0x000fe40009ffe4ff */
[----:B------:R-:W-:-:S07]  /*202f0*/  IADD3.X R3, PT, PT, R3, UR5, RZ, P4, !PT ;  /* 0x0000000503037c10 */ /* 0x000fce000a7fe4ff */
.L_x_3931:
        /* <DEDUP_REMOVED lines=18> */
.L_x_3934:
[----:B------:R-:W-:Y:S01]  /*20420*/  IMAD.MOV.U32 R16, RZ, RZ, RZ ;  /* 0x000000ffff107224 */ /* 0x000fe200078e00ff */
[----:B------:R-:W-:Y:S01]  /*20430*/  CS2R R8, SRZ ;  /* 0x0000000000087805 */ /* 0x000fe2000001ff00 */
[----:B------:R-:W-:Y:S01]  /*20440*/  IMAD.MOV.U32 R7, RZ, RZ, RZ ;  /* 0x000000ffff077224 */ /* 0x000fe200078e00ff */
[----:B------:R-:W-:Y:S01]  /*20450*/  CS2R R18, SRZ ;  /* 0x0000000000127805 */ /* 0x000fe2000001ff00 */
[----:B------:R-:W-:Y:S02]  /*20460*/  IMAD.MOV.U32 R0, RZ, RZ, RZ ;  /* 0x000000ffff007224 */ /* 0x000fe400078e00ff */
[----:B------:R-:W-:-:S07]  /*20470*/  IMAD.MOV.U32 R3, RZ, RZ, RZ ;  /* 0x000000ffff037224 */ /* 0x000fce00078e00ff */
.L_x_3933:
        /* <DEDUP_REMOVED lines=27> */
.L_x_3937:
        /* <DEDUP_REMOVED lines=19> */
.L_x_3938:
[----:B------:R-:W-:Y:S05]  /*20760*/  BRA `(.L_x_3939) ;  /* 0x0000000000107947 */ /* 0x000fea0003800000 */
.L_x_3936:
[----:B------:R-:W1:Y:S02]  /*20770*/  LDCU.64 UR4, c[0x0][0x770] ;  /* 0x0000ee00ff0477ac */ /* 0x000e640008000a00 */
[----:B-1----:R-:W-:-:S05]  /*20780*/  IADD3 R2, P0, PT, R23, UR4, RZ ;  /* 0x0000000417027c10 */ /* 0x002fca000ff1e0ff */
[----:B------:R-:W-:-:S05]  /*20790*/  IMAD.X R3, RZ, RZ, UR5, P0 ;  /* 0x00000005ff037e24 */ /* 0x000fca00080e06ff */
[----:B------:R0:W-:Y:S03]  /*207a0*/  STG.E.64 desc[UR36][R2.64], R16 ;  /* 0x0000001002007986 */ /* 0x0001e6000c101b24 */
.L_x_3939:
        /* <DEDUP_REMOVED lines=23> */
.L_x_3941:
        /* <DEDUP_REMOVED lines=19> */
.L_x_3942:
[----:B------:R-:W-:Y:S05]  /*20a50*/  BRA `(.L_x_3943) ;  /* 0x00000000000c7947 */ /* 0x000fea0003800000 */
.L_x_3940:
[----:B0-----:R-:W-:-:S05]  /*20a60*/  IADD3 R2, P0, PT, R25, UR6, RZ ;  /* 0x0000000619027c10 */ /* 0x001fca000ff1e0ff */
[----:B------:R-:W-:-:S05]  /*20a70*/  IMAD.X R3, RZ, RZ, UR7, P0 ;  /* 0x00000007ff037e24 */ /* 0x000fca00080e06ff */
[----:B------:R0:W-:Y:S03]  /*20a80*/  STG.E.64 desc[UR36][R2.64], R18 ;  /* 0x0000001202007986 */ /* 0x0001e6000c101b24 */
.L_x_3943:
[----:B------:R-:W2:Y:S02]  /*20a90*/  LDCU.64 UR4, c[0x0][0x770] ;  /* 0x0000ee00ff0477ac */ /* 0x000ea40008000a00 */
[----:B--2---:R-:W-:-:S05]  /*20aa0*/  IADD3 R24, P0, PT, R24, UR4, RZ ;  /* 0x0000000418187c10 */ /* 0x004fca000ff1e0ff */
[----:B------:R-:W-:-:S05]  /*20ab0*/  IMAD.X R25, RZ, RZ, UR5, P0 ;  /* 0x00000005ff197e24 */ /* 0x000fca00080e06ff */
[----:B------:R-:W-:Y:S01]  /*20ac0*/  STG.E.64 desc[UR36][R24.64], R30 ;  /* 0x0000001e18007986 */ /* 0x000fe2000c101b24 */
[----:B------:R-:W-:Y:S05]  /*20ad0*/  EXIT ;  /* 0x000000000000794d */ /* 0x000fea0003800000 */
.L_x_3935:
        /* <DEDUP_REMOVED lines=16> */
.L_x_3944:
        /* <DEDUP_REMOVED lines=15> */
.L_x_3945:
        /* <DEDUP_REMOVED lines=15> */
.L_x_3946:
        /* <DEDUP_REMOVED lines=15> */
.L_x_3947:
[----:B------:R-:W-:Y:S05]  /*20eb0*/  EXIT ;  /* 0x000000000000794d */ /* 0x000fea0003800000 */
.L_x_3932:
[----:B------:R-:W2:Y:S02]  /*20ec0*/  LDCU.U8 UR4, c[0x0][0x7a1] ;  /* 0x0000f420ff0477ac */ /* 0x000ea40008000000 */
[----:B--2---:R-:W-:Y:S01]  /*20ed0*/  UISETP.NE.AND UP1, UPT, UR4, URZ, UPT ;  /* 0x000000ff0400728c */ /* 0x004fe2000bf25270 */
[----:B------:R-:W-:Y:S10]  /*20ee0*/  BRA.U !UP0, `(.L_x_3948) ;  /* 0x0000000108e07547 */ /* 0x000ff4000b800000 */
[----:B-1----:R-:W2:Y:S04]  /*20ef0*/  LDG.E.U8 R2, desc[UR36][R4.64] ;  /* 0x0000002404027981 */ /* 0x002ea8000c1e1100 */
[----:B0-----:R-:W3:Y:S04]  /*20f00*/  LDG.E.64 R28, desc[UR36][R4.64+0x8] ;  /* 0x00000824041c7981 */ /* 0x001ee8000c1e1b00 */
[----:B------:R-:W4:Y:S04]  /*20f10*/  LDG.E.U8 R10, desc[UR36][R4.64+0x10] ;  /* 0x00001024040a7981 */ /* 0x000f28000c1e1100 */
[----:B------:R-:W5:Y:S04]  /*20f20*/  LDG.E.U8 R14, desc[UR36][R4.64+0x20] ;  /* 0x00002024040e7981 */ /* 0x000f68000c1e1100 */
[----:B------:R-:W5:Y:S04]  /*20f30*/  LDG.E.64 R30, desc[UR36][R4.64+0x18] ;  /* 0x00001824041e7981 */ /* 0x000f68000c1e1b00 */
[----:B------:R-:W5:Y:S04]  /*20f40*/  LDG.E.U8 R20, desc[UR36][R4.64+0x30] ;  /* 0x0000302404147981 */ /* 0x000f68000c1e1100 */
[----:B------:R-:W5:Y:S04]  /*20f50*/  LDG.E.64 R32, desc[UR36][R4.64+0x28] ;  /* 0x0000282404207981 */ /* 0x000f68000c1e1b00 */
[----:B------:R-:W5:Y:S01]  /*20f60*/  LDG.E.64 R34, desc[UR36][R4.64+0x38] ;  /* 0x0000382404227981 */ /* 0x000f62000c1e1b00 */
[----:B------:R-:W-:-:S02]  /*20f70*/  LOP3.LUT R17, R21, 0xff, RZ, 0xc0, !PT ;  /* 0x000000ff15117812 */ /* 0x000fc400078ec0ff */
[----:B------:R-:W-:Y:S02]  /*20f80*/  LOP3.LUT R27, R11, 0xff, RZ, 0xc0, !PT ;  /* 0x000000ff0b1b7812 */ /* 0x000fe400078ec0ff */
[-C--:B--2---:R-:W-:Y:S02]  /*20f90*/  ISETP.NE.AND P6, PT, R2, R17.reuse, PT ;  /* 0x000000110200720c */ /* 0x084fe40003fc5270 */
[----:B---3--:R-:W-:Y:S02]  /*20fa0*/  ISETP.GE.U32.AND P5, PT, R28, R16, PT ;  /* 0x000000101c00720c */ /* 0x008fe40003fa6070 */
[----:B------:R-:W-:Y:S02]  /*20fb0*/  ISETP.GE.U32.AND P1, PT, R2, R17, PT ;  /* 0x000000110200720c */ /* 0x000fe40003f26070 */
[CC--:B----4-:R-:W-:Y:S02]  /*20fc0*/  ISETP.NE.AND P4, PT, R10.reuse, R27.reuse, PT ;  /* 0x0000001b0a00720c */ /* 0x0d0fe40003f85270 */
[----:B------:R-:W-:-:S02]  /*20fd0*/  ISETP.GE.U32.AND P0, PT, R10, R27, PT ;  /* 0x0000001b0a00720c */ /* 0x000fc40003f06070 */
[----:B------:R-:W-:Y:S02]  /*20fe0*/  ISETP.GE.AND.EX P5, PT, R29, R7, PT, P5 ;  /* 0x000000071d00720c */ /* 0x000fe40003fa6350 */
[----:B------:R-:W-:Y:S02]  /*20ff0*/  LOP3.LUT R17, R13, 0xff, RZ, 0xc0, !PT ;  /* 0x000000ff0d117812 */ /* 0x000fe400078ec0ff */
[----:B------:R-:W-:Y:S02]  /*21000*/  LOP3.LUT R27, R15, 0xff, RZ, 0xc0, !PT ;  /* 0x000000ff0f1b7812 */ /* 0x000fe400078ec0ff */
[----:B------:R-:W-:Y:S02]  /*21010*/  SEL R6, RZ, 0xffffffff, !P1 ;  /* 0xffffffffff067807 */ /* 0x000fe40004800000 */
[----:B------:R-:W-:Y:S02]  /*21020*/  @!P6 SEL R6, RZ, 0xffffffff, !P5 ;  /* 0xffffffffff06e807 */ /* 0x000fe40006800000 */
[----:B-----5:R-:W-:-:S02]  /*21030*/  ISETP.NE.AND P3, PT, R14, R17, PT ;  /* 0x000000110e00720c */ /* 0x020fc40003f65270 */
[----:B------:R-:W-:Y:S02]  /*21040*/  ISETP.GE.U32.AND P2, PT, R14, R17, PT ;  /* 0x000000110e00720c */ /* 0x000fe40003f46070 */
[----:B------:R-:W-:Y:S02]  /*21050*/  ISETP.GE.U32.AND P1, PT, R30, R8, PT ;  /* 0x000000081e00720c */ /* 0x000fe40003f26070 */
[----:B------:R-:W-:Y:S02]  /*21060*/  ISETP.NE.AND P5, PT, R20, R27, PT ;  /* 0x0000001b1400720c */ /* 0x000fe40003fa5270 */
[----:B------:R-:W-:Y:S02]  /*21070*/  SEL R12, RZ, 0xffffffff, !P0 ;  /* 0xffffffffff0c7807 */ /* 0x000fe40004000000 */
[----:B------:R-:W-:Y:S02]  /*21080*/  ISETP.GE.AND.EX P1, PT, R31, R9, PT, P1 ;  /* 0x000000091f00720c */ /* 0x000fe40003f26310 */
[----:B------:R-:W-:-:S02]  /*21090*/  SEL R17, RZ, 0xffffffff, !P2 ;  /* 0xffffffffff117807 */ /* 0x000fc40005000000 */
[----:B------:R-:W-:Y:S02]  /*210a0*/  ISETP.GE.U32.AND P0, PT, R32, R18, PT ;  /* 0x000000122000720c */ /* 0x000fe40003f06070 */
[----:B------:R-:W-:Y:S02]  /*210b0*/  ISETP.GE.U32.AND P2, PT, R34, R0, PT ;  /* 0x000000002200720c */ /* 0x000fe40003f46070 */
[----:B------:R-:W-:Y:S02]  /*210c0*/  LOP3.LUT R6, R6, 0x1, RZ, 0xc0, !PT ;  /* 0x0000000106067812 */ /* 0x000fe400078ec0ff */
[----:B------:R-:W-:Y:S02]  /*210d0*/  ISETP.GE.U32.AND P6, PT, R20, R27, PT ;  /* 0x0000001b1400720c */ /* 0x000fe40003fc6070 */
[----:B------:R-:W-:Y:S02]  /*210e0*/  @!P4 SEL R12, RZ, 0xffffffff, !P1 ;  /* 0xffffffffff0cc807 */ /* 0x000fe40004800000 */
[----:B------:R-:W-:-:S02]  /*210f0*/  ISETP.GE.AND.EX P0, PT, R33, R19, PT, P0 ;  /* 0x000000132100720c */ /* 0x000fc40003f06300 */
[----:B------:R-:W-:Y:S02]  /*21100*/  ISETP.GE.AND.EX P2, PT, R35, R3, PT, P2 ;  /* 0x000000032300720c */ /* 0x000fe40003f46320 */
[----:B------:R-:W-:Y:S02]  /*21110*/  ISETP.NE.U32.AND P1, PT, R6, 0x1, PT ;  /* 0x000000010600780c */ /* 0x000fe40003f25070 */
[----:B------:R-:W-:Y:S02]  /*21120*/  SEL R6, RZ, 0xffffffff, !P6 ;  /* 0xffffffffff067807 */ /* 0x000fe40007000000 */
[----:B------:R-:W-:Y:S02]  /*21130*/  LOP3.LUT R12, R12, 0x1, RZ, 0xc0, !PT ;  /* 0x000000010c0c7812 */ /* 0x000fe400078ec0ff */
[----:B------:R-:W-:Y:S02]  /*21140*/  @!P3 SEL R17, RZ, 0xffffffff, !P0 ;  /* 0xffffffffff11b807 */ /* 0x000fe40004000000 */
[----:B------:R-:W-:-:S02]  /*21150*/  @!P5 SEL R6, RZ, 0xffffffff, !P2 ;  /* 0xffffffffff06d807 */ /* 0x000fc40005000000 */
[----:B------:R-:W-:Y:S02]  /*21160*/  ISETP.NE.U32.AND P0, PT, R12, 0x1, PT ;  /* 0x000000010c00780c */ /* 0x000fe40003f05070 */
[----:B------:R-:W-:Y:S02]  /*21170*/  LOP3.LUT R17, R17, 0x1, RZ, 0xc0, !PT ;  /* 0x0000000111117812 */ /* 0x000fe400078ec0ff */
[----:B------:R-:W-:Y:S02]  /*21180*/  LOP3.LUT R6, R6, 0x1, RZ, 0xc0, !PT ;  /* 0x0000000106067812 */ /* 0x000fe400078ec0ff */
[----:B------:R-:W-:Y:S02]  /*21190*/  SEL R16, R16, R28, !P1 ;  /* 0x0000001c10107207 */ /* 0x000fe40004800000 */
[----:B------:R-:W-:Y:S02]  /*211a0*/  SEL R7, R7, R29, !P1 ;  /* 0x0000001d07077207 */ /* 0x000fe40004800000 */
[----:B------:R-:W-:-:S02]  /*211b0*/  SEL R21, R21, R2, !P1 ;  /* 0x0000000215157207 */ /* 0x000fc40004800000 */
[----:B------:R-:W-:Y:S02]  /*211c0*/  SEL R8, R8, R30, !P0 ;  /* 0x0000001e08087207 */ /* 0x000fe40004000000 */
[----:B------:R-:W-:Y:S02]  /*211d0*/  SEL R9, R9, R31, !P0 ;  /* 0x0000001f09097207 */ /* 0x000fe40004000000 */
[----:B------:R-:W-:Y:S02]  /*211e0*/  SEL R11, R11, R10, !P0 ;  /* 0x0000000a0b0b7207 */ /* 0x000fe40004000000 */
        /* <DEDUP_REMOVED lines=8> */
.L_x_3948:
        /* <DEDUP_REMOVED lines=25> */
.L_x_3951:
        /* <DEDUP_REMOVED lines=19> */
.L_x_3952:
[----:B------:R-:W-:Y:S05]  /*21530*/  BRA `(.L_x_3953) ;  /* 0x0000000000107947 */ /* 0x000fea0003800000 */
.L_x_3950:
[----:B------:R-:W1:Y:S02]  /*21540*/  LDCU.64 UR4, c[0x0][0x770] ;  /* 0x0000ee00ff0477ac */ /* 0x000e640008000a00 */
[----:B-1----:R-:W-:-:S05]  /*21550*/  IADD3 R2, P0, PT, R23, UR4, RZ ;  /* 0x0000000417027c10 */ /* 0x002fca000ff1e0ff */
[----:B------:R-:W-:-:S05]  /*21560*/  IMAD.X R3, RZ, RZ, UR5, P0 ;  /* 0x00000005ff037e24 */ /* 0x000fca00080e06ff */
[----:B------:R0:W-:Y:S03]  /*21570*/  STG.E.64 desc[UR36][R2.64], R16 ;  /* 0x0000001002007986 */ /* 0x0001e6000c101b24 */
.L_x_3953:
        /* <DEDUP_REMOVED lines=23> */
.L_x_3955:
        /* <DEDUP_REMOVED lines=19> */
.L_x_3956:
[----:B------:R-:W-:Y:S05]  /*21820*/  BRA `(.L_x_3957) ;  /* 0x00000000000c7947 */ /* 0x000fea0003800000 */
.L_x_3954:
[----:B0-----:R-:W-:-:S05]  /*21830*/  IADD3 R2, P0, PT, R25, UR6, RZ ;  /* 0x0000000619027c10 */ /* 0x001fca000ff1e0ff */
[----:B------:R-:W-:-:S05]  /*21840*/  IMAD.X R3, RZ, RZ, UR7, P0 ;  /* 0x00000007ff037e24 */ /* 0x000fca00080e06ff */
[----:B------:R0:W-:Y:S03]  /*21850*/  STG.E.64 desc[UR36][R2.64], R18 ;  /* 0x0000001202007986 */ /* 0x0001e6000c101b24 */
.L_x_3957:
[----:B------:R-:W2:Y:S02]  /*21860*/  LDCU.64 UR4, c[0x0][0x770] ;  /* 0x0000ee00ff0477ac */ /* 0x000ea40008000a00 */
[----:B--2---:R-:W-:-:S05]  /*21870*/  IADD3 R24, P0, PT, R24, UR4, RZ ;  /* 0x0000000418187c10 */ /* 0x004fca000ff1e0ff */
[----:B------:R-:W-:-:S05]  /*21880*/  IMAD.X R25, RZ, RZ, UR5, P0 ;  /* 0x00000005ff197e24 */ /* 0x000fca00080e06ff */
[----:B------:R-:W-:Y:S01]  /*21890*/  STG.E.64 desc[UR36][R24.64], R30 ;  /* 0x0000001e18007986 */ /* 0x000fe2000c101b24 */
[----:B------:R-:W-:Y:S05]  /*218a0*/  EXIT ;  /* 0x000000000000794d */ /* 0x000fea0003800000 */
.L_x_3949:
        /* <DEDUP_REMOVED lines=9> */
.L_x_3906:
        /* <DEDUP_REMOVED lines=23> */
.L_x_3958:
        /* <DEDUP_REMOVED lines=18> */
.L_x_3961:
[----:B------:R-:W-:Y:S01]  /*21bd0*/  IMAD.MOV.U32 R16, RZ, RZ, RZ ;  /* 0x000000ffff107224 */ /* 0x000fe200078e00ff */
[----:B------:R-:W-:Y:S01]  /*21be0*/  CS2R R34, SRZ ;  /* 0x0000000000227805 */ /* 0x000fe2000001ff00 */
[----:B------:R-:W-:Y:S01]  /*21bf0*/  IMAD.MOV.U32 R29, RZ, RZ, RZ ;  /* 0x000000ffff1d7224 */ /* 0x000fe200078e00ff */
[----:B------:R-:W-:Y:S01]  /*21c00*/  CS2R R38, SRZ ;  /* 0x0000000000267805 */ /* 0x000fe2000001ff00 */
[----:B------:R-:W-:Y:S02]  /*21c10*/  IMAD.MOV.U32 R0, RZ, RZ, RZ ;  /* 0x000000ffff007224 */ /* 0x000fe400078e00ff */
[----:B------:R-:W-:-:S07]  /*21c20*/  IMAD.MOV.U32 R7, RZ, RZ, RZ ;  /* 0x000000ffff077224 */ /* 0x000fce00078e00ff */
.L_x_3960:
        /* <DEDUP_REMOVED lines=29> */
.L_x_3964:
        /* <DEDUP_REMOVED lines=19> */
.L_x_3965:
[----:B------:R-:W-:Y:S05]  /*21f30*/  BRA `(.L_x_3966) ;  /* 0x0000000000107947 */ /* 0x000fea0003800000 */
.L_x_3963:
[----:B------:R-:W0:Y:S02]  /*21f40*/  LDCU.64 UR4, c[0x0][0x770] ;  /* 0x0000ee00ff0477ac */ /* 0x000e240008000a00 */
[----:B0-----:R-:W-:-:S05]  /*21f50*/  IADD3 R2, P0, PT, R23, UR4, RZ ;  /* 0x0000000417027c10 */ /* 0x001fca000ff1e0ff */
[----:B------:R-:W-:-:S05]  /*21f60*/  IMAD.X R3, RZ, RZ, UR5, P0 ;  /* 0x00000005ff037e24 */ /* 0x000fca00080e06ff */
[----:B------:R0:W-:Y:S03]  /*21f70*/  STG.E.64 desc[UR36][R2.64], R18 ;  /* 0x0000001202007986 */ /* 0x0001e6000c101b24 */
.L_x_3966:
        /* <DEDUP_REMOVED lines=23> */
.L_x_3968:
        /* <DEDUP_REMOVED lines=19> */
.L_x_3969:
[----:B------:R-:W-:Y:S05]  /*22220*/  BRA `(.L_x_3970) ;  /* 0x00000000000c7947 */ /* 0x000fea0003800000 */
.L_x_3967:
[----:B------:R-:W-:-:S05]  /*22230*/  IADD3 R26, P0, PT, R26, UR6, RZ ;  /* 0x000000061a1a7c10 */ /* 0x000fca000ff1e0ff */
[----:B------:R-:W-:-:S05]  /*22240*/  IMAD.X R27, RZ, RZ, UR7, P0 ;  /* 0x00000007ff1b7e24 */ /* 0x000fca00080e06ff */
[----:B------:R1:W-:Y:S03]  /*22250*/  STG.E.64 desc[UR36][R26.64], R16 ;  /* 0x000000101a007986 */ /* 0x0003e6000c101b24 */
.L_x_3970:
[----:B------:R-:W2:Y:S02]  /*22260*/  LDCU.64 UR4, c[0x0][0x770] ;  /* 0x0000ee00ff0477ac */ /* 0x000ea40008000a00 */
[----:B--2---:R-:W-:-:S05]  /*22270*/  IADD3 R24, P0, PT, R24, UR4, RZ ;  /* 0x0000000418187c10 */ /* 0x004fca000ff1e0ff */
[----:B------:R-:W-:-:S05]  /*22280*/  IMAD.X R25, RZ, RZ, UR5, P0 ;  /* 0x00000005ff197e24 */ /* 0x000fca00080e06ff */
[----:B------:R-:W-:Y:S01]  /*22290*/  STG.E.64 desc[UR36][R24.64], R28 ;  /* 0x0000001c18007986 */ /* 0x000fe2000c101b24 */
[----:B------:R-:W-:Y:S05]  /*222a0*/  EXIT ;  /* 0x000000000000794d */ /* 0x000fea0003800000 */
.L_x_3962:
        /* <DEDUP_REMOVED lines=16> */
.L_x_3971:
        /* <DEDUP_REMOVED lines=15> */
.L_x_3972:
        /* <DEDUP_REMOVED lines=15> */
.L_x_3973:
        /* <DEDUP_REMOVED lines=15> */
.L_x_3974:
[----:B------:R-:W-:Y:S05]  /*22680*/  EXIT ;  /* 0x000000000000794d */ /* 0x000fea0003800000 */
.L_x_3959:
[----:B------:R-:W0:Y:S02]  /*22690*/  LDCU.U8 UR4, c[0x0][0x7a1] ;  /* 0x0000f420ff0477ac */ /* 0x000e240008000000 */
[----:B0-----:R-:W-:Y:S01]  /*226a0*/  UISETP.NE.AND UP1, UPT, UR4, URZ, UPT ;  /* 0x000000ff0400728c */ /* 0x001fe2000bf25270 */
[----:B------:R-:W-:Y:S10]  /*226b0*/  BRA.U !UP0, `(.L_x_3975) ;  /* 0x0000000108e07547 */ /* 0x000ff4000b800000 */
[----:B------:R-:W2:Y:S04]  /*226c0*/  LDG.E.U8 R6, desc[UR36][R4.64] ;  /* 0x0000002404067981 */ /* 0x000ea8000c1e1100 */
[----:B------:R-:W3:Y:S04]  /*226d0*/  LDG.E.64 R2, desc[UR36][R4.64+0x8] ;  /* 0x0000082404027981 */ /* 0x000ee8000c1e1b00 */
        /* <DEDUP_REMOVED lines=54> */
.L_x_3975:
        /* <DEDUP_REMOVED lines=27> */
.L_x_3978:
        /* <DEDUP_REMOVED lines=19> */
.L_x_3979:
[----:B------:R-:W-:Y:S05]  /*22d20*/  BRA `(.L_x_3980) ;  /* 0x0000000000107947 */ /* 0x000fea0003800000 */
.L_x_3977:
[----:B------:R-:W0:Y:S02]  /*22d30*/  LDCU.64 UR4, c[0x0][0x770] ;  /* 0x0000ee00ff0477ac */ /* 0x000e240008000a00 */
[----:B0-----:R-:W-:-:S05]  /*22d40*/  IADD3 R2, P0, PT, R23, UR4, RZ ;  /* 0x0000000417027c10 */ /* 0x001fca000ff1e0ff */
[----:B------:R-:W-:-:S05]  /*22d50*/  IMAD.X R3, RZ, RZ, UR5, P0 ;  /* 0x00000005ff037e24 */ /* 0x000fca00080e06ff */
[----:B------:R0:W-:Y:S03]  /*22d60*/  STG.E.64 desc[UR36][R2.64], R18 ;  /* 0x0000001202007986 */ /* 0x0001e6000c101b24 */
.L_x_3980:
        /* <DEDUP_REMOVED lines=23> */
.L_x_3982:
        /* <DEDUP_REMOVED lines=19> */
.L_x_3983:
[----:B------:R-:W-:Y:S05]  /*23010*/  BRA `(.L_x_3984) ;  /* 0x00000000000c7947 */ /* 0x000fea0003800000 */
.L_x_3981:
[----:B------:R-:W-:-:S05]  /*23020*/  IADD3 R26, P0, PT, R26, UR6, RZ ;  /* 0x000000061a1a7c10 */ /* 0x000fca000ff1e0ff */
[----:B------:R-:W-:-:S05]  /*23030*/  IMAD.X R27, RZ, RZ, UR7, P0 ;  /* 0x00000007ff1b7e24 */ /* 0x000fca00080e06ff */
[----:B------:R1:W-:Y:S03]  /*23040*/  STG.E.64 desc[UR36][R26.64], R16 ;  /* 0x000000101a007986 */ /* 0x0003e6000c101b24 */
.L_x_3984:
[----:B------:R-:W2:Y:S02]  /*23050*/  LDCU.64 UR4, c[0x0][0x770] ;  /* 0x0000ee00ff0477ac */ /* 0x000ea40008000a00 */
[----:B--2---:R-:W-:-:S05]  /*23060*/  IADD3 R24, P0, PT, R24, UR4, RZ ;  /* 0x0000000418187c10 */ /* 0x004fca000ff1e0ff */
[----:B------:R-:W-:-:S05]  /*23070*/  IMAD.X R25, RZ, RZ, UR5, P0 ;  /* 0x00000005ff197e24 */ /* 0x000fca00080e06ff */
[----:B------:R-:W-:Y:S01]  /*23080*/  STG.E.64 desc[UR36][R24.64], R28 ;  /* 0x0000001c18007986 */ /* 0x000fe2000c101b24 */
[----:B------:R-:W-:Y:S05]  /*23090*/  EXIT ;  /* 0x000000000000794d */ /* 0x000fea0003800000 */
.L_x_3976:
        /* <DEDUP_REMOVED lines=9> */
        .weak           $__internal_20_$__cuda_sm20_div_u64
        .type           $__internal_20_$__cuda_sm20_div_u64,@function
        .size           $__internal_20_$__cuda_sm20_div_u64,(.L_x_6072 - $__internal_20_$__cuda_sm20_div_u64)
$__internal_20_$__cuda_sm20_div_u64:
        /* <DEDUP_REMOVED lines=66> */
[----:B------:R-:W-:Y:S06]  /*23550*/  RET.REL.NODEC R4 `(_ZN2at6native13reduce_kernelILi128ELi4ENS0_8ReduceOpIhNS0_9ArgMinOpsIhEEjlLi4ELi4EEEEEvT1_) ;  /* 0xfffffdc804a87950 */ /* 0x000fec0003c3ffff */
.L_x_3985:
        /* <DEDUP_REMOVED lines=10> */
.L_x_6072:


//--------------------- .text._ZN2at6native13reduce_kernelILi512ELi1ENS0_8ReduceOpIN3c108BFloat16ENS0_9ArgMinOpsIfEEjlLi4ELi4EEEEEvT1_ --------------------------
	.section	.text._ZN2at6native13reduce_kernelILi512ELi1ENS0_8ReduceOpIN3c108BFloat16ENS0_9ArgMinOpsIfEEjlLi4ELi4EEEEEvT1_,"ax",@progbits
	.align	128
        .global         _ZN2at6native13reduce_kernelILi512ELi1ENS0_8ReduceOpIN3c108BFloat16ENS0_9ArgMinOpsIfEEjlLi4ELi4EEEEEvT1_
        .type           _ZN2at6native13reduce_kernelILi512ELi1ENS0_8ReduceOpIN3c108BFloat16ENS0_9ArgMinOpsIfEEjlLi4ELi4EEEEEvT1_,@function
        .size           _ZN2at6native13reduce_kernelILi512ELi1ENS0_8ReduceOpIN3c108BFloat16ENS0_9ArgMinOpsIfEEjlLi4ELi4EEEEEvT1_,(.L_x_6073 - _ZN2at6native13reduce_kernelILi512ELi1ENS0_8ReduceOpIN3c108BFloat16ENS0_9ArgMinOpsIfEEjlLi4ELi4EEEEEvT1_)
        .other          _ZN2at6native13reduce_kernelILi512ELi1ENS0_8ReduceOpIN3c108BFloat16ENS0_9ArgMinOpsIfEEjlLi4ELi4EEEEEvT1_,@"STO_CUDA_ENTRY STV_DEFAULT"
_ZN2at6native13reduce_kernelILi512ELi1ENS0_8ReduceOpIN3c108BFloat16ENS0_9ArgMinOpsIfEEjlLi4ELi4EEEEEvT1_:
.text._ZN2at6native13reduce_kernelILi512ELi1ENS0_8ReduceOpIN3c108BFloat16ENS0_9ArgMinOpsIfEEjlLi4ELi4EEEEEvT1_:
        /* <DEDUP_REMOVED lines=296> */
.L_x_3986:
        /* <DEDUP_REMOVED lines=17> */
[----:B------:R-:W0:Y:S01]  /*1390*/  LDC R13, c[0x0][0x388] ;  /* 0x0000e200ff0d7b82 */ /* 0x000e220000000800 */
[----:B------:R-:W1:Y:S01]  /*13a0*/  LDCU UR4, c[0x0][0x39c] ;  /* 0x00007380ff0477ac */ /* 0x000e620008000800 */
[--C-:B------:R-:W-:Y:S01]  /*13b0*/  SHF.R.U32.HI R18, RZ, 0x1, R14.reuse ;  /* 0x00000001ff127819 */ /* 0x100fe2000001160e */
[----:B------:R-:W-:Y:S01]  /*13c0*/  IMAD.MOV.U32 R2, RZ, RZ, R14 ;  /* 0x000000ffff027224 */ /* 0x000fe200078e000e */
[----:B------:R-:W-:Y:S01]  /*13d0*/  BSSY.RECONVERGENT B1, `(.L_x_3990) ;  /* 0x0000039000017945 */ /* 0x000fe20003800200 */
[----:B------:R-:W-:Y:S01]  /*13e0*/  HFMA2 R9, -RZ, RZ, 0, 0 ;  /* 0x00000000ff097431 */ /* 0x000fe200000001ff */
[----:B------:R-:W-:Y:S01]  /*13f0*/  LOP3.LUT P0, R18, R18, 0x3, RZ, 0xc0, !PT ;  /* 0x0000000312127812 */ /* 0x000fe2000780c0ff */
[----:B------:R-:W-:Y:S01]  /*1400*/  IMAD.MOV.U32 R3, RZ, RZ, R15 ;  /* 0x000000ffff037224 */ /* 0x000fe200078e000f */
        /* <DEDUP_REMOVED lines=19> */
[----:B------:R-:W-:Y:S02]  /*1540*/  IMAD.MOV.U32 R6, RZ, RZ, R11 ;  /* 0x000000ffff067224 */ /* 0x000fe400078e000b */
[----:B------:R-:W-:-:S10]  /*1550*/  IMAD.MOV.U32 R0, RZ, RZ, R10 ;  /* 0x000000ffff007224 */ /* 0x000fd400078e000a */
        /* <DEDUP_REMOVED lines=9> */
[----:B------:R-:W2:Y:S01]  /*15f0*/  LDG.E.U16 R14, desc[UR36][R14.64] ;  /* 0x000000240e0e7981 */ /* 0x000ea2000c1e1500 */
[----:B------:R-:W-:Y:S02]  /*1600*/  IMAD.IADD R6, R7, 0x1, -R18 ;  /* 0x0000000107067824 */ /* 0x000fe400078e0a12 */
[----:B------:R-:W1:Y:S01]  /*1610*/  LDC R4, c[0x0][0x394] ;  /* 0x0000e500ff047b82 */ /* 0x000e620000000800 */
[----:B0-----:R-:W-:-:S13]  /*1620*/  FSETP.NAN.FTZ.AND P2, PT, |R0|, |R0|, PT ;  /* 0x400000000000720b */ /* 0x001fda0003f58200 */
[----:B------:R-:W0:Y:S02]  /*1630*/  @P2 LDC.64 R8, c[0x0][0x390] ;  /* 0x0000e400ff082b82 */ /* 0x000e240000000a00 */
[----:B0-----:R-:W-:Y:S02]  /*1640*/  @P2 ISETP.GT.U32.AND P1, PT, R6, R8, PT ;  /* 0x000000080600220c */ /* 0x001fe40003f24070 */
[----:B--2---:R-:W-:-:S04]  /*1650*/  SHF.L.U32 R17, R14, 0x10, RZ ;  /* 0x000000100e117819 */ /* 0x004fc800000006ff */
[----:B------:R-:W-:-:S04]  /*1660*/  @P2 FSETP.NAN.FTZ.AND P0, PT, |R17|, |R17|, PT ;  /* 0x400000111100220b */ /* 0x000fc80003f18200 */
[----:B------:R-:W-:Y:S01]  /*1670*/  @P2 ISETP.GT.OR.EX P0, PT, RZ, R9, !P0, P1 ;  /* 0x00000009ff00220c */ /* 0x000fe20004704710 */
[----:B-1----:R-:W-:-:S12]  /*1680*/  @P2 BRA `(.L_x_3994) ;  /* 0x0000000000142947 */ /* 0x002fd80003800000 */
[----:B------:R-:W-:-:S13]  /*1690*/  FSETP.NEU.FTZ.AND P1, PT, R17, R0, PT ;  /* 0x000000001100720b */ /* 0x000fda0003f3d000 */
[----:B------:R-:W0:Y:S02]  /*16a0*/  @!P1 LDC.64 R8, c[0x0][0x390] ;  /* 0x0000e400ff089b82 */ /* 0x000e240000000a00 */
[----:B0-----:R-:W-:-:S04]  /*16b0*/  @!P1 ISETP.GT.U32.AND P0, PT, R6, R8, PT ;  /* 0x000000080600920c */ /* 0x001fc80003f04070 */
[----:B------:R-:W-:Y:S02]  /*16c0*/  @!P1 ISETP.GT.AND.EX P0, PT, RZ, R9, PT, P0 ;  /* 0x00000009ff00920c */ /* 0x000fe40003f04300 */
[----:B------:R-:W-:-:S13]  /*16d0*/  @P1 FSETP.GT.FTZ.AND P0, PT, R17, R0, PT ;  /* 0x000000001100120b */ /* 0x000fda0003f14000 */
.L_x_3994:
[----:B------:R-:W0:Y:S01]  /*16e0*/  @P0 LDC R6, c[0x0][0x390] ;  /* 0x0000e400ff060b82 */ /* 0x000e220000000800 */
[----:B------:R-:W-:Y:S02]  /*16f0*/  FSEL R8, R17, R0, !P0 ;  /* 0x0000000011087208 */ /* 0x000fe40004000000 */
[----:B------:R-:W-:-:S07]  /*1700*/  SEL R0, R4, RZ, P0 ;  /* 0x000000ff04007207 */ /* 0x000fce0000000000 */
.L_x_3993:
[----:B------:R-:W-:Y:S05]  /*1710*/  BSYNC.RECONVERGENT B2 ;  /* 0x0000000000027941 */ /* 0x000fea0003800200 */
.L_x_3992:
[----:B------:R-:W-:Y:S02]  /*1720*/  IADD3 R2, P0, PT, R2, 0x8, RZ ;  /* 0x0000000802027810 */ /* 0x000fe40007f1e0ff */
[C---:B------:R-:W-:Y:S02]  /*1730*/  IADD3 R14, PT, PT, R18.reuse, -0x4, R12 ;  /* 0xfffffffc120e7810 */ /* 0x040fe40007ffe00c */
[----:B------:R-:W-:Y:S01]  /*1740*/  IADD3 R9, PT, PT, -R18, 0x4, RZ ;  /* 0x0000000412097810 */ /* 0x000fe20007ffe1ff */
[----:B------:R-:W-:-:S08]  /*1750*/  IMAD.X R3, RZ, RZ, R3, P0 ;  /* 0x000000ffff037224 */ /* 0x000fd000000e0603 */
.L_x_3991:
[----:B------:R-:W-:Y:S05]  /*1760*/  BSYNC.RECONVERGENT B1 ;  /* 0x0000000000017941 */ /* 0x000fea0003800200 */
.L_x_3990:
[----:B------:R-:W-:Y:S01]  /*1770*/  IMAD.SHL.U32 R20, R5, 0x4, RZ ;  /* 0x0000000405147824 */ /* 0x000fe200078e00ff */
[----:B------:R-:W-:Y:S01]  /*1780*/  BSSY.RECONVERGENT B1, `(.L_x_3995) ;  /* 0x0000060000017945 */ /* 0x000fe20003800200 */
[----:B------:R-:W-:Y:S01]  /*1790*/  MOV R18, R11 ;  /* 0x0000000b00127202 */ /* 0x000fe20000000f00 */
[----:B------:R-:W-:Y:S01]  /*17a0*/  IMAD.MOV.U32 R16, RZ, RZ, R10 ;  /* 0x000000ffff107224 */ /* 0x000fe200078e000a */
[----:B------:R-:W-:Y:S01]  /*17b0*/  MOV R17, R10 ;  /* 0x0000000a00117202 */ /* 0x000fe20000000f00 */
[----:B------:R-:W-:Y:S02]  /*17c0*/  VIADD R15, R20, 0x3 ;  /* 0x00000003140f7836 */ /* 0x000fe40000000000 */
[----:B------:R-:W-:Y:S02]  /*17d0*/  IMAD.MOV.U32 R12, RZ, RZ, R13 ;  /* 0x000000ffff0c7224 */ /* 0x000fe400078e000d */
[----:B------:R-:W-:Y:S01]  /*17e0*/  IMAD.MOV.U32 R19, RZ, RZ, R11 ;  /* 0x000000ffff137224 */ /* 0x000fe200078e000b */
[----:B------:R-:W-:Y:S01]  /*17f0*/  ISETP.GE.U32.AND P0, PT, R15, R14, PT ;  /* 0x0000000e0f00720c */ /* 0x000fe20003f06070 */
[----:B------:R-:W-:-:S12]  /*1800*/  IMAD.MOV.U32 R15, RZ, RZ, R13 ;  /* 0x000000ffff0f7224 */ /* 0x000fd800078e000d */
[----:B------:R-:W-:Y:S05]  /*1810*/  @P0 BRA `(.L_x_3996) ;  /* 0x0000000400580947 */ /* 0x000fea0003800000 */
[----:B------:R-:W-:Y:S01]  /*1820*/  IMAD.MOV.U32 R21, RZ, RZ, R5 ;  /* 0x000000ffff157224 */ /* 0x000fe200078e0005 */
[----:B------:R-:W-:Y:S01]  /*1830*/  MOV R19, R11 ;  /* 0x0000000b00137202 */ /* 0x000fe20000000f00 */
[----:B------:R-:W-:Y:S01]  /*1840*/  IMAD.MOV.U32 R18, RZ, RZ, R11 ;  /* 0x000000ffff127224 */ /* 0x000fe200078e000b */
[----:B------:R-:W-:Y:S01]  /*1850*/  MOV R15, R13 ;  /* 0x0000000d000f7202 */ /* 0x000fe20000000f00 */
[--C-:B------:R-:W-:Y:S02]  /*1860*/  IMAD.MOV.U32 R16, RZ, RZ, R10.reuse ;  /* 0x000000ffff107224 */ /* 0x100fe400078e000a */
[----:B------:R-:W-:Y:S02]  /*1870*/  IMAD.MOV.U32 R17, RZ, RZ, R10 ;  /* 0x000000ffff117224 */ /* 0x000fe400078e000a */
[----:B------:R-:W-:-:S07]  /*1880*/  IMAD.MOV.U32 R12, RZ, RZ, R13 ;  /* 0x000000ffff0c7224 */ /* 0x000fce00078e000d */
.L_x_4005:
[----:B------:R-:W-:-:S06]  /*1890*/  IMAD.WIDE.U32 R4, R21, 0x8, R2 ;  /* 0x0000000815047825 */ /* 0x000fcc00078e0002 */
[----:B------:R-:W2:Y:S01]  /*18a0*/  LDG.E.64 R4, desc[UR36][R4.64] ;  /* 0x0000002404047981 */ /* 0x000ea2000c1e1b00 */
[----:B------:R-:W-:Y:S01]  /*18b0*/  FSETP.NAN.FTZ.AND P4, PT, |R15|, |R15|, PT ;  /* 0x4000000f0f00720b */ /* 0x000fe20003f98200 */
[----:B------:R-:W-:Y:S01]  /*18c0*/  IMAD.IADD R23, R20, 0x1, R9 ;  /* 0x0000000114177824 */ /* 0x000fe200078e0209 */
[----:B------:R-:W-:Y:S01]  /*18d0*/  FSETP.NAN.FTZ.AND P6, PT, |R8|, |R8|, PT ;  /* 0x400000080800720b */ /* 0x000fe20003fd8200 */
[----:B------:R-:W-:Y:S01]  /*18e0*/  BSSY.RECONVERGENT B2, `(.L_x_3997) ;  /* 0x0000017000027945 */ /* 0x000fe20003800200 */
[----:B------:R-:W-:Y:S01]  /*18f0*/  FSETP.NAN.FTZ.AND P5, PT, |R12|, |R12|, PT ;  /* 0x4000000c0c00720b */ /* 0x000fe20003fb8200 */
[----:B------:R-:W-:-:S08]  /*1900*/  VIADD R27, R23, 0x2 ;  /* 0x00000002171b7836 */ /* 0x000fd00000000000 */
[----:B------:R-:W-:Y:S02]  /*1910*/  @P4 VIADD R22, R23, 0x1 ;  /* 0x0000000117164836 */ /* 0x000fe40000000000 */
[----:B0-----:R-:W-:-:S03]  /*1920*/  @P6 ISETP.LT.U32.AND P3, PT, R6, R23, PT ;  /* 0x000000170600620c */ /* 0x001fc60003f61070 */
[----:B------:R-:W-:Y:S02]  /*1930*/  @P4 ISETP.LT.U32.AND P1, PT, R19, R22, PT ;  /* 0x000000161300420c */ /* 0x000fe40003f21070 */
[C---:B--2---:R-:W-:Y:S01]  /*1940*/  PRMT R20, R4.reuse, 0x7632, R20 ;  /* 0x0000763204147816 */ /* 0x044fe20000000014 */
[----:B------:R-:W-:Y:S01]  /*1950*/  IMAD.U32 R25, R4, 0x10000, RZ ;  /* 0x0001000004197824 */ /* 0x000fe200078e00ff */
[C---:B------:R-:W-:Y:S01]  /*1960*/  PRMT R22, R5.reuse, 0x7632, R22 ;  /* 0x0000763205167816 */ /* 0x040fe20000000016 */
[----:B------:R-:W-:Y:S01]  /*1970*/  IMAD.U32 R5, R5, 0x10000, RZ ;  /* 0x0001000005057824 */ /* 0x000fe200078e00ff */
[----:B------:R-:W-:Y:S02]  /*1980*/  SHF.L.U32 R20, R20, 0x10, RZ ;  /* 0x0000001014147819 */ /* 0x000fe400000006ff */
[----:B------:R-:W-:Y:S02]  /*1990*/  @P6 FSETP.NAN.FTZ.AND P0, PT, |R25|, |R25|, PT ;  /* 0x400000191900620b */ /* 0x000fe40003f18200 */
[----:B------:R-:W-:-:S02]  /*19a0*/  @P4 FSETP.NAN.FTZ.AND P2, PT, |R20|, |R20|, PT ;  /* 0x400000141400420b */ /* 0x000fc40003f58200 */
[----:B------:R-:W-:Y:S02]  /*19b0*/  @P6 ISETP.LT.OR.EX P0, PT, R0, RZ, !P0, P3 ;  /* 0x000000ff0000620c */ /* 0x000fe40004701730 */
[----:B------:R-:W-:Y:S02]  /*19c0*/  @P4 ISETP.LT.OR.EX P1, PT, R17, RZ, !P2, P1 ;  /* 0x000000ff1100420c */ /* 0x000fe40005721710 */
        /* <DEDUP_REMOVED lines=8> */
.L_x_3998:
[----:B------:R-:W-:Y:S05]  /*1a50*/  BSYNC.RECONVERGENT B2 ;  /* 0x0000000000027941 */ /* 0x000fea0003800200 */
.L_x_3997:
        /* <DEDUP_REMOVED lines=8> */
.L_x_4000:
[----:B------:R-:W-:Y:S05]  /*1ae0*/  BSYNC.RECONVERGENT B2 ;  /* 0x0000000000027941 */ /* 0x000fea0003800200 */
.L_x_3999:
[----:B------:R-:W-:Y:S01]  /*1af0*/  @P5 FSETP.NAN.FTZ.AND P6, PT, |R5|, |R5|, PT ;  /* 0x400000050500520b */ /* 0x000fe20003fd8200 */
[----:B------:R-:W-:Y:S01]  /*1b00*/  IMAD.U32 R22, R22, 0x10000, RZ ;  /* 0x0001000016167824 */ /* 0x000fe200078e00ff */
[C---:B------:R-:W-:Y:S01]  /*1b10*/  IADD3 R4, PT, PT, R23.reuse, 0x3, RZ ;  /* 0x0000000317047810 */ /* 0x040fe20007ffe0ff */
[----:B------:R-:W-:Y:S01]  /*1b20*/  BSSY.RECONVERGENT B2, `(.L_x_4001) ;  /* 0x000000f000027945 */ /* 0x000fe20003800200 */
[----:B------:R-:W-:Y:S01]  /*1b30*/  @P5 ISETP.LT.OR.EX P2, PT, R16, RZ, !P6, P2 ;  /* 0x000000ff1000520c */ /* 0x000fe20007741720 */
[----:B------:R-:W-:Y:S01]  /*1b40*/  @!P1 VIADD R19, R23, 0x1 ;  /* 0x0000000117139836 */ /* 0x000fe20000000000 */
[----:B------:R-:W-:Y:S02]  /*1b50*/  @P3 ISETP.LT.U32.AND P4, PT, R11, R4, PT ;  /* 0x000000040b00320c */ /* 0x000fe40003f81070 */
[----:B------:R-:W-:Y:S02]  /*1b60*/  @P3 FSETP.NAN.FTZ.AND P6, PT, |R22|, |R22|, PT ;  /* 0x400000161600320b */ /* 0x000fe40003fd8200 */
[----:B------:R-:W-:-:S02]  /*1b70*/  FSEL R8, R8, R25, P0 ;  /* 0x0000001908087208 */ /* 0x000fc40000000000 */
[----:B------:R-:W-:Y:S02]  /*1b80*/  @P3 ISETP.LT.OR.EX P4, PT, R10, RZ, !P6, P4 ;  /* 0x000000ff0a00320c */ /* 0x000fe40007781740 */
[----:B------:R-:W-:Y:S02]  /*1b90*/  FSEL R15, R15, R20, P1 ;  /* 0x000000140f0f7208 */ /* 0x000fe40000800000 */
[----:B------:R-:W-:Y:S01]  /*1ba0*/  SEL R6, R6, R23, P0 ;  /* 0x0000001706067207 */ /* 0x000fe20000000000 */
[----:B------:R-:W-:Y:S08]  /*1bb0*/  @P5 BRA `(.L_x_4002) ;  /* 0x0000000000145947 */ /* 0x000ff00003800000 */
[----:B------:R-:W-:-:S13]  /*1bc0*/  FSETP.NEU.FTZ.AND P6, PT, R12, R5, PT ;  /* 0x000000050c00720b */ /* 0x000fda0003fdd000 */
[----:B------:R-:W-:Y:S02]  /*1bd0*/  @!P6 ISETP.GE.U32.AND P5, PT, R18, R27, PT ;  /* 0x0000001b1200e20c */ /* 0x000fe40003fa6070 */
[----:B------:R-:W-:Y:S02]  /*1be0*/  @P6 FSETP.LT.FTZ.AND P2, PT, R12, R5, PT ;  /* 0x000000050c00620b */ /* 0x000fe40003f51000 */
[----:B------:R-:W-:-:S04]  /*1bf0*/  @!P6 ISETP.GE.AND.EX P5, PT, R16, RZ, PT, P5 ;  /* 0x000000ff1000e20c */ /* 0x000fc80003fa6350 */
[----:B------:R-:W-:-:S13]  /*1c00*/  @!P6 PLOP3.LUT P2, PT, P5, PT, PT, 0x8, 0x80 ;  /* 0x000000000080e81c */ /* 0x000fda0002f4e170 */
.L_x_4002:
[----:B------:R-:W-:Y:S05]  /*1c10*/  BSYNC.RECONVERGENT B2 ;  /* 0x0000000000027941 */ /* 0x000fea0003800200 */
.L_x_4001:
        /* <DEDUP_REMOVED lines=12> */
.L_x_4004:
[----:B------:R-:W-:Y:S05]  /*1ce0*/  BSYNC.RECONVERGENT B2 ;  /* 0x0000000000027941 */ /* 0x000fea0003800200 */
.L_x_4003:
[----:B------:R-:W0:Y:S01]  /*1cf0*/  LDCU UR4, c[0x0][0x3a4] ;  /* 0x00007480ff0477ac */ /* 0x000e220008000800 */
[----:B------:R-:W-:Y:S02]  /*1d00*/  FSEL R13, R13, R22, P4 ;  /* 0x000000160d0d7208 */ /* 0x000fe40002000000 */
[----:B------:R-:W-:Y:S02]  /*1d10*/  SEL R11, R11, R4, P4 ;  /* 0x000000040b0b7207 */ /* 0x000fe40002000000 */
[----:B------:R-:W-:Y:S01]  /*1d20*/  SEL R10, R10, RZ, P4 ;  /* 0x000000ff0a0a7207 */ /* 0x000fe20002000000 */
[----:B0-----:R-:W-:-:S05]  /*1d30*/  VIADD R21, R21, UR4 ;  /* 0x0000000415157c36 */ /* 0x001fca0008000000 */
[----:B------:R-:W-:-:S05]  /*1d40*/  SHF.L.U32 R20, R21, 0x2, RZ ;  /* 0x0000000215147819 */ /* 0x000fca00000006ff */
[----:B------:R-:W-:-:S05]  /*1d50*/  VIADD R5, R20, 0x3 ;  /* 0x0000000314057836 */ /* 0x000fca0000000000 */
[----:B------:R-:W-:-:S13]  /*1d60*/  ISETP.GE.U32.AND P0, PT, R5, R14, PT ;  /* 0x0000000e0500720c */ /* 0x000fda0003f06070 */
[----:B------:R-:W-:Y:S05]  /*1d70*/  @!P0 BRA `(.L_x_4005) ;  /* 0xfffffff800c48947 */ /* 0x000fea000383ffff */
.L_x_3996:
[----:B------:R-:W-:Y:S05]  /*1d80*/  BSYNC.RECONVERGENT B1 ;  /* 0x0000000000017941 */ /* 0x000fea0003800200 */
.L_x_3995:
        /* <DEDUP_REMOVED lines=11> */
[----:B------:R-:W-:-:S05]  /*1e40*/  LOP3.LUT R4, R14, 0xfffffffc, RZ, 0xc0, !PT ;  /* 0xfffffffc0e047812 */ /* 0x000fca00078ec0ff */
[----:B------:R-:W-:-:S05]  /*1e50*/  IMAD.IADD R7, R4, 0x1, R7 ;  /* 0x0000000104077824 */ /* 0x000fca00078e0207 */
[----:B------:R-:W-:-:S13]  /*1e60*/  ISETP.GE.U32.AND P0, PT, R7, R14, PT ;  /* 0x0000000e0700720c */ /* 0x000fda0003f06070 */
[----:B------:R-:W-:Y:S05]  /*1e70*/  @P0 BRA `(.L_x_4007) ;  /* 0x0000000000500947 */ /* 0x000fea0003800000 */
[----:B------:R-:W-:-:S06]  /*1e80*/  IMAD.WIDE R2, R7, 0x2, R2 ;  /* 0x0000000207027825 */ /* 0x000fcc00078e0202 */
[----:B------:R-:W2:Y:S01]  /*1e90*/  LDG.E.U16 R2, desc[UR36][R2.64] ;  /* 0x0000002402027981 */ /* 0x000ea2000c1e1500 */
[----:B------:R-:W-:Y:S01]  /*1ea0*/  FSETP.NAN.FTZ.AND P2, PT, |R8|, |R8|, PT ;  /* 0x400000080800720b */ /* 0x000fe20003f58200 */
[----:B------:R-:W-:Y:S01]  /*1eb0*/  IMAD.IADD R7, R7, 0x1, R9 ;  /* 0x0000000107077824 */ /* 0x000fe200078e0209 */
[----:B------:R-:W-:Y:S04]  /*1ec0*/  BSSY.RECONVERGENT B2, `(.L_x_4008) ;  /* 0x000000c000027945 */ /* 0x000fe80003800200 */
[----:B------:R-:W-:-:S07]  /*1ed0*/  SHF.R.S32.HI R9, RZ, 0x1f, R7 ;  /* 0x0000001fff097819 */ /* 0x000fce0000011407 */
[----:B0-----:R-:W-:Y:S02]  /*1ee0*/  @P2 ISETP.LT.U32.AND P1, PT, R6, R7, PT ;  /* 0x000000070600220c */ /* 0x001fe40003f21070 */
[----:B--2---:R-:W-:-:S04]  /*1ef0*/  SHF.L.U32 R5, R2, 0x10, RZ ;  /* 0x0000001002057819 */ /* 0x004fc800000006ff */
[----:B------:R-:W-:-:S04]  /*1f00*/  @P2 FSETP.NAN.FTZ.AND P0, PT, |R5|, |R5|, PT ;  /* 0x400000050500220b */ /* 0x000fc80003f18200 */
[----:B------:R-:W-:Y:S01]  /*1f10*/  @P2 ISETP.LT.OR.EX P0, PT, R0, R9, !P0, P1 ;  /* 0x000000090000220c */ /* 0x000fe20004701710 */
[----:B------:R-:W-:-:S12]  /*1f20*/  @P2 BRA `(.L_x_4009) ;  /* 0x0000000000142947 */ /* 0x000fd80003800000 */
[----:B------:R-:W-:-:S13]  /*1f30*/  FSETP.NEU.FTZ.AND P1, PT, R8, R5, PT ;  /* 0x000000050800720b */ /* 0x000fda0003f3d000 */
[----:B------:R-:W-:-:S04]  /*1f40*/  @!P1 ISETP.GE.U32.AND P0, PT, R6, R7, PT ;  /* 0x000000070600920c */ /* 0x000fc80003f06070 */
[----:B------:R-:W-:-:S04]  /*1f50*/  @!P1 ISETP.GE.AND.EX P0, PT, R0, R9, PT, P0 ;  /* 0x000000090000920c */ /* 0x000fc80003f06300 */
[----:B------:R-:W-:Y:S02]  /*1f60*/  @!P1 PLOP3.LUT P0, PT, P0, PT, PT, 0x8, 0x80 ;  /* 0x000000000080981c */ /* 0x000fe4000070e170 */
[----:B------:R-:W-:-:S13]  /*1f70*/  @P1 FSETP.LT.FTZ.AND P0, PT, R8, R5, PT ;  /* 0x000000050800120b */ /* 0x000fda0003f11000 */
.L_x_4009:
[----:B------:R-:W-:Y:S05]  /*1f80*/  BSYNC.RECONVERGENT B2 ;  /* 0x0000000000027941 */ /* 0x000fea0003800200 */
.L_x_4008:
[----:B------:R-:W-:Y:S02]  /*1f90*/  FSEL R8, R8, R5, P0 ;  /* 0x0000000508087208 */ /* 0x000fe40000000000 */
[----:B------:R-:W-:Y:S02]  /*1fa0*/  SEL R6, R6, R7, P0 ;  /* 0x0000000706067207 */ /* 0x000fe40000000000 */
[----:B------:R-:W-:-:S07]  /*1fb0*/  SEL R0, R0, R9, P0 ;  /* 0x0000000900007207 */ /* 0x000fce0000000000 */
.L_x_4007:
[----:B------:R-:W-:Y:S05]  /*1fc0*/  BSYNC.RECONVERGENT B1 ;  /* 0x0000000000017941 */ /* 0x000fea0003800200 */
.L_x_4006:
        /* <DEDUP_REMOVED lines=11> */
.L_x_4011:
[----:B------:R-:W-:Y:S05]  /*2080*/  BSYNC.RECONVERGENT B1 ;  /* 0x0000000000017941 */ /* 0x000fea0003800200 */
.L_x_4010:
        /* <DEDUP_REMOVED lines=14> */
.L_x_4013:
[----:B------:R-:W-:Y:S05]  /*2170*/  BSYNC.RECONVERGENT B1 ;  /* 0x0000000000017941 */ /* 0x000fea0003800200 */
.L_x_4012:
        /* <DEDUP_REMOVED lines=14> */
.L_x_4015:
[----:B------:R-:W-:Y:S05]  /*2260*/  BSYNC.RECONVERGENT B1 ;  /* 0x0000000000017941 */ /* 0x000fea0003800200 */
.L_x_4014:
[----:B------:R-:W-:Y:S02]  /*2270*/  SEL R0, R0, R11, P0 ;  /* 0x0000000b00007207 */ /* 0x000fe40000000000 */
[----:B------:R-:W-:Y:S02]  /*2280*/  FSEL R3, R12, R13, P0 ;  /* 0x0000000d0c037208 */ /* 0x000fe40000000000 */
[----:B------:R-:W-:Y:S01]  /*2290*/  SEL R11, R17, R10, P0 ;  /* 0x0000000a110b7207 */ /* 0x000fe20000000000 */
[----:B------:R-:W-:Y:S06]  /*22a0*/  BRA `(.L_x_3988) ;  /* 0x000000b400807947 */ /* 0x000fec0003800000 */
.L_x_3989:
[----:B------:R-:W0:Y:S08]  /*22b0*/  LDC R20, c[0x0][0x508] ;  /* 0x00014200ff147b82 */ /* 0x000e300000000800 */
[----:B------:R-:W1:Y:S01]  /*22c0*/  LDC R10, c[0x0][0x3d8] ;  /* 0x0000f600ff0a7b82 */ /* 0x000e620000000800 */
[----:B0-----:R-:W-:-:S04]  /*22d0*/  SHF.R.U32.HI R20, RZ, 0x1, R20 ;  /* 0x00000001ff147819 */ /* 0x001fc80000011614 */
[----:B------:R-:W-:-:S04]  /*22e0*/  ISETP.NE.AND P0, PT, R20, 0x1, PT ;  /* 0x000000011400780c */ /* 0x000fc80003f05270 */
[----:B-1----:R-:W-:-:S13]  /*22f0*/  ISETP.NE.OR P0, PT, R10, 0x1, P0 ;  /* 0x000000010a00780c */ /* 0x002fda0000705670 */
[----:B------:R-:W-:Y:S05]  /*2300*/  @P0 BRA `(.L_x_4016) ;  /* 0x0000000c00f80947 */ /* 0x000fea0003800000 */
[----:B------:R-:W0:Y:S01]  /*2310*/  LDCU UR4, c[0x0][0x3a4] ;  /* 0x00007480ff0477ac */ /* 0x000e220008000800 */
[----:B------:R-:W1:Y:S01]  /*2320*/  LDC R4, c[0x0][0x388] ;  /* 0x0000e200ff047b82 */ /* 0x000e620000000800 */
[----:B------:R-:W-:Y:S01]  /*2330*/  BSSY.RECONVERGENT B1, `(.L_x_4017) ;  /* 0x000006a000017945 */ /* 0x000fe20003800200 */
[----:B------:R-:W-:-:S06]  /*2340*/  IMAD.MOV.U32 R2, RZ, RZ, R5 ;  /* 0x000000ffff027224 */ /* 0x000fcc00078e0005 */
[----:B------:R-:W2:Y:S08]  /*2350*/  LDC R8, c[0x0][0x390] ;  /* 0x0000e400ff087b82 */ /* 0x000eb00000000800 */
[----:B------:R-:W3:Y:S01]  /*2360*/  LDC R18, c[0x0][0x394] ;  /* 0x0000e500ff127b82 */ /* 0x000ee20000000800 */
[----:B0-----:R-:W-:-:S04]  /*2370*/  IMAD.U32 R0, RZ, RZ, UR4 ;  /* 0x00000004ff007e24 */ /* 0x001fc8000f8e00ff */
[----:B------:R-:W-:Y:S01]  /*2380*/  IMAD R3, R0, 0x3, R5 ;  /* 0x0000000300037824 */ /* 0x000fe200078e0205 */
[----:B-1----:R-:W-:Y:S01]  /*2390*/  MOV R5, R4 ;  /* 0x0000000400057202 */ /* 0x002fe20000000f00 */
[----:B------:R-:W-:-:S03]  /*23a0*/  IMAD.MOV.U32 R6, RZ, RZ, R4 ;  /* 0x000000ffff067224 */ /* 0x000fc600078e0004 */
[----:B------:R-:W-:Y:S01]  /*23b0*/  ISETP.GE.U32.AND P0, PT, R3, R12, PT ;  /* 0x0000000c0300720c */ /* 0x000fe20003f06070 */
[----:B------:R-:W-:Y:S02]  /*23c0*/  IMAD.MOV.U32 R3, RZ, RZ, R4 ;  /* 0x000000ffff037224 */ /* 0x000fe400078e0004 */
[--C-:B--2---:R-:W-:Y:S01]  /*23d0*/  IMAD.MOV.U32 R7, RZ, RZ, R8.reuse ;  /* 0x000000ffff077224 */ /* 0x104fe200078e0008 */
[----:B------:R-:W-:Y:S01]  /*23e0*/  MOV R10, R8 ;  /* 0x00000008000a7202 */ /* 0x000fe20000000f00 */
[----:B------:R-:W-:Y:S02]  /*23f0*/  IMAD.MOV.U32 R9, RZ, RZ, R8 ;  /* 0x000000ffff097224 */ /* 0x000fe400078e0008 */
[--C-:B---3--:R-:W-:Y:S02]  /*2400*/  IMAD.MOV.U32 R11, RZ, RZ, R18.reuse ;  /* 0x000000ffff0b7224 */ /* 0x108fe400078e0012 */
[--C-:B------:R-:W-:Y:S02]  /*2410*/  IMAD.MOV.U32 R19, RZ, RZ, R18.reuse ;  /* 0x000000ffff137224 */ /* 0x100fe400078e0012 */
[----:B------:R-:W-:-:S02]  /*2420*/  IMAD.MOV.U32 R20, RZ, RZ, R18 ;  /* 0x000000ffff147224 */ /* 0x000fc400078e0012 */
[----:B------:R-:W-:Y:S05]  /*2430*/  @P0 BRA `(.L_x_4018) ;  /* 0x0000000400640947 */ /* 0x000fea0003800000 */
[----:B------:R-:W0:Y:S01]  /*2440*/  LDC R0, c[0x0][0x3a4] ;  /* 0x0000e900ff007b82 */ /* 0x000e220000000800 */
[----:B------:R-:W-:Y:S01]  /*2450*/  MOV R9, R8 ;  /* 0x0000000800097202 */ /* 0x000fe20000000f00 */
[----:B------:R-:W-:Y:S01]  /*2460*/  IMAD.MOV.U32 R10, RZ, RZ, R8 ;  /* 0x000000ffff0a7224 */ /* 0x000fe200078e0008 */
[----:B------:R-:W-:Y:S01]  /*2470*/  MOV R5, R4 ;  /* 0x0000000400057202 */ /* 0x000fe20000000f00 */
[--C-:B------:R-:W-:Y:S02]  /*2480*/  IMAD.MOV.U32 R19, RZ, RZ, R18.reuse ;  /* 0x000000ffff137224 */ /* 0x100fe400078e0012 */
[----:B------:R-:W-:Y:S02]  /*2490*/  IMAD.MOV.U32 R20, RZ, RZ, R18 ;  /* 0x000000ffff147224 */ /* 0x000fe400078e0012 */
[----:B------:R-:W-:-:S07]  /*24a0*/  IMAD.MOV.U32 R6, RZ, RZ, R4 ;  /* 0x000000ffff067224 */ /* 0x000fce00078e0004 */
.L_x_4027:
[C---:B0-----:R-:W-:Y:S02]  /*24b0*/  IMAD.IADD R24, R2.reuse, 0x1, R0 ;  /* 0x0000000102187824 */ /* 0x041fe400078e0200 */
[----:B------:R-:W-:-:S04]  /*24c0*/  IMAD.WIDE.U32 R12, R2, 0x2, R14 ;  /* 0x00000002020c7825 */ /* 0x000fc800078e000e */
[C---:B------:R-:W-:Y:S01]  /*24d0*/  IMAD.IADD R23, R24.reuse, 0x1, R0 ;  /* 0x0000000118177824 */ /* 0x040fe200078e0200 */
[----:B------:R0:W2:Y:S01]  /*24e0*/  LDG.E.U16 R21, desc[UR36][R12.64] ;  /* 0x000000240c157981 */ /* 0x0000a2000c1e1500 */
[----:B------:R-:W-:-:S03]  /*24f0*/  IMAD.WIDE.U32 R16, R24, 0x2, R14 ;  /* 0x0000000218107825 */ /* 0x000fc600078e000e */
[----:B------:R-:W-:-:S03]  /*2500*/  IADD3 R25, PT, PT, R23, R0, RZ ;  /* 0x0000000017197210 */ /* 0x000fc60007ffe0ff */
[----:B------:R-:W5:Y:S01]  /*2510*/  LDG.E.U16 R16, desc[UR36][R16.64] ;  /* 0x0000002410107981 */ /* 0x000f62000c1e1500 */
[----:B0-----:R-:W-:-:S05]  /*2520*/  IMAD.WIDE.U32 R12, R23, 0x2, R14 ;  /* 0x00000002170c7825 */ /* 0x001fca00078e000e */
[----:B------:R0:W5:Y:S02]  /*2530*/  LDG.E.U16 R17, desc[UR36][R12.64] ;  /* 0x000000240c117981 */ /* 0x000164000c1e1500 */
[----:B0-----:R-:W-:-:S06]  /*2540*/  IMAD.WIDE.U32 R12, R25, 0x2, R14 ;  /* 0x00000002190c7825 */ /* 0x001fcc00078e000e */
[----:B------:R0:W5:Y:S01]  /*2550*/  LDG.E.U16 R13, desc[UR36][R12.64] ;  /* 0x000000240c0d7981 */ /* 0x000162000c1e1500 */
[----:B------:R-:W-:Y:S01]  /*2560*/  FSETP.NAN.FTZ.AND P2, PT, |R6|, |R6|, PT ;  /* 0x400000060600720b */ /* 0x000fe20003f58200 */
[----:B------:R-:W-:-:S12]  /*2570*/  BSSY.RECONVERGENT B2, `(.L_x_4019) ;  /* 0x000000b000027945 */ /* 0x000fd80003800200 */
[----:B------:R-:W-:Y:S01]  /*2580*/  @P2 ISETP.LT.U32.AND P1, PT, R10, R2, PT ;  /* 0x000000020a00220c */ /* 0x000fe20003f21070 */
[----:B--2---:R-:W-:-:S05]  /*2590*/  IMAD.U32 R27, R21, 0x10000, RZ ;  /* 0x00010000151b7824 */ /* 0x004fca00078e00ff */
[----:B------:R-:W-:-:S04]  /*25a0*/  @P2 FSETP.NAN.FTZ.AND P0, PT, |R27|, |R27|, PT ;  /* 0x4000001b1b00220b */ /* 0x000fc80003f18200 */
[----:B------:R-:W-:Y:S01]  /*25b0*/  @P2 ISETP.LT.OR.EX P0, PT, R20, RZ, !P0, P1 ;  /* 0x000000ff1400220c */ /* 0x000fe20004701710 */
[----:B0-----:R-:W-:-:S12]  /*25c0*/  @P2 BRA `(.L_x_4020) ;  /* 0x0000000000142947 */ /* 0x001fd80003800000 */
[----:B------:R-:W-:-:S13]  /*25d0*/  FSETP.NEU.FTZ.AND P1, PT, R6, R27, PT ;  /* 0x0000001b0600720b */ /* 0x000fda0003f3d000 */
[----:B------:R-:W-:-:S04]  /*25e0*/  @!P1 ISETP.GE.U32.AND P0, PT, R10, R2, PT ;  /* 0x000000020a00920c */ /* 0x000fc80003f06070 */
[----:B------:R-:W-:-:S04]  /*25f0*/  @!P1 ISETP.GE.AND.EX P0, PT, R20, RZ, PT, P0 ;  /* 0x000000ff1400920c */ /* 0x000fc80003f06300 */
[----:B------:R-:W-:Y:S02]  /*2600*/  @!P1 PLOP3.LUT P0, PT, P0, PT, PT, 0x8, 0x80 ;  /* 0x000000000080981c */ /* 0x000fe4000070e170 */
[----:B------:R-:W-:-:S13]  /*2610*/  @P1 FSETP.LT.FTZ.AND P0, PT, R6, R27, PT ;  /* 0x0000001b0600120b */ /* 0x000fda0003f11000 */
.L_x_4020:
[----:B------:R-:W-:Y:S05]  /*2620*/  BSYNC.RECONVERGENT B2 ;  /* 0x0000000000027941 */ /* 0x000fea0003800200 */
.L_x_4019:
[----:B------:R-:W-:Y:S01]  /*2630*/  FSETP.NAN.FTZ.AND P3, PT, |R5|, |R5|, PT ;  /* 0x400000050500720b */ /* 0x000fe20003f78200 */
[----:B------:R-:W-:Y:S01]  /*2640*/  BSSY.RECONVERGENT B2, `(.L_x_4021) ;  /* 0x000000f000027945 */ /* 0x000fe20003800200 */
[----:B------:R-:W-:Y:S01]  /*2650*/  SEL R10, R10, R2, P0 ;  /* 0x000000020a0a7207 */ /* 0x000fe20000000000 */
[----:B-----5:R-:W-:Y:S01]  /*2660*/  IMAD.U32 R2, R16, 0x10000, RZ ;  /* 0x0001000010027824 */ /* 0x020fe200078e00ff */
[----:B------:R-:W-:Y:S02]  /*2670*/  FSEL R6, R6, R27, P0 ;  /* 0x0000001b06067208 */ /* 0x000fe40000000000 */
[----:B------:R-:W-:Y:S02]  /*2680*/  FSETP.NAN.FTZ.AND P5, PT, |R4|, |R4|, PT ;  /* 0x400000040400720b */ /* 0x000fe40003fb8200 */
[----:B------:R-:W-:-:S05]  /*2690*/  FSETP.NAN.FTZ.AND P4, PT, |R3|, |R3|, PT ;  /* 0x400000030300720b */ /* 0x000fca0003f98200 */
        /* <DEDUP_REMOVED lines=9> */
.L_x_4022:
[----:B------:R-:W-:Y:S05]  /*2730*/  BSYNC.RECONVERGENT B2 ;  /* 0x0000000000027941 */ /* 0x000fea0003800200 */
.L_x_4021:
[----:B------:R-:W-:Y:S01]  /*2740*/  @P5 IMAD.IADD R27, R24, 0x1, R0 ;  /* 0x00000001181b5824 */ /* 0x000fe200078e0200 */
[----:B------:R-:W-:Y:S01]  /*2750*/  BSSY.RECONVERGENT B2, `(.L_x_4023) ;  /* 0x000000f000027945 */ /* 0x000fe20003800200 */
[----:B------:R-:W-:Y:S01]  /*2760*/  FSEL R5, R5, R2, P1 ;  /* 0x0000000205057208 */ /* 0x000fe20000800000 */
[----:B------:R-:W-:Y:S01]  /*2770*/  IMAD.U32 R12, R13, 0x10000, RZ ;  /* 0x000100000d0c7824 */ /* 0x000fe200078e00ff */
[----:B------:R-:W-:Y:S02]  /*2780*/  @P4 ISETP.LT.U32.AND P3, PT, R7, R25, PT ;  /* 0x000000190700420c */ /* 0x000fe40003f61070 */
[----:B------:R-:W-:Y:S02]  /*2790*/  @P5 ISETP.LT.U32.AND P6, PT, R8, R27, PT ;  /* 0x0000001b0800520c */ /* 0x000fe40003fc1070 */
[----:B------:R-:W-:Y:S02]  /*27a0*/  SHF.L.U32 R27, R17, 0x10, RZ ;  /* 0x00000010111b7819 */ /* 0x000fe400000006ff */
[----:B------:R-:W-:-:S02]  /*27b0*/  SEL R9, R9, R24, P1 ;  /* 0x0000001809097207 */ /* 0x000fc40000800000 */
        /* <DEDUP_REMOVED lines=8> */
.L_x_4024:
[----:B------:R-:W-:Y:S05]  /*2840*/  BSYNC.RECONVERGENT B2 ;  /* 0x0000000000027941 */ /* 0x000fea0003800200 */
.L_x_4023:
[----:B------:R-:W-:Y:S01]  /*2850*/  @P4 FSETP.NAN.FTZ.AND P5, PT, |R12|, |R12|, PT ;  /* 0x4000000c0c00420b */ /* 0x000fe20003fb8200 */
[----:B------:R-:W-:Y:S01]  /*2860*/  BSSY.RECONVERGENT B2, `(.L_x_4025) ;  /* 0x000000d000027945 */ /* 0x000fe20003800200 */
[----:B------:R-:W-:Y:S02]  /*2870*/  FSEL R4, R4, R27, P2 ;  /* 0x0000001b04047208 */ /* 0x000fe40001000000 */
[----:B------:R-:W-:Y:S02]  /*2880*/  @P4 ISETP.LT.OR.EX P3, PT, R11, RZ, !P5, P3 ;  /* 0x000000ff0b00420c */ /* 0x000fe40006f61730 */
[----:B------:R-:W-:Y:S02]  /*2890*/  SEL R8, R8, R23, P2 ;  /* 0x0000001708087207 */ /* 0x000fe40001000000 */
[----:B------:R-:W-:Y:S02]  /*28a0*/  SEL R20, R20, RZ, P0 ;  /* 0x000000ff14147207 */ /* 0x000fe40000000000 */
[----:B------:R-:W-:-:S02]  /*28b0*/  SEL R19, R19, RZ, P1 ;  /* 0x000000ff13137207 */ /* 0x000fc40000800000 */
[----:B------:R-:W-:Y:S01]  /*28c0*/  SEL R18, R18, RZ, P2 ;  /* 0x000000ff12127207 */ /* 0x000fe20001000000 */
[----:B------:R-:W-:Y:S06]  /*28d0*/  @P4 BRA `(.L_x_4026) ;  /* 0x0000000000144947 */ /* 0x000fec0003800000 */
[----:B------:R-:W-:-:S13]  /*28e0*/  FSETP.NEU.FTZ.AND P1, PT, R3, R12, PT ;  /* 0x0000000c0300720b */ /* 0x000fda0003f3d000 */
[----:B------:R-:W-:Y:S02]  /*28f0*/  @!P1 ISETP.GE.U32.AND P0, PT, R7, R25, PT ;  /* 0x000000190700920c */ /* 0x000fe40003f06070 */
[----:B------:R-:W-:Y:S02]  /*2900*/  @P1 FSETP.LT.FTZ.AND P3, PT, R3, R12, PT ;  /* 0x0000000c0300120b */ /* 0x000fe40003f71000 */
[----:B------:R-:W-:-:S04]  /*2910*/  @!P1 ISETP.GE.AND.EX P0, PT, R11, RZ, PT, P0 ;  /* 0x000000ff0b00920c */ /* 0x000fc80003f06300 */
[----:B------:R-:W-:-:S13]  /*2920*/  @!P1 PLOP3.LUT P3, PT, P0, PT, PT, 0x8, 0x80 ;  /* 0x000000000080981c */ /* 0x000fda000076e170 */
.L_x_4026:
[----:B------:R-:W-:Y:S05]  /*2930*/  BSYNC.RECONVERGENT B2 ;  /* 0x0000000000027941 */ /* 0x000fea0003800200 */
.L_x_4025:
[----:B------:R-:W0:Y:S01]  /*2940*/  LDCU UR4, c[0x0][0x39c] ;  /* 0x00007380ff0477ac */ /* 0x000e220008000800 */
[----:B------:R-:W-:Y:S01]  /*2950*/  IMAD.IADD R2, R25, 0x1, R0 ;  /* 0x0000000119027824 */ /* 0x000fe200078e0200 */
[----:B------:R-:W-:Y:S02]  /*2960*/  FSEL R3, R3, R12, P3 ;  /* 0x0000000c03037208 */ /* 0x000fe40001800000 */
[----:B------:R-:W-:Y:S01]  /*2970*/  SEL R7, R7, R25, P3 ;  /* 0x0000001907077207 */ /* 0x000fe20001800000 */
[----:B------:R-:W-:Y:S01]  /*2980*/  IMAD R23, R0, 0x3, R2 ;  /* 0x0000000300177824 */ /* 0x000fe200078e0202 */
[----:B------:R-:W-:Y:S01]  /*2990*/  SEL R11, R11, RZ, P3 ;  /* 0x000000ff0b0b7207 */ /* 0x000fe20001800000 */
[----:B0-----:R-:W-:-:S05]  /*29a0*/  IMAD.U32 R12, RZ, RZ, UR4 ;  /* 0x00000004ff0c7e24 */ /* 0x001fca000f8e00ff */
[----:B------:R-:W-:-:S13]  /*29b0*/  ISETP.GE.U32.AND P0, PT, R23, R12, PT ;  /* 0x0000000c1700720c */ /* 0x000fda0003f06070 */
[----:B------:R-:W-:Y:S05]  /*29c0*/  @!P0 BRA `(.L_x_4027) ;  /* 0xfffffff800b88947 */ /* 0x000fea000383ffff */
.L_x_4018:
[----:B------:R-:W-:Y:S05]  /*29d0*/  BSYNC.RECONVERGENT B1 ;  /* 0x0000000000017941 */ /* 0x000fea0003800200 */
.L_x_4017:
[----:B------:R-:W-:Y:S01]  /*29e0*/  ISETP.GE.U32.AND P0, PT, R2, R12, PT ;  /* 0x0000000c0200720c */ /* 0x000fe20003f06070 */
[----:B------:R-:W-:-:S12]  /*29f0*/  BSSY.RECONVERGENT B1, `(.L_x_4028) ;  /* 0x0000015000017945 */ /* 0x000fd80003800200 */
[----:B------:R-:W-:Y:S05]  /*2a00*/  @P0 BRA `(.L_x_4029) ;  /* 0x00000000004c0947 */ /* 0x000fea0003800000 */
[----:B------:R-:W0:Y:S02]  /*2a10*/  LDCU.64 UR4, c[0x0][0x768] ;  /* 0x0000ed00ff0477ac */ /* 0x000e240008000a00 */
[----:B0-----:R-:W-:-:S04]  /*2a20*/  IADD3 R22, P1, PT, R22, UR4, RZ ;  /* 0x0000000416167c10 */ /* 0x001fc8000ff3e0ff */
[----:B------:R-:W-:-:S03]  /*2a30*/  IADD3.X R23, PT, PT, RZ, UR5, RZ, P1, !PT ;  /* 0x00000005ff177c10 */ /* 0x000fc60008ffe4ff */
[----:B------:R-:W-:-:S05]  /*2a40*/  IMAD.WIDE.U32 R14, R2, 0x2, R22 ;  /* 0x00000002020e7825 */ /* 0x000fca00078e0016 */
[----:B------:R0:W5:Y:S01]  /*2a50*/  LDG.E.U16 R21, desc[UR36][R14.64] ;  /* 0x000000240e157981 */ /* 0x000162000c1e1500 */
[----:B------:R-:W-:-:S05]  /*2a60*/  IMAD.IADD R25, R2, 0x1, R0 ;  /* 0x0000000102197824 */ /* 0x000fca00078e0200 */
        /* <DEDUP_REMOVED lines=9> */
[----:B------:R-:W-:-:S13]  /*2b00*/  ISETP.GE.U32.AND P1, PT, R17, R12, PT ;  /* 0x0000000c1100720c */ /* 0x000fda0003f26070 */
[----:B------:R-:W-:Y:S02]  /*2b10*/  @!P1 IMAD.WIDE.U32 R22, R17, 0x2, R22 ;  /* 0x0000000211169825 */ /* 0x000fe400078e0016 */
[----:B------:R0:W5:Y:S04]  /*2b20*/  LDG.E.U16 R17, desc[UR36][R14.64] ;  /* 0x000000240e117981 */ /* 0x000168000c1e1500 */
[----:B------:R0:W5:Y:S02]  /*2b30*/  @!P1 LDG.E.U16 R13, desc[UR36][R22.64] ;  /* 0x00000024160d9981 */ /* 0x000164000c1e1500 */
.L_x_4029:
[----:B------:R-:W-:Y:S05]  /*2b40*/  BSYNC.RECONVERGENT B1 ;  /* 0x0000000000017941 */ /* 0x000fea0003800200 */
.L_x_4028:
[----:B------:R-:W-:Y:S04]  /*2b50*/  BSSY.RECONVERGENT B1, `(.L_x_4030) ;  /* 0x000004b000017945 */ /* 0x000fe80003800200 */
[----:B------:R-:W-:Y:S05]  /*2b60*/  @P0 BRA `(.L_x_4031) ;  /* 0x0000000400240947 */ /* 0x000fea0003800000 */
[----:B------:R-:W-:Y:S01]  /*2b70*/  FSETP.NAN.FTZ.AND P3, PT, |R6|, |R6|, PT ;  /* 0x400000060600720b */ /* 0x000fe20003f78200 */
[----:B-----5:R-:W-:Y:S01]  /*2b80*/  IMAD.U32 R21, R21, 0x10000, RZ ;  /* 0x0001000015157824 */ /* 0x020fe200078e00ff */
[----:B0-----:R-:W-:Y:S01]  /*2b90*/  IADD3 R14, PT, PT, R2, R0, RZ ;  /* 0x00000000020e7210 */ /* 0x001fe20007ffe0ff */
[----:B------:R-:W-:Y:S03]  /*2ba0*/  BSSY.RECONVERGENT B2, `(.L_x_4032) ;  /* 0x000000b000027945 */ /* 0x000fe60003800200 */
[----:B------:R-:W-:-:S07]  /*2bb0*/  ISETP.GE.U32.AND P2, PT, R14, R12, PT ;  /* 0x0000000c0e00720c */ /* 0x000fce0003f46070 */
[----:B------:R-:W-:Y:S02]  /*2bc0*/  @P3 FSETP.NAN.FTZ.AND P0, PT, |R21|, |R21|, PT ;  /* 0x400000151500320b */ /* 0x000fe40003f18200 */
        /* <DEDUP_REMOVED lines=8> */
.L_x_4033:
[----:B------:R-:W-:Y:S05]  /*2c50*/  BSYNC.RECONVERGENT B2 ;  /* 0x0000000000027941 */ /* 0x000fea0003800200 */
.L_x_4032:
[----:B------:R-:W-:Y:S02]  /*2c60*/  FSEL R6, R6, R21, P0 ;  /* 0x0000001506067208 */ /* 0x000fe40000000000 */
[----:B------:R-:W-:Y:S02]  /*2c70*/  SEL R10, R10, R2, P0 ;  /* 0x000000020a0a7207 */ /* 0x000fe40000000000 */
[----:B------:R-:W-:Y:S01]  /*2c80*/  SEL R20, R20, RZ, P0 ;  /* 0x000000ff14147207 */ /* 0x000fe20000000000 */
[----:B------:R-:W-:Y:S06]  /*2c90*/  @P2 BRA `(.L_x_4031) ;  /* 0x0000000000d82947 */ /* 0x000fec0003800000 */
[----:B------:R-:W-:Y:S01]  /*2ca0*/  FSETP.NAN.FTZ.AND P3, PT, |R5|, |R5|, PT ;  /* 0x400000050500720b */ /* 0x000fe20003f78200 */
[----:B------:R-:W-:Y:S01]  /*2cb0*/  IMAD.U32 R16, R16, 0x10000, RZ ;  /* 0x0001000010107824 */ /* 0x000fe200078e00ff */
[----:B------:R-:W-:Y:S01]  /*2cc0*/  BSSY.RECONVERGENT B2, `(.L_x_4034) ;  /* 0x000000c000027945 */ /* 0x000fe20003800200 */
[----:B------:R-:W-:-:S05]  /*2cd0*/  IMAD.IADD R15, R14, 0x1, R0 ;  /* 0x000000010e0f7824 */ /* 0x000fca00078e0200 */
[----:B------:R-:W-:-:S05]  /*2ce0*/  ISETP.GE.U32.AND P2, PT, R15, R12, PT ;  /* 0x0000000c0f00720c */ /* 0x000fca0003f46070 */
        /* <DEDUP_REMOVED lines=9> */
.L_x_4035:
[----:B------:R-:W-:Y:S05]  /*2d80*/  BSYNC.RECONVERGENT B2 ;  /* 0x0000000000027941 */ /* 0x000fea0003800200 */
.L_x_4034:
[----:B------:R-:W-:Y:S02]  /*2d90*/  FSEL R5, R5, R16, P0 ;  /* 0x0000001005057208 */ /* 0x000fe40000000000 */
[----:B------:R-:W-:Y:S02]  /*2da0*/  SEL R9, R9, R14, P0 ;  /* 0x0000000e09097207 */ /* 0x000fe40000000000 */
[----:B------:R-:W-:Y:S01]  /*2db0*/  SEL R19, R19, RZ, P0 ;  /* 0x000000ff13137207 */ /* 0x000fe20000000000 */
[----:B------:R-:W-:Y:S06]  /*2dc0*/  @P2 BRA `(.L_x_4031) ;  /* 0x00000000008c2947 */ /* 0x000fec0003800000 */
[----:B------:R-:W-:Y:S01]  /*2dd0*/  FSETP.NAN.FTZ.AND P3, PT, |R4|, |R4|, PT ;  /* 0x400000040400720b */ /* 0x000fe20003f78200 */
[----:B------:R-:W-:Y:S01]  /*2de0*/  IMAD.U32 R17, R17, 0x10000, RZ ;  /* 0x0001000011117824 */ /* 0x000fe200078e00ff */
[----:B------:R-:W-:Y:S01]  /*2df0*/  IADD3 R0, PT, PT, R15, R0, RZ ;  /* 0x000000000f007210 */ /* 0x000fe20007ffe0ff */
[----:B------:R-:W-:Y:S03]  /*2e00*/  BSSY.RECONVERGENT B2, `(.L_x_4036) ;  /* 0x000000b000027945 */ /* 0x000fe60003800200 */
        /* <DEDUP_REMOVED lines=10> */
.L_x_4037:
[----:B------:R-:W-:Y:S05]  /*2eb0*/  BSYNC.RECONVERGENT B2 ;  /* 0x0000000000027941 */ /* 0x000fea0003800200 */
.L_x_4036:
[----:B------:R-:W-:Y:S02]  /*2ec0*/  FSEL R4, R4, R17, P0 ;  /* 0x0000001104047208 */ /* 0x000fe40000000000 */
[----:B------:R-:W-:Y:S02]  /*2ed0*/  SEL R8, R8, R15, P0 ;  /* 0x0000000f08087207 */ /* 0x000fe40000000000 */
[----:B------:R-:W-:Y:S01]  /*2ee0*/  SEL R18, R18, RZ, P0 ;  /* 0x000000ff12127207 */ /* 0x000fe20000000000 */
[----:B------:R-:W-:Y:S06]  /*2ef0*/  @P2 BRA `(.L_x_4031) ;  /* 0x0000000000402947 */ /* 0x000fec0003800000 */
[----:B------:R-:W-:Y:S01]  /*2f00*/  FSETP.NAN.FTZ.AND P2, PT, |R3|, |R3|, PT ;  /* 0x400000030300720b */ /* 0x000fe20003f58200 */
[----:B------:R-:W-:Y:S01]  /*2f10*/  IMAD.U32 R2, R13, 0x10000, RZ ;  /* 0x000100000d027824 */ /* 0x000fe200078e00ff */
        /* <DEDUP_REMOVED lines=10> */
.L_x_4039:
[----:B------:R-:W-:Y:S05]  /*2fc0*/  BSYNC.RECONVERGENT B2 ;  /* 0x0000000000027941 */ /* 0x000fea0003800200 */
.L_x_4038:
[----:B------:R-:W-:Y:S02]  /*2fd0*/  FSEL R3, R3, R2, P0 ;  /* 0x0000000203037208 */ /* 0x000fe40000000000 */
[----:B------:R-:W-:Y:S02]  /*2fe0*/  SEL R7, R7, R0, P0 ;  /* 0x0000000007077207 */ /* 0x000fe40000000000 */
[----:B------:R-:W-:-:S07]  /*2ff0*/  SEL R11, R11, RZ, P0 ;  /* 0x000000ff0b0b7207 */ /* 0x000fce0000000000 */
.L_x_4031:
[----:B------:R-:W-:Y:S05]  /*3000*/  BSYNC.RECONVERGENT B1 ;  /* 0x0000000000017941 */ /* 0x000fea0003800200 */
.L_x_4030:
        /* <DEDUP_REMOVED lines=11> */
.L_x_4041:
[----:B------:R-:W-:Y:S05]  /*30c0*/  BSYNC.RECONVERGENT B1 ;  /* 0x0000000000017941 */ /* 0x000fea0003800200 */
.L_x_4040:
        /* <DEDUP_REMOVED lines=14> */
.L_x_4043:
[----:B------:R-:W-:Y:S05]  /*31b0*/  BSYNC.RECONVERGENT B1 ;  /* 0x0000000000017941 */ /* 0x000fea0003800200 */
.L_x_4042:
        /* <DEDUP_REMOVED lines=14> */
.L_x_4045:
[----:B------:R-:W-:Y:S05]  /*32a0*/  BSYNC.RECONVERGENT B1 ;  /* 0x0000000000017941 */ /* 0x000fea0003800200 */
.L_x_4044:
[----:B------:R-:W-:Y:S02]  /*32b0*/  FSEL R3, R4, R3, P0 ;  /* 0x0000000304037208 */ /* 0x000fe40000000000 */
[----:B------:R-:W-:Y:S02]  /*32c0*/  SEL R0, R0, R7, P0 ;  /* 0x0000000700007207 */ /* 0x000fe40000000000 */
[----:B------:R-:W-:Y:S01]  /*32d0*/  SEL R11, R18, R11, P0 ;  /* 0x0000000b120b7207 */ /* 0x000fe20000000000 */
[----:B------:R-:W-:Y:S06]  /*32e0*/  BRA `(.L_x_3988) ;  /* 0x000000a400707947 */ /* 0x000fec0003800000 */
.L_x_4016:
[----:B------:R-:W-:-:S13]  /*32f0*/  ISETP.NE.AND P0, PT, R10, 0x1, PT ;  /* 0x000000010a00780c */ /* 0x000fda0003f05270 */
[----:B------:R-:W-:Y:S05]  /*3300*/  @P0 BRA `(.L_x_4046) ;  /* 0x00000010001c0947 */ /* 0x000fea0003800000 */
[----:B------:R-:W0:Y:S01]  /*3310*/  LDCU UR4, c[0x0][0x3a4] ;  /* 0x00007480ff0477ac */ /* 0x000e220008000800 */
[----:B------:R-:W1:Y:S01]  /*3320*/  LDC R4, c[0x0][0x388] ;  /* 0x0000e200ff047b82 */ /* 0x000e620000000800 */
[----:B------:R-:W-:Y:S01]  /*3330*/  BSSY.RECONVERGENT B1, `(.L_x_4047) ;  /* 0x000006d000017945 */ /* 0x000fe20003800200 */
[----:B------:R-:W-:-:S06]  /*3340*/  MOV R2, R5 ;  /* 0x0000000500027202 */ /* 0x000fcc0000000f00 */
[----:B------:R-:W2:Y:S08]  /*3350*/  LDC R8, c[0x0][0x390] ;  /* 0x0000e400ff087b82 */ /* 0x000eb00000000800 */
[----:B------:R-:W3:Y:S01]  /*3360*/  LDC R13, c[0x0][0x394] ;  /* 0x0000e500ff0d7b82 */ /* 0x000ee20000000800 */
[----:B0-----:R-:W-:-:S04]  /*3370*/  IMAD.U32 R0, RZ, RZ, UR4 ;  /* 0x00000004ff007e24 */ /* 0x001fc8000f8e00ff */
[----:B------:R-:W-:Y:S02]  /*3380*/  IMAD R3, R0, 0x3, R5 ;  /* 0x0000000300037824 */ /* 0x000fe400078e0205 */
[----:B-1----:R-:W-:-:S03]  /*3390*/  IMAD.MOV.U32 R5, RZ, RZ, R4 ;  /* 0x000000ffff057224 */ /* 0x002fc600078e0004 */
[----:B------:R-:W-:Y:S01]  /*33a0*/  ISETP.GE.U32.AND P0, PT, R3, R12, PT ;  /* 0x0000000c0300720c */ /* 0x000fe20003f06070 */
[--C-:B------:R-:W-:Y:S02]  /*33b0*/  IMAD.MOV.U32 R3, RZ, RZ, R4.reuse ;  /* 0x000000ffff037224 */ /* 0x100fe400078e0004 */
[----:B------:R-:W-:Y:S01]  /*33c0*/  IMAD.MOV.U32 R6, RZ, RZ, R4 ;  /* 0x000000ffff067224 */ /* 0x000fe200078e0004 */
[----:B--2---:R-:W-:Y:S01]  /*33d0*/  MOV R7, R8 ;  /* 0x0000000800077202 */ /* 0x004fe20000000f00 */
[--C-:B------:R-:W-:Y:S02]  /*33e0*/  IMAD.MOV.U32 R9, RZ, RZ, R8.reuse ;  /* 0x000000ffff097224 */ /* 0x100fe400078e0008 */
[----:B------:R-:W-:Y:S02]  /*33f0*/  IMAD.MOV.U32 R10, RZ, RZ, R8 ;  /* 0x000000ffff0a7224 */ /* 0x000fe400078e0008 */
[--C-:B---3--:R-:W-:Y:S01]  /*3400*/  IMAD.MOV.U32 R11, RZ, RZ, R13.reuse ;  /* 0x000000ffff0b7224 */ /* 0x108fe200078e000d */
        /* <DEDUP_REMOVED lines=10> */
.L_x_4057:
[----:B------:R-:W-:Y:S01]  /*34b0*/  IMAD R17, R20, R2, RZ ;  /* 0x0000000214117224 */ /* 0x000fe200078e02ff */
[----:B0-----:R-:W-:-:S03]  /*34c0*/  IADD3 R23, PT, PT, R2, R0, RZ ;  /* 0x0000000002177210 */ /* 0x001fc60007ffe0ff */
[----:B------:R-:W-:-:S04]  /*34d0*/  IMAD.WIDE.U32 R16, R17, 0x2, R14 ;  /* 0x0000000211107825 */ /* 0x000fc800078e000e */
[----:B------:R-:W-:Y:S01]  /*34e0*/  IMAD R25, R20, R23, RZ ;  /* 0x0000001714197224 */ /* 0x000fe200078e02ff */
[----:B------:R0:W2:Y:S01]  /*34f0*/  LDG.E.U16 R21, desc[UR36][R16.64] ;  /* 0x0000002410157981 */ /* 0x0000a2000c1e1500 */
[----:B------:R-:W-:-:S04]  /*3500*/  IMAD.IADD R12, R23, 0x1, R0 ;  /* 0x00000001170c7824 */ /* 0x000fc800078e0200 */
[----:B------:R-:W-:Y:S02]  /*3510*/  IMAD.IADD R26, R12, 0x1, R0 ;  /* 0x000000010c1a7824 */ /* 0x000fe400078e0200 */
[----:B0-----:R-:W-:-:S04]  /*3520*/  IMAD.WIDE.U32 R16, R25, 0x2, R14 ;  /* 0x0000000219107825 */ /* 0x001fc800078e000e */
[C---:B------:R-:W-:Y:S01]  /*3530*/  IMAD R25, R20.reuse, R12, RZ ;  /* 0x0000000c14197224 */ /* 0x040fe200078e02ff */
[----:B------:R0:W5:Y:S01]  /*3540*/  LDG.E.U16 R24, desc[UR36][R16.64] ;  /* 0x0000002410187981 */ /* 0x000162000c1e1500 */
[----:B------:R-:W-:Y:S02]  /*3550*/  IMAD R27, R20, R26, RZ ;  /* 0x0000001a141b7224 */ /* 0x000fe400078e02ff */
        /* <DEDUP_REMOVED lines=16> */
.L_x_4050:
[----:B------:R-:W-:Y:S05]  /*3660*/  BSYNC.RECONVERGENT B2 ;  /* 0x0000000000027941 */ /* 0x000fea0003800200 */
.L_x_4049:
[----:B------:R-:W-:Y:S01]  /*3670*/  FSETP.NAN.FTZ.AND P3, PT, |R5|, |R5|, PT ;  /* 0x400000050500720b */ /* 0x000fe20003f78200 */
[----:B------:R-:W-:Y:S01]  /*3680*/  BSSY.RECONVERGENT B2, `(.L_x_4051) ;  /* 0x000000d000027945 */ /* 0x000fe20003800200 */
[----:B------:R-:W-:Y:S02]  /*3690*/  SEL R10, R10, R2, P0 ;  /* 0x000000020a0a7207 */ /* 0x000fe40000000000 */
[----:B-----5:R-:W-:Y:S02]  /*36a0*/  SHF.L.U32 R2, R24, 0x10, RZ ;  /* 0x0000001018027819 */ /* 0x020fe400000006ff */
[----:B------:R-:W-:-:S07]  /*36b0*/  FSEL R6, R6, R27, P0 ;  /* 0x0000001b06067208 */ /* 0x000fce0000000000 */
        /* <DEDUP_REMOVED lines=9> */
.L_x_4052:
[----:B------:R-:W-:Y:S05]  /*3750*/  BSYNC.RECONVERGENT B2 ;  /* 0x0000000000027941 */ /* 0x000fea0003800200 */
.L_x_4051:
[----:B------:R-:W-:Y:S01]  /*3760*/  FSETP.NAN.FTZ.AND P5, PT, |R4|, |R4|, PT ;  /* 0x400000040400720b */ /* 0x000fe20003fb8200 */
[----:B------:R-:W-:Y:S01]  /*3770*/  IMAD.U32 R17, R25, 0x10000, RZ ;  /* 0x0001000019117824 */ /* 0x000fe200078e00ff */
[----:B------:R-:W-:Y:S01]  /*3780*/  BSSY.RECONVERGENT B2, `(.L_x_4053) ;  /* 0x000000d000027945 */ /* 0x000fe20003800200 */
[----:B------:R-:W-:Y:S02]  /*3790*/  FSEL R5, R5, R2, P1 ;  /* 0x0000000205057208 */ /* 0x000fe40000800000 */
[----:B------:R-:W-:Y:S02]  /*37a0*/  SEL R9, R9, R23, P1 ;  /* 0x0000001709097207 */ /* 0x000fe40000800000 */
[----:B------:R-:W-:-:S06]  /*37b0*/  FSETP.NAN.FTZ.AND P4, PT, |R3|, |R3|, PT ;  /* 0x400000030300720b */ /* 0x000fcc0003f98200 */
        /* <DEDUP_REMOVED lines=9> */
.L_x_4054:
[----:B------:R-:W-:Y:S05]  /*3850*/  BSYNC.RECONVERGENT B2 ;  /* 0x0000000000027941 */ /* 0x000fea0003800200 */
.L_x_4053:
[----:B------:R-:W-:Y:S01]  /*3860*/  IMAD.U32 R2, R16, 0x10000, RZ ;  /* 0x0001000010027824 */ /* 0x000fe200078e00ff */
[----:B------:R-:W-:Y:S01]  /*3870*/  @P4 ISETP.LT.U32.AND P5, PT, R7, R26, PT ;  /* 0x0000001a0700420c */ /* 0x000fe20003fa1070 */
[----:B------:R-:W-:Y:S01]  /*3880*/  BSSY.RECONVERGENT B2, `(.L_x_4055) ;  /* 0x000000e000027945 */ /* 0x000fe20003800200 */
[----:B------:R-:W-:Y:S02]  /*3890*/  FSEL R4, R4, R17, P2 ;  /* 0x0000001104047208 */ /* 0x000fe40001000000 */
[----:B------:R-:W-:Y:S02]  /*38a0*/  @P4 FSETP.NAN.FTZ.AND P3, PT, |R2|, |R2|, PT ;  /* 0x400000020200420b */ /* 0x000fe40003f78200 */
[----:B------:R-:W-:Y:S02]  /*38b0*/  SEL R8, R8, R12, P2 ;  /* 0x0000000c08087207 */ /* 0x000fe40001000000 */
[----:B------:R-:W-:Y:S02]  /*38c0*/  @P4 ISETP.LT.OR.EX P3, PT, R11, RZ, !P3, P5 ;  /* 0x000000ff0b00420c */ /* 0x000fe40005f61750 */
[----:B------:R-:W-:-:S02]  /*38d0*/  SEL R19, R19, RZ, P0 ;  /* 0x000000ff13137207 */ /* 0x000fc40000000000 */
        /* <DEDUP_REMOVED lines=8> */
.L_x_4056:
[----:B------:R-:W-:Y:S05]  /*3960*/  BSYNC.RECONVERGENT B2 ;  /* 0x0000000000027941 */ /* 0x000fea0003800200 */
.L_x_4055:
[----:B------:R-:W0:Y:S01]  /*3970*/  LDCU UR4, c[0x0][0x39c] ;  /* 0x00007380ff0477ac */ /* 0x000e220008000800 */
[----:B------:R-:W-:Y:S01]  /*3980*/  FSEL R3, R3, R2, P3 ;  /* 0x0000000203037208 */ /* 0x000fe20001800000 */
[----:B------:R-:W-:Y:S01]  /*3990*/  IMAD.IADD R2, R26, 0x1, R0 ;  /* 0x000000011a027824 */ /* 0x000fe200078e0200 */
[----:B------:R-:W-:Y:S02]  /*39a0*/  SEL R7, R7, R26, P3 ;  /* 0x0000001a07077207 */ /* 0x000fe40001800000 */
[----:B------:R-:W-:Y:S01]  /*39b0*/  SEL R11, R11, RZ, P3 ;  /* 0x000000ff0b0b7207 */ /* 0x000fe20001800000 */
[----:B------:R-:W-:Y:S01]  /*39c0*/  IMAD R17, R0, 0x3, R2 ;  /* 0x0000000300117824 */ /* 0x000fe200078e0202 */
[----:B0-----:R-:W-:-:S04]  /*39d0*/  MOV R12, UR4 ;  /* 0x00000004000c7c02 */ /* 0x001fc80008000f00 */
[----:B------:R-:W-:-:S13]  /*39e0*/  ISETP.GE.U32.AND P0, PT, R17, R12, PT ;  /* 0x0000000c1100720c */ /* 0x000fda0003f06070 */
[----:B------:R-:W-:Y:S05]  /*39f0*/  @!P0 BRA `(.L_x_4057) ;  /* 0xfffffff800ac8947 */ /* 0x000fea000383ffff */
.L_x_4048:
[----:B------:R-:W-:Y:S05]  /*3a00*/  BSYNC.RECONVERGENT B1 ;  /* 0x0000000000017941 */ /* 0x000fea0003800200 */
.L_x_4047:
[----:B------:R-:W-:Y:S01]  /*3a10*/  ISETP.GE.U32.AND P0, PT, R2, R12, PT ;  /* 0x0000000c0200720c */ /* 0x000fe20003f06070 */
[----:B------:R-:W-:-:S12]  /*3a20*/  BSSY.RECONVERGENT B1, `(.L_x_4058) ;  /* 0x000001b000017945 */ /* 0x000fd80003800200 */
[----:B------:R-:W-:Y:S05]  /*3a30*/  @P0 BRA `(.L_x_4059) ;  /* 0x0000000000640947 */ /* 0x000fea0003800000 */
[----:B------:R-:W0:Y:S01]  /*3a40*/  LDC R17, c[0x0][0x508] ;  /* 0x00014200ff117b82 */ /* 0x000e220000000800 */
[----:B------:R-:W1:Y:S02]  /*3a50*/  LDCU.64 UR4, c[0x0][0x768] ;  /* 0x0000ed00ff0477ac */ /* 0x000e640008000a00 */
[----:B-1----:R-:W-:Y:S02]  /*3a60*/  IADD3 R14, P1, PT, R22, UR4, RZ ;  /* 0x00000004160e7c10 */ /* 0x002fe4000ff3e0ff */
[----:B0-----:R-:W-:-:S03]  /*3a70*/  SHF.R.U32.HI R17, RZ, 0x1, R17 ;  /* 0x00000001ff117819 */ /* 0x001fc60000011611 */
[----:B------:R-:W-:Y:S02]  /*3a80*/  IMAD.X R15, RZ, RZ, UR5, P1 ;  /* 0x00000005ff0f7e24 */ /* 0x000fe400088e06ff */
[----:B------:R-:W-:-:S04]  /*3a90*/  IMAD R21, R17, R2, RZ ;  /* 0x0000000211157224 */ /* 0x000fc800078e02ff */
[----:B------:R-:W-:-:S06]  /*3aa0*/  IMAD.WIDE.U32 R20, R21, 0x2, R14 ;  /* 0x0000000215147825 */ /* 0x000fcc00078e000e */
[----:B------:R0:W5:Y:S01]  /*3ab0*/  LDG.E.U16 R21, desc[UR36][R20.64] ;  /* 0x0000002414157981 */ /* 0x000162000c1e1500 */
[----:B------:R-:W-:-:S05]  /*3ac0*/  IMAD.IADD R27, R2, 0x1, R0 ;  /* 0x00000001021b7824 */ /* 0x000fca00078e0200 */
[----:B------:R-:W-:-:S13]  /*3ad0*/  ISETP.GE.U32.AND P1, PT, R27, R12, PT ;  /* 0x0000000c1b00720c */ /* 0x000fda0003f26070 */
[----:B0-----:R-:W-:Y:S05]  /*3ae0*/  @P1 BRA `(.L_x_4059) ;  /* 0x0000000000381947 */ /* 0x001fea0003800000 */
[----:B------:R-:W-:-:S04]  /*3af0*/  IMAD R23, R17, R27, RZ ;  /* 0x0000001b11177224 */ /* 0x000fc800078e02ff */
[----:B------:R-:W-:-:S05]  /*3b00*/  IMAD.WIDE.U32 R22, R23, 0x2, R14 ;  /* 0x0000000217167825 */ /* 0x000fca00078e000e */
[----:B------:R0:W5:Y:S01]  /*3b10*/  LDG.E.U16 R24, desc[UR36][R22.64] ;  /* 0x0000002416187981 */ /* 0x000162000c1e1500 */
[----:B------:R-:W-:-:S05]  /*3b20*/  IMAD.IADD R27, R27, 0x1, R0 ;  /* 0x000000011b1b7824 */ /* 0x000fca00078e0200 */
[----:B------:R-:W-:-:S13]  /*3b30*/  ISETP.GE.U32.AND P1, PT, R27, R12, PT ;  /* 0x0000000c1b00720c */ /* 0x000fda0003f26070 */
[----:B0-----:R-:W-:Y:S05]  /*3b40*/  @P1 BRA `(.L_x_4059) ;  /* 0x0000000000201947 */ /* 0x001fea0003800000 */
[----:B------:R-:W-:Y:S01]  /*3b50*/  IADD3 R20, PT, PT, R27, R0, RZ ;  /* 0x000000001b147210 */ /* 0x000fe20007ffe0ff */
[----:B------:R-:W-:-:S03]  /*3b60*/  IMAD R23, R17, R27, RZ ;  /* 0x0000001b11177224 */ /* 0x000fc600078e02ff */
[----:B------:R-:W-:Y:S01]  /*3b70*/  ISETP.GE.U32.AND P1, PT, R20, R12, PT ;  /* 0x0000000c1400720c */ /* 0x000fe20003f26070 */
[----:B------:R-:W-:-:S05]  /*3b80*/  IMAD.WIDE.U32 R22, R23, 0x2, R14 ;  /* 0x0000000217167825 */ /* 0x000fca00078e000e */
[----:B------:R0:W5:Y:S07]  /*3b90*/  LDG.E.U16 R25, desc[UR36][R22.64] ;  /* 0x0000002416197981 */ /* 0x00016e000c1e1500 */
[----:B------:R-:W-:-:S04]  /*3ba0*/  @!P1 IMAD R17, R17, R20, RZ ;  /* 0x0000001411119224 */ /* 0x000fc800078e02ff */
[----:B------:R-:W-:-:S05]  /*3bb0*/  @!P1 IMAD.WIDE.U32 R14, R17, 0x2, R14 ;  /* 0x00000002110e9825 */ /* 0x000fca00078e000e */
[----:B------:R0:W5:Y:S02]  /*3bc0*/  @!P1 LDG.E.U16 R16, desc[UR36][R14.64] ;  /* 0x000000240e109981 */ /* 0x000164000c1e1500 */
.L_x_4059:
[----:B------:R-:W-:Y:S05]  /*3bd0*/  BSYNC.RECONVERGENT B1 ;  /* 0x0000000000017941 */ /* 0x000fea0003800200 */
.L_x_4058:
[----:B------:R-:W-:Y:S04]  /*3be0*/  BSSY.RECONVERGENT B1, `(.L_x_4060) ;  /* 0x000004b000017945 */ /* 0x000fe80003800200 */
[----:B------:R-:W-:Y:S05]  /*3bf0*/  @P0 BRA `(.L_x_4061) ;  /* 0x0000000400240947 */ /* 0x000fea0003800000 */
[----:B------:R-:W-:Y:S01]  /*3c00*/  FSETP.NAN.FTZ.AND P3, PT, |R6|, |R6|, PT ;  /* 0x400000060600720b */ /* 0x000fe20003f78200 */
[----:B-----5:R-:W-:Y:S01]  /*3c10*/  IMAD.U32 R21, R21, 0x10000, RZ ;  /* 0x0001000015157824 */ /* 0x020fe200078e00ff */
[----:B------:R-:W-:Y:S01]  /*3c20*/  BSSY.RECONVERGENT B2, `(.L_x_4062) ;  /* 0x000000c000027945 */ /* 0x000fe20003800200 */
[----:B0-----:R-:W-:-:S05]  /*3c30*/  IMAD.IADD R14, R2, 0x1, R0 ;  /* 0x00000001020e7824 */ /* 0x001fca00078e0200 */
[----:B------:R-:W-:-:S05]  /*3c40*/  ISETP.GE.U32.AND P2, PT, R14, R12, PT ;  /* 0x0000000c0e00720c */ /* 0x000fca0003f46070 */
        /* <DEDUP_REMOVED lines=9> */
.L_x_4063:
[----:B------:R-:W-:Y:S05]  /*3ce0*/  BSYNC.RECONVERGENT B2 ;  /* 0x0000000000027941 */ /* 0x000fea0003800200 */
.L_x_4062:
[----:B------:R-:W-:Y:S02]  /*3cf0*/  FSEL R6, R6, R21, P0 ;  /* 0x0000001506067208 */ /* 0x000fe40000000000 */
[----:B------:R-:W-:Y:S02]  /*3d00*/  SEL R10, R10, R2, P0 ;  /* 0x000000020a0a7207 */ /* 0x000fe40000000000 */
[----:B------:R-:W-:Y:S01]  /*3d10*/  SEL R19, R19, RZ, P0 ;  /* 0x000000ff13137207 */ /* 0x000fe20000000000 */
[----:B------:R-:W-:Y:S06]  /*3d20*/  @P2 BRA `(.L_x_4061) ;  /* 0x0000000000d82947 */ /* 0x000fec0003800000 */
[----:B------:R-:W-:Y:S01]  /*3d30*/  FSETP.NAN.FTZ.AND P3, PT, |R5|, |R5|, PT ;  /* 0x400000050500720b */ /* 0x000fe20003f78200 */
[----:B------:R-:W-:Y:S01]  /*3d40*/  IMAD.IADD R15, R14, 0x1, R0 ;  /* 0x000000010e0f7824 */ /* 0x000fe200078e0200 */
[----:B------:R-:W-:Y:S01]  /*3d50*/  SHF.L.U32 R24, R24, 0x10, RZ ;  /* 0x0000001018187819 */ /* 0x000fe200000006ff */
        /* <DEDUP_REMOVED lines=11> */
.L_x_4065:
[----:B------:R-:W-:Y:S05]  /*3e10*/  BSYNC.RECONVERGENT B2 ;  /* 0x0000000000027941 */ /* 0x000fea0003800200 */
.L_x_4064:
        /* <DEDUP_REMOVED lines=18> */
.L_x_4067:
[----:B------:R-:W-:Y:S05]  /*3f40*/  BSYNC.RECONVERGENT B2 ;  /* 0x0000000000027941 */ /* 0x000fea0003800200 */
.L_x_4066:
        /* <DEDUP_REMOVED lines=16> */
.L_x_4069:
[----:B------:R-:W-:Y:S05]  /*4050*/  BSYNC.RECONVERGENT B2 ;  /* 0x0000000000027941 */ /* 0x000fea0003800200 */
.L_x_4068:
[----:B------:R-:W-:Y:S02]  /*4060*/  FSEL R3, R3, R16, P0 ;  /* 0x0000001003037208 */ /* 0x000fe40000000000 */
[----:B------:R-:W-:Y:S02]  /*4070*/  SEL R7, R7, R0, P0 ;  /* 0x0000000007077207 */ /* 0x000fe40000000000 */
[----:B------:R-:W-:-:S07]  /*4080*/  SEL R11, R11, RZ, P0 ;  /* 0x000000ff0b0b7207 */ /* 0x000fce0000000000 */
.L_x_4061:
[----:B------:R-:W-:Y:S05]  /*4090*/  BSYNC.RECONVERGENT B1 ;  /* 0x0000000000017941 */ /* 0x000fea0003800200 */
.L_x_4060:
        /* <DEDUP_REMOVED lines=11> */
.L_x_4071:
[----:B------:R-:W-:Y:S05]  /*4150*/  BSYNC.RECONVERGENT B1 ;  /* 0x0000000000017941 */ /* 0x000fea0003800200 */
.L_x_4070:
        /* <DEDUP_REMOVED lines=14> */
.L_x_4073:
[----:B------:R-:W-:Y:S05]  /*4240*/  BSYNC.RECONVERGENT B1 ;  /* 0x0000000000017941 */ /* 0x000fea0003800200 */
.L_x_4072:
        /* <DEDUP_REMOVED lines=14> */
.L_x_4075:
[----:B------:R-:W-:Y:S05]  /*4330*/  BSYNC.RECONVERGENT B1 ;  /* 0x0000000000017941 */ /* 0x000fea0003800200 */
.L_x_4074:
[----:B------:R-:W-:Y:S02]  /*4340*/  FSEL R3, R4, R3, P0 ;  /* 0x0000000304037208 */ /* 0x000fe40000000000 */
[----:B------:R-:W-:Y:S02]  /*4350*/  SEL R0, R0, R7, P0 ;  /* 0x0000000700007207 */ /* 0x000fe40000000000 */
[----:B------:R-:W-:Y:S01]  /*4360*/  SEL R11, R18, R11, P0 ;  /* 0x0000000b120b7207 */ /* 0x000fe20000000000 */
[----:B------:R-:W-:Y:S06]  /*4370*/  BRA `(.L_x_3988) ;  /* 0x00000094004c7947 */ /* 0x000fec0003800000 */
.L_x_4046:
[----:B------:R-:W0:Y:S01]  /*4380*/  LDCU UR4, c[0x0][0x3a4] ;  /* 0x00007480ff0477ac */ /* 0x000e220008000800 */
[----:B------:R-:W1:Y:S01]  /*4390*/  LDC R2, c[0x0][0x388] ;  /* 0x0000e200ff027b82 */ /* 0x000e620000000800 */
[----:B------:R-:W-:Y:S01]  /*43a0*/  BSSY.RECONVERGENT B1, `(.L_x_4076) ;  /* 0x0000450000017945 */ /* 0x000fe20003800200 */
[----:B------:R-:W-:-:S06]  /*43b0*/  IMAD.MOV.U32 R0, RZ, RZ, R5 ;  /* 0x000000ffff007224 */ /* 0x000fcc00078e0005 */
[----:B------:R-:W2:Y:S08]  /*43c0*/  LDC R6, c[0x0][0x390] ;  /* 0x0000e400ff067b82 */ /* 0x000eb00000000800 */
[----:B------:R-:W3:Y:S01]  /*43d0*/  LDC R24, c[0x0][0x394] ;  /* 0x0000e500ff187b82 */ /* 0x000ee20000000800 */
[----:B0-----:R-:W-:-:S05]  /*43e0*/  MOV R13, UR4 ;  /* 0x00000004000d7c02 */ /* 0x001fca0008000f00 */
        /* <DEDUP_REMOVED lines=13> */
[----:B------:R-:W-:Y:S01]  /*44c0*/  @!P4 IMAD.MOV.U32 R12, RZ, RZ, R14 ;  /* 0x000000ffff0cc224 */ /* 0x000fe200078e000e */
[----:B------:R-:W-:-:S05]  /*44d0*/  @!P4 MOV R13, R15 ;  /* 0x0000000f000dc202 */ /* 0x000fca0000000f00 */
[----:B------:R0:W5:Y:S01]  /*44e0*/  @!P4 LDG.E.U16 R9, desc[UR36][R12.64] ;  /* 0x000000240c09c981 */ /* 0x000162000c1e1500 */
[----:B------:R-:W-:Y:S01]  /*44f0*/  VIADD R10, R10, 0xffffffff ;  /* 0xffffffff0a0a7836 */ /* 0x000fe20000000000 */
[----:B------:R-:W-:Y:S01]  /*4500*/  MOV R5, R2 ;  /* 0x0000000200057202 */ /* 0x000fe20000000f00 */
[--C-:B------:R-:W-:Y:S01]  /*4510*/  IMAD.MOV.U32 R3, RZ, RZ, R2.reuse ;  /* 0x000000ffff037224 */ /* 0x100fe200078e0002 */
[----:B------:R-:W-:Y:S01]  /*4520*/  MOV R25, R24 ;  /* 0x0000001800197202 */ /* 0x000fe20000000f00 */
[----:B------:R-:W-:Y:S01]  /*4530*/  IMAD.MOV.U32 R4, RZ, RZ, R2 ;  /* 0x000000ffff047224 */ /* 0x000fe200078e0002 */
[----:B------:R-:W-:Y:S01]  /*4540*/  VIMNMX.U32 R10, PT, PT, R10, 0x18, PT ;  /* 0x000000180a0a7848 */ /* 0x000fe20003fe0000 */
[--C-:B------:R-:W-:Y:S02]  /*4550*/  IMAD.MOV.U32 R7, RZ, RZ, R6.reuse ;  /* 0x000000ffff077224 */ /* 0x100fe400078e0006 */
[--C-:B------:R-:W-:Y:S02]  /*4560*/  IMAD.MOV.U32 R8, RZ, RZ, R6.reuse ;  /* 0x000000ffff087224 */ /* 0x100fe400078e0006 */
[----:B------:R-:W-:-:S02]  /*4570*/  IMAD.MOV.U32 R23, RZ, RZ, R6 ;  /* 0x000000ffff177224 */ /* 0x000fc400078e0006 */
[--C-:B------:R-:W-:Y:S02]  /*4580*/  IMAD.MOV.U32 R26, RZ, RZ, R24.reuse ;  /* 0x000000ffff1a7224 */ /* 0x100fe400078e0018 */
[----:B------:R-:W-:Y:S02]  /*4590*/  IMAD.MOV.U32 R27, RZ, RZ, R24 ;  /* 0x000000ffff1b7224 */ /* 0x000fe400078e0018 */
[----:B0-----:R-:W-:-:S07]  /*45a0*/  VIADD R10, R10, 0x1 ;  /* 0x000000010a0a7836 */ /* 0x001fce0000000000 */
.L_x_4091:
[C---:B-----5:R-:W-:Y:S02]  /*45b0*/  @!P4 PRMT R20, R9.reuse, 0x7610, R20 ;  /* 0x000076100914c816 */ /* 0x060fe40000000014 */
[C---:B------:R-:W-:Y:S02]  /*45c0*/  @!P4 PRMT R21, R9.reuse, 0x7610, R21 ;  /* 0x000076100915c816 */ /* 0x040fe40000000015 */
[C---:B------:R-:W-:Y:S02]  /*45d0*/  @!P4 PRMT R11, R9.reuse, 0x7610, R11 ;  /* 0x00007610090bc816 */ /* 0x040fe4000000000b */
[----:B------:R-:W-:Y:S01]  /*45e0*/  @!P4 PRMT R16, R9, 0x7610, R16 ;  /* 0x000076100910c816 */ /* 0x000fe20000000010 */
        /* <DEDUP_REMOVED lines=71> */
[----:B-1----:R-:W-:-:S04]  /*4a60*/  SHF.R.U32.HI R17, RZ, UR28, R17 ;  /* 0x0000001cff117c19 */ /* 0x002fc80008011611 */
        /* <DEDUP_REMOVED lines=214> */
.L_x_4079:
[----:B------:R-:W1:Y:S01]  /*57d0*/  LDCU UR28, c[0x0][0x3a4] ;  /* 0x00007480ff1c77ac */ /* 0x000e620008000800 */
[----:B------:R-:W-:-:S04]  /*57e0*/  LOP3.LUT R11, R11, 0xfffffffe, RZ, 0xc0, !PT ;  /* 0xfffffffe0b0b7812 */ /* 0x000fc800078ec0ff */
[----:B------:R-:W-:-:S05]  /*57f0*/  IADD3 R12, P0, PT, R11, R14, RZ ;  /* 0x0000000e0b0c7210 */ /* 0x000fca0007f1e0ff */
[----:B------:R-:W-:-:S05]  /*5800*/  IMAD.X R13, RZ, RZ, R15, P0 ;  /* 0x000000ffff0d7224 */ /* 0x000fca00000e060f */
[----:B------:R1:W5:Y:S02]  /*5810*/  LDG.E.U16 R21, desc[UR36][R12.64] ;  /* 0x000000240c157981 */ /* 0x000364000c1e1500 */
[----:B-1----:R-:W-:Y:S01]  /*5820*/  IADD3 R13, PT, PT, R0, UR28, RZ ;  /* 0x0000001c000d7c10 */ /* 0x002fe2000fffe0ff */
[----:B------:R-:W-:-:S04]  /*5830*/  IMAD.MOV.U32 R12, RZ, RZ, RZ ;  /* 0x000000ffff0c7224 */ /* 0x000fc800078e00ff */
[----:B------:R-:W-:-:S05]  /*5840*/  IMAD.HI.U32 R17, R13, UR30, R12 ;  /* 0x0000001e0d117c27 */ /* 0x000fca000f8e000c */
[----:B------:R-:W-:-:S05]  /*5850*/  SHF.R.U32.HI R17, RZ, UR31, R17 ;  /* 0x0000001fff117c19 */ /* 0x000fca0008011611 */
[----:B------:R-:W-:-:S04]  /*5860*/  IMAD.MOV R11, RZ, RZ, -R17 ;  /* 0x000000ffff0b7224 */ /* 0x000fc800078e0a11 */
[----:B------:R-:W-:-:S04]  /*5870*/  IMAD R11, R11, UR29, R13 ;  /* 0x0000001d0b0b7c24 */ /* 0x000fc8000f8e020d */
[----:B------:R-:W-:Y:S01]  /*5880*/  IMAD R11, R11, UR4, RZ ;  /* 0x000000040b0b7c24 */ /* 0x000fe2000f8e02ff */
[----:B------:R-:W-:Y:S06]  /*5890*/  BRA.U !UP0, `(.L_x_4080) ;  /* 0x0000000d086c7547 */ /* 0x000fec000b800000 */
        /* <DEDUP_REMOVED lines=215> */
[----:B------:R-:W1:Y:S01]  /*6610*/  @P0 LDC R19, c[0x0][0x4fc] ;  /* 0x00013f00ff130b82 */ /* 0x000e620000000800 */
[----:B------:R-:W-:-:S04]  /*6620*/  @P0 IMAD.MOV R18, RZ, RZ, -R18 ;  /* 0x000000ffff120224 */ /* 0x000fc800078e0a12 */
[----:B-1----:R-:W-:-:S04]  /*6630*/  @P0 IMAD R19, R19, R18, R17 ;  /* 0x0000001213130224 */ /* 0x002fc800078e0211 */
[----:B0-----:R-:W-:-:S07]  /*6640*/  @P0 IMAD R11, R19, R16, R11 ;  /* 0x00000010130b0224 */ /* 0x001fce00078e020b */
.L_x_4080:
[----:B------:R-:W-:-:S04]  /*6650*/  LOP3.LUT R11, R11, 0xfffffffe, RZ, 0xc0, !PT ;  /* 0xfffffffe0b0b7812 */ /* 0x000fc800078ec0ff */
[----:B------:R-:W-:-:S05]  /*6660*/  IADD3 R16, P0, PT, R11, R14, RZ ;  /* 0x0000000e0b107210 */ /* 0x000fca0007f1e0ff */
[----:B------:R-:W-:-:S05]  /*6670*/  IMAD.X R17, RZ, RZ, R15, P0 ;  /* 0x000000ffff117224 */ /* 0x000fca00000e060f */
[----:B------:R1:W5:Y:S01]  /*6680*/  LDG.E.U16 R20, desc[UR36][R16.64] ;  /* 0x0000002410147981 */ /* 0x000362000c1e1500 */
[----:B------:R-:W-:Y:S01]  /*6690*/  IADD3 R13, PT, PT, R13, UR28, RZ ;  /* 0x0000001c0d0d7c10 */ /* 0x000fe2000fffe0ff */
        /* <DEDUP_REMOVED lines=8> */
[----:B------:R-:W-:Y:S01]  /*6720*/  MOV R17, R19 ;  /* 0x0000001300117202 */ /* 0x000fe20000000f00 */
        /* <DEDUP_REMOVED lines=217> */
.L_x_4081:
[----:B------:R-:W-:Y:S01]  /*74c0*/  LOP3.LUT R11, R11, 0xfffffffe, RZ, 0xc0, !PT ;  /* 0xfffffffe0b0b7812 */ /* 0x000fe200078ec0ff */
[----:B------:R-:W-:-:S03]  /*74d0*/  VIADD R13, R13, UR28 ;  /* 0x0000001c0d0d7c36 */ /* 0x000fc60008000000 */
[----:B------:R-:W-:-:S05]  /*74e0*/  IADD3 R16, P0, PT, R11, R14, RZ ;  /* 0x0000000e0b107210 */ /* 0x000fca0007f1e0ff */
[----:B------:R-:W-:-:S05]  /*74f0*/  IMAD.X R17, RZ, RZ, R15, P0 ;  /* 0x000000ffff117224 */ /* 0x000fca00000e060f */
[----:B------:R1:W5:Y:S01]  /*7500*/  LDG.E.U16 R11, desc[UR36][R16.64] ;  /* 0x00000024100b7981 */ /* 0x000362000c1e1500 */
[----:B------:R-:W-:-:S05]  /*7510*/  MOV R12, RZ ;  /* 0x000000ff000c7202 */ /* 0x000fca0000000f00 */
        /* <DEDUP_REMOVED lines=225> */
.L_x_4082:
[----:B------:R-:W-:-:S04]  /*8330*/  LOP3.LUT R13, R18, 0xfffffffe, RZ, 0xc0, !PT ;  /* 0xfffffffe120d7812 */ /* 0x000fc800078ec0ff */
[----:B------:R-:W-:-:S05]  /*8340*/  IADD3 R12, P0, PT, R13, R14, RZ ;  /* 0x0000000e0d0c7210 */ /* 0x000fca0007f1e0ff */
[----:B------:R-:W-:-:S05]  /*8350*/  IMAD.X R13, RZ, RZ, R15, P0 ;  /* 0x000000ffff0d7224 */ /* 0x000fca00000e060f */
[----:B------:R1:W5:Y:S03]  /*8360*/  LDG.E.U16 R16, desc[UR36][R12.64] ;  /* 0x000000240c107981 */ /* 0x000366000c1e1500 */
.L_x_4078:
[----:B------:R-:W-:Y:S01]  /*8370*/  FSETP.NAN.FTZ.AND P3, PT, |R3|, |R3|, PT ;  /* 0x400000030300720b */ /* 0x000fe20003f78200 */
[----:B-1---5:R-:W-:Y:S01]  /*8380*/  IMAD.U32 R12, R20, 0x10000, RZ ;  /* 0x00010000140c7824 */ /* 0x022fe200078e00ff */
[----:B------:R-:W-:Y:S01]  /*8390*/  FSETP.NAN.FTZ.AND P5, PT, |R2|, |R2|, PT ;  /* 0x400000020200720b */ /* 0x000fe20003fb8200 */
[----:B------:R-:W-:Y:S10]  /*83a0*/  BSSY.RECONVERGENT B2, `(.L_x_4083) ;  /* 0x000000f000027945 */ /* 0x000ff40003800200 */
[----:B------:R-:W1:Y:S01]  /*83b0*/  @P3 LDC R13, c[0x0][0x3a4] ;  /* 0x0000e900ff0d3b82 */ /* 0x000e620000000800 */
[----:B------:R-:W-:-:S02]  /*83c0*/  @P3 FSETP.NAN.FTZ.AND P1, PT, |R12|, |R12|, PT ;  /* 0x4000000c0c00320b */ /* 0x000fc40003f38200 */
[----:B------:R-:W-:Y:S02]  /*83d0*/  @P5 ISETP.LT.U32.AND P6, PT, R6, R0, PT ;  /* 0x000000000600520c */ /* 0x000fe40003fc1070 */
[----:B-1----:R-:W-:Y:S01]  /*83e0*/  @P3 IADD3 R18, PT, PT, R0, R13, RZ ;  /* 0x0000000d00123210 */ /* 0x002fe20007ffe0ff */
[----:B------:R-:W-:-:S03]  /*83f0*/  IMAD.U32 R13, R21, 0x10000, RZ ;  /* 0x00010000150d7824 */ /* 0x000fc600078e00ff */
[----:B------:R-:W-:Y:S02]  /*8400*/  @P3 ISETP.LT.U32.AND P2, PT, R7, R18, PT ;  /* 0x000000120700320c */ /* 0x000fe40003f41070 */
        /* <DEDUP_REMOVED lines=8> */
.L_x_4084:
[----:B0-----:R-:W-:Y:S05]  /*8490*/  BSYNC.RECONVERGENT B2 ;  /* 0x0000000000027941 */ /* 0x001fea0003800200 */
.L_x_4083:
[----:B------:R-:W-:Y:S01]  /*84a0*/  BSSY.RECONVERGENT B2, `(.L_x_4085) ;  /* 0x000000b000027945 */ /* 0x000fe20003800200 */
[----:B------:R-:W-:Y:S02]  /*84b0*/  FSEL R2, R2, R13, P0 ;  /* 0x0000000d02027208 */ /* 0x000fe40000000000 */
[----:B------:R-:W-:Y:S01]  /*84c0*/  @P3 ISETP.LT.OR.EX P1, PT, R25, RZ, !P1, P2 ;  /* 0x000000ff1900320c */ /* 0x000fe20004f21720 */
[----:B------:R-:W-:-:S12]  /*84d0*/  @P3 BRA `(.L_x_4086) ;  /* 0x00000000001c3947 */ /* 0x000fd80003800000 */
[----:B------:R-:W-:-:S13]  /*84e0*/  FSETP.NEU.FTZ.AND P3, PT, R3, R12, PT ;  /* 0x0000000c0300720b */ /* 0x000fda0003f7d000 */
[----:B------:R-:W0:Y:S01]  /*84f0*/  @!P3 LDC R13, c[0x0][0x3a4] ;  /* 0x0000e900ff0dbb82 */ /* 0x000e220000000800 */
[----:B------:R-:W-:Y:S02]  /*8500*/  @P3 FSETP.LT.FTZ.AND P1, PT, R3, R12, PT ;  /* 0x0000000c0300320b */ /* 0x000fe40003f31000 */
[----:B0-----:R-:W-:-:S04]  /*8510*/  @!P3 IADD3 R18, PT, PT, R0, R13, RZ ;  /* 0x0000000d0012b210 */ /* 0x001fc80007ffe0ff */
[----:B------:R-:W-:-:S04]  /*8520*/  @!P3 ISETP.GE.U32.AND P2, PT, R7, R18, PT ;  /* 0x000000120700b20c */ /* 0x000fc80003f46070 */
[----:B------:R-:W-:-:S04]  /*8530*/  @!P3 ISETP.GE.AND.EX P2, PT, R25, RZ, PT, P2 ;  /* 0x000000ff1900b20c */ /* 0x000fc80003f46320 */
[----:B------:R-:W-:-:S13]  /*8540*/  @!P3 PLOP3.LUT P1, PT, P2, PT, PT, 0x8, 0x80 ;  /* 0x000000000080b81c */ /* 0x000fda000172e170 */
.L_x_4086:
[----:B------:R-:W-:Y:S05]  /*8550*/  BSYNC.RECONVERGENT B2 ;  /* 0x0000000000027941 */ /* 0x000fea0003800200 */
.L_x_4085:
[----:B------:R-:W0:Y:S01]  /*8560*/  LDCU UR4, c[0x0][0x3a4] ;  /* 0x00007480ff0477ac */ /* 0x000e220008000800 */
[----:B------:R-:W-:Y:S01]  /*8570*/  FSETP.NAN.FTZ.AND P3, PT, |R4|, |R4|, PT ;  /* 0x400000040400720b */ /* 0x000fe20003f78200 */
[----:B------:R-:W-:Y:S01]  /*8580*/  BSSY.RECONVERGENT B2, `(.L_x_4087) ;  /* 0x0000014000027945 */ /* 0x000fe20003800200 */
[----:B------:R-:W-:Y:S02]  /*8590*/  FSEL R3, R3, R12, P1 ;  /* 0x0000000c03037208 */ /* 0x000fe40000800000 */
[----:B------:R-:W-:Y:S02]  /*85a0*/  SEL R6, R6, R0, P0 ;  /* 0x0000000006067207 */ /* 0x000fe40000000000 */
[----:B------:R-:W-:Y:S01]  /*85b0*/  FSETP.NAN.FTZ.AND P5, PT, |R5|, |R5|, PT ;  /* 0x400000050500720b */ /* 0x000fe20003fb8200 */
[----:B0-----:R-:W-:-:S04]  /*85c0*/  IMAD.U32 R13, RZ, RZ, UR4 ;  /* 0x00000004ff0d7e24 */ /* 0x001fc8000f8e00ff */
[----:B------:R-:W-:-:S04]  /*85d0*/  IMAD.IADD R12, R0, 0x1, R13 ;  /* 0x00000001000c7824 */ /* 0x000fc800078e020d */
[C---:B------:R-:W-:Y:S01]  /*85e0*/  IMAD.IADD R0, R12.reuse, 0x1, R13 ;  /* 0x000000010c007824 */ /* 0x040fe200078e020d */
[----:B------:R-:W-:Y:S02]  /*85f0*/  @P3 IADD3 R17, PT, PT, R12, R13, RZ ;  /* 0x0000000d0c113210 */ /* 0x000fe40007ffe0ff */
[----:B------:R-:W-:Y:S02]  /*8600*/  SEL R7, R7, R12, P1 ;  /* 0x0000000c07077207 */ /* 0x000fe40000800000 */
[----:B------:R-:W-:Y:S01]  /*8610*/  @P3 ISETP.LT.U32.AND P6, PT, R8, R17, PT ;  /* 0x000000110800320c */ /* 0x000fe20003fc1070 */
[----:B------:R-:W-:-:S05]  /*8620*/  IMAD.U32 R17, R11, 0x10000, RZ ;  /* 0x000100000b117824 */ /* 0x000fca00078e00ff */
        /* <DEDUP_REMOVED lines=9> */
.L_x_4088:
[----:B------:R-:W-:Y:S05]  /*86c0*/  BSYNC.RECONVERGENT B2 ;  /* 0x0000000000027941 */ /* 0x000fea0003800200 */
.L_x_4087:
[----:B------:R-:W-:Y:S01]  /*86d0*/  @P5 IMAD.IADD R12, R0, 0x1, R13 ;  /* 0x00000001000c5824 */ /* 0x000fe200078e020d */
[----:B------:R-:W-:Y:S01]  /*86e0*/  BSSY.RECONVERGENT B2, `(.L_x_4089) ;  /* 0x0000011000027945 */ /* 0x000fe20003800200 */
[----:B------:R-:W-:Y:S02]  /*86f0*/  FSEL R4, R4, R17, P2 ;  /* 0x0000001104047208 */ /* 0x000fe40001000000 */
[----:B------:R-:W-:Y:S02]  /*8700*/  SEL R24, R24, RZ, P0 ;  /* 0x000000ff18187207 */ /* 0x000fe40000000000 */
[----:B------:R-:W-:Y:S01]  /*8710*/  @P5 ISETP.LT.U32.AND P6, PT, R23, R12, PT ;  /* 0x0000000c1700520c */ /* 0x000fe20003fc1070 */
[----:B------:R-:W-:Y:S01]  /*8720*/  IMAD.U32 R12, R16, 0x10000, RZ ;  /* 0x00010000100c7824 */ /* 0x000fe200078e00ff */
[----:B------:R-:W-:Y:S02]  /*8730*/  SEL R25, R25, RZ, P1 ;  /* 0x000000ff19197207 */ /* 0x000fe40000800000 */
[----:B------:R-:W-:-:S02]  /*8740*/  SEL R8, R8, R0, P2 ;  /* 0x0000000008087207 */ /* 0x000fc40001000000 */
[----:B------:R-:W-:Y:S02]  /*8750*/  @P5 FSETP.NAN.FTZ.AND P3, PT, |R12|, |R12|, PT ;  /* 0x4000000c0c00520b */ /* 0x000fe40003f78200 */
[----:B------:R-:W-:Y:S02]  /*8760*/  SEL R26, R26, RZ, P2 ;  /* 0x000000ff1a1a7207 */ /* 0x000fe40001000000 */
        /* <DEDUP_REMOVED lines=8> */
.L_x_4090:
[----:B------:R-:W-:Y:S05]  /*87f0*/  BSYNC.RECONVERGENT B2 ;  /* 0x0000000000027941 */ /* 0x000fea0003800200 */
.L_x_4089:
[----:B------:R-:W0:Y:S01]  /*8800*/  LDCU UR4, c[0x0][0x39c] ;  /* 0x00007380ff0477ac */ /* 0x000e220008000800 */
[--C-:B------:R-:W-:Y:S01]  /*8810*/  IMAD.IADD R18, R0, 0x1, R13.reuse ;  /* 0x0000000100127824 */ /* 0x100fe200078e020d */
[----:B------:R-:W-:Y:S02]  /*8820*/  FSEL R5, R5, R12, P3 ;  /* 0x0000000c05057208 */ /* 0x000fe40001800000 */
[----:B------:R-:W-:Y:S01]  /*8830*/  SEL R27, R27, RZ, P3 ;  /* 0x000000ff1b1b7207 */ /* 0x000fe20001800000 */
[----:B------:R-:W-:Y:S01]  /*8840*/  IMAD.IADD R0, R18, 0x1, R13 ;  /* 0x0000000112007824 */ /* 0x000fe200078e020d */
[----:B------:R-:W-:-:S03]  /*8850*/  SEL R23, R23, R18, P3 ;  /* 0x0000001217177207 */ /* 0x000fc60001800000 */
[----:B------:R-:W-:Y:S01]  /*8860*/  IMAD R17, R13, 0x3, R0 ;  /* 0x000000030d117824 */ /* 0x000fe200078e0200 */
[----:B0-----:R-:W-:-:S04]  /*8870*/  MOV R12, UR4 ;  /* 0x00000004000c7c02 */ /* 0x001fc80008000f00 */
[----:B------:R-:W-:-:S13]  /*8880*/  ISETP.GE.U32.AND P0, PT, R17, R12, PT ;  /* 0x0000000c1100720c */ /* 0x000fda0003f06070 */
[----:B------:R-:W-:Y:S05]  /*8890*/  @!P0 BRA `(.L_x_4091) ;  /* 0xffffffbc00448947 */ /* 0x000fea000383ffff */
.L_x_4077:
[----:B------:R-:W-:Y:S05]  /*88a0*/  BSYNC.RECONVERGENT B1 ;  /* 0x0000000000017941 */ /* 0x000fea0003800200 */
.L_x_4076:
        /* <DEDUP_REMOVED lines=18> */
[----:B------:R-:W-:Y:S02]  /*89d0*/  HFMA2 R14, -RZ, RZ, 0, 0 ;  /* 0x00000000ff0e7431 */ /* 0x000fe400000001ff */
[----:B------:R-:W-:Y:S01]  /*89e0*/  IMAD.MOV.U32 R15, RZ, RZ, R0 ;  /* 0x000000ffff0f7224 */ /* 0x000fe200078e0000 */
        /* <DEDUP_REMOVED lines=271> */
.L_x_4095:
[----:B------:R-:W-:Y:S02]  /*9ae0*/  SHF.R.U32.HI R14, RZ, 0x1, R9 ;  /* 0x00000001ff0e7819 */ /* 0x000fe40000011609 */
[----:B------:R-:W-:-:S07]  /*9af0*/  MOV R15, RZ ;  /* 0x000000ff000f7202 */ /* 0x000fce0000000f00 */
.L_x_4094:
[----:B------:R-:W0:Y:S02]  /*9b00*/  LDCU.64 UR4, c[0x0][0x768] ;  /* 0x0000ed00ff0477ac */ /* 0x000e240008000a00 */
[----:B0-----:R-:W-:-:S05]  /*9b10*/  IADD3 R22, P1, PT, R22, UR4, RZ ;  /* 0x0000000416167c10 */ /* 0x001fca000ff3e0ff */
[----:B------:R-:W-:Y:S01]  /*9b20*/  IMAD.X R20, RZ, RZ, UR5, P1 ;  /* 0x00000005ff147e24 */ /* 0x000fe200088e06ff */
[----:B------:R-:W-:-:S04]  /*9b30*/  LEA R16, P1, R14, R22, 0x1 ;  /* 0x000000160e107211 */ /* 0x000fc800078208ff */
[----:B------:R-:W-:-:S05]  /*9b40*/  LEA.HI.X R17, R14, R20, R15, 0x1, P1 ;  /* 0x000000140e117211 */ /* 0x000fca00008f0c0f */
[----:B------:R-:W2:Y:S01]  /*9b50*/  LDG.E.U16 R9, desc[UR36][R16.64] ;  /* 0x0000002410097981 */ /* 0x000ea2000c1e1500 */
[----:B------:R-:W-:-:S05]  /*9b60*/  IMAD.IADD R19, R0, 0x1, R13 ;  /* 0x0000000100137824 */ /* 0x000fca00078e020d */
[----:B------:R-:W-:Y:S01]  /*9b70*/  ISETP.GE.U32.AND P1, PT, R19, R12, PT ;  /* 0x0000000c1300720c */ /* 0x000fe20003f26070 */
[----:B--2---:R1:W-:-:S12]  /*9b80*/  STL [R1+0x4], R9 ;  /* 0x0000040901007387 */ /* 0x0043d80000100800 */
[----:B------:R-:W-:Y:S05]  /*9b90*/  @P1 BRA `(.L_x_4093) ;  /* 0x00000034004c1947 */ /* 0x000fea0003800000 */
[----:B------:R-:W-:Y:S01]  /*9ba0*/  CS2R R14, SRZ ;  /* 0x00000000000e7805 */ /* 0x000fe2000001ff00 */
[----:B------:R-:W-:Y:S06]  /*9bb0*/  @!P0 BRA `(.L_x_4096) ;  /* 0x0000001000508947 */ /* 0x000fec0003800000 */
[----:B------:R-:W0:Y:S01]  /*9bc0*/  LDCU.64 UR4, c[0x0][0x3e0] ;  /* 0x00007c00ff0477ac */ /* 0x000e220008000a00 */
[----:B------:R-:W2:Y:S01]  /*9bd0*/  LDC R11, c[0x0][0x3d8] ;  /* 0x0000f600ff0b7b82 */ /* 0x000ea20000000800 */
[----:B------:R-:W-:Y:S01]  /*9be0*/  HFMA2 R18, -RZ, RZ, 0, 0 ;  /* 0x00000000ff127431 */ /* 0x000fe200000001ff */
[----:B------:R-:W3:Y:S04]  /*9bf0*/  LDCU UR6, c[0x0][0x3dc] ;  /* 0x00007b80ff0677ac */ /* 0x000ee80008000800 */
        /* <DEDUP_REMOVED lines=270> */
.L_x_4097:
[----:B------:R-:W-:Y:S01]  /*ace0*/  SHF.R.U32.HI R14, RZ, 0x1, R9 ;  /* 0x00000001ff0e7819 */ /* 0x000fe20000011609 */
[----:B------:R-:W-:-:S07]  /*acf0*/  IMAD.MOV.U32 R15, RZ, RZ, RZ ;  /* 0x000000ffff0f7224 */ /* 0x000fce00078e00ff */
.L_x_4096:
        /* <DEDUP_REMOVED lines=283> */
.L_x_4099:
[----:B------:R-:W-:Y:S02]  /*beb0*/  SHF.R.U32.HI R14, RZ, 0x1, R9 ;  /* 0x00000001ff0e7819 */ /* 0x000fe40000011609 */
[----:B------:R-:W-:-:S07]  /*bec0*/  MOV R15, RZ ;  /* 0x000000ff000f7202 */ /* 0x000fce0000000f00 */
.L_x_4098:
[----:B------:R-:W-:-:S04]  /*bed0*/  LEA R16, P1, R14, R22, 0x1 ;  /* 0x000000160e107211 */ /* 0x000fc800078208ff */
[----:B------:R-:W-:-:S05]  /*bee0*/  LEA.HI.X R17, R14, R20, R15, 0x1, P1 ;  /* 0x000000140e117211 */ /* 0x000fca00008f0c0f */
[----:B------:R3:W5:Y:S01]  /*bef0*/  LDG.E.U16 R21, desc[UR36][R16.64] ;  /* 0x0000002410157981 */ /* 0x000762000c1e1500 */
[----:B------:R-:W-:-:S05]  /*bf00*/  IMAD.IADD R19, R13, 0x1, R19 ;  /* 0x000000010d137824 */ /* 0x000fca00078e0213 */
        /* <DEDUP_REMOVED lines=278> */
.L_x_4101:
[----:B------:R-:W-:Y:S01]  /*d070*/  SHF.R.U32.HI R14, RZ, 0x1, R9 ;  /* 0x00000001ff0e7819 */ /* 0x000fe20000011609 */
[----:B------:R-:W-:-:S07]  /*d080*/  IMAD.MOV.U32 R15, RZ, RZ, RZ ;  /* 0x000000ffff0f7224 */ /* 0x000fce00078e00ff */
.L_x_4100:
[----:B------:R-:W-:-:S04]  /*d090*/  LEA R10, P0, R14, R22, 0x1 ;  /* 0x000000160e0a7211 */ /* 0x000fc800078008ff */
[----:B------:R-:W-:-:S05]  /*d0a0*/  LEA.HI.X R11, R14, R20, R15, 0x1, P0 ;  /* 0x000000140e0b7211 */ /* 0x000fca00000f0c0f */
[----:B--2---:R-:W2:Y:S04]  /*d0b0*/  LDG.E.U16 R9, desc[UR36][R10.64] ;  /* 0x000000240a097981 */ /* 0x004ea8000c1e1500 */
[----:B--2---:R3:W-:Y:S02]  /*d0c0*/  STL [R1+0x8], R9 ;  /* 0x0000080901007387 */ /* 0x0047e40000100800 */
.L_x_4093:
[----:B------:R-:W-:Y:S05]  /*d0d0*/  BSYNC.RECONVERGENT B1 ;  /* 0x0000000000017941 */ /* 0x000fea0003800200 */
.L_x_4092:
[----:B------:R-:W-:Y:S01]  /*d0e0*/  ISETP.GE.U32.AND P0, PT, R0, R12, PT ;  /* 0x0000000c0000720c */ /* 0x000fe20003f06070 */
[----:B------:R-:W-:-:S12]  /*d0f0*/  BSSY.RECONVERGENT B1, `(.L_x_4102) ;  /* 0x000004e000017945 */ /* 0x000fd80003800200 */
[----:B------:R-:W-:Y:S05]  /*d100*/  @P0 BRA `(.L_x_4103) ;  /* 0x0000000400300947 */ /* 0x000fea0003800000 */
[----:B0123--:R-:W2:Y:S01]  /*d110*/  LDL.LU R9, [R1+0x4] ;  /* 0x0000040001097983 */ /* 0x00fea20000300800 */
[----:B------:R-:W-:Y:S01]  /*d120*/  FSETP.NAN.FTZ.AND P3, PT, |R2|, |R2|, PT ;  /* 0x400000020200720b */ /* 0x000fe20003f78200 */
[----:B------:R-:W-:Y:S01]  /*d130*/  IMAD.IADD R10, R0, 0x1, R13 ;  /* 0x00000001000a7824 */ /* 0x000fe200078e020d */
[----:B------:R-:W-:Y:S04]  /*d140*/  BSSY.RECONVERGENT B2, `(.L_x_4104) ;  /* 0x000000c000027945 */ /* 0x000fe80003800200 */
[----:B------:R-:W-:-:S07]  /*d150*/  ISETP.GE.U32.AND P2, PT, R10, R12, PT ;  /* 0x0000000c0a00720c */ /* 0x000fce0003f46070 */
[----:B------:R-:W-:Y:S02]  /*d160*/  @P3 ISETP.LT.U32.AND P1, PT, R6, R0, PT ;  /* 0x000000000600320c */ /* 0x000fe40003f21070 */
[----:B--2---:R-:W-:-:S04]  /*d170*/  SHF.L.U32 R9, R9, 0x10, RZ ;  /* 0x0000001009097819 */ /* 0x004fc800000006ff */
        /* <DEDUP_REMOVED lines=8> */
.L_x_4105:
[----:B------:R-:W-:Y:S05]  /*d200*/  BSYNC.RECONVERGENT B2 ;  /* 0x0000000000027941 */ /* 0x000fea0003800200 */
.L_x_4104:
[----:B------:R-:W-:Y:S02]  /*d210*/  FSEL R2, R2, R9, P0 ;  /* 0x0000000902027208 */ /* 0x000fe40000000000 */
[----:B------:R-:W-:Y:S02]  /*d220*/  SEL R6, R6, R0, P0 ;  /* 0x0000000006067207 */ /* 0x000fe40000000000 */
[----:B------:R-:W-:Y:S01]  /*d230*/  SEL R24, R24, RZ, P0 ;  /* 0x000000ff18187207 */ /* 0x000fe20000000000 */
[----:B------:R-:W-:Y:S06]  /*d240*/  @P2 BRA `(.L_x_4103) ;  /* 0x0000000000e02947 */ /* 0x000fec0003800000 */
[----:B------:R-:W2:Y:S01]  /*d250*/  LDL.LU R11, [R1] ;  /* 0x00000000010b7983 */ /* 0x000ea20000300800 */
[----:B------:R-:W-:Y:S01]  /*d260*/  FSETP.NAN.FTZ.AND P3, PT, |R3|, |R3|, PT ;  /* 0x400000030300720b */ /* 0x000fe20003f78200 */
[----:B------:R-:W-:Y:S01]  /*d270*/  IMAD.IADD R9, R10, 0x1, R13 ;  /* 0x000000010a097824 */ /* 0x000fe200078e020d */
[----:B------:R-:W-:Y:S04]  /*d280*/  BSSY.RECONVERGENT B2, `(.L_x_4106) ;  /* 0x000000c000027945 */ /* 0x000fe80003800200 */
[----:B------:R-:W-:-:S07]  /*d290*/  ISETP.GE.U32.AND P2, PT, R9, R12, PT ;  /* 0x0000000c0900720c */ /* 0x000fce0003f46070 */
[----:B------:R-:W-:Y:S01]  /*d2a0*/  @P3 ISETP.LT.U32.AND P1, PT, R7, R10, PT ;  /* 0x0000000a0700320c */ /* 0x000fe20003f21070 */
[----:B--2---:R-:W-:-:S05]  /*d2b0*/  IMAD.U32 R0, R11, 0x10000, RZ ;  /* 0x000100000b007824 */ /* 0x004fca00078e00ff */
        /* <DEDUP_REMOVED lines=8> */
.L_x_4107:
[----:B------:R-:W-:Y:S05]  /*d340*/  BSYNC.RECONVERGENT B2 ;  /* 0x0000000000027941 */ /* 0x000fea0003800200 */
.L_x_4106:
[----:B------:R-:W-:Y:S02]  /*d350*/  FSEL R3, R3, R0, P0 ;  /* 0x0000000003037208 */ /* 0x000fe40000000000 */
[----:B------:R-:W-:Y:S02]  /*d360*/  SEL R7, R7, R10, P0 ;  /* 0x0000000a07077207 */ /* 0x000fe40000000000 */
[----:B------:R-:W-:Y:S01]  /*d370*/  SEL R25, R25, RZ, P0 ;  /* 0x000000ff19197207 */ /* 0x000fe20000000000 */
[----:B------:R-:W-:Y:S06]  /*d380*/  @P2 BRA `(.L_x_4103) ;  /* 0x0000000000902947 */ /* 0x000fec0003800000 */
[----:B------:R-:W-:Y:S01]  /*d390*/  FSETP.NAN.FTZ.AND P3, PT, |R4|, |R4|, PT ;  /* 0x400000040400720b */ /* 0x000fe20003f78200 */
[----:B-----5:R-:W-:Y:S01]  /*d3a0*/  IMAD.U32 R21, R21, 0x10000, RZ ;  /* 0x0001000015157824 */ /* 0x020fe200078e00ff */
        /* <DEDUP_REMOVED lines=12> */
.L_x_4109:
[----:B------:R-:W-:Y:S05]  /*d470*/  BSYNC.RECONVERGENT B2 ;  /* 0x0000000000027941 */ /* 0x000fea0003800200 */
.L_x_4108:
[----:B------:R-:W-:Y:S02]  /*d480*/  FSEL R4, R4, R21, P0 ;  /* 0x0000001504047208 */ /* 0x000fe40000000000 */
[----:B------:R-:W-:Y:S02]  /*d490*/  SEL R8, R8, R9, P0 ;  /* 0x0000000908087207 */ /* 0x000fe40000000000 */
[----:B------:R-:W-:Y:S01]  /*d4a0*/  SEL R26, R26, RZ, P0 ;  /* 0x000000ff1a1a7207 */ /* 0x000fe20000000000 */
[----:B------:R-:W-:Y:S06]  /*d4b0*/  @P2 BRA `(.L_x_4103) ;  /* 0x0000000000442947 */ /* 0x000fec0003800000 */
[----:B------:R-:W2:Y:S01]  /*d4c0*/  LDL.LU R10, [R1+0x8] ;  /* 0x00000800010a7983 */ /* 0x000ea20000300800 */
[----:B------:R-:W-:Y:S01]  /*d4d0*/  FSETP.NAN.FTZ.AND P2, PT, |R5|, |R5|, PT ;  /* 0x400000050500720b */ /* 0x000fe20003f58200 */
[----:B------:R-:W-:-:S12]  /*d4e0*/  BSSY.RECONVERGENT B2, `(.L_x_4110) ;  /* 0x000000b000027945 */ /* 0x000fd80003800200 */
        /* <DEDUP_REMOVED lines=10> */
.L_x_4111:
[----:B------:R-:W-:Y:S05]  /*d590*/  BSYNC.RECONVERGENT B2 ;  /* 0x0000000000027941 */ /* 0x000fea0003800200 */
.L_x_4110:
[----:B------:R-:W-:Y:S02]  /*d5a0*/  FSEL R5, R5, R10, P0 ;  /* 0x0000000a05057208 */ /* 0x000fe40000000000 */
[----:B------:R-:W-:Y:S02]  /*d5b0*/  SEL R23, R23, R0, P0 ;  /* 0x0000000017177207 */ /* 0x000fe40000000000 */
[----:B------:R-:W-:-:S07]  /*d5c0*/  SEL R27, R27, RZ, P0 ;  /* 0x000000ff1b1b7207 */ /* 0x000fce0000000000 */
.L_x_4103:
[----:B------:R-:W-:Y:S05]  /*d5d0*/  BSYNC.RECONVERGENT B1 ;  /* 0x0000000000017941 */ /* 0x000fea0003800200 */
.L_x_4102:
        /* <DEDUP_REMOVED lines=11> */
.L_x_4113:
[----:B------:R-:W-:Y:S05]  /*d690*/  BSYNC.RECONVERGENT B1 ;  /* 0x0000000000017941 */ /* 0x000fea0003800200 */
.L_x_4112:
        /* <DEDUP_REMOVED lines=14> */
.L_x_4115:
[----:B------:R-:W-:Y:S05]  /*d780*/  BSYNC.RECONVERGENT B1 ;  /* 0x0000000000017941 */ /* 0x000fea0003800200 */
.L_x_4114:
        /* <DEDUP_REMOVED lines=14> */
.L_x_4117:
[----:B------:R-:W-:Y:S05]  /*d870*/  BSYNC.RECONVERGENT B1 ;  /* 0x0000000000017941 */ /* 0x000fea0003800200 */
.L_x_4116:
[----:B------:R-:W-:Y:S02]  /*d880*/  FSEL R3, R4, R5, P0 ;  /* 0x0000000504037208 */ /* 0x000fe40000000000 */
[----:B------:R-:W-:Y:S02]  /*d890*/  SEL R0, R0, R23, P0 ;  /* 0x0000001700007207 */ /* 0x000fe40000000000 */
[----:B------:R-:W-:-:S07]  /*d8a0*/  SEL R11, R26, R27, P0 ;  /* 0x0000001b1a0b7207 */ /* 0x000fce0000000000 */
.L_x_3988:
[----:B------:R-:W-:Y:S05]  /*d8b0*/  BSYNC.RECONVERGENT B0 ;  /* 0x0000000000007941 */ /* 0x000fea0003800200 */
.L_x_3987:
[----:B------:R-:W4:Y:S01]  /*d8c0*/  LDCU UR4, c[0x0][0x3b4] ;  /* 0x00007680ff0477ac */ /* 0x000f220008000800 */
[----:B------:R-:W0:Y:S01]  /*d8d0*/  S2R R2, SR_TID.X ;  /* 0x0000000000027919 */ /* 0x000e220000002100 */
[----:B------:R-:W0:Y:S01]  /*d8e0*/  S2R R7, SR_TID.Y ;  /* 0x0000000000077919 */ /* 0x000e220000002200 */
[----:B----4-:R-:W-:-:S09]  /*d8f0*/  UISETP.NE.AND UP0, UPT, UR4, URZ, UPT ;  /* 0x000000ff0400728c */ /* 0x010fd2000bf05270 */
[----:B------:R-:W-:Y:S05]  /*d900*/  BRA.U !UP0, `(.L_x_4118) ;  /* 0x0000000108bc7547 */ /* 0x000fea000b800000 */
[----:B------:R-:W4:Y:S01]  /*d910*/  S2UR UR5, SR_CgaCtaId ;  /* 0x00000000000579c3 */ /* 0x000f220000008800 */
[----:B------:R-:W1:Y:S01]  /*d920*/  LDCU UR8, c[0x0][0x360] ;  /* 0x00006c00ff0877ac */ /* 0x000e620008000800 */
[----:B0-----:R-:W-:Y:S01]  /*d930*/  MOV R10, R0 ;  /* 0x00000000000a7202 */ /* 0x001fe20000000f00 */
[----:B------:R-:W-:Y:S01]  /*d940*/  UMOV UR4, 0x400 ;  /* 0x0000040000047882 */ /* 0x000fe20000000000 */
[----:B------:R-:W0:Y:S01]  /*d950*/  LDCU UR6, c[0x0][0x364] ;  /* 0x00006c80ff0677ac */ /* 0x000e220008000800 */
[----:B------:R-:W-:Y:S01]  /*d960*/  UIADD3 UR4, UPT, UPT, UR4, 0x10, URZ ;  /* 0x0000001004047890 */ /* 0x000fe2000fffe0ff */
[----:B-1----:R-:W-:-:S03]  /*d970*/  IMAD R4, R7, UR8, R2 ;  /* 0x0000000807047c24 */ /* 0x002fc6000f8e0202 */
[----:B----4-:R-:W-:Y:S02]  /*d980*/  ULEA UR4, UR5, UR4, 0x18 ;  /* 0x0000000405047291 */ /* 0x010fe4000f8ec0ff */
[----:B0-----:R-:W-:-:S04]  /*d990*/  UISETP.GE.U32.AND UP0, UPT, UR6, 0x2, UPT ;  /* 0x000000020600788c */ /* 0x001fc8000bf06070 */
[----:B------:R-:W-:-:S05]  /*d9a0*/  LEA R6, R4, UR4, 0x4 ;  /* 0x0000000404067c11 */ /* 0x000fca000f8e20ff */
[----:B------:R4:W-:Y:S04]  /*d9b0*/  STS.64 [R6+0x8], R10 ;  /* 0x0000080a06007388 */ /* 0x0009e80000000a00 */
[----:B------:R4:W-:Y:S01]  /*d9c0*/  STS [R6], R3 ;  /* 0x0000000306007388 */ /* 0x0009e20000000800 */
[----:B------:R-:W-:Y:S05]  /*d9d0*/  BRA.U !UP0, `(.L_x_4118) ;  /* 0x0000000108887547 */ /* 0x000fea000b800000 */
[----:B------:R-:W-:-:S05]  /*d9e0*/  UMOV UR5, UR6 ;  /* 0x0000000600057c82 */ /* 0x000fca0008000000 */
.L_x_4123:
        /* <DEDUP_REMOVED lines=11> */
[----:B----4-:R-:W0:Y:S04]  /*daa0*/  LDS R10, [R8] ;  /* 0x00000000080a7984 */ /* 0x010e280000000800 */
        /* <DEDUP_REMOVED lines=10> */
.L_x_4122:
[----:B------:R-:W-:Y:S05]  /*db50*/  BSYNC.RECONVERGENT B1 ;  /* 0x0000000000017941 */ /* 0x000fea0003800200 */
.L_x_4121:
[----:B------:R-:W-:Y:S02]  /*db60*/  SEL R0, R0, R4, P0 ;  /* 0x0000000400007207 */ /* 0x000fe40000000000 */
[----:B------:R-:W-:Y:S02]  /*db70*/  FSEL R3, R3, R10, P0 ;  /* 0x0000000a03037208 */ /* 0x000fe40000000000 */
[----:B------:R-:W-:Y:S01]  /*db80*/  SEL R11, R11, R5, P0 ;  /* 0x000000050b0b7207 */ /* 0x000fe20000000000 */
[----:B------:R-:W-:Y:S02]  /*db90*/  IMAD.MOV.U32 R10, RZ, RZ, R0 ;  /* 0x000000ffff0a7224 */ /* 0x000fe400078e0000 */
[----:B------:R0:W-:Y:S04]  /*dba0*/  STS [R6], R3 ;  /* 0x0000000306007388 */ /* 0x0001e80000000800 */
[----:B------:R0:W-:Y:S02]  /*dbb0*/  STS.64 [R6+0x8], R10 ;  /* 0x0000080a06007388 */ /* 0x0001e40000000a00 */
.L_x_4120:
[----:B------:R-:W-:Y:S05]  /*dbc0*/  BSYNC.RECONVERGENT B0 ;  /* 0x0000000000007941 */ /* 0x000fea0003800200 */
.L_x_4119:
[----:B------:R-:W-:-:S03]  /*dbd0*/  UISETP.GT.U32.AND UP0, UPT, UR5, 0x3, UPT ;  /* 0x000000030500788c */ /* 0x000fc6000bf04070 */
[----:B------:R-:W-:-:S06]  /*dbe0*/  UMOV UR5, UR7 ;  /* 0x0000000700057c82 */ /* 0x000fcc0008000000 */
[----:B------:R-:W-:Y:S05]  /*dbf0*/  BRA.U UP0, `(.L_x_4123) ;  /* 0xfffffffd007c7547 */ /* 0x000fea000b83ffff */
.L_x_4118:
[----:B------:R-:W1:Y:S02]  /*dc00*/  LDCU UR4, c[0x0][0x3b0] ;  /* 0x00007600ff0477ac */ /* 0x000e640008000800 */
[----:B-1----:R-:W-:-:S09]  /*dc10*/  UISETP.NE.AND UP0, UPT, UR4, URZ, UPT ;  /* 0x000000ff0400728c */ /* 0x002fd2000bf05270 */
[----:B------:R-:W-:Y:S05]  /*dc20*/  BRA.U !UP0, `(.L_x_4124) ;  /* 0x0000000508287547 */ /* 0x000fea000b800000 */
[----:B------:R-:W1:Y:S02]  /*dc30*/  LDCU UR5, c[0x0][0x360] ;  /* 0x00006c00ff0577ac */ /* 0x000e640008000800 */
[----:B-1----:R-:W-:Y:S02]  /*dc40*/  UISETP.GE.U32.AND UP0, UPT, UR5, 0x21, UPT ;  /* 0x000000210500788c */ /* 0x002fe4000bf06070 */
[----:B------:R-:W-:-:S07]  /*dc50*/  UMOV UR4, UR5 ;  /* 0x0000000500047c82 */ /* 0x000fce0008000000 */
[----:B------:R-:W-:Y:S05]  /*dc60*/  BRA.U !UP0, `(.L_x_4125) ;  /* 0x0000000108b47547 */ /* 0x000fea000b800000 */
[----:B------:R-:W1:Y:S01]  /*dc70*/  S2UR UR6, SR_CgaCtaId ;  /* 0x00000000000679c3 */ /* 0x000e620000008800 */
[----:B------:R-:W-:Y:S01]  /*dc80*/  UMOV UR4, 0x400 ;  /* 0x0000040000047882 */ /* 0x000fe20000000000 */
[----:B0-----:R-:W-:Y:S01]  /*dc90*/  IMAD R4, R7, UR5, R2 ;  /* 0x0000000507047c24 */ /* 0x001fe2000f8e0202 */
[----:B------:R-:W-:Y:S01]  /*dca0*/  UIADD3 UR4, UPT, UPT, UR4, 0x10, URZ ;  /* 0x0000001004047890 */ /* 0x000fe2000fffe0ff */
[----:B----4-:R-:W-:Y:S01]  /*dcb0*/  MOV R10, R0 ;  /* 0x00000000000a7202 */ /* 0x010fe20000000f00 */
[----:B------:R-:W-:Y:S02]  /*dcc0*/  UISETP.GE.U32.AND UP0, UPT, UR5, 0x40, UPT ;  /* 0x000000400500788c */ /* 0x000fe4000bf06070 */
[----:B-1----:R-:W-:-:S06]  /*dcd0*/  ULEA UR4, UR6, UR4, 0x18 ;  /* 0x0000000406047291 */ /* 0x002fcc000f8ec0ff */
[----:B------:R-:W-:Y:S01]  /*dce0*/  LEA R6, R4, UR4, 0x4 ;  /* 0x0000000404067c11 */ /* 0x000fe2000f8e20ff */
[----:B------:R-:W-:-:S04]  /*dcf0*/  UMOV UR4, 0x20 ;  /* 0x0000002000047882 */ /* 0x000fc80000000000 */
[----:B------:R1:W-:Y:S04]  /*dd00*/  STS.64 [R6+0x8], R10 ;  /* 0x0000080a06007388 */ /* 0x0003e80000000a00 */
[----:B------:R1:W-:Y:S01]  /*dd10*/  STS [R6], R3 ;  /* 0x0000000306007388 */ /* 0x0003e20000000800 */
[----:B------:R-:W-:Y:S05]  /*dd20*/  BRA.U !UP0, `(.L_x_4125) ;  /* 0x0000000108847547 */ /* 0x000fea000b800000 */
[----:B------:R-:W-:-:S07]  /*dd30*/  IMAD.U32 R8, RZ, RZ, UR5 ;  /* 0x00000005ff087e24 */ /* 0x000fce000f8e00ff */
.L_x_4130:
[----:B-----5:R-:W-:Y:S01]  /*dd40*/  SHF.R.U32.HI R13, RZ, 0x1, R8 ;  /* 0x00000001ff0d7819 */ /* 0x020fe20000011608 */
[----:B------:R-:W-:Y:S04]  /*dd50*/  BAR.SYNC.DEFER_BLOCKING 0x0 ;  /* 0x0000000000007b1d */ /* 0x000fe80000010000 */
[----:B------:R-:W-:Y:S02]  /*dd60*/  IMAD.IADD R4, R13, 0x1, R2 ;  /* 0x000000010d047824 */ /* 0x000fe400078e0202 */
[----:B------:R-:W-:Y:S03]  /*dd70*/  BSSY.RECONVERGENT B0, `(.L_x_4126) ;  /* 0x0000019000007945 */ /* 0x000fe60003800200 */
[----:B------:R-:W-:-:S04]  /*dd80*/  ISETP.GE.U32.AND P0, PT, R4, UR5, PT ;  /* 0x0000000504007c0c */ /* 0x000fc8000bf06070 */
[----:B------:R-:W-:-:S13]  /*dd90*/  ISETP.GE.U32.OR P0, PT, R2, R13, P0 ;  /* 0x0000000d0200720c */ /* 0x000fda0000706470 */
[----:B0-----:R-:W-:Y:S05]  /*dda0*/  @P0 BRA `(.L_x_4127) ;  /* 0x0000000000540947 */ /* 0x001fea0003800000 */
[----:B--23--:R-:W-:Y:S01]  /*ddb0*/  LEA R9, R13, R6, 0x4 ;  /* 0x000000060d097211 */ /* 0x00cfe200078e20ff */
[----:B------:R-:W-:Y:S01]  /*ddc0*/  BSSY.RECONVERGENT B1, `(.L_x_4128) ;  /* 0x000000d000017945 */ /* 0x000fe20003800200 */
[----:B------:R-:W-:-:S03]  /*ddd0*/  FSETP.NAN.FTZ.AND P2, PT, |R3|, |R3|, PT ;  /* 0x400000030300720b */ /* 0x000fc60003f58200 */
[----:B-1----:R-:W0:Y:S04]  /*dde0*/  LDS R10, [R9] ;  /* 0x00000000090a7984 */ /* 0x002e280000000800 */
[----:B------:R-:W1:Y:S06]  /*ddf0*/  LDS.64 R4, [R9+0x8] ;  /* 0x0000080009047984 */ /* 0x000e6c0000000a00 */
[----:B0-----:R-:W-:-:S02]  /*de00*/  @P2 FSETP.NAN.FTZ.AND P0, PT, |R10|, |R10|, PT ;  /* 0x4000000a0a00220b */ /* 0x001fc40003f18200 */
        /* <DEDUP_REMOVED lines=8> */
.L_x_4129:
[----:B------:R-:W-:Y:S05]  /*de90*/  BSYNC.RECONVERGENT B1 ;  /* 0x0000000000017941 */ /* 0x000fea0003800200 */
.L_x_4128:
[----:B------:R-:W-:Y:S02]  /*dea0*/  SEL R0, R0, R4, P0 ;  /* 0x0000000400007207 */ /* 0x000fe40000000000 */
[----:B------:R-:W-:Y:S02]  /*deb0*/  FSEL R3, R3, R10, P0 ;  /* 0x0000000a03037208 */ /* 0x000fe40000000000 */
[----:B------:R-:W-:Y:S01]  /*dec0*/  SEL R11, R11, R5, P0 ;  /* 0x000000050b0b7207 */ /* 0x000fe20000000000 */
[----:B------:R-:W-:Y:S02]  /*ded0*/  IMAD.MOV.U32 R10, RZ, RZ, R0 ;  /* 0x000000ffff0a7224 */ /* 0x000fe400078e0000 */
[----:B------:R0:W-:Y:S04]  /*dee0*/  STS [R6], R3 ;  /* 0x0000000306007388 */ /* 0x0001e80000000800 */
[----:B------:R0:W-:Y:S02]  /*def0*/  STS.64 [R6+0x8], R10 ;  /* 0x0000080a06007388 */ /* 0x0001e40000000a00 */
.L_x_4127:
[----:B------:R-:W-:Y:S05]  /*df00*/  BSYNC.RECONVERGENT B0 ;  /* 0x0000000000007941 */ /* 0x000fea0003800200 */
.L_x_4126:
[----:B------:R-:W-:Y:S01]  /*df10*/  ISETP.GT.U32.AND P0, PT, R8, 0x7f, PT ;  /* 0x0000007f0800780c */ /* 0x000fe20003f04070 */
[----:B------:R-:W-:-:S12]  /*df20*/  IMAD.MOV.U32 R8, RZ, RZ, R13 ;  /* 0x000000ffff087224 */ /* 0x000fd800078e000d */
[----:B------:R-:W-:Y:S05]  /*df30*/  @P0 BRA `(.L_x_4130) ;  /* 0xfffffffc00800947 */ /* 0x000fea000383ffff */
.L_x_4125:
[----:B------:R-:W-:Y:S01]  /*df40*/  BAR.SYNC.DEFER_BLOCKING 0x0 ;  /* 0x0000000000007b1d */ /* 0x000fe20000010000 */
[----:B------:R-:W-:-:S09]  /*df50*/  UISETP.GE.U32.AND UP0, UPT, UR4, 0x2, UPT ;  /* 0x000000020400788c */ /* 0x000fd2000bf06070 */
[----:B------:R-:W-:Y:S05]  /*df60*/  BRA.U !UP0, `(.L_x_4124) ;  /* 0x0000000108587547 */ /* 0x000fea000b800000 */
[----:B------:R-:W-:-:S07]  /*df70*/  HFMA2 R4, -RZ, RZ, 0, 5.9604644775390625e-08 ;  /* 0x00000001ff047431 */ /* 0x000fce00000001ff */
.L_x_4133:
[----:B01--4-:R-:W0:Y:S01]  /*df80*/  SHFL.DOWN PT, R6, R3, R4, 0x1f ;  /* 0x08001f0403067589 */ /* 0x013e2200000e0000 */
[----:B------:R-:W-:Y:S01]  /*df90*/  FSETP.NAN.FTZ.AND P3, PT, |R3|, |R3|, PT ;  /* 0x400000030300720b */ /* 0x000fe20003f78200 */
[----:B------:R-:W-:Y:S02]  /*dfa0*/  BSSY.RECONVERGENT B0, `(.L_x_4131) ;  /* 0x000000e000007945 */ /* 0x000fe40003800200 */
[----:B------:R-:W1:Y:S04]  /*dfb0*/  SHFL.DOWN PT, R5, R0, R4, 0x1f ;  /* 0x08001f0400057589 */ /* 0x000e6800000e0000 */
[----:B------:R4:W2:Y:S02]  /*dfc0*/  SHFL.DOWN PT, R8, R11, R4, 0x1f ;  /* 0x08001f040b087589 */ /* 0x0008a400000e0000 */
[----:B----4-:R-:W-:-:S05]  /*dfd0*/  IMAD.SHL.U32 R4, R4, 0x2, RZ ;  /* 0x0000000204047824 */ /* 0x010fca00078e00ff */
[----:B------:R-:W-:Y:S02]  /*dfe0*/  ISETP.GE.AND P2, PT, R4, UR4, PT ;  /* 0x0000000404007c0c */ /* 0x000fe4000bf46270 */
[----:B0-----:R-:W-:Y:S02]  /*dff0*/  @P3 FSETP.NAN.FTZ.AND P0, PT, |R6|, |R6|, PT ;  /* 0x400000060600320b */ /* 0x001fe40003f18200 */
        /* <DEDUP_REMOVED lines=8> */
.L_x_4132:
[----:B------:R-:W-:Y:S05]  /*e080*/  BSYNC.RECONVERGENT B0 ;  /* 0x0000000000007941 */ /* 0x000fea0003800200 */
.L_x_4131:
[----:B------:R-:W-:Y:S02]  /*e090*/  FSEL R3, R3, R6, P0 ;  /* 0x0000000603037208 */ /* 0x000fe40000000000 */
[----:B------:R-:W-:Y:S02]  /*e0a0*/  SEL R0, R0, R5, P0 ;  /* 0x0000000500007207 */ /* 0x000fe40000000000 */
[----:B------:R-:W-:Y:S01]  /*e0b0*/  SEL R11, R11, R8, P0 ;  /* 0x000000080b0b7207 */ /* 0x000fe20000000000 */
[----:B------:R-:W-:Y:S06]  /*e0c0*/  @!P2 BRA `(.L_x_4133) ;  /* 0xfffffffc00aca947 */ /* 0x000fec000383ffff */
.L_x_4124:
[----:B------:R-:W0:Y:S01]  /*e0d0*/  LDCU UR4, c[0x0][0x56c] ;  /* 0x0000ad80ff0477ac */ /* 0x000e220008000800 */
[----:B------:R-:W-:Y:S01]  /*e0e0*/  IMAD.MOV.U32 R18, RZ, RZ, RZ ;  /* 0x000000ffff127224 */ /* 0x000fe200078e00ff */
[----:B0-----:R-:W-:-:S09]  /*e0f0*/  UISETP.NE.AND UP0, UPT, UR4, URZ, UPT ;  /* 0x000000ff0400728c */ /* 0x001fd2000bf05270 */
[----:B------:R-:W-:Y:S05]  /*e100*/  BRA.U !UP0, `(.L_x_4134) ;  /* 0x0000001108587547 */ /* 0x000fea000b800000 */
[----:B------:R-:W0:Y:S01]  /*e110*/  LDCU.64 UR8, c[0x0][0x570] ;  /* 0x0000ae00ff0877ac */ /* 0x000e220008000a00 */
[----:B------:R-:W-:Y:S02]  /*e120*/  HFMA2 R4, -RZ, RZ, 0, 0 ;  /* 0x00000000ff047431 */ /* 0x000fe400000001ff */
[----:B------:R-:W-:Y:S01]  /*e130*/  IMAD.MOV.U32 R5, RZ, RZ, R29 ;  /* 0x000000ffff057224 */ /* 0x000fe200078e001d */
[----:B------:R-:W1:Y:S01]  /*e140*/  LDCU UR6, c[0x0][0x578] ;  /* 0x0000af00ff0677ac */ /* 0x000e620008000800 */
[----:B------:R-:W4:Y:S01]  /*e150*/  LDCU UR5, c[0x0][0x69c] ;  /* 0x0000d380ff0577ac */ /* 0x000f220008000800 */
[----:B------:R-:W-:-:S04]  /*e160*/  UIADD3 UR4, UPT, UPT, UR4, -0x1, URZ ;  /* 0xffffffff04047890 */ /* 0x000fc8000fffe0ff */
[----:B------:R-:W-:Y:S01]  /*e170*/  UISETP.NE.AND UP0, UPT, UR4, URZ, UPT ;  /* 0x000000ff0400728c */ /* 0x000fe2000bf05270 */
[----:B0-----:R-:W-:-:S05]  /*e180*/  IMAD.HI.U32 R4, R29, UR9, R4 ;  /* 0x000000091d047c27 */ /* 0x001fca000f8e0004 */
[----:B-1----:R-:W-:-:S05]  /*e190*/  SHF.R.U32.HI R5, RZ, UR6, R4 ;  /* 0x00000006ff057c19 */ /* 0x002fca0008011604 */
[----:B--23--:R-:W-:-:S04]  /*e1a0*/  IMAD.MOV R9, RZ, RZ, -R5 ;  /* 0x000000ffff097224 */ /* 0x00cfc800078e0a05 */
[----:B------:R-:W-:-:S04]  /*e1b0*/  IMAD R9, R9, UR8, R29 ;  /* 0x0000000809097c24 */ /* 0x000fc8000f8e021d */
[----:B----4-:R-:W-:Y:S01]  /*e1c0*/  IMAD R18, R9, UR5, RZ ;  /* 0x0000000509127c24 */ /* 0x010fe2000f8e02ff */
        /* <DEDUP_REMOVED lines=266> */
.L_x_4134:
[----:B------:R-:W0:Y:S01]  /*f270*/  LDCU.64 UR4, c[0x0][0x780] ;  /* 0x0000f000ff0477ac */ /* 0x000e220008000a00 */
[----:B------:R-:W-:Y:S01]  /*f280*/  CS2R R4, SRZ ;  /* 0x0000000000047805 */ /* 0x000fe2000001ff00 */
[----:B------:R-:W-:Y:S02]  /*f290*/  UPLOP3.LUT UP0, UPT, UPT, UPT, UPT, 0x80, 0x8 ;  /* 0x000000000008789c */ /* 0x000fe40003f0f070 */
[----:B0-----:R-:W-:-:S04]  /*f2a0*/  UISETP.NE.U32.AND UP1, UPT, UR4, URZ, UPT ;  /* 0x000000ff0400728c */ /* 0x001fc8000bf25070 */
[----:B------:R-:W-:-:S09]  /*f2b0*/  UISETP.NE.AND.EX UP1, UPT, UR5, URZ, UPT, UP1 ;  /* 0x000000ff0500728c */ /* 0x000fd2000bf25310 */
[----:B------:R-:W-:Y:S05]  /*f2c0*/  BRA.U !UP1, `(.L_x_4135) ;  /* 0x0000000509347547 */ /* 0x000fea000b800000 */
[----:B-1--4-:R-:W-:Y:S02]  /*f2d0*/  HFMA2 R10, -RZ, RZ, 0, 4.76837158203125e-07 ;  /* 0x00000008ff0a7431 */ /* 0x012fe400000001ff */
[----:B------:R-:W-:-:S07]  /*f2e0*/  IMAD.MOV.U32 R6, RZ, RZ, 0x10 ;  /* 0x00000010ff067424 */ /* 0x000fce00078e00ff */
.L_x_4136:
[----:B------:R-:W0:Y:S08]  /*f2f0*/  I2F.U32.RP R8, R6 ;  /* 0x0000000600087306 */ /* 0x000e300000209000 */
[----:B0-----:R-:W0:Y:S02]  /*f300*/  MUFU.RCP R8, R8 ;  /* 0x0000000800087308 */ /* 0x001e240000001000 */
[----:B0-----:R-:W-:Y:S01]  /*f310*/  VIADD R4, R8, 0xffffffe ;  /* 0x0ffffffe08047836 */ /* 0x001fe20000000000 */
[----:B------:R-:W-:-:S05]  /*f320*/  LOP3.LUT R8, RZ, R6, RZ, 0x33, !PT ;  /* 0x00000006ff087212 */ /* 0x000fca00078e33ff */
[----:B------:R0:W2:Y:S02]  /*f330*/  F2I.FTZ.U32.TRUNC.NTZ R5, R4 ;  /* 0x0000000400057305 */ /* 0x0000a4000021f000 */
[----:B0-----:R-:W-:Y:S01]  /*f340*/  IMAD.MOV.U32 R4, RZ, RZ, RZ ;  /* 0x000000ffff047224 */ /* 0x001fe200078e00ff */
[----:B--23--:R-:W-:-:S05]  /*f350*/  IADD3 R9, PT, PT, RZ, -R5, RZ ;  /* 0x80000005ff097210 */ /* 0x00cfca0007ffe0ff */
        /* <DEDUP_REMOVED lines=11> */
[----:B------:R-:W-:-:S04]  /*f410*/  SEL R6, R8, R9, !P0 ;  /* 0x0000000908067207 */ /* 0x000fc80004000000 */
[----:B------:R-:W-:-:S13]  /*f420*/  ISETP.NE.AND P1, PT, R6, RZ, PT ;  /* 0x000000ff0600720c */ /* 0x000fda0003f25270 */
[----:B------:R-:W-:Y:S05]  /*f430*/  @P1 BRA `(.L_x_4136) ;  /* 0xfffffffc00ac1947 */ /* 0x000fea000383ffff */
[C---:B------:R-:W-:Y:S01]  /*f440*/  IMAD.HI.U32 R9, R5.reuse, 0x10, RZ ;  /* 0x0000001005097827 */ /* 0x040fe200078e00ff */
[----:B------:R-:W-:Y:S03]  /*f450*/  BSSY.RECONVERGENT B0, `(.L_x_4137) ;  /* 0x000002e000007945 */ /* 0x000fe60003800200 */
[----:B-----5:R-:W-:Y:S01]  /*f460*/  IMAD.HI.U32 R13, R5, 0x8, RZ ;  /* 0x00000008050d7827 */ /* 0x020fe200078e00ff */
[----:B------:R-:W-:-:S03]  /*f470*/  IADD3 R4, PT, PT, -R9, RZ, RZ ;  /* 0x000000ff09047210 */ /* 0x000fc60007ffe1ff */
[----:B------:R-:W-:Y:S02]  /*f480*/  IMAD.MOV R5, RZ, RZ, -R13 ;  /* 0x000000ffff057224 */ /* 0x000fe400078e0a0d */
[C---:B------:R-:W-:Y:S02]  /*f490*/  IMAD R4, R10.reuse, R4, 0x10 ;  /* 0x000000100a047424 */ /* 0x040fe400078e0204 */
[----:B------:R-:W-:-:S03]  /*f4a0*/  IMAD R5, R10, R5, 0x8 ;  /* 0x000000080a057424 */ /* 0x000fc600078e0205 */
[-C--:B------:R-:W-:Y:S02]  /*f4b0*/  ISETP.GE.U32.AND P1, PT, R4, R10.reuse, PT ;  /* 0x0000000a0400720c */ /* 0x080fe40003f26070 */
[----:B------:R-:W-:-:S11]  /*f4c0*/  ISETP.GE.U32.AND P3, PT, R5, R10, PT ;  /* 0x0000000a0500720c */ /* 0x000fd60003f66070 */
[--C-:B------:R-:W-:Y:S01]  /*f4d0*/  @P1 IMAD.IADD R4, R4, 0x1, -R10.reuse ;  /* 0x0000000104041824 */ /* 0x100fe200078e0a0a */
[----:B------:R-:W-:Y:S01]  /*f4e0*/  @P1 IADD3 R9, PT, PT, R9, 0x1, RZ ;  /* 0x0000000109091810 */ /* 0x000fe20007ffe0ff */
[----:B------:R-:W-:Y:S01]  /*f4f0*/  @P3 IMAD.IADD R5, R5, 0x1, -R10 ;  /* 0x0000000105053824 */ /* 0x000fe200078e0a0a */
[----:B------:R-:W-:Y:S02]  /*f500*/  @P3 IADD3 R13, PT, PT, R13, 0x1, RZ ;  /* 0x000000010d0d3810 */ /* 0x000fe40007ffe0ff */
        /* <DEDUP_REMOVED lines=10> */
[----:B------:R-:W-:Y:S02]  /*f5b0*/  IADD3 R15, PT, PT, RZ, -R13, RZ ;  /* 0x8000000dff0f7210 */ /* 0x000fe40007ffe0ff */
[----:B------:R-:W-:-:S05]  /*f5c0*/  ISETP.NE.U32.AND P2, PT, R13, RZ, PT ;  /* 0x000000ff0d00720c */ /* 0x000fca0003f45070 */
        /* <DEDUP_REMOVED lines=15> */
[----:B------:R-:W-:-:S04]  /*f6c0*/  @!P2 LOP3.LUT R9, RZ, R13, RZ, 0x33, !PT ;  /* 0x0000000dff09a212 */ /* 0x000fc800078e33ff */
[----:B------:R-:W-:Y:S01]  /*f6d0*/  MOV R4, R9 ;  /* 0x0000000900047202 */ /* 0x000fe20000000f00 */
[----:B------:R-:W-:Y:S06]  /*f6e0*/  BRA `(.L_x_4139) ;  /* 0x0000000000107947 */ /* 0x000fec0003800000 */
.L_x_4138:
[----:B------:R-:W-:-:S07]  /*f6f0*/  MOV R6, 0xf710 ;  /* 0x0000f71000067802 */ /* 0x000fce0000000f00 */
[----:B------:R-:W-:Y:S05]  /*f700*/  CALL.REL.NOINC `($__internal_21_$__cuda_sm20_div_u64) ;  /* 0x0000003000c47944 */ /* 0x000fea0003c00000 */
[----:B------:R-:W-:Y:S01]  /*f710*/  IMAD.MOV.U32 R4, RZ, RZ, R8 ;  /* 0x000000ffff047224 */ /* 0x000fe200078e0008 */
[----:B------:R-:W-:-:S07]  /*f720*/  MOV R5, R9 ;  /* 0x0000000900057202 */ /* 0x000fce0000000f00 */
.L_x_4139:
[----:B------:R-:W-:Y:S05]  /*f730*/  BSYNC.RECONVERGENT B0 ;  /* 0x0000000000007941 */ /* 0x000fea0003800200 */
.L_x_4137:
[----:B------:R-:W0:Y:S02]  /*f740*/  LDCU.64 UR4, c[0x0][0x780] ;  /* 0x0000f000ff0477ac */ /* 0x000e240008000a00 */
[----:B0-----:R-:W-:Y:S02]  /*f750*/  UISETP.NE.U32.AND UP0, UPT, UR4, URZ, UPT ;  /* 0x000000ff0400728c */ /* 0x001fe4000bf05070 */
[----:B------:R-:W-:Y:S02]  /*f760*/  IADD3 R4, P0, PT, R4, UR4, RZ ;  /* 0x0000000404047c10 */ /* 0x000fe4000ff1e0ff */
[----:B------:R-:W-:Y:S02]  /*f770*/  UISETP.NE.AND.EX UP0, UPT, UR5, URZ, UPT, UP0 ;  /* 0x000000ff0500728c */ /* 0x000fe4000bf05300 */
[----:B------:R-:W-:Y:S02]  /*f780*/  IADD3.X R5, PT, PT, R5, UR5, RZ, P0, !PT ;  /* 0x0000000505057c10 */ /* 0x000fe400087fe4ff */
[----:B------:R-:W-:-:S11]  /*f790*/  UPLOP3.LUT UP0, UPT, UPT, UPT, UP0, 0x40, 0x4 ;  /* 0x000000000004789c */ /* 0x000fd60003f0e800 */
.L_x_4135:
[----:B------:R-:W0:Y:S02]  /*f7a0*/  LDCU UR4, c[0x0][0x3b8] ;  /* 0x00007700ff0477ac */ /* 0x000e240008000800 */
[----:B0-----:R-:W-:-:S09]  /*f7b0*/  UISETP.NE.AND UP1, UPT, UR4, URZ, UPT ;  /* 0x000000ff0400728c */ /* 0x001fd2000bf25270 */
[----:B------:R-:W-:Y:S05]  /*f7c0*/  BRA.U !UP1, `(.L_x_4140) ;  /* 0x0000002909907547 */ /* 0x000fea000b800000 */
[----:B-1--4-:R-:W0:Y:S01]  /*f7d0*/  S2R R6, SR_CTAID.X ;  /* 0x0000000000067919 */ /* 0x012e220000002500 */
[----:B------:R-:W1:Y:S01]  /*f7e0*/  LDCU UR4, c[0x0][0x56c] ;  /* 0x0000ad80ff0477ac */ /* 0x000e620008000800 */
[----:B------:R-:W-:Y:S01]  /*f7f0*/  IMAD.MOV.U32 R18, RZ, RZ, RZ ;  /* 0x000000ffff127224 */ /* 0x000fe200078e00ff */
[----:B------:R-:W4:Y:S01]  /*f800*/  LDCU UR5, c[0x0][0x3bc] ;  /* 0x00007780ff0577ac */ /* 0x000f220008000800 */
[----:B------:R-:W2:Y:S01]  /*f810*/  LDCU UR6, c[0x0][0x3c0] ;  /* 0x00007800ff0677ac */ /* 0x000ea20008000800 */
[----:B------:R-:W0:Y:S01]  /*f820*/  LDCU UR7, c[0x0][0x3a8] ;  /* 0x00007500ff0777ac */ /* 0x000e220008000800 */
[----:B-1----:R-:W-:Y:S01]  /*f830*/  UISETP.NE.AND UP1, UPT, UR4, URZ, UPT ;  /* 0x000000ff0400728c */ /* 0x002fe2000bf25270 */
[----:B----4-:R-:W-:-:S04]  /*f840*/  IMAD R8, R2, UR5, RZ ;  /* 0x0000000502087c24 */ /* 0x010fc8000f8e02ff */
[----:B--23--:R-:W-:-:S04]  /*f850*/  IMAD R9, R7, UR6, R8 ;  /* 0x0000000607097c24 */ /* 0x00cfc8000f8e0208 */
        /* <DEDUP_REMOVED lines=9> */
[----:B-1---5:R-:W-:-:S04]  /*f8f0*/  SHF.R.U32.HI R13, RZ, UR5, R12 ;  /* 0x00000005ff0d7c19 */ /* 0x022fc8000801160c */
        /* <DEDUP_REMOVED lines=269> */
.L_x_4141:
[----:B------:R-:W0:Y:S01]  /*109d0*/  LDCU UR4, c[0x0][0x3a0] ;  /* 0x00007400ff0477ac */ /* 0x000e220008000800 */
[----:B------:R-:W-:Y:S01]  /*109e0*/  BSSY.RECONVERGENT B0, `(.L_x_4142) ;  /* 0x0000018000007945 */ /* 0x000fe20003800200 */
[----:B------:R-:W-:Y:S02]  /*109f0*/  LOP3.LUT P3, RZ, R2, R7, RZ, 0xfc, !PT ;  /* 0x0000000702ff7212 */ /* 0x000fe4000786fcff */
[----:B------:R-:W-:Y:S02]  /*10a00*/  PLOP3.LUT P0, PT, PT, PT, PT, 0x8, 0x80 ;  /* 0x000000000080781c */ /* 0x000fe40003f0e170 */
[----:B0-----:R-:W-:-:S13]  /*10a10*/  ISETP.GE.AND P1, PT, R9, UR4, PT ;  /* 0x0000000409007c0c */ /* 0x001fda000bf26270 */
[----:B------:R-:W-:Y:S05]  /*10a20*/  @P1 BRA `(.L_x_4143) ;  /* 0x00000000004c1947 */ /* 0x000fea0003800000 */
[----:B-----5:R-:W0:Y:S02]  /*10a30*/  LDC.64 R12, c[0x0][0x3b0] ;  /* 0x0000ec00ff0c7b82 */ /* 0x020e240000000a00 */
        /* <DEDUP_REMOVED lines=17> */
[----:B------:R0:W-:Y:S02]  /*10b50*/  STG.E desc[UR36][R8.64], R3 ;  /* 0x0000000308007986 */ /* 0x0001e4000c101924 */
.L_x_4143:
[----:B------:R-:W-:Y:S05]  /*10b60*/  BSYNC.RECONVERGENT B0 ;  /* 0x0000000000007941 */ /* 0x000fea0003800200 */
.L_x_4142:
        /* <DEDUP_REMOVED lines=34> */
.L_x_4145:
[----:B------:R-:W-:Y:S05]  /*10d90*/  BSYNC.RECONVERGENT B0 ;  /* 0x0000000000007941 */ /* 0x000fea0003800200 */
.L_x_4144:
        /* <DEDUP_REMOVED lines=19> */
[----:B------:R-:W2:Y:S01]  /*10ed0*/  LDCU UR5, c[0x0][0x388] ;  /* 0x00007100ff0577ac */ /* 0x000ea20008000800 */
[----:B-1----:R-:W-:Y:S01]  /*10ee0*/  UISETP.NE.AND UP1, UPT, UR4, URZ, UPT ;  /* 0x000000ff0400728c */ /* 0x002fe2000bf25270 */
[----:B0-----:R-:W-:Y:S01]  /*10ef0*/  MOV R8, UR6 ;  /* 0x0000000600087c02 */ /* 0x001fe20008000f00 */
        /* <DEDUP_REMOVED lines=15> */
.L_x_4152:
        /* <DEDUP_REMOVED lines=17> */
.L_x_4151:
[----:B------:R-:W-:Y:S05]  /*11100*/  BSYNC.RECONVERGENT B2 ;  /* 0x0000000000027941 */ /* 0x000fea0003800200 */
.L_x_4150:
[----:B------:R-:W-:Y:S02]  /*11110*/  SEL R8, R8, R14, P1 ;  /* 0x0000000e08087207 */ /* 0x000fe40000800000 */
[----:B------:R-:W-:Y:S02]  /*11120*/  SEL R9, R9, R15, P1 ;  /* 0x0000000f09097207 */ /* 0x000fe40000800000 */
[----:B------:R-:W-:Y:S01]  /*11130*/  FSEL R3, R3, R6, P1 ;  /* 0x0000000603037208 */ /* 0x000fe20000800000 */
[----:B------:R-:W-:Y:S06]  /*11140*/  @!P3 BRA `(.L_x_4152) ;  /* 0xfffffffc00a8b947 */ /* 0x000fec000383ffff */
[----:B------:R-:W-:Y:S05]  /*11150*/  BSYNC.RECONVERGENT B1 ;  /* 0x0000000000017941 */ /* 0x000fea0003800200 */
.L_x_4149:
[----:B------:R-:W-:Y:S05]  /*11160*/  BRA `(.L_x_4148) ;  /* 0x0000000000847947 */ /* 0x000fea0003800000 */
.L_x_4147:
        /* <DEDUP_REMOVED lines=10> */
.L_x_4155:
        /* <DEDUP_REMOVED lines=18> */
.L_x_4154:
[----:B------:R-:W-:Y:S05]  /*11330*/  BSYNC.RECONVERGENT B1 ;  /* 0x0000000000017941 */ /* 0x000fea0003800200 */
.L_x_4153:
[----:B------:R-:W-:Y:S02]  /*11340*/  SEL R8, R8, R14, P1 ;  /* 0x0000000e08087207 */ /* 0x000fe40000800000 */
[----:B------:R-:W-:Y:S02]  /*11350*/  SEL R9, R9, R15, P1 ;  /* 0x0000000f09097207 */ /* 0x000fe40000800000 */
[----:B------:R-:W-:Y:S01]  /*11360*/  FSEL R3, R3, R20, P1 ;  /* 0x0000001403037208 */ /* 0x000fe20000800000 */
[----:B------:R-:W-:Y:S06]  /*11370*/  @!P3 BRA `(.L_x_4155) ;  /* 0xfffffffc00a4b947 */ /* 0x000fec000383ffff */
.L_x_4148:
[----:B------:R-:W-:Y:S05]  /*11380*/  BSYNC.RECONVERGENT B0 ;  /* 0x0000000000007941 */ /* 0x000fea0003800200 */
.L_x_4146:
        /* <DEDUP_REMOVED lines=13> */
.L_x_4161:
        /* <DEDUP_REMOVED lines=22> */
.L_x_4160:
[----:B------:R-:W-:Y:S05]  /*115c0*/  BSYNC.RECONVERGENT B1 ;  /* 0x0000000000017941 */ /* 0x000fea0003800200 */
.L_x_4159:
[----:B------:R-:W-:Y:S02]  /*115d0*/  FSEL R3, R3, R12, P1 ;  /* 0x0000000c03037208 */ /* 0x000fe40000800000 */
[----:B------:R-:W-:Y:S02]  /*115e0*/  SEL R8, R8, R10, P1 ;  /* 0x0000000a08087207 */ /* 0x000fe40000800000 */
[----:B------:R-:W-:Y:S01]  /*115f0*/  SEL R9, R9, R11, P1 ;  /* 0x0000000b09097207 */ /* 0x000fe20000800000 */
[----:B------:R0:W-:Y:S04]  /*11600*/  STS [R0], R3 ;  /* 0x0000000300007388 */ /* 0x0001e80000000800 */
[----:B------:R0:W-:Y:S02]  /*11610*/  STS.64 [R0+0x8], R8 ;  /* 0x0000080800007388 */ /* 0x0001e40000000a00 */
.L_x_4158:
[----:B------:R-:W-:Y:S05]  /*11620*/  BSYNC.RECONVERGENT B0 ;  /* 0x0000000000007941 */ /* 0x000fea0003800200 */
.L_x_4157:
[----:B------:R-:W-:-:S03]  /*11630*/  UISETP.GT.U32.AND UP1, UPT, UR4, 0x3, UPT ;  /* 0x000000030400788c */ /* 0x000fc6000bf24070 */
[----:B------:R-:W-:-:S06]  /*11640*/  UMOV UR4, UR7 ;  /* 0x0000000700047c82 */ /* 0x000fcc0008000000 */
[----:B------:R-:W-:Y:S05]  /*11650*/  BRA.U UP1, `(.L_x_4161) ;  /* 0xfffffffd01807547 */ /* 0x000fea000b83ffff */
.L_x_4156:
        /* <DEDUP_REMOVED lines=12> */
.L_x_4168:
        /* <DEDUP_REMOVED lines=21> */
.L_x_4167:
[----:B------:R-:W-:Y:S05]  /*11870*/  BSYNC.RECONVERGENT B1 ;  /* 0x0000000000017941 */ /* 0x000fea0003800200 */
.L_x_4166:
[----:B01----:R-:W-:Y:S02]  /*11880*/  FSEL R3, R3, R12, P1 ;  /* 0x0000000c03037208 */ /* 0x003fe40000800000 */
[----:B------:R-:W-:Y:S02]  /*11890*/  SEL R8, R8, R6, P1 ;  /* 0x0000000608087207 */ /* 0x000fe40000800000 */
[----:B------:R-:W-:Y:S01]  /*118a0*/  SEL R9, R9, R7, P1 ;  /* 0x0000000709097207 */ /* 0x000fe20000800000 */
[----:B------:R2:W-:Y:S04]  /*118b0*/  STS [R0], R3 ;  /* 0x0000000300007388 */ /* 0x0005e80000000800 */
[----:B------:R2:W-:Y:S02]  /*118c0*/  STS.64 [R0+0x8], R8 ;  /* 0x0000080800007388 */ /* 0x0005e40000000a00 */
.L_x_4165:
[----:B------:R-:W-:Y:S05]  /*118d0*/  BSYNC.RECONVERGENT B0 ;  /* 0x0000000000007941 */ /* 0x000fea0003800200 */
.L_x_4164:
[----:B------:R-:W-:Y:S02]  /*118e0*/  ISETP.GT.U32.AND P1, PT, R10, 0x7f, PT ;  /* 0x0000007f0a00780c */ /* 0x000fe40003f24070 */
[----:B------:R-:W-:-:S11]  /*118f0*/  MOV R10, R13 ;  /* 0x0000000d000a7202 */ /* 0x000fd60000000f00 */
[----:B------:R-:W-:Y:S05]  /*11900*/  @P1 BRA `(.L_x_4168) ;  /* 0xfffffffc00841947 */ /* 0x000fea000383ffff */
.L_x_4163:
[----:B------:R-:W-:Y:S01]  /*11910*/  BAR.SYNC.DEFER_BLOCKING 0x0 ;  /* 0x0000000000007b1d */ /* 0x000fe20000010000 */
[----:B------:R-:W-:-:S09]  /*11920*/  UISETP.GE.U32.AND UP1, UPT, UR4, 0x2, UPT ;  /* 0x000000020400788c */ /* 0x000fd2000bf26070 */
[----:B------:R-:W-:Y:S05]  /*11930*/  BRA.U !UP1, `(.L_x_4162) ;  /* 0x0000000109587547 */ /* 0x000fea000b800000 */
[----:B012---:R-:W-:-:S07]  /*11940*/  IMAD.MOV.U32 R0, RZ, RZ, 0x1 ;  /* 0x00000001ff007424 */ /* 0x007fce00078e00ff */
.L_x_4171:
        /* <DEDUP_REMOVED lines=16> */
.L_x_4170:
[----:B------:R-:W-:Y:S05]  /*11a50*/  BSYNC.RECONVERGENT B0 ;  /* 0x0000000000007941 */ /* 0x000fea0003800200 */
.L_x_4169:
[----:B------:R-:W-:Y:S02]  /*11a60*/  FSEL R3, R3, R2, P1 ;  /* 0x0000000203037208 */ /* 0x000fe40000800000 */
[----:B------:R-:W-:Y:S02]  /*11a70*/  SEL R8, R8, R7, P1 ;  /* 0x0000000708087207 */ /* 0x000fe40000800000 */
[----:B------:R-:W-:Y:S01]  /*11a80*/  SEL R9, R9, R6, P1 ;  /* 0x0000000609097207 */ /* 0x000fe20000800000 */
[----:B------:R-:W-:Y:S06]  /*11a90*/  @!P3 BRA `(.L_x_4171) ;  /* 0xfffffffc00acb947 */ /* 0x000fec000383ffff */
.L_x_4162:
        /* <DEDUP_REMOVED lines=10> */
[----:B012---:R-:W-:Y:S01]  /*11b40*/  MOV R0, 0x0 ;  /* 0x0000000000007802 */ /* 0x007fe20000000f00 */
[----:B------:R-:W0:Y:S01]  /*11b50*/  LDCU.64 UR4, c[0x4][0x3c8] ;  /* 0x01007900ff0477ac */ /* 0x000e220008000a00 */
[----:B------:R-:W-:Y:S02]  /*11b60*/  HFMA2 R8, -RZ, RZ, 0, 4.3690204620361328125e-05 ;  /* 0x000002ddff087431 */ /* 0x000fe400000001ff */
        /* <DEDUP_REMOVED lines=13> */
.L_x_4174:
[----:B------:R-:W-:-:S07]  /*11c40*/  CS2R R16, SRZ ;  /* 0x0000000000107805 */ /* 0x000fce000001ff00 */
.L_x_4173:
        /* <DEDUP_REMOVED lines=14> */
[----:B---3--:R-:W-:Y:S01]  /*11d30*/  MOV R4, UR4 ;  /* 0x0000000400047c02 */ /* 0x008fe20008000f00 */
[----:B------:R-:W-:-:S02]  /*11d40*/  IMAD.U32 R5, RZ, RZ, UR5 ;  /* 0x00000005ff057e24 */ /* 0x000fc4000f8e00ff */
[----:B0-----:R-:W-:Y:S01]  /*11d50*/  IMAD.U32 R6, RZ, RZ, UR8 ;  /* 0x00000008ff067e24 */ /* 0x001fe2000f8e00ff */
[----:B------:R-:W-:Y:S01]  /*11d60*/  MOV R7, UR9 ;  /* 0x0000000900077c02 */ /* 0x000fe20008000f00 */
[----:B--2---:R-:W-:Y:S02]  /*11d70*/  IMAD.U32 R10, RZ, RZ, UR6 ;  /* 0x00000006ff0a7e24 */ /* 0x004fe4000f8e00ff */
[----:B------:R-:W-:-:S07]  /*11d80*/  IMAD.U32 R11, RZ, RZ, UR7 ;  /* 0x00000007ff0b7e24 */ /* 0x000fce000f8e00ff */
[----:B------:R-:W-:-:S07]  /*11d90*/  LEPC R20, `(.L_x_4176) ;  /* 0x000000001014794e */ /* 0x000fce0000000000 */
[----:B-1----:R-:W-:Y:S05]  /*11da0*/  CALL.ABS.NOINC R2 ;  /* 0x0000000002007343 */ /* 0x002fea0003c00000 */
.L_x_4176:
[----:B------:R-:W3:Y:S02]  /*11db0*/  LDCU.64 UR4, c[0x0][0x770] ;  /* 0x0000ee00ff0477ac */ /* 0x000ee40008000a00 */
[----:B---3--:R-:W-:-:S04]  /*11dc0*/  IADD3 R18, P0, PT, R18, UR4, RZ ;  /* 0x0000000412127c10 */ /* 0x008fc8000ff1e0ff */
[----:B------:R-:W-:-:S05]  /*11dd0*/  IADD3.X R19, PT, PT, RZ, UR5, RZ, P0, !PT ;  /* 0x00000005ff137c10 */ /* 0x000fca00087fe4ff */
[----:B------:R-:W-:Y:S01]  /*11de0*/  STG.E.64 desc[UR36][R18.64], R16 ;  /* 0x0000001012007986 */ /* 0x000fe2000c101b24 */
[----:B------:R-:W-:Y:S05]  /*11df0*/  EXIT ;  /* 0x000000000000794d */ /* 0x000fea0003800000 */
.L_x_4175:
[----:B012---:R-:W-:Y:S01]  /*11e00*/  MOV R0, 0x0 ;  /* 0x0000000000007802 */ /* 0x007fe20000000f00 */
        /* <DEDUP_REMOVED lines=11> */
[----:B----4-:R-:W-:Y:S01]  /*11ec0*/  IMAD.U32 R10, RZ, RZ, UR4 ;  /* 0x00000004ff0a7e24 */ /* 0x010fe2000f8e00ff */
[----:B-1----:R-:W-:-:S07]  /*11ed0*/  MOV R11, UR5 ;  /* 0x00000005000b7c02 */ /* 0x002fce0008000f00 */
[----:B------:R-:W-:-:S07]  /*11ee0*/  LEPC R20, `(.L_x_4177) ;  /* 0x000000001014794e */ /* 0x000fce0000000000 */
[----:B--2---:R-:W-:Y:S05]  /*11ef0*/  CALL.ABS.NOINC R2 ;  /* 0x0000000002007343 */ /* 0x004fea0003c00000 */
.L_x_4177:
[----:B------:R-:W-:Y:S05]  /*11f00*/  EXIT ;  /* 0x000000000000794d */ /* 0x000fea0003800000 */
.L_x_4172:
[----:B------:R-:W-:Y:S05]  /*11f10*/  BRA.U !UP1, `(.L_x_4178) ;  /* 0x0000000109447547 */ /* 0x000fea000b800000 */
[----:B012---:R-:W2:Y:S04]  /*11f20*/  LDG.E R0, desc[UR36][R4.64] ;  /* 0x0000002404007981 */ /* 0x007ea8000c1e1900 */
        /* <DEDUP_REMOVED lines=12> */
.L_x_4180:
[----:B------:R-:W-:Y:S05]  /*11ff0*/  BSYNC.RECONVERGENT B0 ;  /* 0x0000000000007941 */ /* 0x000fea0003800200 */
.L_x_4179:
[----:B------:R-:W-:Y:S02]  /*12000*/  SEL R16, R6, R16, P0 ;  /* 0x0000001006107207 */ /* 0x000fe40000000000 */
[----:B------:R-:W-:Y:S02]  /*12010*/  SEL R17, R7, R17, P0 ;  /* 0x0000001107117207 */ /* 0x000fe40000000000 */
[----:B------:R-:W-:-:S07]  /*12020*/  FSEL R3, R0, R3, P0 ;  /* 0x0000000300037208 */ /* 0x000fce0000000000 */
.L_x_4178:
        /* <DEDUP_REMOVED lines=8> */
[----:B------:R-:W-:Y:S02]  /*120b0*/  HFMA2 R13, -RZ, RZ, 0, 0 ;  /* 0x00000000ff0d7431 */ /* 0x000fe400000001ff */
[----:B012---:R-:W-:Y:S01]  /*120c0*/  IMAD.MOV.U32 R8, RZ, RZ, 0x2ef ;  /* 0x000002efff087424 */ /* 0x007fe200078e00ff */
[----:B------:R-:W0:Y:S01]  /*120d0*/  LDCU.64 UR6, c[0x4][0x3c0] ;  /* 0x01007800ff0677ac */ /* 0x000e220008000a00 */
[----:B------:R-:W1:Y:S01]  /*120e0*/  LDC.64 R2, c[0x4][R2] ;  /* 0x0100000002027b82 */ /* 0x000e620000000a00 */
[----:B------:R-:W-:Y:S01]  /*120f0*/  IMAD.MOV.U32 R12, RZ, RZ, 0x1 ;  /* 0x00000001ff0c7424 */ /* 0x000fe200078e00ff */
[----:B------:R-:W2:Y:S01]  /*12100*/  LDCU.64 UR8, c[0x4][0x70] ;  /* 0x01000e00ff0877ac */ /* 0x000ea20008000a00 */
[----:B---3--:R-:W-:Y:S02]  /*12110*/  IMAD.U32 R4, RZ, RZ, UR4 ;  /* 0x00000004ff047e24 */ /* 0x008fe4000f8e00ff */
[----:B------:R-:W-:Y:S01]  /*12120*/  IMAD.U32 R5, RZ, RZ, UR5 ;  /* 0x00000005ff057e24 */ /* 0x000fe2000f8e00ff */
[----:B0-----:R-:W-:Y:S01]  /*12130*/  MOV R6, UR6 ;  /* 0x0000000600067c02 */ /* 0x001fe20008000f00 */
[----:B------:R-:W-:-:S02]  /*12140*/  IMAD.U32 R7, RZ, RZ, UR7 ;  /* 0x00000007ff077e24 */ /* 0x000fc4000f8e00ff */
[----:B--2---:R-:W-:Y:S01]  /*12150*/  IMAD.U32 R10, RZ, RZ, UR8 ;  /* 0x00000008ff0a7e24 */ /* 0x004fe2000f8e00ff */
[----:B------:R-:W-:-:S07]  /*12160*/  MOV R11, UR9 ;  /* 0x00000009000b7c02 */ /* 0x000fce0008000f00 */
[----:B------:R-:W-:-:S07]  /*12170*/  LEPC R20, `(.L_x_4182) ;  /* 0x000000001014794e */ /* 0x000fce0000000000 */
[----:B-1----:R-:W-:Y:S05]  /*12180*/  CALL.ABS.NOINC R2 ;  /* 0x0000000002007343 */ /* 0x002fea0003c00000 */
.L_x_4182:
[----:B------:R-:W3:Y:S02]  /*12190*/  LDCU.64 UR4, c[0x0][0x770] ;  /* 0x0000ee00ff0477ac */ /* 0x000ee40008000a00 */
[----:B---3--:R-:W-:-:S05]  /*121a0*/  IADD3 R18, P0, PT, R18, UR4, RZ ;  /* 0x0000000412127c10 */ /* 0x008fca000ff1e0ff */
[----:B------:R-:W-:-:S05]  /*121b0*/  IMAD.X R19, RZ, RZ, UR5, P0 ;  /* 0x00000005ff137e24 */ /* 0x000fca00080e06ff */
[----:B------:R-:W-:Y:S01]  /*121c0*/  STG.E.64 desc[UR36][R18.64], R16 ;  /* 0x0000001012007986 */ /* 0x000fe2000c101b24 */
[----:B------:R-:W-:Y:S05]  /*121d0*/  EXIT ;  /* 0x000000000000794d */ /* 0x000fea0003800000 */
.L_x_4181:
[----:B------:R-:W-:Y:S04]  /*121e0*/  STG.E.64 desc[UR36][R4.64+0x8], R16 ;  /* 0x0000081004007986 */ /* 0x000fe8000c101b24 */
[----:B------:R-:W-:Y:S01]  /*121f0*/  STG.E desc[UR36][R4.64], R3 ;  /* 0x0000000304007986 */ /* 0x000fe2000c101924 */
[----:B------:R-:W-:Y:S05]  /*12200*/  EXIT ;  /* 0x000000000000794d */ /* 0x000fea0003800000 */
.L_x_4140:
        /* <DEDUP_REMOVED lines=24> */
[----:B----4-:R1:W4:Y:S01]  /*12390*/  LDC.64 R2, c[0x4][R0] ;  /* 0x0100000000027b82 */ /* 0x0103220000000a00 */
[----:B------:R-:W5:Y:S01]  /*123a0*/  LDCU.64 UR6, c[0x4][0x3c0] ;  /* 0x01007800ff0677ac */ /* 0x000f620008000a00 */
[----:B------:R-:W-:Y:S01]  /*123b0*/  IMAD.MOV.U32 R13, RZ, RZ, RZ ;  /* 0x000000ffff0d7224 */ /* 0x000fe200078e00ff */
[----:B------:R-:W2:Y:S01]  /*123c0*/  LDCU.64 UR8, c[0x4][0x98] ;  /* 0x01001300ff0877ac */ /* 0x000ea20008000a00 */
[----:B0-----:R-:W-:Y:S01]  /*123d0*/  IMAD.U32 R4, RZ, RZ, UR4 ;  /* 0x00000004ff047e24 */ /* 0x001fe2000f8e00ff */
[----:B------:R-:W-:Y:S01]  /*123e0*/  MOV R5, UR5 ;  /* 0x0000000500057c02 */ /* 0x000fe20008000f00 */
[----:B-----5:R-:W-:-:S02]  /*123f0*/  IMAD.U32 R6, RZ, RZ, UR6 ;  /* 0x00000006ff067e24 */ /* 0x020fc4000f8e00ff */
[----:B------:R-:W-:Y:S01]  /*12400*/  IMAD.U32 R7, RZ, RZ, UR7 ;  /* 0x00000007ff077e24 */ /* 0x000fe2000f8e00ff */
[----:B--2---:R-:W-:Y:S01]  /*12410*/  MOV R10, UR8 ;  /* 0x00000008000a7c02 */ /* 0x004fe20008000f00 */
[----:B-1----:R-:W-:-:S07]  /*12420*/  IMAD.U32 R11, RZ, RZ, UR9 ;  /* 0x00000009ff0b7e24 */ /* 0x002fce000f8e00ff */
[----:B------:R-:W-:-:S07]  /*12430*/  LEPC R20, `(.L_x_4185) ;  /* 0x000000001014794e */ /* 0x000fce0000000000 */
[----:B---34-:R-:W-:Y:S05]  /*12440*/  CALL.ABS.NOINC R2 ;  /* 0x0000000002007343 */ /* 0x018fea0003c00000 */
.L_x_4185:
[----:B------:R-:W-:-:S07]  /*12450*/  CS2R R16, SRZ ;  /* 0x0000000000107805 */ /* 0x000fce000001ff00 */
.L_x_4184:
        /* <DEDUP_REMOVED lines=11> */
[----:B----4-:R-:W4:Y:S01]  /*12510*/  LDC.64 R2, c[0x4][R2] ;  /* 0x0100000002027b82 */ /* 0x010f220000000a00 */
[----:B------:R-:W-:Y:S01]  /*12520*/  IMAD.MOV.U32 R13, RZ, RZ, RZ ;  /* 0x000000ffff0d7224 */ /* 0x000fe200078e00ff */
[----:B------:R-:W5:Y:S01]  /*12530*/  LDCU.64 UR8, c[0x4][0x70] ;  /* 0x01000e00ff0877ac */ /* 0x000f620008000a00 */
[----:B0-----:R-:W-:Y:S01]  /*12540*/  IMAD.U32 R4, RZ, RZ, UR4 ;  /* 0x00000004ff047e24 */ /* 0x001fe2000f8e00ff */
[----:B------:R-:W-:Y:S01]  /*12550*/  MOV R5, UR5 ;  /* 0x0000000500057c02 */ /* 0x000fe20008000f00 */
[----:B-1----:R-:W-:-:S02]  /*12560*/  IMAD.U32 R6, RZ, RZ, UR6 ;  /* 0x00000006ff067e24 */ /* 0x002fc4000f8e00ff */
[----:B------:R-:W-:Y:S01]  /*12570*/  IMAD.U32 R7, RZ, RZ, UR7 ;  /* 0x00000007ff077e24 */ /* 0x000fe2000f8e00ff */
[----:B-----5:R-:W-:Y:S01]  /*12580*/  MOV R10, UR8 ;  /* 0x00000008000a7c02 */ /* 0x020fe20008000f00 */
[----:B------:R-:W-:-:S07]  /*12590*/  IMAD.U32 R11, RZ, RZ, UR9 ;  /* 0x00000009ff0b7e24 */ /* 0x000fce000f8e00ff */
[----:B------:R-:W-:-:S07]  /*125a0*/  LEPC R20, `(.L_x_4187) ;  /* 0x000000001014794e */ /* 0x000fce0000000000 */
[----:B--234-:R-:W-:Y:S05]  /*125b0*/  CALL.ABS.NOINC R2 ;  /* 0x0000000002007343 */ /* 0x01cfea0003c00000 */
.L_x_4187:
[----:B------:R-:W0:Y:S02]  /*125c0*/  LDCU.64 UR4, c[0x0][0x770] ;  /* 0x0000ee00ff0477ac */ /* 0x000e240008000a00 */
[----:B0-----:R-:W-:-:S05]  /*125d0*/  IADD3 R18, P0, PT, R18, UR4, RZ ;  /* 0x0000000412127c10 */ /* 0x001fca000ff1e0ff */
[----:B------:R-:W-:-:S05]  /*125e0*/  IMAD.X R19, RZ, RZ, UR5, P0 ;  /* 0x00000005ff137e24 */ /* 0x000fca00080e06ff */
[----:B------:R-:W-:Y:S01]  /*125f0*/  STG.E.64 desc[UR36][R18.64], R16 ;  /* 0x0000001012007986 */ /* 0x000fe2000c101b24 */
[----:B------:R-:W-:Y:S05]  /*12600*/  EXIT ;  /* 0x000000000000794d */ /* 0x000fea0003800000 */
.L_x_4186:
[----:B------:R-:W-:Y:S01]  /*12610*/  MOV R0, 0x0 ;  /* 0x0000000000007802 */ /* 0x000fe20000000f00 */
[----:B------:R-:W0:Y:S01]  /*12620*/  LDCU.64 UR4, c[0x4][0x3c8] ;  /* 0x01007900ff0477ac */ /* 0x000e220008000a00 */
[----:B------:R-:W-:Y:S02]  /*12630*/  HFMA2 R8, -RZ, RZ, 0, 4.4405460357666015625e-05 ;  /* 0x000002e9ff087431 */ /* 0x000fe400000001ff */
[----:B------:R-:W-:Y:S01]  /*12640*/  IMAD.MOV.U32 R12, RZ, RZ, 0x1 ;  /* 0x00000001ff0c7424 */ /* 0x000fe200078e00ff */
[----:B----4-:R1:W4:Y:S01]  /*12650*/  LDC.64 R2, c[0x4][R0] ;  /* 0x0100000000027b82 */ /* 0x0103220000000a00 */
[----:B------:R-:W5:Y:S01]  /*12660*/  LDCU.64 UR6, c[0x4][0x3c0] ;  /* 0x01007800ff0677ac */ /* 0x000f620008000a00 */
[----:B------:R-:W-:Y:S01]  /*12670*/  IMAD.MOV.U32 R13, RZ, RZ, RZ ;  /* 0x000000ffff0d7224 */ /* 0x000fe200078e00ff */
[----:B------:R-:W2:Y:S01]  /*12680*/  LDCU.64 UR8, c[0x4][0x78] ;  /* 0x01000f00ff0877ac */ /* 0x000ea20008000a00 */
[----:B0-----:R-:W-:Y:S01]  /*12690*/  MOV R4, UR4 ;  /* 0x0000000400047c02 */ /* 0x001fe20008000f00 */
[----:B------:R-:W-:-:S02]  /*126a0*/  IMAD.U32 R5, RZ, RZ, UR5 ;  /* 0x00000005ff057e24 */ /* 0x000fc4000f8e00ff */
[----:B-----5:R-:W-:Y:S01]  /*126b0*/  IMAD.U32 R6, RZ, RZ, UR6 ;  /* 0x00000006ff067e24 */ /* 0x020fe2000f8e00ff */
[----:B------:R-:W-:Y:S01]  /*126c0*/  MOV R7, UR7 ;  /* 0x0000000700077c02 */ /* 0x000fe20008000f00 */
[----:B--2---:R-:W-:Y:S02]  /*126d0*/  IMAD.U32 R10, RZ, RZ, UR8 ;  /* 0x00000008ff0a7e24 */ /* 0x004fe4000f8e00ff */
[----:B-1----:R-:W-:-:S07]  /*126e0*/  IMAD.U32 R11, RZ, RZ, UR9 ;  /* 0x00000009ff0b7e24 */ /* 0x002fce000f8e00ff */
[----:B------:R-:W-:-:S07]  /*126f0*/  LEPC R20, `(.L_x_4188) ;  /* 0x000000001014794e */ /* 0x000fce0000000000 */
[----:B---34-:R-:W-:Y:S05]  /*12700*/  CALL.ABS.NOINC R2 ;  /* 0x0000000002007343 */ /* 0x018fea0003c00000 */
.L_x_4188:
[----:B------:R-:W-:Y:S05]  /*12710*/  EXIT ;  /* 0x000000000000794d */ /* 0x000fea0003800000 */
.L_x_4183:
[----:B------:R-:W-:Y:S05]  /*12720*/  BRA.U !UP1, `(.L_x_4189) ;  /* 0x0000000109447547 */ /* 0x000fea000b800000 */
[----:B------:R-:W5:Y:S04]  /*12730*/  LDG.E R0, desc[UR36][R4.64] ;  /* 0x0000002404007981 */ /* 0x000f68000c1e1900 */
[----:B----4-:R-:W4:Y:S01]  /*12740*/  LDG.E.64 R6, desc[UR36][R4.64+0x8] ;  /* 0x0000082404067981 */ /* 0x010f22000c1e1b00 */
[----:B------:R-:W-:Y:S01]  /*12750*/  BSSY.RECONVERGENT B0, `(.L_x_4190) ;  /* 0x000000b000007945 */ /* 0x000fe20003800200 */
[----:B-----5:R-:W-:-:S13]  /*12760*/  FSETP.NAN.FTZ.AND P2, PT, |R0|, |R0|, PT ;  /* 0x400000000000720b */ /* 0x020fda0003f58200 */
        /* <DEDUP_REMOVED lines=9> */
.L_x_4191:
[----:B------:R-:W-:Y:S05]  /*12800*/  BSYNC.RECONVERGENT B0 ;  /* 0x0000000000007941 */ /* 0x000fea0003800200 */
.L_x_4190:
[----:B------:R-:W-:Y:S02]  /*12810*/  SEL R16, R6, R16, P0 ;  /* 0x0000001006107207 */ /* 0x000fe40000000000 */
[----:B------:R-:W-:Y:S02]  /*12820*/  SEL R17, R7, R17, P0 ;  /* 0x0000001107117207 */ /* 0x000fe40000000000 */
[----:B------:R-:W-:-:S07]  /*12830*/  FSEL R3, R0, R3, P0 ;  /* 0x0000000300037208 */ /* 0x000fce0000000000 */
.L_x_4189:
        /* <DEDUP_REMOVED lines=11> */
[----:B----4-:R-:W4:Y:S01]  /*128f0*/  LDC.64 R2, c[0x4][R2] ;  /* 0x0100000002027b82 */ /* 0x010f220000000a00 */
[----:B------:R-:W-:Y:S01]  /*12900*/  IMAD.MOV.U32 R13, RZ, RZ, RZ ;  /* 0x000000ffff0d7224 */ /* 0x000fe200078e00ff */
[----:B------:R-:W5:Y:S01]  /*12910*/  LDCU.64 UR8, c[0x4][0x70] ;  /* 0x01000e00ff0877ac */ /* 0x000f620008000a00 */
[----:B0-----:R-:W-:Y:S01]  /*12920*/  MOV R4, UR4 ;  /* 0x0000000400047c02 */ /* 0x001fe20008000f00 */
[----:B------:R-:W-:-:S02]  /*12930*/  IMAD.U32 R5, RZ, RZ, UR5 ;  /* 0x00000005ff057e24 */ /* 0x000fc4000f8e00ff */
[----:B-1----:R-:W-:Y:S01]  /*12940*/  IMAD.U32 R6, RZ, RZ, UR6 ;  /* 0x00000006ff067e24 */ /* 0x002fe2000f8e00ff */
[----:B------:R-:W-:Y:S01]  /*12950*/  MOV R7, UR7 ;  /* 0x0000000700077c02 */ /* 0x000fe20008000f00 */
[----:B-----5:R-:W-:Y:S02]  /*12960*/  IMAD.U32 R10, RZ, RZ, UR8 ;  /* 0x00000008ff0a7e24 */ /* 0x020fe4000f8e00ff */
[----:B------:R-:W-:-:S07]  /*12970*/  IMAD.U32 R11, RZ, RZ, UR9 ;  /* 0x00000009ff0b7e24 */ /* 0x000fce000f8e00ff */
[----:B------:R-:W-:-:S07]  /*12980*/  LEPC R20, `(.L_x_4193) ;  /* 0x000000001014794e */ /* 0x000fce0000000000 */
[----:B--234-:R-:W-:Y:S05]  /*12990*/  CALL.ABS.NOINC R2 ;  /* 0x0000000002007343 */ /* 0x01cfea0003c00000 */
.L_x_4193:
[----:B------:R-:W0:Y:S02]  /*129a0*/  LDCU.64 UR4, c[0x0][0x770] ;  /* 0x0000ee00ff0477ac */ /* 0x000e240008000a00 */
[----:B0-----:R-:W-:-:S04]  /*129b0*/  IADD3 R18, P0, PT, R18, UR4, RZ ;  /* 0x0000000412127c10 */ /* 0x001fc8000ff1e0ff */
[----:B------:R-:W-:-:S05]  /*129c0*/  IADD3.X R19, PT, PT, RZ, UR5, RZ, P0, !PT ;  /* 0x00000005ff137c10 */ /* 0x000fca00087fe4ff */
[----:B------:R-:W-:Y:S01]  /*129d0*/  STG.E.64 desc[UR36][R18.64], R16 ;  /* 0x0000001012007986 */ /* 0x000fe2000c101b24 */
[----:B------:R-:W-:Y:S05]  /*129e0*/  EXIT ;  /* 0x000000000000794d */ /* 0x000fea0003800000 */
.L_x_4192:
[----:B------:R-:W-:Y:S04]  /*129f0*/  STG.E.64 desc[UR36][R4.64+0x8], R16 ;  /* 0x0000081004007986 */ /* 0x000fe8000c101b24 */
[----:B------:R-:W-:Y:S01]  /*12a00*/  STG.E desc[UR36][R4.64], R3 ;  /* 0x0000000304007986 */ /* 0x000fe2000c101924 */
[----:B------:R-:W-:Y:S05]  /*12a10*/  EXIT ;  /* 0x000000000000794d */ /* 0x000fea0003800000 */
        .weak           $__internal_21_$__cuda_sm20_div_u64
        .type           $__internal_21_$__cuda_sm20_div_u64,@function
        .size           $__internal_21_$__cuda_sm20_div_u64,(.L_x_6073 - $__internal_21_$__cuda_sm20_div_u64)
$__internal_21_$__cuda_sm20_div_u64:
        /* <DEDUP_REMOVED lines=66> */
[----:B------:R-:W-:Y:S06]  /*12e40*/  RET.REL.NODEC R4 `(_ZN2at6native13reduce_kernelILi512ELi1ENS0_8ReduceOpIN3c108BFloat16ENS0_9ArgMinOpsIfEEjlLi4ELi4EEEEEvT1_) ;  /* 0xfffffed0046c7950 */ /* 0x000fec0003c3ffff */
.L_x_4194:
        /* <DEDUP_REMOVED lines=11> */
.L_x_6073:


//--------------------- .text._ZN2at6native13reduce_kernelILi256ELi2ENS0_8ReduceOpIN3c108BFloat16ENS0_9ArgMinOpsIfEEjlLi4ELi4EEEEEvT1_ --------------------------
	.section	.text._ZN2at6native13reduce_kernelILi256ELi2ENS0_8ReduceOpIN3c108BFloat16ENS0_9ArgMinOpsIfEEjlLi4ELi4EEEEEvT1_,"ax",@progbits
	.align	128
        .global         _ZN2at6native13reduce_kernelILi256ELi2ENS0_8ReduceOpIN3c108BFloat16ENS0_9ArgMinOpsIfEEjlLi4ELi4EEEEEvT1_
        .type           _ZN2at6native13reduce_kernelILi256ELi2ENS0_8ReduceOpIN3c108BFloat16ENS0_9ArgMinOpsIfEEjlLi4ELi4EEEEEvT1_,@function
        .size           _ZN2at6native13reduce_kernelILi256ELi2ENS0_8ReduceOpIN3c108BFloat16ENS0_9ArgMinOpsIfEEjlLi4ELi4EEEEEvT1_,(.L_x_6074 - _ZN2at6native13reduce_kernelILi256ELi2ENS0_8ReduceOpIN3c108BFloat16ENS0_9ArgMinOpsIfEEjlLi4ELi4EEEEEvT1_)
        .other          _ZN2at6native13reduce_kernelILi256ELi2ENS0_8ReduceOpIN3c108BFloat16ENS0_9ArgMinOpsIfEEjlLi4ELi4EEEEEvT1_,@"STO_CUDA_ENTRY STV_DEFAULT"
_ZN2at6native13reduce_kernelILi256ELi2ENS0_8ReduceOpIN3c108BFloat16ENS0_9ArgMinOpsIfEEjlLi4ELi4EEEEEvT1_:
.text._ZN2at6native13reduce_kernelILi256ELi2ENS0_8ReduceOpIN3c108BFloat16ENS0_9ArgMinOpsIfEEjlLi4ELi4EEEEEvT1_:
        /* <DEDUP_REMOVED lines=57> */
[----:B------:R-:W-:Y:S01]  /*0390*/  HFMA2 R4, -RZ, RZ, 0, 0 ;  /* 0x00000000ff047431 */ /* 0x000fe200000001ff */
[----:B------:R-:W2:Y:S01]  /*03a0*/  LDCU UR5, c[0x0][0x594] ;  /* 0x0000b280ff0577ac */ /* 0x000ea20008000800 */
[----:B------:R-:W3:Y:S01]  /*03b0*/  LDCU UR8, c[0x0][0x6b8] ;  /* 0x0000d700ff0877ac */ /* 0x000ee20008000800 */
[----:B------:R-:W-:Y:S02]  /*03c0*/  UISETP.NE.AND UP0, UPT, UR4, 0x4, UPT ;  /* 0x000000040400788c */ /* 0x000fe4000bf05270 */
        /* <DEDUP_REMOVED lines=45> */
[----:B------:R-:W-:-:S04]  /*06a0*/  SHF.R.U32.HI R7, RZ, UR7, R6 ;  /* 0x00000007ff077c19 */ /* 0x000fc80008011606 */
[----:B------:R-:W-:-:S05]  /*06b0*/  IADD3 R3, PT, PT, -R7, RZ, RZ ;  /* 0x000000ff07037210 */ /* 0x000fca0007ffe1ff */
        /* <DEDUP_REMOVED lines=48> */
[----:B------:R-:W-:Y:S01]  /*09c0*/  MOV R6, RZ ;  /* 0x000000ff00067202 */ /* 0x000fe20000000f00 */
[----:B------:R-:W2:Y:S01]  /*09d0*/  LDCU UR5, c[0x0][0x608] ;  /* 0x0000c100ff0577ac */ /* 0x000ea20008000800 */
[----:B------:R-:W3:Y:S01]  /*09e0*/  LDCU UR8, c[0x0][0x700] ;  /* 0x0000e000ff0877ac */ /* 0x000ee20008000800 */
[----:B------:R-:W-:Y:S02]  /*09f0*/  UISETP.NE.AND UP0, UPT, UR4, 0xd, UPT ;  /* 0x0000000d0400788c */ /* 0x000fe4000bf05270 */
        /* <DEDUP_REMOVED lines=136> */
.L_x_4195:
[----:B------:R-:W1:Y:S01]  /*1280*/  LDCU UR5, c[0x0][0x39c] ;  /* 0x00007380ff0577ac */ /* 0x000e620008000800 */
[----:B------:R-:W-:Y:S01]  /*1290*/  BSSY.RECONVERGENT B6, `(.L_x_4196) ;  /* 0x0000f22000067945 */ /* 0x000fe20003800200 */
[----:B------:R-:W-:Y:S02]  /*12a0*/  MOV R18, RZ ;  /* 0x000000ff00127202 */ /* 0x000fe40000000f00 */
[----:B------:R-:W-:Y:S01]  /*12b0*/  CS2R R26, SRZ ;  /* 0x00000000001a7805 */ /* 0x000fe2000001ff00 */
[----:B------:R-:W2:Y:S01]  /*12c0*/  LDCU UR4, c[0x0][0x3a0] ;  /* 0x00007400ff0477ac */ /* 0x000ea20008000800 */
[----:B------:R-:W-:Y:S01]  /*12d0*/  CS2R R12, SRZ ;  /* 0x00000000000c7805 */ /* 0x000fe2000001ff00 */
[----:B------:R-:W-:Y:S01]  /*12e0*/  IMAD.MOV.U32 R41, RZ, RZ, RZ ;  /* 0x000000ffff297224 */ /* 0x000fe200078e00ff */
[----:B------:R-:W3:Y:S01]  /*12f0*/  LDCU.64 UR36, c[0x0][0x358] ;  /* 0x00006b00ff2477ac */ /* 0x000ee20008000a00 */
        /* <DEDUP_REMOVED lines=9> */
[----:B------:R-:W-:-:S03]  /*1390*/  IMAD.X R23, RZ, RZ, UR5, P0 ;  /* 0x00000005ff177e24 */ /* 0x000fc600080e06ff */
[----:B------:R-:W-:Y:S05]  /*13a0*/  BRA.U !UP0, `(.L_x_4198) ;  /* 0x0000001108087547 */ /* 0x000fea000b800000 */
[----:B------:R-:W-:Y:S01]  /*13b0*/  MOV R0, 0x0 ;  /* 0x0000000000007802 */ /* 0x000fe20000000f00 */
[----:B------:R-:W1:Y:S01]  /*13c0*/  LDCU.64 UR6, c[0x4][0x3b8] ;  /* 0x01007700ff0677ac */ /* 0x000e620008000a00 */
[----:B------:R-:W-:Y:S02]  /*13d0*/  HFMA2 R8, -RZ, RZ, 0, 2.8789043426513671875e-05 ;  /* 0x000001e3ff087431 */ /* 0x000fe400000001ff */
        /* <DEDUP_REMOVED lines=15> */
.L_x_4199:
        /* <DEDUP_REMOVED lines=44> */
[----:B0-----:R-:W-:Y:S01]  /*1790*/  @P2 ISETP.GT.U32.AND P1, PT, R6, R8, PT ;  /* 0x000000080600220c */ /* 0x001fe20003f24070 */
[----:B--2---:R-:W-:-:S05]  /*17a0*/  IMAD.U32 R0, R4, 0x10000, RZ ;  /* 0x0001000004007824 */ /* 0x004fca00078e00ff */
        /* <DEDUP_REMOVED lines=8> */
.L_x_4204:
[----:B------:R-:W0:Y:S01]  /*1830*/  @P0 LDC R6, c[0x0][0x390] ;  /* 0x0000e400ff060b82 */ /* 0x000e220000000800 */
[----:B------:R-:W-:Y:S02]  /*1840*/  FSEL R3, R0, R3, !P0 ;  /* 0x0000000300037208 */ /* 0x000fe40004000000 */
[----:B------:R-:W-:-:S07]  /*1850*/  SEL R0, R7, RZ, P0 ;  /* 0x000000ff07007207 */ /* 0x000fce0000000000 */
.L_x_4203:
[----:B------:R-:W-:Y:S05]  /*1860*/  BSYNC.RECONVERGENT B1 ;  /* 0x0000000000017941 */ /* 0x000fea0003800200 */
.L_x_4202:
[----:B------:R-:W1:Y:S01]  /*1870*/  LDC R5, c[0x0][0x39c] ;  /* 0x0000e700ff057b82 */ /* 0x000e620000000800 */
[----:B------:R-:W-:Y:S02]  /*1880*/  IADD3 R22, P0, PT, R22, 0x8, RZ ;  /* 0x0000000816167810 */ /* 0x000fe40007f1e0ff */
[----:B------:R-:W-:-:S03]  /*1890*/  IADD3 R7, PT, PT, -R10, 0x4, RZ ;  /* 0x000000040a077810 */ /* 0x000fc60007ffe1ff */
[----:B------:R-:W-:Y:S01]  /*18a0*/  IMAD.X R23, RZ, RZ, R23, P0 ;  /* 0x000000ffff177224 */ /* 0x000fe200000e0617 */
[----:B-1----:R-:W-:-:S07]  /*18b0*/  IADD3 R28, PT, PT, R10, -0x4, R5 ;  /* 0xfffffffc0a1c7810 */ /* 0x002fce0007ffe005 */
.L_x_4201:
[----:B------:R-:W-:Y:S05]  /*18c0*/  BSYNC.RECONVERGENT B0 ;  /* 0x0000000000007941 */ /* 0x000fea0003800200 */
.L_x_4200:
        /* <DEDUP_REMOVED lines=17> */
.L_x_4215:
[----:B------:R-:W-:-:S06]  /*19e0*/  IMAD.WIDE.U32 R4, R9, 0x8, R22 ;  /* 0x0000000809047825 */ /* 0x000fcc00078e0016 */
[----:B------:R-:W2:Y:S01]  /*19f0*/  LDG.E.64 R4, desc[UR36][R4.64] ;  /* 0x0000002404047981 */ /* 0x000ea2000c1e1b00 */
        /* <DEDUP_REMOVED lines=8> */
[----:B0-----:R-:W-:Y:S02]  /*1a80*/  @P6 ISETP.LT.U32.AND P3, PT, R6, R29, PT ;  /* 0x0000001d0600620c */ /* 0x001fe40003f61070 */
[----:B------:R-:W-:Y:S02]  /*1a90*/  @P4 ISETP.LT.U32.AND P1, PT, R11, R32, PT ;  /* 0x000000200b00420c */ /* 0x000fe40003f21070 */
[C---:B--2---:R-:W-:Y:S01]  /*1aa0*/  PRMT R8, R4.reuse, 0x7632, R8 ;  /* 0x0000763204087816 */ /* 0x044fe20000000008 */
[----:B------:R-:W-:Y:S01]  /*1ab0*/  IMAD.U32 R30, R4, 0x10000, RZ ;  /* 0x00010000041e7824 */ /* 0x000fe200078e00ff */
[C---:B------:R-:W-:Y:S01]  /*1ac0*/  PRMT R4, R5.reuse, 0x7632, R4 ;  /* 0x0000763205047816 */ /* 0x040fe20000000004 */
[----:B------:R-:W-:Y:S01]  /*1ad0*/  IMAD.U32 R5, R5, 0x10000, RZ ;  /* 0x0001000005057824 */ /* 0x000fe200078e00ff */
[----:B------:R-:W-:Y:S02]  /*1ae0*/  SHF.L.U32 R31, R8, 0x10, RZ ;  /* 0x00000010081f7819 */ /* 0x000fe400000006ff */
[----:B------:R-:W-:-:S02]  /*1af0*/  @P6 FSETP.NAN.FTZ.AND P0, PT, |R30|, |R30|, PT ;  /* 0x4000001e1e00620b */ /* 0x000fc40003f18200 */
[----:B------:R-:W-:Y:S02]  /*1b00*/  @P4 FSETP.NAN.FTZ.AND P2, PT, |R31|, |R31|, PT ;  /* 0x4000001f1f00420b */ /* 0x000fe40003f58200 */
        /* <DEDUP_REMOVED lines=10> */
.L_x_4208:
[----:B------:R-:W-:Y:S05]  /*1bb0*/  BSYNC.RECONVERGENT B1 ;  /* 0x0000000000017941 */ /* 0x000fea0003800200 */
.L_x_4207:
[----:B------:R-:W-:Y:S04]  /*1bc0*/  BSSY.RECONVERGENT B1, `(.L_x_4209) ;  /* 0x0000007000017945 */ /* 0x000fe80003800200 */
[----:B------:R-:W-:Y:S05]  /*1bd0*/  @P4 BRA `(.L_x_4210) ;  /* 0x0000000000144947 */ /* 0x000fea0003800000 */
[----:B------:R-:W-:-:S13]  /*1be0*/  FSETP.NEU.FTZ.AND P6, PT, R14, R31, PT ;  /* 0x0000001f0e00720b */ /* 0x000fda0003fdd000 */
[----:B------:R-:W-:Y:S02]  /*1bf0*/  @!P6 ISETP.GE.U32.AND P4, PT, R11, R32, PT ;  /* 0x000000200b00e20c */ /* 0x000fe40003f86070 */
[----:B------:R-:W-:Y:S02]  /*1c00*/  @P6 FSETP.LT.FTZ.AND P1, PT, R14, R31, PT ;  /* 0x0000001f0e00620b */ /* 0x000fe40003f31000 */
[----:B------:R-:W-:-:S04]  /*1c10*/  @!P6 ISETP.GE.AND.EX P4, PT, R15, RZ, PT, P4 ;  /* 0x000000ff0f00e20c */ /* 0x000fc80003f86340 */
[----:B------:R-:W-:-:S13]  /*1c20*/  @!P6 PLOP3.LUT P1, PT, P4, PT, PT, 0x8, 0x80 ;  /* 0x000000000080e81c */ /* 0x000fda000272e170 */
.L_x_4210:
[----:B------:R-:W-:Y:S05]  /*1c30*/  BSYNC.RECONVERGENT B1 ;  /* 0x0000000000017941 */ /* 0x000fea0003800200 */
.L_x_4209:
[----:B------:R-:W-:Y:S01]  /*1c40*/  @P5 FSETP.NAN.FTZ.AND P6, PT, |R5|, |R5|, PT ;  /* 0x400000050500520b */ /* 0x000fe20003fd8200 */
[----:B------:R-:W-:Y:S01]  /*1c50*/  IMAD.U32 R4, R4, 0x10000, RZ ;  /* 0x0001000004047824 */ /* 0x000fe200078e00ff */
[----:B------:R-:W-:Y:S01]  /*1c60*/  @P3 ISETP.LT.U32.AND P4, PT, R12, R35, PT ;  /* 0x000000230c00320c */ /* 0x000fe20003f81070 */
[----:B------:R-:W-:Y:S01]  /*1c70*/  BSSY.RECONVERGENT B1, `(.L_x_4211) ;  /* 0x000000e000017945 */ /* 0x000fe20003800200 */
        /* <DEDUP_REMOVED lines=13> */
.L_x_4212:
[----:B------:R-:W-:Y:S05]  /*1d50*/  BSYNC.RECONVERGENT B1 ;  /* 0x0000000000017941 */ /* 0x000fea0003800200 */
.L_x_4211:
        /* <DEDUP_REMOVED lines=12> */
.L_x_4214:
[----:B------:R-:W-:Y:S05]  /*1e20*/  BSYNC.RECONVERGENT B1 ;  /* 0x0000000000017941 */ /* 0x000fea0003800200 */
.L_x_4213:
        /* <DEDUP_REMOVED lines=9> */
.L_x_4206:
[----:B------:R-:W-:Y:S05]  /*1ec0*/  BSYNC.RECONVERGENT B0 ;  /* 0x0000000000007941 */ /* 0x000fea0003800200 */
.L_x_4205:
        /* <DEDUP_REMOVED lines=16> */
[----:B------:R-:W-:Y:S01]  /*1fd0*/  BSSY.RECONVERGENT B1, `(.L_x_4218) ;  /* 0x000000d000017945 */ /* 0x000fe20003800200 */
[----:B------:R-:W-:-:S04]  /*1fe0*/  IADD3 R5, PT, PT, R5, R7, RZ ;  /* 0x0000000705057210 */ /* 0x000fc80007ffe0ff */
[----:B------:R-:W-:-:S07]  /*1ff0*/  SHF.R.S32.HI R7, RZ, 0x1f, R5 ;  /* 0x0000001fff077819 */ /* 0x000fce0000011405 */
[----:B0-----:R-:W-:Y:S01]  /*2000*/  @P2 ISETP.LT.U32.AND P1, PT, R6, R5, PT ;  /* 0x000000050600220c */ /* 0x001fe20003f21070 */
[----:B--2---:R-:W-:-:S05]  /*2010*/  IMAD.U32 R4, R22, 0x10000, RZ ;  /* 0x0001000016047824 */ /* 0x004fca00078e00ff */
        /* <DEDUP_REMOVED lines=8> */
.L_x_4219:
[----:B------:R-:W-:Y:S05]  /*20a0*/  BSYNC.RECONVERGENT B1 ;  /* 0x0000000000017941 */ /* 0x000fea0003800200 */
.L_x_4218:
[----:B------:R-:W-:Y:S02]  /*20b0*/  FSEL R3, R3, R4, P0 ;  /* 0x0000000403037208 */ /* 0x000fe40000000000 */
[----:B------:R-:W-:Y:S02]  /*20c0*/  SEL R6, R6, R5, P0 ;  /* 0x0000000506067207 */ /* 0x000fe40000000000 */
[----:B------:R-:W-:-:S07]  /*20d0*/  SEL R0, R0, R7, P0 ;  /* 0x0000000700007207 */ /* 0x000fce0000000000 */
.L_x_4217:
[----:B------:R-:W-:Y:S05]  /*20e0*/  BSYNC.RECONVERGENT B0 ;  /* 0x0000000000007941 */ /* 0x000fea0003800200 */
.L_x_4216:
        /* <DEDUP_REMOVED lines=11> */
.L_x_4221:
[----:B------:R-:W-:Y:S05]  /*21a0*/  BSYNC.RECONVERGENT B0 ;  /* 0x0000000000007941 */ /* 0x000fea0003800200 */
.L_x_4220:
        /* <DEDUP_REMOVED lines=14> */
.L_x_4223:
[----:B------:R-:W-:Y:S05]  /*2290*/  BSYNC.RECONVERGENT B0 ;  /* 0x0000000000007941 */ /* 0x000fea0003800200 */
.L_x_4222:
        /* <DEDUP_REMOVED lines=14> */
.L_x_4225:
[----:B------:R-:W-:Y:S05]  /*2380*/  BSYNC.RECONVERGENT B0 ;  /* 0x0000000000007941 */ /* 0x000fea0003800200 */
.L_x_4224:
[----:B------:R-:W-:Y:S02]  /*2390*/  FSEL R41, R10, R41, P0 ;  /* 0x000000290a297208 */ /* 0x000fe40000000000 */
[----:B------:R-:W-:Y:S02]  /*23a0*/  SEL R12, R11, R12, P0 ;  /* 0x0000000c0b0c7207 */ /* 0x000fe40000000000 */
[----:B------:R-:W-:Y:S01]  /*23b0*/  SEL R13, R0, R13, P0 ;  /* 0x0000000d000d7207 */ /* 0x000fe20000000000 */
[----:B------:R-:W-:Y:S06]  /*23c0*/  BRA `(.L_x_4197) ;  /* 0x000000e000387947 */ /* 0x000fec0003800000 */
.L_x_4198:
        /* <DEDUP_REMOVED lines=56> */
.L_x_4245:
[----:B------:R-:W-:Y:S01]  /*2750*/  SHF.R.U32.HI R6, RZ, 0x1, R42 ;  /* 0x00000001ff067819 */ /* 0x000fe2000001162a */
[----:B-1----:R-:W-:-:S04]  /*2760*/  IMAD.IADD R38, R42, 0x1, R13 ;  /* 0x000000012a267824 */ /* 0x002fc800078e020d */
[----:B------:R-:W-:-:S04]  /*2770*/  IMAD.WIDE.U32 R4, R6, 0x4, R22 ;  /* 0x0000000406047825 */ /* 0x000fc800078e0016 */
[----:B------:R-:W-:Y:S01]  /*2780*/  IMAD.IADD R8, R6, 0x1, R13 ;  /* 0x0000000106087824 */ /* 0x000fe200078e020d */
[----:B------:R-:W-:Y:S01]  /*2790*/  SHF.R.U32.HI R7, RZ, 0x1, R38 ;  /* 0x00000001ff077819 */ /* 0x000fe20000011626 */
[----:B------:R-:W2:Y:S03]  /*27a0*/  LDG.E R43, desc[UR36][R4.64] ;  /* 0x00000024042b7981 */ /* 0x000ea6000c1e1900 */
[----:B------:R-:W-:Y:S01]  /*27b0*/  SHF.L.U32 R9, R8, 0x2, RZ ;  /* 0x0000000208097819 */ /* 0x000fe200000006ff */
[----:B------:R-:W-:Y:S01]  /*27c0*/  IMAD.WIDE.U32 R6, R7, 0x4, R22 ;  /* 0x0000000407067825 */ /* 0x000fe200078e0016 */
[----:B------:R-:W-:Y:S02]  /*27d0*/  SHF.R.U32.HI R8, RZ, 0x1e, R8 ;  /* 0x0000001eff087819 */ /* 0x000fe40000011608 */
[----:B------:R-:W-:Y:S02]  /*27e0*/  LOP3.LUT R9, R9, 0xfffffffc, RZ, 0xc0, !PT ;  /* 0xfffffffc09097812 */ /* 0x000fe400078ec0ff */
[----:B------:R-:W-:Y:S01]  /*27f0*/  LOP3.LUT R41, R8, 0x1, RZ, 0xc0, !PT ;  /* 0x0000000108297812 */ /* 0x000fe200078ec0ff */
[----:B------:R-:W3:Y:S01]  /*2800*/  LDG.E R7, desc[UR36][R6.64] ;  /* 0x0000002406077981 */ /* 0x000ee2000c1e1900 */
[----:B------:R-:W-:-:S05]  /*2810*/  IADD3 R8, P0, PT, R22, R9, RZ ;  /* 0x0000000916087210 */ /* 0x000fca0007f1e0ff */
[----:B------:R-:W-:-:S06]  /*2820*/  IMAD.X R9, R23, 0x1, R41, P0 ;  /* 0x0000000117097824 */ /* 0x000fcc00000e0629 */
[----:B------:R1:W5:Y:S01]  /*2830*/  LDG.E R9, desc[UR36][R8.64] ;  /* 0x0000002408097981 */ /* 0x000362000c1e1900 */
[----:B------:R-:W-:Y:S01]  /*2840*/  FSETP.NAN.FTZ.AND P6, PT, |R26|, |R26|, PT ;  /* 0x4000001a1a00720b */ /* 0x000fe20003fd8200 */
[----:B------:R-:W-:Y:S01]  /*2850*/  BSSY.RECONVERGENT B1, `(.L_x_4229) ;  /* 0x0000016000017945 */ /* 0x000fe20003800200 */
[----:B------:R-:W-:Y:S02]  /*2860*/  FSETP.NAN.FTZ.AND P2, PT, |R27|, |R27|, PT ;  /* 0x4000001b1b00720b */ /* 0x000fe40003f58200 */
[----:B------:R-:W-:-:S09]  /*2870*/  FSETP.NAN.FTZ.AND P3, PT, |R21|, |R21|, PT ;  /* 0x400000151500720b */ /* 0x000fd20003f78200 */
[-C--:B------:R-:W-:Y:S02]  /*2880*/  @P6 ISETP.LT.U32.AND P4, PT, R32, R42.reuse, PT ;  /* 0x0000002a2000620c */ /* 0x080fe40003f81070 */
[----:B------:R-:W-:Y:S02]  /*2890*/  @P2 ISETP.LT.U32.AND P1, PT, R33, R42, PT ;  /* 0x0000002a2100220c */ /* 0x000fe40003f21070 */
[C---:B--2---:R-:W-:Y:S01]  /*28a0*/  PRMT R41, R43.reuse, 0x7632, R41 ;  /* 0x000076322b297816 */ /* 0x044fe20000000029 */
[----:B------:R-:W-:-:S04]  /*28b0*/  IMAD.U32 R45, R43, 0x10000, RZ ;  /* 0x000100002b2d7824 */ /* 0x000fc800078e00ff */
[----:B------:R-:W-:Y:S01]  /*28c0*/  IMAD.U32 R48, R41, 0x10000, RZ ;  /* 0x0001000029307824 */ /* 0x000fe200078e00ff */
[----:B------:R-:W-:-:S04]  /*28d0*/  @P6 FSETP.NAN.FTZ.AND P0, PT, |R45|, |R45|, PT ;  /* 0x4000002d2d00620b */ /* 0x000fc80003f18200 */
[----:B------:R-:W-:Y:S02]  /*28e0*/  @P2 FSETP.NAN.FTZ.AND P5, PT, |R48|, |R48|, PT ;  /* 0x400000303000220b */ /* 0x000fe40003fb8200 */
[----:B---3--:R-:W-:Y:S02]  /*28f0*/  PRMT R6, R7, 0x7610, R6 ;  /* 0x0000761007067816 */ /* 0x008fe40000000006 */
[----:B------:R-:W-:Y:S02]  /*2900*/  @P6 ISETP.LT.OR.EX P0, PT, R37, RZ, !P0, P4 ;  /* 0x000000ff2500620c */ /* 0x000fe40004701740 */
[----:B------:R-:W-:Y:S01]  /*2910*/  @P2 ISETP.LT.OR.EX P1, PT, R35, RZ, !P5, P1 ;  /* 0x000000ff2300220c */ /* 0x000fe20006f21710 */
[----:B------:R-:W-:Y:S01]  /*2920*/  IMAD.U32 R50, R6, 0x10000, RZ ;  /* 0x0001000006327824 */ /* 0x000fe200078e00ff */
[----:B------:R-:W-:Y:S02]  /*2930*/  FSETP.NAN.FTZ.AND P4, PT, |R20|, |R20|, PT ;  /* 0x400000141400720b */ /* 0x000fe40003f98200 */
[----:B------:R-:W-:Y:S01]  /*2940*/  FSETP.NAN.FTZ.AND P5, PT, |R18|, |R18|, PT ;  /* 0x400000121200720b */ /* 0x000fe20003fb8200 */
[----:B-1----:R-:W-:-:S12]  /*2950*/  @P6 BRA `(.L_x_4230) ;  /* 0x0000000000146947 */ /* 0x002fd80003800000 */
[----:B------:R-:W-:-:S13]  /*2960*/  FSETP.NEU.FTZ.AND P6, PT, R26, R45, PT ;  /* 0x0000002d1a00720b */ /* 0x000fda0003fdd000 */
[----:B------:R-:W-:-:S04]  /*2970*/  @!P6 ISETP.GE.U32.AND P0, PT, R32, R42, PT ;  /* 0x0000002a2000e20c */ /* 0x000fc80003f06070 */
[----:B------:R-:W-:-:S04]  /*2980*/  @!P6 ISETP.GE.AND.EX P0, PT, R37, RZ, PT, P0 ;  /* 0x000000ff2500e20c */ /* 0x000fc80003f06300 */
[----:B------:R-:W-:Y:S02]  /*2990*/  @!P6 PLOP3.LUT P0, PT, P0, PT, PT, 0x8, 0x80 ;  /* 0x000000000080e81c */ /* 0x000fe4000070e170 */
[----:B------:R-:W-:-:S13]  /*29a0*/  @P6 FSETP.LT.FTZ.AND P0, PT, R26, R45, PT ;  /* 0x0000002d1a00620b */ /* 0x000fda0003f11000 */
.L_x_4230:
[----:B------:R-:W-:Y:S05]  /*29b0*/  BSYNC.RECONVERGENT B1 ;  /* 0x0000000000017941 */ /* 0x000fea0003800200 */
.L_x_4229:
[----:B------:R-:W-:Y:S04]  /*29c0*/  BSSY.RECONVERGENT B1, `(.L_x_4231) ;  /* 0x0000007000017945 */ /* 0x000fe80003800200 */
[----:B------:R-:W-:Y:S05]  /*29d0*/  @P2 BRA `(.L_x_4232) ;  /* 0x0000000000142947 */ /* 0x000fea0003800000 */
[----:B------:R-:W-:-:S13]  /*29e0*/  FSETP.NEU.FTZ.AND P6, PT, R27, R48, PT ;  /* 0x000000301b00720b */ /* 0x000fda0003fdd000 */
[----:B------:R-:W-:Y:S02]  /*29f0*/  @!P6 ISETP.GE.U32.AND P2, PT, R33, R42, PT ;  /* 0x0000002a2100e20c */ /* 0x000fe40003f46070 */
[----:B------:R-:W-:Y:S02]  /*2a00*/  @P6 FSETP.LT.FTZ.AND P1, PT, R27, R48, PT ;  /* 0x000000301b00620b */ /* 0x000fe40003f31000 */
[----:B------:R-:W-:-:S04]  /*2a10*/  @!P6 ISETP.GE.AND.EX P2, PT, R35, RZ, PT, P2 ;  /* 0x000000ff2300e20c */ /* 0x000fc80003f46320 */
[----:B------:R-:W-:-:S13]  /*2a20*/  @!P6 PLOP3.LUT P1, PT, P2, PT, PT, 0x8, 0x80 ;  /* 0x000000000080e81c */ /* 0x000fda000172e170 */
.L_x_4232:
[----:B------:R-:W-:Y:S05]  /*2a30*/  BSYNC.RECONVERGENT B1 ;  /* 0x0000000000017941 */ /* 0x000fea0003800200 */
.L_x_4231:
[----:B------:R-:W-:Y:S01]  /*2a40*/  PRMT R7, R7, 0x7632, R7 ;  /* 0x0000763207077816 */ /* 0x000fe20000000007 */
[----:B------:R-:W-:Y:S01]  /*2a50*/  BSSY.RECONVERGENT B1, `(.L_x_4233) ;  /* 0x000000b000017945 */ /* 0x000fe20003800200 */
[----:B------:R-:W-:Y:S02]  /*2a60*/  @P3 ISETP.LT.U32.AND P6, PT, R31, R38, PT ;  /* 0x000000261f00320c */ /* 0x000fe40003fc1070 */
[----:B------:R-:W-:Y:S01]  /*2a70*/  @P3 FSETP.NAN.FTZ.AND P2, PT, |R50|, |R50|, PT ;  /* 0x400000323200320b */ /* 0x000fe20003f58200 */
[----:B------:R-:W-:-:S03]  /*2a80*/  IMAD.U32 R51, R7, 0x10000, RZ ;  /* 0x0001000007337824 */ /* 0x000fc600078e00ff */
[----:B------:R-:W-:Y:S01]  /*2a90*/  @P3 ISETP.LT.OR.EX P2, PT, R34, RZ, !P2, P6 ;  /* 0x000000ff2200320c */ /* 0x000fe20005741760 */
[----:B------:R-:W-:-:S12]  /*2aa0*/  @P3 BRA `(.L_x_4234) ;  /* 0x0000000000143947 */ /* 0x000fd80003800000 */
[----:B------:R-:W-:-:S13]  /*2ab0*/  FSETP.NEU.FTZ.AND P6, PT, R21, R50, PT ;  /* 0x000000321500720b */ /* 0x000fda0003fdd000 */
[----:B------:R-:W-:Y:S02]  /*2ac0*/  @!P6 ISETP.GE.U32.AND P3, PT, R31, R38, PT ;  /* 0x000000261f00e20c */ /* 0x000fe40003f66070 */
[----:B------:R-:W-:Y:S02]  /*2ad0*/  @P6 FSETP.LT.FTZ.AND P2, PT, R21, R50, PT ;  /* 0x000000321500620b */ /* 0x000fe40003f51000 */
[----:B------:R-:W-:-:S04]  /*2ae0*/  @!P6 ISETP.GE.AND.EX P3, PT, R34, RZ, PT, P3 ;  /* 0x000000ff2200e20c */ /* 0x000fc80003f66330 */
[----:B------:R-:W-:-:S13]  /*2af0*/  @!P6 PLOP3.LUT P2, PT, P3, PT, PT, 0x8, 0x80 ;  /* 0x000000000080e81c */ /* 0x000fda0001f4e170 */
.L_x_4234:
[----:B------:R-:W-:Y:S05]  /*2b00*/  BSYNC.RECONVERGENT B1 ;  /* 0x0000000000017941 */ /* 0x000fea0003800200 */
.L_x_4233:
[----:B-----5:R-:W-:Y:S01]  /*2b10*/  PRMT R8, R9, 0x7610, R8 ;  /* 0x0000761009087816 */ /* 0x020fe20000000008 */
[----:B------:R-:W-:Y:S01]  /*2b20*/  BSSY.RECONVERGENT B1, `(.L_x_4235) ;  /* 0x000000c000017945 */ /* 0x000fe20003800200 */
[----:B------:R-:W-:Y:S01]  /*2b30*/  @P4 ISETP.LT.U32.AND P6, PT, R30, R38, PT ;  /* 0x000000261e00420c */ /* 0x000fe20003fc1070 */
[----:B------:R-:W-:Y:S01]  /*2b40*/  IMAD.IADD R47, R38, 0x1, R13 ;  /* 0x00000001262f7824 */ /* 0x000fe200078e020d */
        /* <DEDUP_REMOVED lines=9> */
.L_x_4236:
[----:B------:R-:W-:Y:S05]  /*2be0*/  BSYNC.RECONVERGENT B1 ;  /* 0x0000000000017941 */ /* 0x000fea0003800200 */
.L_x_4235:
        /* <DEDUP_REMOVED lines=10> */
.L_x_4238:
[----:B------:R-:W-:Y:S05]  /*2c90*/  BSYNC.RECONVERGENT B1 ;  /* 0x0000000000017941 */ /* 0x000fea0003800200 */
.L_x_4237:
[----:B------:R-:W-:Y:S02]  /*2ca0*/  FSETP.NAN.FTZ.AND P6, PT, |R15|, |R15|, PT ;  /* 0x4000000f0f00720b */ /* 0x000fe40003fd8200 */
[----:B------:R-:W-:Y:S02]  /*2cb0*/  PRMT R44, R9, 0x7632, R44 ;  /* 0x00007632092c7816 */ /* 0x000fe4000000002c */
[----:B------:R-:W-:Y:S02]  /*2cc0*/  LEA R46, R13, R38, 0x1 ;  /* 0x000000260d2e7211 */ /* 0x000fe400078e08ff */
[----:B------:R-:W-:Y:S01]  /*2cd0*/  P2R R4, PR, RZ, 0x1 ;  /* 0x00000001ff047803 */ /* 0x000fe20000000000 */
[----:B------:R-:W-:Y:S01]  /*2ce0*/  IMAD.U32 R52, R44, 0x10000, RZ ;  /* 0x000100002c347824 */ /* 0x000fe200078e00ff */
[----:B------:R-:W-:-:S05]  /*2cf0*/  SHF.R.U32.HI R5, RZ, 0x1, R46 ;  /* 0x00000001ff057819 */ /* 0x000fca000001162e */
[----:B------:R-:W-:Y:S02]  /*2d00*/  @P6 ISETP.LT.U32.AND P5, PT, R28, R47, PT ;  /* 0x0000002f1c00620c */ /* 0x000fe40003fa1070 */
[----:B------:R-:W-:-:S04]  /*2d10*/  @P6 FSETP.NAN.FTZ.AND P0, PT, |R52|, |R52|, PT ;  /* 0x400000343400620b */ /* 0x000fc80003f18200 */
[----:B------:R-:W-:Y:S02]  /*2d20*/  @P6 ISETP.LT.OR.EX P5, PT, R40, RZ, !P0, P5 ;  /* 0x000000ff2800620c */ /* 0x000fe400047a1750 */
[----:B------:R-:W-:Y:S01]  /*2d30*/  ISETP.NE.AND P0, PT, R4, RZ, PT ;  /* 0x000000ff0400720c */ /* 0x000fe20003f05270 */
[----:B------:R-:W-:-:S06]  /*2d40*/  IMAD.WIDE.U32 R4, R5, 0x4, R22 ;  /* 0x0000000405047825 */ /* 0x000fcc00078e0016 */
[----:B------:R1:W5:Y:S01]  /*2d50*/  LDG.E R4, desc[UR36][R4.64] ;  /* 0x0000002404047981 */ /* 0x000362000c1e1900 */
[----:B------:R-:W-:Y:S04]  /*2d60*/  BSSY.RECONVERGENT B1, `(.L_x_4239) ;  /* 0x0000009000017945 */ /* 0x000fe80003800200 */
[----:B------:R-:W-:Y:S05]  /*2d70*/  @P6 BRA `(.L_x_4240) ;  /* 0x00000000001c6947 */ /* 0x000fea0003800000 */
[----:B------:R-:W-:Y:S02]  /*2d80*/  FSETP.NEU.FTZ.AND P6, PT, R15, R52, PT ;  /* 0x000000340f00720b */ /* 0x000fe40003fdd000 */
[----:B-1----:R-:W-:-:S11]  /*2d90*/  P2R R5, PR, RZ, 0x1 ;  /* 0x00000001ff057803 */ /* 0x002fd60000000000 */
[----:B------:R-:W-:-:S04]  /*2da0*/  @!P6 ISETP.GE.U32.AND P5, PT, R28, R47, PT ;  /* 0x0000002f1c00e20c */ /* 0x000fc80003fa6070 */
[----:B------:R-:W-:Y:S02]  /*2db0*/  @!P6 ISETP.GE.AND.EX P0, PT, R40, RZ, PT, P5 ;  /* 0x000000ff2800e20c */ /* 0x000fe40003f06350 */
[----:B------:R-:W-:Y:S02]  /*2dc0*/  @P6 FSETP.LT.FTZ.AND P5, PT, R15, R52, PT ;  /* 0x000000340f00620b */ /* 0x000fe40003fb1000 */
[----:B------:R-:W-:Y:S02]  /*2dd0*/  @!P6 PLOP3.LUT P5, PT, P0, PT, PT, 0x8, 0x80 ;  /* 0x000000000080e81c */ /* 0x000fe400007ae170 */
[----:B------:R-:W-:-:S13]  /*2de0*/  ISETP.NE.AND P0, PT, R5, RZ, PT ;  /* 0x000000ff0500720c */ /* 0x000fda0003f05270 */
.L_x_4240:
[----:B------:R-:W-:Y:S05]  /*2df0*/  BSYNC.RECONVERGENT B1 ;  /* 0x0000000000017941 */ /* 0x000fea0003800200 */
.L_x_4239:
[----:B------:R-:W-:Y:S01]  /*2e00*/  FSETP.NAN.FTZ.AND P6, PT, |R14|, |R14|, PT ;  /* 0x4000000e0e00720b */ /* 0x000fe20003fd8200 */
[----:B------:R-:W-:Y:S01]  /*2e10*/  BSSY.RECONVERGENT B1, `(.L_x_4241) ;  /* 0x0000013000017945 */ /* 0x000fe20003800200 */
[----:B-----5:R-:W-:Y:S02]  /*2e20*/  PRMT R9, R4, 0x7610, R9 ;  /* 0x0000761004097816 */ /* 0x020fe40000000009 */
[----:B------:R-:W-:Y:S02]  /*2e30*/  P2R R53, PR, RZ, 0x2 ;  /* 0x00000002ff357803 */ /* 0x000fe40000000000 */
[----:B------:R-:W-:Y:S01]  /*2e40*/  FSEL R26, R26, R45, P0 ;  /* 0x0000002d1a1a7208 */ /* 0x000fe20000000000 */
[----:B-1----:R-:W-:Y:S01]  /*2e50*/  IMAD.U32 R5, R9, 0x10000, RZ ;  /* 0x0001000009057824 */ /* 0x002fe200078e00ff */
[----:B------:R-:W-:Y:S02]  /*2e60*/  SEL R32, R32, R42, P0 ;  /* 0x0000002a20207207 */ /* 0x000fe40000000000 */
[----:B------:R-:W-:-:S03]  /*2e70*/  SEL R37, R37, RZ, P0 ;  /* 0x000000ff25257207 */ /* 0x000fc60000000000 */
[----:B------:R-:W-:Y:S02]  /*2e80*/  @P6 ISETP.LT.U32.AND P0, PT, R12, R46, PT ;  /* 0x0000002e0c00620c */ /* 0x000fe40003f01070 */
[----:B------:R-:W-:-:S04]  /*2e90*/  @P6 FSETP.NAN.FTZ.AND P1, PT, |R5|, |R5|, PT ;  /* 0x400000050500620b */ /* 0x000fc80003f38200 */
[----:B------:R-:W-:Y:S02]  /*2ea0*/  @P6 ISETP.LT.OR.EX P0, PT, R11, RZ, !P1, P0 ;  /* 0x000000ff0b00620c */ /* 0x000fe40004f01700 */
[----:B------:R-:W-:Y:S01]  /*2eb0*/  ISETP.NE.AND P1, PT, R53, RZ, PT ;  /* 0x000000ff3500720c */ /* 0x000fe20003f25270 */
[----:B------:R-:W-:-:S12]  /*2ec0*/  @P6 BRA `(.L_x_4242) ;  /* 0x00000000001c6947 */ /* 0x000fd80003800000 */
[----:B------:R-:W-:Y:S02]  /*2ed0*/  FSETP.NEU.FTZ.AND P6, PT, R14, R5, PT ;  /* 0x000000050e00720b */ /* 0x000fe40003fdd000 */
[----:B------:R-:W-:-:S11]  /*2ee0*/  P2R R45, PR, RZ, 0x2 ;  /* 0x00000002ff2d7803 */ /* 0x000fd60000000000 */
[----:B------:R-:W-:-:S04]  /*2ef0*/  @!P6 ISETP.GE.U32.AND P0, PT, R12, R46, PT ;  /* 0x0000002e0c00e20c */ /* 0x000fc80003f06070 */
[----:B------:R-:W-:Y:S02]  /*2f00*/  @!P6 ISETP.GE.AND.EX P1, PT, R11, RZ, PT, P0 ;  /* 0x000000ff0b00e20c */ /* 0x000fe40003f26300 */
[----:B------:R-:W-:Y:S02]  /*2f10*/  @P6 FSETP.LT.FTZ.AND P0, PT, R14, R5, PT ;  /* 0x000000050e00620b */ /* 0x000fe40003f11000 */
[----:B------:R-:W-:Y:S02]  /*2f20*/  @!P6 PLOP3.LUT P0, PT, P1, PT, PT, 0x8, 0x80 ;  /* 0x000000000080e81c */ /* 0x000fe40000f0e170 */
[----:B------:R-:W-:-:S13]  /*2f30*/  ISETP.NE.AND P1, PT, R45, RZ, PT ;  /* 0x000000ff2d00720c */ /* 0x000fda0003f25270 */
.L_x_4242:
[----:B------:R-:W-:Y:S05]  /*2f40*/  BSYNC.RECONVERGENT B1 ;  /* 0x0000000000017941 */ /* 0x000fea0003800200 */
.L_x_4241:
[----:B------:R-:W-:Y:S01]  /*2f50*/  FSETP.NAN.FTZ.AND P6, PT, |R10|, |R10|, PT ;  /* 0x4000000a0a00720b */ /* 0x000fe20003fd8200 */
[----:B------:R-:W-:Y:S01]  /*2f60*/  BSSY.RECONVERGENT B1, `(.L_x_4243) ;  /* 0x000001e000017945 */ /* 0x000fe20003800200 */
[----:B------:R-:W-:Y:S02]  /*2f70*/  PRMT R45, R4, 0x7632, R45 ;  /* 0x00007632042d7816 */ /* 0x000fe4000000002d */
[----:B------:R-:W-:Y:S02]  /*2f80*/  FSEL R18, R18, R49, P4 ;  /* 0x0000003112127208 */ /* 0x000fe40002000000 */
[----:B------:R-:W-:Y:S01]  /*2f90*/  FSEL R27, R27, R48, P1 ;  /* 0x000000301b1b7208 */ /* 0x000fe20000800000 */
[----:B------:R-:W-:Y:S01]  /*2fa0*/  IMAD.U32 R49, R45, 0x10000, RZ ;  /* 0x000100002d317824 */ /* 0x000fe200078e00ff */
[----:B------:R-:W-:Y:S02]  /*2fb0*/  SEL R33, R33, R42, P1 ;  /* 0x0000002a21217207 */ /* 0x000fe40000800000 */
[----:B------:R-:W-:-:S02]  /*2fc0*/  FSEL R21, R21, R50, P2 ;  /* 0x0000003215157208 */ /* 0x000fc40001000000 */
[----:B------:R-:W-:Y:S02]  /*2fd0*/  SEL R31, R31, R38, P2 ;  /* 0x000000261f1f7207 */ /* 0x000fe40001000000 */
[----:B------:R-:W-:Y:S02]  /*2fe0*/  SEL R35, R35, RZ, P1 ;  /* 0x000000ff23237207 */ /* 0x000fe40000800000 */
[----:B------:R-:W-:Y:S02]  /*2ff0*/  SEL R34, R34, RZ, P2 ;  /* 0x000000ff22227207 */ /* 0x000fe40001000000 */
[----:B------:R-:W-:Y:S02]  /*3000*/  @P6 ISETP.LT.U32.AND P1, PT, R3, R46, PT ;  /* 0x0000002e0300620c */ /* 0x000fe40003f21070 */
[----:B------:R-:W-:Y:S02]  /*3010*/  @P6 FSETP.NAN.FTZ.AND P2, PT, |R49|, |R49|, PT ;  /* 0x400000313100620b */ /* 0x000fe40003f58200 */
[----:B------:R-:W-:-:S02]  /*3020*/  FSEL R20, R20, R51, P3 ;  /* 0x0000003314147208 */ /* 0x000fc40001800000 */
[----:B------:R-:W-:Y:S02]  /*3030*/  SEL R30, R30, R38, P3 ;  /* 0x000000261e1e7207 */ /* 0x000fe40001800000 */
[----:B------:R-:W-:Y:S02]  /*3040*/  FSEL R15, R15, R52, P5 ;  /* 0x000000340f0f7208 */ /* 0x000fe40002800000 */
[-C--:B------:R-:W-:Y:S02]  /*3050*/  SEL R29, R29, R47.reuse, P4 ;  /* 0x0000002f1d1d7207 */ /* 0x080fe40002000000 */
[----:B------:R-:W-:Y:S02]  /*3060*/  SEL R28, R28, R47, P5 ;  /* 0x0000002f1c1c7207 */ /* 0x000fe40002800000 */
[----:B------:R-:W-:Y:S02]  /*3070*/  FSEL R14, R14, R5, P0 ;  /* 0x000000050e0e7208 */ /* 0x000fe40000000000 */
[----:B------:R-:W-:-:S02]  /*3080*/  @P6 ISETP.LT.OR.EX P1, PT, R0, RZ, !P2, P1 ;  /* 0x000000ff0000620c */ /* 0x000fc40005721710 */
[----:B------:R-:W-:Y:S02]  /*3090*/  SEL R36, R36, RZ, P3 ;  /* 0x000000ff24247207 */ /* 0x000fe40001800000 */
[----:B------:R-:W-:Y:S02]  /*30a0*/  SEL R39, R39, RZ, P4 ;  /* 0x000000ff27277207 */ /* 0x000fe40002000000 */
[----:B------:R-:W-:Y:S02]  /*30b0*/  SEL R40, R40, RZ, P5 ;  /* 0x000000ff28287207 */ /* 0x000fe40002800000 */
        /* <DEDUP_REMOVED lines=8> */
.L_x_4244:
[----:B------:R-:W-:Y:S05]  /*3140*/  BSYNC.RECONVERGENT B1 ;  /* 0x0000000000017941 */ /* 0x000fea0003800200 */
.L_x_4243:
[----:B------:R-:W-:Y:S01]  /*3150*/  IMAD.IADD R42, R46, 0x1, R13 ;  /* 0x000000012e2a7824 */ /* 0x000fe200078e020d */
[----:B------:R-:W-:Y:S01]  /*3160*/  FSEL R10, R10, R49, P1 ;  /* 0x000000310a0a7208 */ /* 0x000fe20000800000 */
[----:B------:R-:W-:Y:S01]  /*3170*/  IMAD.U32 R38, RZ, RZ, UR38 ;  /* 0x00000026ff267e24 */ /* 0x000fe2000f8e00ff */
[----:B------:R-:W-:Y:S01]  /*3180*/  SEL R3, R3, R46, P1 ;  /* 0x0000002e03037207 */ /* 0x000fe20000800000 */
[----:B------:R-:W-:Y:S01]  /*3190*/  IMAD R5, R13, 0x3, R42 ;  /* 0x000000030d057824 */ /* 0x000fe200078e022a */
[----:B------:R-:W-:-:S04]  /*31a0*/  SEL R0, R0, RZ, P1 ;  /* 0x000000ff00007207 */ /* 0x000fc80000800000 */
[----:B------:R-:W-:-:S13]  /*31b0*/  ISETP.GE.U32.AND P0, PT, R5, R38, PT ;  /* 0x000000260500720c */ /* 0x000fda0003f06070 */
[----:B------:R-:W-:Y:S05]  /*31c0*/  @!P0 BRA `(.L_x_4245) ;  /* 0xfffffff400608947 */ /* 0x000fea000383ffff */
.L_x_4228:
[----:B------:R-:W-:Y:S05]  /*31d0*/  BSYNC.RECONVERGENT B0 ;  /* 0x0000000000007941 */ /* 0x000fea0003800200 */
.L_x_4227:
        /* <DEDUP_REMOVED lines=31> */
.L_x_4247:
[----:B------:R-:W-:Y:S05]  /*33d0*/  BSYNC.RECONVERGENT B0 ;  /* 0x0000000000007941 */ /* 0x000fea0003800200 */
.L_x_4246:
[----:B------:R-:W-:Y:S04]  /*33e0*/  BSSY.RECONVERGENT B0, `(.L_x_4248) ;  /* 0x000008b000007945 */ /* 0x000fe80003800200 */
[----:B------:R-:W-:Y:S05]  /*33f0*/  @P0 BRA `(.L_x_4249) ;  /* 0x0000000800240947 */ /* 0x000fea0003800000 */
[----:B------:R-:W-:Y:S01]  /*3400*/  FSETP.NAN.FTZ.AND P5, PT, |R26|, |R26|, PT ;  /* 0x4000001a1a00720b */ /* 0x000fe20003fb8200 */
[----:B------:R-:W-:Y:S01]  /*3410*/  IMAD.U32 R43, R43, 0x10000, RZ ;  /* 0x000100002b2b7824 */ /* 0x000fe200078e00ff */
[----:B------:R-:W-:Y:S01]  /*3420*/  FSETP.NAN.FTZ.AND P3, PT, |R27|, |R27|, PT ;  /* 0x4000001b1b00720b */ /* 0x000fe20003f78200 */
[----:B------:R-:W-:Y:S01]  /*3430*/  IMAD.U32 R4, R41, 0x10000, RZ ;  /* 0x0001000029047824 */ /* 0x000fe200078e00ff */
[----:B------:R-:W-:Y:S01]  /*3440*/  IADD3 R5, PT, PT, R42, R13, RZ ;  /* 0x0000000d2a057210 */ /* 0x000fe20007ffe0ff */
[----:B------:R-:W-:Y:S03]  /*3450*/  BSSY.RECONVERGENT B1, `(.L_x_4250) ;  /* 0x000000d000017945 */ /* 0x000fe60003800200 */
[----:B------:R-:W-:-:S05]  /*3460*/  ISETP.GE.U32.AND P4, PT, R5, R38, PT ;  /* 0x000000260500720c */ /* 0x000fca0003f86070 */
[----:B------:R-:W-:Y:S02]  /*3470*/  @P5 FSETP.NAN.FTZ.AND P0, PT, |R43|, |R43|, PT ;  /* 0x4000002b2b00520b */ /* 0x000fe40003f18200 */
        /* <DEDUP_REMOVED lines=10> */
.L_x_4251:
[----:B------:R-:W-:Y:S05]  /*3520*/  BSYNC.RECONVERGENT B1 ;  /* 0x0000000000017941 */ /* 0x000fea0003800200 */
.L_x_4250:
        /* <DEDUP_REMOVED lines=9> */
.L_x_4253:
[----:B------:R-:W-:Y:S05]  /*35c0*/  BSYNC.RECONVERGENT B1 ;  /* 0x0000000000017941 */ /* 0x000fea0003800200 */
.L_x_4252:
[----:B------:R-:W-:Y:S02]  /*35d0*/  FSEL R27, R27, R4, P1 ;  /* 0x000000041b1b7208 */ /* 0x000fe40000800000 */
[-C--:B------:R-:W-:Y:S02]  /*35e0*/  SEL R32, R32, R42.reuse, P0 ;  /* 0x0000002a20207207 */ /* 0x080fe40000000000 */
[----:B------:R-:W-:Y:S02]  /*35f0*/  SEL R33, R33, R42, P1 ;  /* 0x0000002a21217207 */ /* 0x000fe40000800000 */
[----:B------:R-:W-:Y:S02]  /*3600*/  SEL R37, R37, RZ, P0 ;  /* 0x000000ff25257207 */ /* 0x000fe40000000000 */
[----:B------:R-:W-:Y:S01]  /*3610*/  SEL R35, R35, RZ, P1 ;  /* 0x000000ff23237207 */ /* 0x000fe20000800000 */
[----:B------:R-:W-:Y:S06]  /*3620*/  @P4 BRA `(.L_x_4249) ;  /* 0x0000000400984947 */ /* 0x000fec0003800000 */
[----:B------:R-:W-:Y:S01]  /*3630*/  FSETP.NAN.FTZ.AND P5, PT, |R21|, |R21|, PT ;  /* 0x400000151500720b */ /* 0x000fe20003fb8200 */
[----:B------:R-:W-:Y:S01]  /*3640*/  IMAD.U32 R6, R6, 0x10000, RZ ;  /* 0x0001000006067824 */ /* 0x000fe200078e00ff */
[----:B------:R-:W-:Y:S01]  /*3650*/  FSETP.NAN.FTZ.AND P3, PT, |R20|, |R20|, PT ;  /* 0x400000141400720b */ /* 0x000fe20003f78200 */
[----:B------:R-:W-:Y:S01]  /*3660*/  IMAD.U32 R7, R7, 0x10000, RZ ;  /* 0x0001000007077824 */ /* 0x000fe200078e00ff */
[----:B------:R-:W-:Y:S01]  /*3670*/  BSSY.RECONVERGENT B1, `(.L_x_4254) ;  /* 0x000000e000017945 */ /* 0x000fe20003800200 */
[----:B------:R-:W-:-:S05]  /*3680*/  IMAD.IADD R4, R5, 0x1, R13 ;  /* 0x0000000105047824 */ /* 0x000fca00078e020d */
[----:B------:R-:W-:-:S03]  /*3690*/  ISETP.GE.U32.AND P4, PT, R4, R38, PT ;  /* 0x000000260400720c */ /* 0x000fc60003f86070 */
        /* <DEDUP_REMOVED lines=11> */
.L_x_4255:
[----:B------:R-:W-:Y:S05]  /*3750*/  BSYNC.RECONVERGENT B1 ;  /* 0x0000000000017941 */ /* 0x000fea0003800200 */
.L_x_4254:
        /* <DEDUP_REMOVED lines=9> */
.L_x_4257:
[----:B------:R-:W-:Y:S05]  /*37f0*/  BSYNC.RECONVERGENT B1 ;  /* 0x0000000000017941 */ /* 0x000fea0003800200 */
.L_x_4256:
        /* <DEDUP_REMOVED lines=9> */
[----:B------:R-:W-:Y:S01]  /*3890*/  IMAD.IADD R13, R4, 0x1, R13 ;  /* 0x00000001040d7824 */ /* 0x000fe200078e020d */
[----:B------:R-:W-:Y:S01]  /*38a0*/  BSSY.RECONVERGENT B1, `(.L_x_4258) ;  /* 0x000000e000017945 */ /* 0x000fe20003800200 */
[----:B------:R-:W-:-:S03]  /*38b0*/  IMAD.U32 R44, R44, 0x10000, RZ ;  /* 0x000100002c2c7824 */ /* 0x000fc600078e00ff */
        /* <DEDUP_REMOVED lines=12> */
.L_x_4259:
[----:B------:R-:W-:Y:S05]  /*3980*/  BSYNC.RECONVERGENT B1 ;  /* 0x0000000000017941 */ /* 0x000fea0003800200 */
.L_x_4258:
        /* <DEDUP_REMOVED lines=9> */
.L_x_4261:
[----:B------:R-:W-:Y:S05]  /*3a20*/  BSYNC.RECONVERGENT B1 ;  /* 0x0000000000017941 */ /* 0x000fea0003800200 */
.L_x_4260:
        /* <DEDUP_REMOVED lines=9> */
[----:B------:R-:W-:Y:S01]  /*3ac0*/  BSSY.RECONVERGENT B1, `(.L_x_4262) ;  /* 0x000000d000017945 */ /* 0x000fe20003800200 */
[----:B------:R-:W-:-:S09]  /*3ad0*/  SHF.L.U32 R9, R9, 0x10, RZ ;  /* 0x0000001009097819 */ /* 0x000fd200000006ff */
        /* <DEDUP_REMOVED lines=11> */
.L_x_4263:
[----:B------:R-:W-:Y:S05]  /*3b90*/  BSYNC.RECONVERGENT B1 ;  /* 0x0000000000017941 */ /* 0x000fea0003800200 */
.L_x_4262:
        /* <DEDUP_REMOVED lines=10> */
.L_x_4265:
[----:B------:R-:W-:Y:S05]  /*3c40*/  BSYNC.RECONVERGENT B1 ;  /* 0x0000000000017941 */ /* 0x000fea0003800200 */
.L_x_4264:
[----:B------:R-:W-:Y:S02]  /*3c50*/  FSEL R10, R10, R45, P0 ;  /* 0x0000002d0a0a7208 */ /* 0x000fe40000000000 */
[----:B------:R-:W-:Y:S02]  /*3c60*/  SEL R3, R3, R13, P0 ;  /* 0x0000000d03037207 */ /* 0x000fe40000000000 */
[----:B------:R-:W-:Y:S02]  /*3c70*/  SEL R11, R11, RZ, P2 ;  /* 0x000000ff0b0b7207 */ /* 0x000fe40001000000 */
[----:B------:R-:W-:-:S07]  /*3c80*/  SEL R0, R0, RZ, P0 ;  /* 0x000000ff00007207 */ /* 0x000fce0000000000 */
.L_x_4249:
[----:B------:R-:W-:Y:S05]  /*3c90*/  BSYNC.RECONVERGENT B0 ;  /* 0x0000000000007941 */ /* 0x000fea0003800200 */
.L_x_4248:
        /* <DEDUP_REMOVED lines=15> */
.L_x_4267:
[----:B------:R-:W-:Y:S05]  /*3d90*/  BSYNC.RECONVERGENT B0 ;  /* 0x0000000000007941 */ /* 0x000fea0003800200 */
.L_x_4266:
[----:B------:R-:W-:Y:S04]  /*3da0*/  BSSY.RECONVERGENT B0, `(.L_x_4268) ;  /* 0x0000007000007945 */ /* 0x000fe80003800200 */
[----:B------:R-:W-:Y:S05]  /*3db0*/  @P2 BRA `(.L_x_4269) ;  /* 0x0000000000142947 */ /* 0x000fea0003800000 */
[----:B------:R-:W-:-:S13]  /*3dc0*/  FSETP.NEU.FTZ.AND P2, PT, R27, R20, PT ;  /* 0x000000141b00720b */ /* 0x000fda0003f5d000 */
[----:B------:R-:W-:Y:S02]  /*3dd0*/  @!P2 ISETP.GE.U32.AND P1, PT, R33, R30, PT ;  /* 0x0000001e2100a20c */ /* 0x000fe40003f26070 */
[----:B------:R-:W-:Y:S02]  /*3de0*/  @P2 FSETP.LT.FTZ.AND P0, PT, R27, R20, PT ;  /* 0x000000141b00220b */ /* 0x000fe40003f11000 */
[----:B------:R-:W-:-:S04]  /*3df0*/  @!P2 ISETP.GE.AND.EX P1, PT, R35, R36, PT, P1 ;  /* 0x000000242300a20c */ /* 0x000fc80003f26310 */
[----:B------:R-:W-:-:S13]  /*3e00*/  @!P2 PLOP3.LUT P0, PT, P1, PT, PT, 0x8, 0x80 ;  /* 0x000000000080a81c */ /* 0x000fda0000f0e170 */
.L_x_4269:
[----:B------:R-:W-:Y:S05]  /*3e10*/  BSYNC.RECONVERGENT B0 ;  /* 0x0000000000007941 */ /* 0x000fea0003800200 */
.L_x_4268:
        /* <DEDUP_REMOVED lines=20> */
.L_x_4271:
[----:B------:R-:W-:Y:S05]  /*3f60*/  BSYNC.RECONVERGENT B0 ;  /* 0x0000000000007941 */ /* 0x000fea0003800200 */
.L_x_4270:
        /* <DEDUP_REMOVED lines=8> */
.L_x_4273:
[----:B------:R-:W-:Y:S05]  /*3ff0*/  BSYNC.RECONVERGENT B0 ;  /* 0x0000000000007941 */ /* 0x000fea0003800200 */
.L_x_4272:
        /* <DEDUP_REMOVED lines=20> */
.L_x_4275:
[----:B------:R-:W-:Y:S05]  /*4140*/  BSYNC.RECONVERGENT B0 ;  /* 0x0000000000007941 */ /* 0x000fea0003800200 */
.L_x_4274:
        /* <DEDUP_REMOVED lines=11> */
.L_x_4277:
[----:B------:R-:W-:Y:S05]  /*4200*/  BSYNC.RECONVERGENT B0 ;  /* 0x0000000000007941 */ /* 0x000fea0003800200 */
.L_x_4276:
[----:B------:R-:W-:Y:S02]  /*4210*/  FSEL R18, R15, R10, P2 ;  /* 0x0000000a0f127208 */ /* 0x000fe40001000000 */
[----:B------:R-:W-:Y:S02]  /*4220*/  SEL R26, R26, R3, P2 ;  /* 0x000000031a1a7207 */ /* 0x000fe40001000000 */
[----:B------:R-:W-:Y:S01]  /*4230*/  SEL R27, R27, R0, P2 ;  /* 0x000000001b1b7207 */ /* 0x000fe20001000000 */
[----:B------:R-:W-:Y:S06]  /*4240*/  BRA `(.L_x_4197) ;  /* 0x000000c000987947 */ /* 0x000fec0003800000 */
.L_x_4226:
        /* <DEDUP_REMOVED lines=52> */
.L_x_4297:
[----:B------:R-:W-:Y:S02]  /*4590*/  IMAD R4, R12, R43, RZ ;  /* 0x0000002b0c047224 */ /* 0x000fe400078e02ff */
[----:B-1----:R-:W-:-:S03]  /*45a0*/  IMAD.IADD R45, R43, 0x1, R14 ;  /* 0x000000012b2d7824 */ /* 0x002fc600078e020e */
[----:B------:R-:W-:Y:S01]  /*45b0*/  SHF.R.U32.HI R5, RZ, 0x1, R4 ;  /* 0x00000001ff057819 */ /* 0x000fe20000011604 */
[----:B------:R-:W-:Y:S02]  /*45c0*/  IMAD R6, R12, R45, RZ ;  /* 0x0000002d0c067224 */ /* 0x000fe400078e02ff */
[----:B------:R-:W-:Y:S02]  /*45d0*/  IMAD.IADD R47, R45, 0x1, R14 ;  /* 0x000000012d2f7824 */ /* 0x000fe400078e020e */
[----:B------:R-:W-:Y:S01]  /*45e0*/  IMAD.WIDE.U32 R4, R5, 0x4, R22 ;  /* 0x0000000405047825 */ /* 0x000fe200078e0016 */
[----:B------:R-:W-:-:S03]  /*45f0*/  SHF.R.U32.HI R7, RZ, 0x1, R6 ;  /* 0x00000001ff077819 */ /* 0x000fc60000011606 */
[----:B------:R-:W-:Y:S01]  /*4600*/  IMAD R8, R12, R47, RZ ;  /* 0x0000002f0c087224 */ /* 0x000fe200078e02ff */
[----:B------:R-:W2:Y:S01]  /*4610*/  LDG.E R38, desc[UR36][R4.64] ;  /* 0x0000002404267981 */ /* 0x000ea2000c1e1900 */
[----:B------:R-:W-:-:S03]  /*4620*/  IMAD.WIDE.U32 R6, R7, 0x4, R22 ;  /* 0x0000000407067825 */ /* 0x000fc600078e0016 */
[----:B------:R-:W-:-:S03]  /*4630*/  SHF.R.U32.HI R9, RZ, 0x1, R8 ;  /* 0x00000001ff097819 */ /* 0x000fc60000011608 */
[----:B------:R-:W3:Y:S02]  /*4640*/  LDG.E R6, desc[UR36][R6.64] ;  /* 0x0000002406067981 */ /* 0x000ee4000c1e1900 */
[----:B------:R-:W-:-:S06]  /*4650*/  IMAD.WIDE.U32 R8, R9, 0x4, R22 ;  /* 0x0000000409087825 */ /* 0x000fcc00078e0016 */
        /* <DEDUP_REMOVED lines=8> */
[----:B------:R-:W-:-:S03]  /*46e0*/  IMAD.U32 R53, R38, 0x10000, RZ ;  /* 0x0001000026357824 */ /* 0x000fc600078e00ff */
[----:B------:R-:W-:Y:S02]  /*46f0*/  SHF.L.U32 R46, R42, 0x10, RZ ;  /* 0x000000102a2e7819 */ /* 0x000fe400000006ff */
[----:B------:R-:W-:Y:S02]  /*4700*/  @P6 FSETP.NAN.FTZ.AND P0, PT, |R53|, |R53|, PT ;  /* 0x400000353500620b */ /* 0x000fe40003f18200 */
[----:B------:R-:W-:Y:S02]  /*4710*/  @P2 FSETP.NAN.FTZ.AND P5, PT, |R46|, |R46|, PT ;  /* 0x4000002e2e00220b */ /* 0x000fe40003fb8200 */
[----:B---3--:R-:W-:Y:S02]  /*4720*/  PRMT R7, R6, 0x7610, R7 ;  /* 0x0000761006077816 */ /* 0x008fe40000000007 */
[----:B------:R-:W-:Y:S02]  /*4730*/  @P6 ISETP.LT.OR.EX P0, PT, R15, RZ, !P0, P4 ;  /* 0x000000ff0f00620c */ /* 0x000fe40004701740 */
[----:B------:R-:W-:Y:S01]  /*4740*/  @P2 ISETP.LT.OR.EX P1, PT, R18, RZ, !P5, P1 ;  /* 0x000000ff1200220c */ /* 0x000fe20006f21710 */
[----:B------:R-:W-:Y:S01]  /*4750*/  IMAD.U32 R50, R7, 0x10000, RZ ;  /* 0x0001000007327824 */ /* 0x000fe200078e00ff */
[----:B------:R-:W-:-:S02]  /*4760*/  FSETP.NAN.FTZ.AND P4, PT, |R36|, |R36|, PT ;  /* 0x400000242400720b */ /* 0x000fc40003f98200 */
[----:B------:R-:W-:Y:S01]  /*4770*/  FSETP.NAN.FTZ.AND P5, PT, |R39|, |R39|, PT ;  /* 0x400000272700720b */ /* 0x000fe20003fb8200 */
[----:B-1----:R-:W-:-:S12]  /*4780*/  @P6 BRA `(.L_x_4282) ;  /* 0x0000000000146947 */ /* 0x002fd80003800000 */
[----:B------:R-:W-:-:S13]  /*4790*/  FSETP.NEU.FTZ.AND P6, PT, R34, R53, PT ;  /* 0x000000352200720b */ /* 0x000fda0003fdd000 */
[----:B------:R-:W-:-:S04]  /*47a0*/  @!P6 ISETP.GE.U32.AND P0, PT, R28, R43, PT ;  /* 0x0000002b1c00e20c */ /* 0x000fc80003f06070 */
[----:B------:R-:W-:-:S04]  /*47b0*/  @!P6 ISETP.GE.AND.EX P0, PT, R15, RZ, PT, P0 ;  /* 0x000000ff0f00e20c */ /* 0x000fc80003f06300 */
[----:B------:R-:W-:Y:S02]  /*47c0*/  @!P6 PLOP3.LUT P0, PT, P0, PT, PT, 0x8, 0x80 ;  /* 0x000000000080e81c */ /* 0x000fe4000070e170 */
[----:B------:R-:W-:-:S13]  /*47d0*/  @P6 FSETP.LT.FTZ.AND P0, PT, R34, R53, PT ;  /* 0x000000352200620b */ /* 0x000fda0003f11000 */
.L_x_4282:
[----:B------:R-:W-:Y:S05]  /*47e0*/  BSYNC.RECONVERGENT B1 ;  /* 0x0000000000017941 */ /* 0x000fea0003800200 */
.L_x_4281:
[----:B------:R-:W-:Y:S04]  /*47f0*/  BSSY.RECONVERGENT B1, `(.L_x_4283) ;  /* 0x0000007000017945 */ /* 0x000fe80003800200 */
[----:B------:R-:W-:Y:S05]  /*4800*/  @P2 BRA `(.L_x_4284) ;  /* 0x0000000000142947 */ /* 0x000fea0003800000 */
[----:B------:R-:W-:-:S13]  /*4810*/  FSETP.NEU.FTZ.AND P6, PT, R35, R46, PT ;  /* 0x0000002e2300720b */ /* 0x000fda0003fdd000 */
[----:B------:R-:W-:Y:S02]  /*4820*/  @!P6 ISETP.GE.U32.AND P2, PT, R29, R43, PT ;  /* 0x0000002b1d00e20c */ /* 0x000fe40003f46070 */
[----:B------:R-:W-:Y:S02]  /*4830*/  @P6 FSETP.LT.FTZ.AND P1, PT, R35, R46, PT ;  /* 0x0000002e2300620b */ /* 0x000fe40003f31000 */
[----:B------:R-:W-:-:S04]  /*4840*/  @!P6 ISETP.GE.AND.EX P2, PT, R18, RZ, PT, P2 ;  /* 0x000000ff1200e20c */ /* 0x000fc80003f46320 */
[----:B------:R-:W-:-:S13]  /*4850*/  @!P6 PLOP3.LUT P1, PT, P2, PT, PT, 0x8, 0x80 ;  /* 0x000000000080e81c */ /* 0x000fda000172e170 */
.L_x_4284:
[----:B------:R-:W-:Y:S05]  /*4860*/  BSYNC.RECONVERGENT B1 ;  /* 0x0000000000017941 */ /* 0x000fea0003800200 */
.L_x_4283:
        /* <DEDUP_REMOVED lines=12> */
.L_x_4286:
[----:B------:R-:W-:Y:S05]  /*4930*/  BSYNC.RECONVERGENT B1 ;  /* 0x0000000000017941 */ /* 0x000fea0003800200 */
.L_x_4285:
[----:B-----5:R-:W-:Y:S01]  /*4940*/  PRMT R9, R8, 0x7610, R9 ;  /* 0x0000761008097816 */ /* 0x020fe20000000009 */
        /* <DEDUP_REMOVED lines=11> */
.L_x_4288:
[----:B------:R-:W-:Y:S05]  /*4a00*/  BSYNC.RECONVERGENT B1 ;  /* 0x0000000000017941 */ /* 0x000fea0003800200 */
.L_x_4287:
        /* <DEDUP_REMOVED lines=10> */
.L_x_4290:
[----:B------:R-:W-:Y:S05]  /*4ab0*/  BSYNC.RECONVERGENT B1 ;  /* 0x0000000000017941 */ /* 0x000fea0003800200 */
.L_x_4289:
[----:B------:R-:W-:Y:S01]  /*4ac0*/  FSETP.NAN.FTZ.AND P6, PT, |R40|, |R40|, PT ;  /* 0x400000282800720b */ /* 0x000fe20003fd8200 */
[----:B------:R-:W-:Y:S01]  /*4ad0*/  IMAD.IADD R48, R47, 0x1, R14 ;  /* 0x000000012f307824 */ /* 0x000fe200078e020e */
[----:B------:R-:W-:Y:S02]  /*4ae0*/  PRMT R44, R8, 0x7632, R44 ;  /* 0x00007632082c7816 */ /* 0x000fe4000000002c */
[----:B------:R-:W-:-:S03]  /*4af0*/  P2R R4, PR, RZ, 0x1 ;  /* 0x00000001ff047803 */ /* 0x000fc60000000000 */
[----:B------:R-:W-:-:S06]  /*4b00*/  IMAD.U32 R51, R44, 0x10000, RZ ;  /* 0x000100002c337824 */ /* 0x000fcc00078e00ff */
[----:B------:R-:W-:Y:S02]  /*4b10*/  @P6 ISETP.LT.U32.AND P5, PT, R33, R47, PT ;  /* 0x0000002f2100620c */ /* 0x000fe40003fa1070 */
[----:B------:R-:W-:-:S04]  /*4b20*/  @P6 FSETP.NAN.FTZ.AND P0, PT, |R51|, |R51|, PT ;  /* 0x400000333300620b */ /* 0x000fc80003f18200 */
[----:B------:R-:W-:Y:S02]  /*4b30*/  @P6 ISETP.LT.OR.EX P5, PT, R27, RZ, !P0, P5 ;  /* 0x000000ff1b00620c */ /* 0x000fe400047a1750 */
[----:B------:R-:W-:Y:S01]  /*4b40*/  ISETP.NE.AND P0, PT, R4, RZ, PT ;  /* 0x000000ff0400720c */ /* 0x000fe20003f05270 */
[----:B------:R-:W-:-:S05]  /*4b50*/  IMAD R4, R12, R48, RZ ;  /* 0x000000300c047224 */ /* 0x000fca00078e02ff */
[----:B------:R-:W-:-:S05]  /*4b60*/  SHF.R.U32.HI R5, RZ, 0x1, R4 ;  /* 0x00000001ff057819 */ /* 0x000fca0000011604 */
        /* <DEDUP_REMOVED lines=11> */
.L_x_4292:
[----:B------:R-:W-:Y:S05]  /*4c20*/  BSYNC.RECONVERGENT B1 ;  /* 0x0000000000017941 */ /* 0x000fea0003800200 */
.L_x_4291:
[----:B------:R-:W-:Y:S01]  /*4c30*/  FSETP.NAN.FTZ.AND P6, PT, |R41|, |R41|, PT ;  /* 0x400000292900720b */ /* 0x000fe20003fd8200 */
[----:B------:R-:W-:Y:S01]  /*4c40*/  BSSY.RECONVERGENT B1, `(.L_x_4293) ;  /* 0x0000013000017945 */ /* 0x000fe20003800200 */
[----:B-----5:R-:W-:Y:S02]  /*4c50*/  PRMT R8, R4, 0x7610, R8 ;  /* 0x0000761004087816 */ /* 0x020fe40000000008 */
[----:B-1----:R-:W-:Y:S02]  /*4c60*/  P2R R5, PR, RZ, 0x2 ;  /* 0x00000002ff057803 */ /* 0x002fe40000000000 */
[----:B------:R-:W-:Y:S01]  /*4c70*/  FSEL R34, R34, R53, P0 ;  /* 0x0000003522227208 */ /* 0x000fe20000000000 */
[----:B------:R-:W-:Y:S01]  /*4c80*/  IMAD.U32 R54, R8, 0x10000, RZ ;  /* 0x0001000008367824 */ /* 0x000fe200078e00ff */
        /* <DEDUP_REMOVED lines=14> */
.L_x_4294:
[----:B------:R-:W-:Y:S05]  /*4d70*/  BSYNC.RECONVERGENT B1 ;  /* 0x0000000000017941 */ /* 0x000fea0003800200 */
.L_x_4293:
[----:B------:R-:W-:Y:S01]  /*4d80*/  FSETP.NAN.FTZ.AND P6, PT, |R10|, |R10|, PT ;  /* 0x4000000a0a00720b */ /* 0x000fe20003fd8200 */
[----:B------:R-:W-:Y:S01]  /*4d90*/  BSSY.RECONVERGENT B1, `(.L_x_4295) ;  /* 0x000001f000017945 */ /* 0x000fe20003800200 */
[----:B------:R-:W-:Y:S02]  /*4da0*/  FSEL R35, R35, R46, P1 ;  /* 0x0000002e23237208 */ /* 0x000fe40000800000 */
[----:B------:R-:W-:Y:S02]  /*4db0*/  PRMT R46, R4, 0x7632, R46 ;  /* 0x00007632042e7816 */ /* 0x000fe4000000002e */
[----:B------:R-:W-:Y:S02]  /*4dc0*/  FSEL R36, R36, R49, P3 ;  /* 0x0000003124247208 */ /* 0x000fe40001800000 */
[----:B------:R-:W-:Y:S01]  /*4dd0*/  SEL R29, R29, R43, P1 ;  /* 0x0000002b1d1d7207 */ /* 0x000fe20000800000 */
[----:B------:R-:W-:Y:S01]  /*4de0*/  IMAD.U32 R49, R46, 0x10000, RZ ;  /* 0x000100002e317824 */ /* 0x000fe200078e00ff */
[----:B------:R-:W-:-:S02]  /*4df0*/  FSEL R37, R37, R50, P2 ;  /* 0x0000003225257208 */ /* 0x000fc40001000000 */
[----:B------:R-:W-:Y:S02]  /*4e00*/  SEL R31, R31, R45, P2 ;  /* 0x0000002d1f1f7207 */ /* 0x000fe40001000000 */
[----:B------:R-:W-:Y:S02]  /*4e10*/  SEL R18, R18, RZ, P1 ;  /* 0x000000ff12127207 */ /* 0x000fe40000800000 */
[----:B------:R-:W-:Y:S02]  /*4e20*/  SEL R20, R20, RZ, P2 ;  /* 0x000000ff14147207 */ /* 0x000fe40001000000 */
[----:B------:R-:W-:Y:S02]  /*4e30*/  @P6 ISETP.LT.U32.AND P1, PT, R3, R48, PT ;  /* 0x000000300300620c */ /* 0x000fe40003f21070 */
[----:B------:R-:W-:Y:S02]  /*4e40*/  @P6 FSETP.NAN.FTZ.AND P2, PT, |R49|, |R49|, PT ;  /* 0x400000313100620b */ /* 0x000fe40003f58200 */
[----:B------:R-:W-:-:S02]  /*4e50*/  SEL R30, R30, R45, P3 ;  /* 0x0000002d1e1e7207 */ /* 0x000fc40001800000 */
[----:B------:R-:W-:Y:S02]  /*4e60*/  FSEL R39, R39, R52, P4 ;  /* 0x0000003427277208 */ /* 0x000fe40002000000 */
[----:B------:R-:W-:Y:S02]  /*4e70*/  FSEL R40, R40, R51, P5 ;  /* 0x0000003328287208 */ /* 0x000fe40002800000 */
[-C--:B------:R-:W-:Y:S02]  /*4e80*/  SEL R32, R32, R47.reuse, P4 ;  /* 0x0000002f20207207 */ /* 0x080fe40002000000 */
[----:B------:R-:W-:Y:S02]  /*4e90*/  SEL R33, R33, R47, P5 ;  /* 0x0000002f21217207 */ /* 0x000fe40002800000 */
[----:B------:R-:W-:Y:S02]  /*4ea0*/  FSEL R41, R41, R54, P0 ;  /* 0x0000003629297208 */ /* 0x000fe40000000000 */
[----:B------:R-:W-:-:S02]  /*4eb0*/  @P6 ISETP.LT.OR.EX P1, PT, R0, RZ, !P2, P1 ;  /* 0x000000ff0000620c */ /* 0x000fc40005721710 */
[----:B------:R-:W-:Y:S02]  /*4ec0*/  PRMT R45, R38, 0x7610, R45 ;  /* 0x00007610262d7816 */ /* 0x000fe4000000002d */
        /* <DEDUP_REMOVED lines=11> */
.L_x_4296:
[----:B------:R-:W-:Y:S05]  /*4f80*/  BSYNC.RECONVERGENT B1 ;  /* 0x0000000000017941 */ /* 0x000fea0003800200 */
.L_x_4295:
[----:B------:R-:W1:Y:S01]  /*4f90*/  LDCU UR4, c[0x0][0x39c] ;  /* 0x00007380ff0477ac */ /* 0x000e620008000800 */
[----:B------:R-:W-:Y:S01]  /*4fa0*/  IMAD.IADD R43, R48, 0x1, R14 ;  /* 0x00000001302b7824 */ /* 0x000fe200078e020e */
[----:B------:R-:W-:Y:S02]  /*4fb0*/  FSEL R10, R10, R49, P1 ;  /* 0x000000310a0a7208 */ /* 0x000fe40000800000 */
[----:B------:R-:W-:Y:S01]  /*4fc0*/  SEL R3, R3, R48, P1 ;  /* 0x0000003003037207 */ /* 0x000fe20000800000 */
[----:B------:R-:W-:Y:S01]  /*4fd0*/  IMAD R5, R14, 0x3, R43 ;  /* 0x000000030e057824 */ /* 0x000fe200078e022b */
[----:B------:R-:W-:Y:S02]  /*4fe0*/  SEL R0, R0, RZ, P1 ;  /* 0x000000ff00007207 */ /* 0x000fe40000800000 */
[----:B-1----:R-:W-:-:S04]  /*4ff0*/  MOV R38, UR4 ;  /* 0x0000000400267c02 */ /* 0x002fc80008000f00 */
[----:B------:R-:W-:-:S13]  /*5000*/  ISETP.GE.U32.AND P0, PT, R5, R38, PT ;  /* 0x000000260500720c */ /* 0x000fda0003f06070 */
[----:B------:R-:W-:Y:S05]  /*5010*/  @!P0 BRA `(.L_x_4297) ;  /* 0xfffffff4005c8947 */ /* 0x000fea000383ffff */
.L_x_4280:
[----:B------:R-:W-:Y:S05]  /*5020*/  BSYNC.RECONVERGENT B0 ;  /* 0x0000000000007941 */ /* 0x000fea0003800200 */
.L_x_4279:
        /* <DEDUP_REMOVED lines=35> */
.L_x_4299:
[----:B------:R-:W-:Y:S05]  /*5260*/  BSYNC.RECONVERGENT B0 ;  /* 0x0000000000007941 */ /* 0x000fea0003800200 */
.L_x_4298:
[----:B------:R-:W-:Y:S04]  /*5270*/  BSSY.RECONVERGENT B0, `(.L_x_4300) ;  /* 0x000008b000007945 */ /* 0x000fe80003800200 */
[----:B------:R-:W-:Y:S05]  /*5280*/  @P0 BRA `(.L_x_4301) ;  /* 0x0000000800240947 */ /* 0x000fea0003800000 */
        /* <DEDUP_REMOVED lines=18> */
.L_x_4303:
[----:B------:R-:W-:Y:S05]  /*53b0*/  BSYNC.RECONVERGENT B1 ;  /* 0x0000000000017941 */ /* 0x000fea0003800200 */
.L_x_4302:
        /* <DEDUP_REMOVED lines=9> */
.L_x_4305:
[----:B------:R-:W-:Y:S05]  /*5450*/  BSYNC.RECONVERGENT B1 ;  /* 0x0000000000017941 */ /* 0x000fea0003800200 */
.L_x_4304:
        /* <DEDUP_REMOVED lines=10> */
[----:B------:R-:W-:Y:S01]  /*5500*/  SHF.L.U32 R4, R7, 0x10, RZ ;  /* 0x0000001007047819 */ /* 0x000fe200000006ff */
        /* <DEDUP_REMOVED lines=13> */
.L_x_4307:
[----:B------:R-:W-:Y:S05]  /*55e0*/  BSYNC.RECONVERGENT B1 ;  /* 0x0000000000017941 */ /* 0x000fea0003800200 */
.L_x_4306:
        /* <DEDUP_REMOVED lines=9> */
.L_x_4309:
[----:B------:R-:W-:Y:S05]  /*5680*/  BSYNC.RECONVERGENT B1 ;  /* 0x0000000000017941 */ /* 0x000fea0003800200 */
.L_x_4308:
        /* <DEDUP_REMOVED lines=24> */
.L_x_4311:
[----:B------:R-:W-:Y:S05]  /*5810*/  BSYNC.RECONVERGENT B1 ;  /* 0x0000000000017941 */ /* 0x000fea0003800200 */
.L_x_4310:
        /* <DEDUP_REMOVED lines=9> */
.L_x_4313:
[----:B------:R-:W-:Y:S05]  /*58b0*/  BSYNC.RECONVERGENT B1 ;  /* 0x0000000000017941 */ /* 0x000fea0003800200 */
.L_x_4312:
        /* <DEDUP_REMOVED lines=10> */
[----:B------:R-:W-:Y:S09]  /*5960*/  BSSY.RECONVERGENT B1, `(.L_x_4314) ;  /* 0x000000c000017945 */ /* 0x000ff20003800200 */
[----:B------:R-:W-:-:S02]  /*5970*/  @P5 FSETP.NAN.FTZ.AND P2, PT, |R8|, |R8|, PT ;  /* 0x400000080800520b */ /* 0x000fc40003f58200 */
        /* <DEDUP_REMOVED lines=10> */
.L_x_4315:
[----:B------:R-:W-:Y:S05]  /*5a20*/  BSYNC.RECONVERGENT B1 ;  /* 0x0000000000017941 */ /* 0x000fea0003800200 */
.L_x_4314:
        /* <DEDUP_REMOVED lines=10> */
.L_x_4317:
[----:B------:R-:W-:Y:S05]  /*5ad0*/  BSYNC.RECONVERGENT B1 ;  /* 0x0000000000017941 */ /* 0x000fea0003800200 */
.L_x_4316:
[----:B------:R-:W-:Y:S02]  /*5ae0*/  FSEL R10, R10, R5, P0 ;  /* 0x000000050a0a7208 */ /* 0x000fe40000000000 */
[----:B------:R-:W-:Y:S02]  /*5af0*/  SEL R3, R3, R14, P0 ;  /* 0x0000000e03037207 */ /* 0x000fe40000000000 */
[----:B------:R-:W-:Y:S02]  /*5b00*/  SEL R11, R11, RZ, P2 ;  /* 0x000000ff0b0b7207 */ /* 0x000fe40001000000 */
[----:B------:R-:W-:-:S07]  /*5b10*/  SEL R0, R0, RZ, P0 ;  /* 0x000000ff00007207 */ /* 0x000fce0000000000 */
.L_x_4301:
[----:B------:R-:W-:Y:S05]  /*5b20*/  BSYNC.RECONVERGENT B0 ;  /* 0x0000000000007941 */ /* 0x000fea0003800200 */
.L_x_4300:
        /* <DEDUP_REMOVED lines=15> */
.L_x_4319:
[----:B------:R-:W-:Y:S05]  /*5c20*/  BSYNC.RECONVERGENT B0 ;  /* 0x0000000000007941 */ /* 0x000fea0003800200 */
.L_x_4318:
[----:B------:R-:W-:Y:S04]  /*5c30*/  BSSY.RECONVERGENT B0, `(.L_x_4320) ;  /* 0x0000007000007945 */ /* 0x000fe80003800200 */
[----:B------:R-:W-:Y:S05]  /*5c40*/  @P2 BRA `(.L_x_4321) ;  /* 0x0000000000142947 */ /* 0x000fea0003800000 */
[----:B------:R-:W-:-:S13]  /*5c50*/  FSETP.NEU.FTZ.AND P2, PT, R35, R36, PT ;  /* 0x000000242300720b */ /* 0x000fda0003f5d000 */
[----:B------:R-:W-:Y:S02]  /*5c60*/  @!P2 ISETP.GE.U32.AND P1, PT, R29, R30, PT ;  /* 0x0000001e1d00a20c */ /* 0x000fe40003f26070 */
[----:B------:R-:W-:Y:S02]  /*5c70*/  @P2 FSETP.LT.FTZ.AND P0, PT, R35, R36, PT ;  /* 0x000000242300220b */ /* 0x000fe40003f11000 */
[----:B------:R-:W-:-:S04]  /*5c80*/  @!P2 ISETP.GE.AND.EX P1, PT, R18, R21, PT, P1 ;  /* 0x000000151200a20c */ /* 0x000fc80003f26310 */
[----:B------:R-:W-:-:S13]  /*5c90*/  @!P2 PLOP3.LUT P0, PT, P1, PT, PT, 0x8, 0x80 ;  /* 0x000000000080a81c */ /* 0x000fda0000f0e170 */
.L_x_4321:
[----:B------:R-:W-:Y:S05]  /*5ca0*/  BSYNC.RECONVERGENT B0 ;  /* 0x0000000000007941 */ /* 0x000fea0003800200 */
.L_x_4320:
        /* <DEDUP_REMOVED lines=20> */
.L_x_4323:
[----:B------:R-:W-:Y:S05]  /*5df0*/  BSYNC.RECONVERGENT B0 ;  /* 0x0000000000007941 */ /* 0x000fea0003800200 */
.L_x_4322:
        /* <DEDUP_REMOVED lines=8> */
.L_x_4325:
[----:B------:R-:W-:Y:S05]  /*5e80*/  BSYNC.RECONVERGENT B0 ;  /* 0x0000000000007941 */ /* 0x000fea0003800200 */
.L_x_4324:
        /* <DEDUP_REMOVED lines=20> */
.L_x_4327:
[----:B------:R-:W-:Y:S05]  /*5fd0*/  BSYNC.RECONVERGENT B0 ;  /* 0x0000000000007941 */ /* 0x000fea0003800200 */
.L_x_4326:
[----:B------:R-:W-:Y:S01]  /*5fe0*/  BSSY.RECONVERGENT B0, `(.L_x_4328) ;  /* 0x000000b000007945 */ /* 0x000fe20003800200 */
[----:B------:R-:W-:Y:S02]  /*5ff0*/  SEL R12, R12, R13, P0 ;  /* 0x0000000d0c0c7207 */ /* 0x000fe40000000000 */
[----:B------:R-:W-:Y:S02]  /*6000*/  FSEL R41, R34, R41, P0 ;  /* 0x0000002922297208 */ /* 0x000fe40000000000 */
        /* <DEDUP_REMOVED lines=8> */
.L_x_4329:
[----:B------:R-:W-:Y:S05]  /*6090*/  BSYNC.RECONVERGENT B0 ;  /* 0x0000000000007941 */ /* 0x000fea0003800200 */
.L_x_4328:
[----:B------:R-:W-:Y:S02]  /*60a0*/  FSEL R18, R35, R10, P2 ;  /* 0x0000000a23127208 */ /* 0x000fe40001000000 */
[----:B------:R-:W-:Y:S02]  /*60b0*/  SEL R26, R30, R3, P2 ;  /* 0x000000031e1a7207 */ /* 0x000fe40001000000 */
[----:B------:R-:W-:Y:S01]  /*60c0*/  SEL R27, R27, R0, P2 ;  /* 0x000000001b1b7207 */ /* 0x000fe20001000000 */
[----:B------:R-:W-:Y:S06]  /*60d0*/  BRA `(.L_x_4197) ;  /* 0x000000a000f47947 */ /* 0x000fec0003800000 */
.L_x_4278:
        /* <DEDUP_REMOVED lines=13> */
[--C-:B------:R-:W-:Y:S01]  /*61b0*/  IMAD.MOV.U32 R27, RZ, RZ, R20.reuse ;  /* 0x000000ffff1b7224 */ /* 0x100fe200078e0014 */
[----:B---3--:R-:W-:Y:S01]  /*61c0*/  MOV R13, R10 ;  /* 0x0000000a000d7202 */ /* 0x008fe20000000f00 */
[----:B------:R-:W-:-:S02]  /*61d0*/  IMAD.MOV.U32 R26, RZ, RZ, R20 ;  /* 0x000000ffff1a7224 */ /* 0x000fc400078e0014 */
[--C-:B------:R-:W-:Y:S02]  /*61e0*/  IMAD.MOV.U32 R21, RZ, RZ, R10.reuse ;  /* 0x000000ffff157224 */ /* 0x100fe400078e000a */
[--C-:B------:R-:W-:Y:S02]  /*61f0*/  IMAD.MOV.U32 R18, RZ, RZ, R10.reuse ;  /* 0x000000ffff127224 */ /* 0x100fe400078e000a */
[--C-:B------:R-:W-:Y:S01]  /*6200*/  IMAD.MOV.U32 R15, RZ, RZ, R10.reuse ;  /* 0x000000ffff0f7224 */ /* 0x100fe200078e000a */
[----:B----4-:R-:W-:Y:S01]  /*6210*/  MOV R0, R4 ;  /* 0x0000000400007202 */ /* 0x010fe20000000f00 */
        /* <DEDUP_REMOVED lines=10> */
[----:B------:R-:W-:-:S04]  /*62c0*/  ISETP.NE.AND P0, PT, R39, RZ, PT ;  /* 0x000000ff2700720c */ /* 0x000fc80003f05270 */
[----:B------:R-:W-:-:S09]  /*62d0*/  P2R R0, PR, RZ, 0x1 ;  /* 0x00000001ff007803 */ /* 0x000fd20000000000 */
[----:B------:R1:W5:Y:S01]  /*62e0*/  @!P0 LDG.E R41, desc[UR36][R22.64] ;  /* 0x0000002416298981 */ /* 0x000362000c1e1900 */
[----:B------:R-:W-:Y:S01]  /*62f0*/  VIADD R0, R39, 0xffffffff ;  /* 0xffffffff27007836 */ /* 0x000fe20000000000 */
[----:B------:R-:W-:Y:S01]  /*6300*/  MOV R21, R10 ;  /* 0x0000000a00157202 */ /* 0x000fe20000000f00 */
[--C-:B------:R-:W-:Y:S01]  /*6310*/  IMAD.MOV.U32 R36, RZ, RZ, R20.reuse ;  /* 0x000000ffff247224 */ /* 0x100fe200078e0014 */
[----:B------:R-:W-:Y:S01]  /*6320*/  MOV R7, R4 ;  /* 0x0000000400077202 */ /* 0x000fe20000000f00 */
[--C-:B------:R-:W-:Y:S01]  /*6330*/  IMAD.MOV.U32 R31, RZ, RZ, R20.reuse ;  /* 0x000000ffff1f7224 */ /* 0x100fe200078e0014 */
[----:B------:R-:W-:Y:S01]  /*6340*/  VIMNMX.U32 R43, PT, PT, R0, 0x18, PT ;  /* 0x00000018002b7848 */ /* 0x000fe20003fe0000 */
        /* <DEDUP_REMOVED lines=17> */
[----:B-1----:R-:W-:-:S07]  /*6460*/  VIADD R43, R43, 0x1 ;  /* 0x000000012b2b7836 */ /* 0x002fce0000000000 */
.L_x_4353:
[----:B------:R-:W-:-:S13]  /*6470*/  ISETP.NE.AND P0, PT, R39, RZ, PT ;  /* 0x000000ff2700720c */ /* 0x000fda0003f05270 */
        /* <DEDUP_REMOVED lines=305> */
.L_x_4333:
[----:B------:R-:W-:Y:S01]  /*7790*/  LOP3.LUT R33, R38, 0xfffffffc, RZ, 0xc0, !PT ;  /* 0xfffffffc26217812 */ /* 0x000fe200078ec0ff */
[----:B------:R-:W1:Y:S03]  /*77a0*/  LDCU UR28, c[0x0][0x3a4] ;  /* 0x00007480ff1c77ac */ /* 0x000e660008000800 */
[----:B------:R-:W-:-:S05]  /*77b0*/  IADD3 R32, P0, PT, R33, R22, RZ ;  /* 0x0000001621207210 */ /* 0x000fca0007f1e0ff */
[----:B------:R-:W-:-:S05]  /*77c0*/  IMAD.X R33, RZ, RZ, R23, P0 ;  /* 0x000000ffff217224 */ /* 0x000fca00000e0617 */
[----:B------:R-:W2:Y:S01]  /*77d0*/  LDG.E R32, desc[UR36][R32.64] ;  /* 0x0000002420207981 */ /* 0x000ea2000c1e1900 */
[----:B------:R-:W-:Y:S01]  /*77e0*/  IMAD.MOV.U32 R50, RZ, RZ, RZ ;  /* 0x000000ffff327224 */ /* 0x000fe200078e00ff */
[----:B-1----:R-:W-:-:S05]  /*77f0*/  IADD3 R51, PT, PT, R37, UR28, RZ ;  /* 0x0000001c25337c10 */ /* 0x002fca000fffe0ff */
[----:B------:R-:W-:-:S05]  /*7800*/  IMAD.HI.U32 R34, R51, UR30, R50 ;  /* 0x0000001e33227c27 */ /* 0x000fca000f8e0032 */
[----:B------:R-:W-:-:S05]  /*7810*/  SHF.R.U32.HI R34, RZ, UR31, R34 ;  /* 0x0000001fff227c19 */ /* 0x000fca0008011622 */
[----:B------:R-:W-:-:S04]  /*7820*/  IMAD.MOV R35, RZ, RZ, -R34 ;  /* 0x000000ffff237224 */ /* 0x000fc800078e0a22 */
[----:B------:R-:W-:-:S04]  /*7830*/  IMAD R38, R35, UR29, R51 ;  /* 0x0000001d23267c24 */ /* 0x000fc8000f8e0233 */
[----:B------:R-:W-:Y:S01]  /*7840*/  IMAD R38, R38, UR4, RZ ;  /* 0x0000000426267c24 */ /* 0x000fe2000f8e02ff */
[C---:B--2---:R-:W-:Y:S02]  /*7850*/  PRMT R45, R32.reuse, 0x7610, R45 ;  /* 0x00007610202d7816 */ /* 0x044fe4000000002d */
        /* <DEDUP_REMOVED lines=231> */
.L_x_4334:
        /* <DEDUP_REMOVED lines=243> */
.L_x_4335:
        /* <DEDUP_REMOVED lines=243> */
.L_x_4336:
[----:B------:R-:W-:-:S04]  /*a530*/  LOP3.LUT R33, R38, 0xfffffffc, RZ, 0xc0, !PT ;  /* 0xfffffffc26217812 */ /* 0x000fc800078ec0ff */
[----:B------:R-:W-:-:S05]  /*a540*/  IADD3 R32, P0, PT, R33, R22, RZ ;  /* 0x0000001621207210 */ /* 0x000fca0007f1e0ff */
[----:B------:R-:W-:-:S05]  /*a550*/  IMAD.X R33, RZ, RZ, R23, P0 ;  /* 0x000000ffff217224 */ /* 0x000fca00000e0617 */
[----:B------:R-:W2:Y:S02]  /*a560*/  LDG.E R32, desc[UR36][R32.64] ;  /* 0x0000002420207981 */ /* 0x000ea4000c1e1900 */
[C---:B--2---:R-:W-:Y:S02]  /*a570*/  PRMT R50, R32.reuse, 0x7610, R50 ;  /* 0x0000761020327816 */ /* 0x044fe40000000032 */
[----:B------:R-:W-:-:S07]  /*a580*/  PRMT R49, R32, 0x7632, R49 ;  /* 0x0000763220317816 */ /* 0x000fce0000000031 */
.L_x_4332:
[----:B------:R-:W-:Y:S01]  /*a590*/  FSETP.NAN.FTZ.AND P0, PT, |R28|, |R28|, PT ;  /* 0x4000001c1c00720b */ /* 0x000fe20003f18200 */
[----:B------:R-:W-:Y:S01]  /*a5a0*/  IMAD.U32 R32, R45, 0x10000, RZ ;  /* 0x000100002d207824 */ /* 0x000fe200078e00ff */
[----:B------:R-:W-:Y:S01]  /*a5b0*/  FSETP.NAN.FTZ.AND P1, PT, |R27|, |R27|, PT ;  /* 0x4000001b1b00720b */ /* 0x000fe20003f38200 */
[----:B------:R-:W-:Y:S01]  /*a5c0*/  BSSY.RECONVERGENT B1, `(.L_x_4337) ;  /* 0x000000e000017945 */ /* 0x000fe20003800200 */
[----:B------:R-:W-:-:S09]  /*a5d0*/  SHF.L.U32 R33, R46, 0x10, RZ ;  /* 0x000000102e217819 */ /* 0x000fd200000006ff */
[----:B------:R-:W-:Y:S02]  /*a5e0*/  @P0 ISETP.LT.U32.AND P3, PT, R14, R37, PT ;  /* 0x000000250e00020c */ /* 0x000fe40003f61070 */
[----:B------:R-:W-:Y:S02]  /*a5f0*/  @P0 FSETP.NAN.FTZ.AND P2, PT, |R33|, |R33|, PT ;  /* 0x400000212100020b */ /* 0x000fe40003f58200 */
        /* <DEDUP_REMOVED lines=10> */
.L_x_4338:
[----:B0-----:R-:W-:Y:S05]  /*a6a0*/  BSYNC.RECONVERGENT B1 ;  /* 0x0000000000017941 */ /* 0x001fea0003800200 */
.L_x_4337:
[----:B------:R-:W-:Y:S04]  /*a6b0*/  BSSY.RECONVERGENT B1, `(.L_x_4339) ;  /* 0x0000007000017945 */ /* 0x000fe80003800200 */
[----:B------:R-:W-:Y:S05]  /*a6c0*/  @P0 BRA `(.L_x_4340) ;  /* 0x0000000000140947 */ /* 0x000fea0003800000 */
[----:B------:R-:W-:-:S13]  /*a6d0*/  FSETP.NEU.FTZ.AND P1, PT, R28, R33, PT ;  /* 0x000000211c00720b */ /* 0x000fda0003f3d000 */
[----:B------:R-:W-:Y:S02]  /*a6e0*/  @!P1 ISETP.GE.U32.AND P0, PT, R14, R37, PT ;  /* 0x000000250e00920c */ /* 0x000fe40003f06070 */
[----:B------:R-:W-:Y:S02]  /*a6f0*/  @P1 FSETP.LT.FTZ.AND P2, PT, R28, R33, PT ;  /* 0x000000211c00120b */ /* 0x000fe40003f51000 */
[----:B------:R-:W-:-:S04]  /*a700*/  @!P1 ISETP.GE.AND.EX P0, PT, R6, RZ, PT, P0 ;  /* 0x000000ff0600920c */ /* 0x000fc80003f06300 */
[----:B------:R-:W-:-:S13]  /*a710*/  @!P1 PLOP3.LUT P2, PT, P0, PT, PT, 0x8, 0x80 ;  /* 0x000000000080981c */ /* 0x000fda000074e170 */
.L_x_4340:
[----:B------:R-:W-:Y:S05]  /*a720*/  BSYNC.RECONVERGENT B1 ;  /* 0x0000000000017941 */ /* 0x000fea0003800200 */
.L_x_4339:
[----:B------:R-:W0:Y:S01]  /*a730*/  LDCU UR4, c[0x0][0x3a4] ;  /* 0x00007480ff0477ac */ /* 0x000e220008000800 */
[----:B------:R-:W-:Y:S01]  /*a740*/  FSETP.NAN.FTZ.AND P1, PT, |R30|, |R30|, PT ;  /* 0x4000001e1e00720b */ /* 0x000fe20003f38200 */
[----:B------:R-:W-:Y:S01]  /*a750*/  IMAD.U32 R35, R47, 0x10000, RZ ;  /* 0x000100002f237824 */ /* 0x000fe200078e00ff */
[----:B------:R-:W-:Y:S01]  /*a760*/  BSSY.RECONVERGENT B1, `(.L_x_4341) ;  /* 0x000000e000017945 */ /* 0x000fe20003800200 */
[----:B------:R-:W-:Y:S01]  /*a770*/  FSETP.NAN.FTZ.AND P0, PT, |R31|, |R31|, PT ;  /* 0x4000001f1f00720b */ /* 0x000fe20003f18200 */
[----:B------:R-:W-:-:S09]  /*a780*/  IMAD.U32 R34, R48, 0x10000, RZ ;  /* 0x0001000030227824 */ /* 0x000fd200078e00ff */
        /* <DEDUP_REMOVED lines=11> */
.L_x_4342:
[----:B------:R-:W-:Y:S05]  /*a840*/  BSYNC.RECONVERGENT B1 ;  /* 0x0000000000017941 */ /* 0x000fea0003800200 */
.L_x_4341:
        /* <DEDUP_REMOVED lines=10> */
.L_x_4344:
[----:B------:R-:W-:Y:S05]  /*a8f0*/  BSYNC.RECONVERGENT B1 ;  /* 0x0000000000017941 */ /* 0x000fea0003800200 */
.L_x_4343:
[----:B------:R-:W-:Y:S01]  /*a900*/  FSETP.NAN.FTZ.AND P6, PT, |R36|, |R36|, PT ;  /* 0x400000242400720b */ /* 0x000fe20003fd8200 */
[----:B------:R-:W-:Y:S01]  /*a910*/  IMAD.U32 R55, R44, 0x10000, RZ ;  /* 0x000100002c377824 */ /* 0x000fe200078e00ff */
[----:B------:R-:W-:Y:S01]  /*a920*/  BSSY.RECONVERGENT B1, `(.L_x_4345) ;  /* 0x000000b000017945 */ /* 0x000fe20003800200 */
[----:B------:R-:W-:-:S10]  /*a930*/  IMAD.IADD R53, R59, 0x1, R40 ;  /* 0x000000013b357824 */ /* 0x000fd400078e0228 */
        /* <DEDUP_REMOVED lines=9> */
.L_x_4346:
[----:B------:R-:W-:Y:S05]  /*a9d0*/  BSYNC.RECONVERGENT B1 ;  /* 0x0000000000017941 */ /* 0x000fea0003800200 */
.L_x_4345:
[----:B------:R-:W-:Y:S01]  /*a9e0*/  FSETP.NAN.FTZ.AND P6, PT, |R29|, |R29|, PT ;  /* 0x4000001d1d00720b */ /* 0x000fe20003fd8200 */
[----:B------:R-:W-:Y:S01]  /*a9f0*/  IMAD.U32 R38, R51, 0x10000, RZ ;  /* 0x0001000033267824 */ /* 0x000fe200078e00ff */
[----:B------:R-:W-:Y:S01]  /*aa00*/  FSEL R27, R27, R32, P3 ;  /* 0x000000201b1b7208 */ /* 0x000fe20001800000 */
[----:B------:R-:W-:Y:S01]  /*aa10*/  BSSY.RECONVERGENT B1, `(.L_x_4347) ;  /* 0x000000c000017945 */ /* 0x000fe20003800200 */
        /* <DEDUP_REMOVED lines=11> */
.L_x_4348:
[----:B------:R-:W-:Y:S05]  /*aad0*/  BSYNC.RECONVERGENT B1 ;  /* 0x0000000000017941 */ /* 0x000fea0003800200 */
.L_x_4347:
[----:B------:R-:W-:Y:S01]  /*aae0*/  FSETP.NAN.FTZ.AND P6, PT, |R26|, |R26|, PT ;  /* 0x4000001a1a00720b */ /* 0x000fe20003fd8200 */
[----:B------:R-:W-:Y:S01]  /*aaf0*/  IMAD.IADD R57, R53, 0x1, R40 ;  /* 0x0000000135397824 */ /* 0x000fe200078e0228 */
[----:B------:R-:W-:Y:S01]  /*ab00*/  FSEL R28, R28, R33, P2 ;  /* 0x000000211c1c7208 */ /* 0x000fe20001000000 */
[----:B------:R-:W-:Y:S01]  /*ab10*/  BSSY.RECONVERGENT B1, `(.L_x_4349) ;  /* 0x000000d000017945 */ /* 0x000fe20003800200 */
[----:B------:R-:W-:Y:S02]  /*ab20*/  SHF.L.U32 R33, R50, 0x10, RZ ;  /* 0x0000001032217819 */ /* 0x000fe400000006ff */
[----:B------:R-:W-:Y:S02]  /*ab30*/  SEL R14, R14, R37, P2 ;  /* 0x000000250e0e7207 */ /* 0x000fe40001000000 */
[----:B------:R-:W-:-:S05]  /*ab40*/  SEL R6, R6, RZ, P2 ;  /* 0x000000ff06067207 */ /* 0x000fca0001000000 */
        /* <DEDUP_REMOVED lines=9> */
.L_x_4350:
[----:B------:R-:W-:Y:S05]  /*abe0*/  BSYNC.RECONVERGENT B1 ;  /* 0x0000000000017941 */ /* 0x000fea0003800200 */
.L_x_4349:
[----:B------:R-:W-:Y:S01]  /*abf0*/  FSETP.NAN.FTZ.AND P0, PT, |R20|, |R20|, PT ;  /* 0x400000141400720b */ /* 0x000fe20003f18200 */
[----:B------:R-:W-:Y:S01]  /*ac00*/  BSSY.RECONVERGENT B1, `(.L_x_4351) ;  /* 0x000001a000017945 */ /* 0x000fe20003800200 */
[----:B------:R-:W-:Y:S01]  /*ac10*/  FSEL R30, R30, R35, P4 ;  /* 0x000000231e1e7208 */ /* 0x000fe20002000000 */
[----:B------:R-:W-:Y:S01]  /*ac20*/  IMAD.U32 R35, R49, 0x10000, RZ ;  /* 0x0001000031237824 */ /* 0x000fe200078e00ff */
[----:B------:R-:W-:Y:S02]  /*ac30*/  FSEL R31, R31, R34, P5 ;  /* 0x000000221f1f7208 */ /* 0x000fe40002800000 */
[-C--:B------:R-:W-:Y:S02]  /*ac40*/  SEL R18, R18, R59.reuse, P4 ;  /* 0x0000003b12127207 */ /* 0x080fe40002000000 */
[----:B------:R-:W-:Y:S02]  /*ac50*/  SEL R21, R21, R59, P5 ;  /* 0x0000003b15157207 */ /* 0x000fe40002800000 */
[----:B------:R-:W-:-:S02]  /*ac60*/  SEL R8, R8, RZ, P4 ;  /* 0x000000ff08087207 */ /* 0x000fc40002000000 */
[----:B------:R-:W-:Y:S02]  /*ac70*/  SEL R9, R9, RZ, P5 ;  /* 0x000000ff09097207 */ /* 0x000fe40002800000 */
[----:B------:R-:W-:Y:S02]  /*ac80*/  @P0 FSETP.NAN.FTZ.AND P4, PT, |R35|, |R35|, PT ;  /* 0x400000232300020b */ /* 0x000fe40003f98200 */
[----:B------:R-:W-:Y:S02]  /*ac90*/  @P0 ISETP.LT.U32.AND P5, PT, R10, R57, PT ;  /* 0x000000390a00020c */ /* 0x000fe40003fa1070 */
[----:B------:R-:W-:Y:S02]  /*aca0*/  FSEL R36, R36, R55, P1 ;  /* 0x0000003724247208 */ /* 0x000fe40000800000 */
[----:B------:R-:W-:Y:S02]  /*acb0*/  FSEL R29, R29, R38, P3 ;  /* 0x000000261d1d7208 */ /* 0x000fe40001800000 */
[----:B------:R-:W-:-:S02]  /*acc0*/  @P0 ISETP.LT.OR.EX P4, PT, R0, RZ, !P4, P5 ;  /* 0x000000ff0000020c */ /* 0x000fc40006781750 */
[-C--:B------:R-:W-:Y:S02]  /*acd0*/  SEL R15, R15, R53.reuse, P1 ;  /* 0x000000350f0f7207 */ /* 0x080fe40000800000 */
[----:B------:R-:W-:Y:S02]  /*ace0*/  SEL R12, R12, R53, P3 ;  /* 0x000000350c0c7207 */ /* 0x000fe40001800000 */
[----:B------:R-:W-:Y:S02]  /*acf0*/  FSEL R26, R26, R33, P2 ;  /* 0x000000211a1a7208 */ /* 0x000fe40001000000 */
[----:B------:R-:W-:Y:S02]  /*ad00*/  SEL R7, R7, RZ, P1 ;  /* 0x000000ff07077207 */ /* 0x000fe40000800000 */
[----:B------:R-:W-:Y:S02]  /*ad10*/  SEL R4, R4, RZ, P3 ;  /* 0x000000ff04047207 */ /* 0x000fe40001800000 */
[----:B------:R-:W-:-:S02]  /*ad20*/  SEL R11, R11, R57, P2 ;  /* 0x000000390b0b7207 */ /* 0x000fc40001000000 */
[----:B------:R-:W-:Y:S01]  /*ad30*/  SEL R3, R3, RZ, P2 ;  /* 0x000000ff03037207 */ /* 0x000fe20001000000 */
[----:B------:R-:W-:Y:S06]  /*ad40*/  @P0 BRA `(.L_x_4352) ;  /* 0x0000000000140947 */ /* 0x000fec0003800000 */
[----:B------:R-:W-:-:S13]  /*ad50*/  FSETP.NEU.FTZ.AND P1, PT, R20, R35, PT ;  /* 0x000000231400720b */ /* 0x000fda0003f3d000 */
[----:B------:R-:W-:Y:S02]  /*ad60*/  @!P1 ISETP.GE.U32.AND P0, PT, R10, R57, PT ;  /* 0x000000390a00920c */ /* 0x000fe40003f06070 */
[----:B------:R-:W-:Y:S02]  /*ad70*/  @P1 FSETP.LT.FTZ.AND P4, PT, R20, R35, PT ;  /* 0x000000231400120b */ /* 0x000fe40003f91000 */
[----:B------:R-:W-:-:S04]  /*ad80*/  @!P1 ISETP.GE.AND.EX P0, PT, R0, RZ, PT, P0 ;  /* 0x000000ff0000920c */ /* 0x000fc80003f06300 */
[----:B------:R-:W-:-:S13]  /*ad90*/  @!P1 PLOP3.LUT P4, PT, P0, PT, PT, 0x8, 0x80 ;  /* 0x000000000080981c */ /* 0x000fda000078e170 */
.L_x_4352:
[----:B------:R-:W-:Y:S05]  /*ada0*/  BSYNC.RECONVERGENT B1 ;  /* 0x0000000000017941 */ /* 0x000fea0003800200 */
.L_x_4351:
        /* <DEDUP_REMOVED lines=9> */
.L_x_4331:
[----:B------:R-:W-:Y:S05]  /*ae40*/  BSYNC.RECONVERGENT B0 ;  /* 0x0000000000007941 */ /* 0x000fea0003800200 */
.L_x_4330:
[----:B------:R-:W-:Y:S01]  /*ae50*/  ISETP.GE.U32.AND P0, PT, R37, R38, PT ;  /* 0x000000262500720c */ /* 0x000fe20003f06070 */
[----:B------:R-:W-:Y:S01]  /*ae60*/  BSSY.RECONVERGENT B0, `(.L_x_4354) ;  /* 0x000047d000007945 */ /* 0x000fe20003800200 */
[----:B------:R-:W-:-:S11]  /*ae70*/  PRMT R39, R44, 0x7610, R39 ;  /* 0x000076102c277816 */ /* 0x000fd60000000027 */
        /* <DEDUP_REMOVED lines=282> */
.L_x_4357:
[----:B------:R-:W-:Y:S01]  /*c020*/  SHF.R.U32.HI R34, RZ, 0x2, R34 ;  /* 0x00000002ff227819 */ /* 0x000fe20000011622 */
[----:B------:R-:W-:-:S07]  /*c030*/  IMAD.MOV.U32 R35, RZ, RZ, RZ ;  /* 0x000000ffff237224 */ /* 0x000fce00078e00ff */
.L_x_4356:
[----:B------:R-:W1:Y:S02]  /*c040*/  LDCU.64 UR4, c[0x0][0x768] ;  /* 0x0000ed00ff0477ac */ /* 0x000e640008000a00 */
[----:B-1----:R-:W-:-:S05]  /*c050*/  IADD3 R42, P1, PT, R42, UR4, RZ ;  /* 0x000000042a2a7c10 */ /* 0x002fca000ff3e0ff */
        /* <DEDUP_REMOVED lines=284> */
.L_x_4359:
[----:B------:R-:W-:Y:S01]  /*d220*/  SHF.R.U32.HI R34, RZ, 0x2, R47 ;  /* 0x00000002ff227819 */ /* 0x000fe2000001162f */
[----:B------:R-:W-:-:S07]  /*d230*/  IMAD.MOV.U32 R35, RZ, RZ, RZ ;  /* 0x000000ffff237224 */ /* 0x000fce00078e00ff */
.L_x_4358:
        /* <DEDUP_REMOVED lines=283> */
.L_x_4361:
[----:B------:R-:W-:Y:S01]  /*e3f0*/  SHF.R.U32.HI R34, RZ, 0x2, R39 ;  /* 0x00000002ff227819 */ /* 0x000fe20000011627 */
[----:B------:R-:W-:-:S07]  /*e400*/  IMAD.MOV.U32 R35, RZ, RZ, RZ ;  /* 0x000000ffff237224 */ /* 0x000fce00078e00ff */
.L_x_4360:
        /* <DEDUP_REMOVED lines=283> */
.L_x_4363:
[----:B------:R-:W-:Y:S01]  /*f5c0*/  SHF.R.U32.HI R34, RZ, 0x2, R34 ;  /* 0x00000002ff227819 */ /* 0x000fe20000011622 */
[----:B------:R-:W-:-:S07]  /*f5d0*/  IMAD.MOV.U32 R35, RZ, RZ, RZ ;  /* 0x000000ffff237224 */ /* 0x000fce00078e00ff */
.L_x_4362:
[----:B------:R-:W-:-:S04]  /*f5e0*/  LEA R42, P0, R34, R42, 0x2 ;  /* 0x0000002a222a7211 */ /* 0x000fc800078010ff */
[----:B------:R-:W-:-:S05]  /*f5f0*/  LEA.HI.X R43, R34, R41, R35, 0x2, P0 ;  /* 0x00000029222b7211 */ /* 0x000fca00000f1423 */
[----:B------:R-:W2:Y:S02]  /*f600*/  LDG.E R42, desc[UR36][R42.64] ;  /* 0x000000242a2a7981 */ /* 0x000ea4000c1e1900 */
[C---:B--2---:R-:W-:Y:S02]  /*f610*/  PRMT R50, R42.reuse, 0x7610, R50 ;  /* 0x000076102a327816 */ /* 0x044fe40000000032 */
[----:B------:R-:W-:-:S07]  /*f620*/  PRMT R49, R42, 0x7632, R49 ;  /* 0x000076322a317816 */ /* 0x000fce0000000031 */
.L_x_4355:
[----:B------:R-:W-:Y:S05]  /*f630*/  BSYNC.RECONVERGENT B0 ;  /* 0x0000000000007941 */ /* 0x000fea0003800200 */
.L_x_4354:
[----:B------:R-:W-:Y:S01]  /*f640*/  ISETP.GE.U32.AND P0, PT, R37, R38, PT ;  /* 0x000000262500720c */ /* 0x000fe20003f06070 */
[----:B------:R-:W-:-:S12]  /*f650*/  BSSY.RECONVERGENT B0, `(.L_x_4364) ;  /* 0x000008b000007945 */ /* 0x000fd80003800200 */
[----:B------:R-:W-:Y:S05]  /*f660*/  @P0 BRA `(.L_x_4365) ;  /* 0x0000000800240947 */ /* 0x000fea0003800000 */
        /* <DEDUP_REMOVED lines=18> */
.L_x_4367:
[----:B------:R-:W-:Y:S05]  /*f790*/  BSYNC.RECONVERGENT B1 ;  /* 0x0000000000017941 */ /* 0x000fea0003800200 */
.L_x_4366:
        /* <DEDUP_REMOVED lines=9> */
.L_x_4369:
[----:B------:R-:W-:Y:S05]  /*f830*/  BSYNC.RECONVERGENT B1 ;  /* 0x0000000000017941 */ /* 0x000fea0003800200 */
.L_x_4368:
        /* <DEDUP_REMOVED lines=24> */
.L_x_4371:
[----:B------:R-:W-:Y:S05]  /*f9c0*/  BSYNC.RECONVERGENT B1 ;  /* 0x0000000000017941 */ /* 0x000fea0003800200 */
.L_x_4370:
        /* <DEDUP_REMOVED lines=9> */
.L_x_4373:
[----:B------:R-:W-:Y:S05]  /*fa60*/  BSYNC.RECONVERGENT B1 ;  /* 0x0000000000017941 */ /* 0x000fea0003800200 */
.L_x_4372:
        /* <DEDUP_REMOVED lines=24> */
.L_x_4375:
[----:B------:R-:W-:Y:S05]  /*fbf0*/  BSYNC.RECONVERGENT B1 ;  /* 0x0000000000017941 */ /* 0x000fea0003800200 */
.L_x_4374:
        /* <DEDUP_REMOVED lines=9> */
.L_x_4377:
[----:B------:R-:W-:Y:S05]  /*fc90*/  BSYNC.RECONVERGENT B1 ;  /* 0x0000000000017941 */ /* 0x000fea0003800200 */
.L_x_4376:
        /* <DEDUP_REMOVED lines=22> */
.L_x_4379:
[----:B------:R-:W-:Y:S05]  /*fe00*/  BSYNC.RECONVERGENT B1 ;  /* 0x0000000000017941 */ /* 0x000fea0003800200 */
.L_x_4378:
        /* <DEDUP_REMOVED lines=10> */
.L_x_4381:
[----:B------:R-:W-:Y:S05]  /*feb0*/  BSYNC.RECONVERGENT B1 ;  /* 0x0000000000017941 */ /* 0x000fea0003800200 */
.L_x_4380:
[----:B------:R-:W-:Y:S02]  /*fec0*/  FSEL R20, R20, R49, P0 ;  /* 0x0000003114147208 */ /* 0x000fe40000000000 */
[----:B------:R-:W-:Y:S02]  /*fed0*/  SEL R10, R10, R33, P0 ;  /* 0x000000210a0a7207 */ /* 0x000fe40000000000 */
[----:B------:R-:W-:Y:S02]  /*fee0*/  SEL R3, R3, RZ, P2 ;  /* 0x000000ff03037207 */ /* 0x000fe40001000000 */
[----:B------:R-:W-:-:S07]  /*fef0*/  SEL R0, R0, RZ, P0 ;  /* 0x000000ff00007207 */ /* 0x000fce0000000000 */
.L_x_4365:
[----:B------:R-:W-:Y:S05]  /*ff00*/  BSYNC.RECONVERGENT B0 ;  /* 0x0000000000007941 */ /* 0x000fea0003800200 */
.L_x_4364:
        /* <DEDUP_REMOVED lines=15> */
.L_x_4383:
[----:B------:R-:W-:Y:S05]  /*10000*/  BSYNC.RECONVERGENT B0 ;  /* 0x0000000000007941 */ /* 0x000fea0003800200 */
.L_x_4382:
[----:B------:R-:W-:Y:S04]  /*10010*/  BSSY.RECONVERGENT B0, `(.L_x_4384) ;  /* 0x0000007000007945 */ /* 0x000fe80003800200 */
[----:B------:R-:W-:Y:S05]  /*10020*/  @P2 BRA `(.L_x_4385) ;  /* 0x0000000000142947 */ /* 0x000fea0003800000 */
[----:B------:R-:W-:-:S13]  /*10030*/  FSETP.NEU.FTZ.AND P2, PT, R28, R31, PT ;  /* 0x0000001f1c00720b */ /* 0x000fda0003f5d000 */
[----:B------:R-:W-:Y:S02]  /*10040*/  @!P2 ISETP.GE.U32.AND P1, PT, R14, R21, PT ;  /* 0x000000150e00a20c */ /* 0x000fe40003f26070 */
[----:B------:R-:W-:Y:S02]  /*10050*/  @P2 FSETP.LT.FTZ.AND P0, PT, R28, R31, PT ;  /* 0x0000001f1c00220b */ /* 0x000fe40003f11000 */
[----:B------:R-:W-:-:S04]  /*10060*/  @!P2 ISETP.GE.AND.EX P1, PT, R6, R9, PT, P1 ;  /* 0x000000090600a20c */ /* 0x000fc80003f26310 */
[----:B------:R-:W-:-:S13]  /*10070*/  @!P2 PLOP3.LUT P0, PT, P1, PT, PT, 0x8, 0x80 ;  /* 0x000000000080a81c */ /* 0x000fda0000f0e170 */
.L_x_4385:
[----:B------:R-:W-:Y:S05]  /*10080*/  BSYNC.RECONVERGENT B0 ;  /* 0x0000000000007941 */ /* 0x000fea0003800200 */
.L_x_4384:
        /* <DEDUP_REMOVED lines=20> */
.L_x_4387:
[----:B------:R-:W-:Y:S05]  /*101d0*/  BSYNC.RECONVERGENT B0 ;  /* 0x0000000000007941 */ /* 0x000fea0003800200 */
.L_x_4386:
        /* <DEDUP_REMOVED lines=8> */
.L_x_4389:
[----:B------:R-:W-:Y:S05]  /*10260*/  BSYNC.RECONVERGENT B0 ;  /* 0x0000000000007941 */ /* 0x000fea0003800200 */
.L_x_4388:
        /* <DEDUP_REMOVED lines=20> */
.L_x_4391:
[----:B------:R-:W-:Y:S05]  /*103b0*/  BSYNC.RECONVERGENT B0 ;  /* 0x0000000000007941 */ /* 0x000fea0003800200 */
.L_x_4390:
        /* <DEDUP_REMOVED lines=11> */
.L_x_4393:
[----:B------:R-:W-:Y:S05]  /*10470*/  BSYNC.RECONVERGENT B0 ;  /* 0x0000000000007941 */ /* 0x000fea0003800200 */
.L_x_4392:
[----:B------:R-:W-:Y:S02]  /*10480*/  FSEL R18, R29, R20, P2 ;  /* 0x000000141d127208 */ /* 0x000fe40001000000 */
[----:B------:R-:W-:Y:S02]  /*10490*/  SEL R26, R21, R10, P2 ;  /* 0x0000000a151a7207 */ /* 0x000fe40001000000 */
[----:B------:R-:W-:-:S07]  /*104a0*/  SEL R27, R9, R0, P2 ;  /* 0x00000000091b7207 */ /* 0x000fce0001000000 */
.L_x_4197:
[----:B------:R-:W-:Y:S05]  /*104b0*/  BSYNC.RECONVERGENT B6 ;  /* 0x0000000000067941 */ /* 0x000fea0003800200 */
.L_x_4196:
[----:B------:R-:W1:Y:S02]  /*104c0*/  LDCU UR4, c[0x0][0x3b4] ;  /* 0x00007680ff0477ac */ /* 0x000e640008000800 */
[----:B-1----:R-:W-:-:S09]  /*104d0*/  UISETP.NE.AND UP0, UPT, UR4, URZ, UPT ;  /* 0x000000ff0400728c */ /* 0x002fd2000bf05270 */
[----:B------:R-:W-:Y:S05]  /*104e0*/  BRA.U !UP0, `(.L_x_4394) ;  /* 0x00000005080c7547 */ /* 0x000fea000b800000 */
[----:B------:R-:W1:Y:S01]  /*104f0*/  S2R R4, SR_CgaCtaId ;  /* 0x0000000000047919 */ /* 0x000e620000008800 */
[----:B------:R-:W2:Y:S01]  /*10500*/  LDC R10, c[0x0][0x360] ;  /* 0x0000d800ff0a7b82 */ /* 0x000ea20000000800 */
[----:B------:R-:W-:-:S05]  /*10510*/  MOV R0, 0x400 ;  /* 0x0000040000007802 */ /* 0x000fca0000000f00 */
        /* <DEDUP_REMOVED lines=11> */
[----:B------:R-:W-:-:S07]  /*105d0*/  IMAD.MOV.U32 R0, RZ, RZ, R11 ;  /* 0x000000ffff007224 */ /* 0x000fce00078e000b */
.L_x_4401:
        /* <DEDUP_REMOVED lines=8> */
[----:B------:R-:W-:Y:S01]  /*10660*/  IMAD R4, R4, R10, R19 ;  /* 0x0000000a04047224 */ /* 0x000fe200078e0213 */
[----:B------:R-:W-:Y:S01]  /*10670*/  FSETP.NAN.FTZ.AND P5, PT, |R41|, |R41|, PT ;  /* 0x400000292900720b */ /* 0x000fe20003fb8200 */
[----:B------:R-:W-:Y:S01]  /*10680*/  BSSY.RECONVERGENT B1, `(.L_x_4397) ;  /* 0x0000012000017945 */ /* 0x000fe20003800200 */
[----:B------:R-:W-:Y:S01]  /*10690*/  FSETP.NAN.FTZ.AND P3, PT, |R18|, |R18|, PT ;  /* 0x400000121200720b */ /* 0x000fe20003f78200 */
[----:B------:R-:W-:-:S05]  /*106a0*/  IMAD R8, R4, 0x20, R3 ;  /* 0x0000002004087824 */ /* 0x000fca00078e0203 */
[----:B------:R-:W2:Y:S04]  /*106b0*/  LDS R14, [R8] ;  /* 0x00000000080e7984 */ /* 0x000ea80000000800 */
[----:B------:R-:W3:Y:S04]  /*106c0*/  LDS.64 R4, [R8+0x8] ;  /* 0x0000080008047984 */ /* 0x000ee80000000a00 */
[----:B------:R-:W4:Y:S04]  /*106d0*/  LDS R21, [R8+0x10] ;  /* 0x0000100008157984 */ /* 0x000f280000000800 */
[----:B------:R-:W5:Y:S01]  /*106e0*/  LDS.64 R6, [R8+0x18] ;  /* 0x0000180008067984 */ /* 0x000f620000000a00 */
[----:B--2---:R-:W-:-:S02]  /*106f0*/  @P5 FSETP.NAN.FTZ.AND P2, PT, |R14|, |R14|, PT ;  /* 0x4000000e0e00520b */ /* 0x004fc40003f58200 */
[----:B---3--:R-:W-:Y:S02]  /*10700*/  @P5 ISETP.LT.U32.AND P4, PT, R12, R4, PT ;  /* 0x000000040c00520c */ /* 0x008fe40003f81070 */
[----:B----4-:R-:W-:Y:S02]  /*10710*/  @P3 FSETP.NAN.FTZ.AND P0, PT, |R21|, |R21|, PT ;  /* 0x400000151500320b */ /* 0x010fe40003f18200 */
[----:B------:R-:W-:Y:S02]  /*10720*/  @P5 ISETP.LT.OR.EX P2, PT, R13, R5, !P2, P4 ;  /* 0x000000050d00520c */ /* 0x000fe40005741740 */
[----:B-----5:R-:W-:Y:S01]  /*10730*/  @P3 ISETP.LT.U32.AND P1, PT, R26, R6, PT ;  /* 0x000000061a00320c */ /* 0x020fe20003f21070 */
[----:B------:R-:W-:-:S12]  /*10740*/  @P5 BRA `(.L_x_4398) ;  /* 0x0000000000145947 */ /* 0x000fd80003800000 */
[----:B------:R-:W-:-:S13]  /*10750*/  FSETP.NEU.FTZ.AND P4, PT, R41, R14, PT ;  /* 0x0000000e2900720b */ /* 0x000fda0003f9d000 */
[----:B------:R-:W-:-:S04]  /*10760*/  @!P4 ISETP.GE.U32.AND P2, PT, R12, R4, PT ;  /* 0x000000040c00c20c */ /* 0x000fc80003f46070 */
[----:B------:R-:W-:-:S04]  /*10770*/  @!P4 ISETP.GE.AND.EX P2, PT, R13, R5, PT, P2 ;  /* 0x000000050d00c20c */ /* 0x000fc80003f46320 */
[----:B------:R-:W-:Y:S02]  /*10780*/  @!P4 PLOP3.LUT P2, PT, P2, PT, PT, 0x8, 0x80 ;  /* 0x000000000080c81c */ /* 0x000fe4000174e170 */
[----:B------:R-:W-:-:S13]  /*10790*/  @P4 FSETP.LT.FTZ.AND P2, PT, R41, R14, PT ;  /* 0x0000000e2900420b */ /* 0x000fda0003f51000 */
.L_x_4398:
[----:B------:R-:W-:Y:S05]  /*107a0*/  BSYNC.RECONVERGENT B1 ;  /* 0x0000000000017941 */ /* 0x000fea0003800200 */
.L_x_4397:
[----:B------:R-:W-:Y:S01]  /*107b0*/  BSSY.RECONVERGENT B1, `(.L_x_4399) ;  /* 0x000000a000017945 */ /* 0x000fe20003800200 */
[----:B-1----:R-:W-:Y:S02]  /*107c0*/  SEL R12, R12, R4, P2 ;  /* 0x000000040c0c7207 */ /* 0x002fe40001000000 */
        /* <DEDUP_REMOVED lines=8> */
.L_x_4400:
[----:B------:R-:W-:Y:S05]  /*10850*/  BSYNC.RECONVERGENT B1 ;  /* 0x0000000000017941 */ /* 0x000fea0003800200 */
.L_x_4399:
[----:B------:R-:W-:Y:S01]  /*10860*/  SEL R26, R26, R6, P0 ;  /* 0x000000061a1a7207 */ /* 0x000fe20000000000 */
[----:B------:R2:W-:Y:S01]  /*10870*/  STS.64 [R9+0x8], R12 ;  /* 0x0000080c09007388 */ /* 0x0005e20000000a00 */
[----:B------:R-:W-:Y:S02]  /*10880*/  SEL R27, R27, R7, P0 ;  /* 0x000000071b1b7207 */ /* 0x000fe40000000000 */
[----:B------:R-:W-:Y:S02]  /*10890*/  FSEL R41, R41, R14, P2 ;  /* 0x0000000e29297208 */ /* 0x000fe40001000000 */
[----:B------:R-:W-:Y:S01]  /*108a0*/  FSEL R18, R18, R21, P0 ;  /* 0x0000001512127208 */ /* 0x000fe20000000000 */
[----:B------:R2:W-:Y:S04]  /*108b0*/  STS.64 [R9+0x18], R26 ;  /* 0x0000181a09007388 */ /* 0x0005e80000000a00 */
[----:B------:R2:W-:Y:S04]  /*108c0*/  STS [R9], R41 ;  /* 0x0000002909007388 */ /* 0x0005e80000000800 */
[----:B------:R2:W-:Y:S02]  /*108d0*/  STS [R9+0x10], R18 ;  /* 0x0000101209007388 */ /* 0x0005e40000000800 */
.L_x_4396:
[----:B------:R-:W-:Y:S05]  /*108e0*/  BSYNC.RECONVERGENT B0 ;  /* 0x0000000000007941 */ /* 0x000fea0003800200 */
.L_x_4395:
[----:B------:R-:W-:Y:S01]  /*108f0*/  ISETP.GT.U32.AND P0, PT, R0, 0x3, PT ;  /* 0x000000030000780c */ /* 0x000fe20003f04070 */
[----:B------:R-:W-:-:S12]  /*10900*/  IMAD.MOV.U32 R0, RZ, RZ, R15 ;  /* 0x000000ffff007224 */ /* 0x000fd800078e000f */
[----:B------:R-:W-:Y:S05]  /*10910*/  @P0 BRA `(.L_x_4401) ;  /* 0xfffffffc00300947 */ /* 0x000fea000383ffff */
.L_x_4394:
[----:B------:R-:W3:Y:S02]  /*10920*/  LDCU UR4, c[0x0][0x3b0] ;  /* 0x00007600ff0477ac */ /* 0x000ee40008000800 */
[----:B---3--:R-:W-:-:S09]  /*10930*/  UISETP.NE.AND UP0, UPT, UR4, URZ, UPT ;  /* 0x000000ff0400728c */ /* 0x008fd2000bf05270 */
[----:B------:R-:W-:Y:S05]  /*10940*/  BRA.U !UP0, `(.L_x_4402) ;  /* 0x0000000508c47547 */ /* 0x000fea000b800000 */
[----:B------:R-:W3:Y:S02]  /*10950*/  LDC R11, c[0x0][0x360] ;  /* 0x0000d800ff0b7b82 */ /* 0x000ee40000000800 */
[----:B---3--:R-:W-:Y:S01]  /*10960*/  ISETP.GE.U32.AND P0, PT, R11, 0x21, PT ;  /* 0x000000210b00780c */ /* 0x008fe20003f06070 */
[----:B------:R-:W-:-:S12]  /*10970*/  IMAD.MOV.U32 R0, RZ, RZ, R11 ;  /* 0x000000ffff007224 */ /* 0x000fd800078e000b */
[----:B------:R-:W-:Y:S05]  /*10980*/  @!P0 BRA `(.L_x_4403) ;  /* 0x0000000400048947 */ /* 0x000fea0003800000 */
[----:B------:R-:W3:Y:S01]  /*10990*/  S2UR UR5, SR_CgaCtaId ;  /* 0x00000000000579c3 */ /* 0x000ee20000008800 */
[----:B------:R-:W-:Y:S01]  /*109a0*/  UMOV UR4, 0x400 ;  /* 0x0000040000047882 */ /* 0x000fe20000000000 */
[----:B------:R-:W-:Y:S01]  /*109b0*/  IMAD R0, R16, R11, R19 ;  /* 0x0000000b10007224 */ /* 0x000fe200078e0213 */
[----:B------:R-:W-:Y:S01]  /*109c0*/  UIADD3 UR4, UPT, UPT, UR4, 0x10, URZ ;  /* 0x0000001004047890 */ /* 0x000fe2000fffe0ff */
[----:B------:R-:W-:-:S03]  /*109d0*/  ISETP.GE.U32.AND P0, PT, R11, 0x40, PT ;  /* 0x000000400b00780c */ /* 0x000fc60003f06070 */
[----:B---3--:R-:W-:-:S06]  /*109e0*/  ULEA UR4, UR5, UR4, 0x18 ;  /* 0x0000000405047291 */ /* 0x008fcc000f8ec0ff */
[----:B------:R-:W-:Y:S01]  /*109f0*/  LEA R3, R0, UR4, 0x5 ;  /* 0x0000000400037c11 */ /* 0x000fe2000f8e28ff */
[----:B------:R-:W-:-:S04]  /*10a00*/  HFMA2 R0, -RZ, RZ, 0, 1.9073486328125e-06 ;  /* 0x00000020ff007431 */ /* 0x000fc800000001ff */
[----:B------:R3:W-:Y:S04]  /*10a10*/  STS.64 [R3+0x8], R12 ;  /* 0x0000080c03007388 */ /* 0x0007e80000000a00 */
[----:B------:R3:W-:Y:S04]  /*10a20*/  STS.64 [R3+0x18], R26 ;  /* 0x0000181a03007388 */ /* 0x0007e80000000a00 */
[----:B------:R3:W-:Y:S04]  /*10a30*/  STS [R3], R41 ;  /* 0x0000002903007388 */ /* 0x0007e80000000800 */
[----:B------:R3:W-:Y:S01]  /*10a40*/  STS [R3+0x10], R18 ;  /* 0x0000101203007388 */ /* 0x0007e20000000800 */
[----:B------:R-:W-:Y:S05]  /*10a50*/  @!P0 BRA `(.L_x_4403) ;  /* 0x0000000000d08947 */ /* 0x000fea0003800000 */
[----:B------:R-:W-:-:S07]  /*10a60*/  IMAD.MOV.U32 R8, RZ, RZ, R11 ;  /* 0x000000ffff087224 */ /* 0x000fce00078e000b */
.L_x_4410:
[----:B------:R-:W-:Y:S01]  /*10a70*/  SHF.R.U32.HI R10, RZ, 0x1, R8 ;  /* 0x00000001ff0a7819 */ /* 0x000fe20000011608 */
[----:B------:R-:W-:Y:S05]  /*10a80*/  WARPSYNC.ALL ;  /* 0x0000000000007948 */ /* 0x000fea0003800000 */
[----:B------:R-:W-:Y:S01]  /*10a90*/  IMAD.IADD R4, R10, 0x1, R19 ;  /* 0x000000010a047824 */ /* 0x000fe200078e0213 */
[----:B------:R-:W-:Y:S04]  /*10aa0*/  BAR.SYNC.DEFER_BLOCKING 0x0 ;  /* 0x0000000000007b1d */ /* 0x000fe80000010000 */
[----:B------:R-:W-:-:S02]  /*10ab0*/  ISETP.GE.U32.AND P0, PT, R4, R11, PT ;  /* 0x0000000b0400720c */ /* 0x000fc40003f06070 */
[----:B------:R-:W-:Y:S02]  /*10ac0*/  BSSY.RECONVERGENT B0, `(.L_x_4404) ;  /* 0x000002a000007945 */ /* 0x000fe40003800200 */
[----:B------:R-:W-:-:S13]  /*10ad0*/  ISETP.GE.U32.OR P0, PT, R19, R10, P0 ;  /* 0x0000000a1300720c */ /* 0x000fda0000706470 */
[----:B----4-:R-:W-:Y:S05]  /*10ae0*/  @P0 BRA `(.L_x_4405) ;  /* 0x00000000009c0947 */ /* 0x010fea0003800000 */
[----:B-12---:R-:W-:Y:S01]  /*10af0*/  IMAD R9, R10, 0x20, R3 ;  /* 0x000000200a097824 */ /* 0x006fe200078e0203 */
[----:B------:R-:W-:Y:S01]  /*10b00*/  FSETP.NAN.FTZ.AND P5, PT, |R41|, |R41|, PT ;  /* 0x400000292900720b */ /* 0x000fe20003fb8200 */
[----:B------:R-:W-:Y:S01]  /*10b10*/  BSSY.RECONVERGENT B1, `(.L_x_4406) ;  /* 0x0000011000017945 */ /* 0x000fe20003800200 */
[----:B------:R-:W-:Y:S02]  /*10b20*/  FSETP.NAN.FTZ.AND P3, PT, |R18|, |R18|, PT ;  /* 0x400000121200720b */ /* 0x000fe40003f78200 */
[----:B------:R-:W1:Y:S04]  /*10b30*/  LDS R14, [R9] ;  /* 0x00000000090e7984 */ /* 0x000e680000000800 */
[----:B------:R-:W2:Y:S04]  /*10b40*/  LDS.64 R4, [R9+0x8] ;  /* 0x0000080009047984 */ /* 0x000ea80000000a00 */
[----:B------:R-:W4:Y:S04]  /*10b50*/  LDS R15, [R9+0x10] ;  /* 0x00001000090f7984 */ /* 0x000f280000000800 */
[----:B------:R-:W5:Y:S01]  /*10b60*/  LDS.64 R6, [R9+0x18] ;  /* 0x0000180009067984 */ /* 0x000f620000000a00 */
[----:B-1----:R-:W-:-:S02]  /*10b70*/  @P5 FSETP.NAN.FTZ.AND P2, PT, |R14|, |R14|, PT ;  /* 0x4000000e0e00520b */ /* 0x002fc40003f58200 */
[----:B--2---:R-:W-:Y:S02]  /*10b80*/  @P5 ISETP.LT.U32.AND P4, PT, R12, R4, PT ;  /* 0x000000040c00520c */ /* 0x004fe40003f81070 */
        /* <DEDUP_REMOVED lines=9> */
.L_x_4407:
[----:B------:R-:W-:Y:S05]  /*10c20*/  BSYNC.RECONVERGENT B1 ;  /* 0x0000000000017941 */ /* 0x000fea0003800200 */
.L_x_4406:
[----:B------:R-:W-:Y:S01]  /*10c30*/  BSSY.RECONVERGENT B1, `(.L_x_4408) ;  /* 0x000000a000017945 */ /* 0x000fe20003800200 */
[----:B---3--:R-:W-:Y:S02]  /*10c40*/  SEL R12, R12, R4, P2 ;  /* 0x000000040c0c7207 */ /* 0x008fe40001000000 */
        /* <DEDUP_REMOVED lines=8> */
.L_x_4409:
[----:B------:R-:W-:Y:S05]  /*10cd0*/  BSYNC.RECONVERGENT B1 ;  /* 0x0000000000017941 */ /* 0x000fea0003800200 */
.L_x_4408:
        /* <DEDUP_REMOVED lines=8> */
.L_x_4405:
[----:B------:R-:W-:Y:S05]  /*10d60*/  BSYNC.RECONVERGENT B0 ;  /* 0x0000000000007941 */ /* 0x000fea0003800200 */
.L_x_4404:
[----:B------:R-:W-:Y:S01]  /*10d70*/  ISETP.GT.U32.AND P0, PT, R8, 0x7f, PT ;  /* 0x0000007f0800780c */ /* 0x000fe20003f04070 */
[----:B------:R-:W-:-:S12]  /*10d80*/  IMAD.MOV.U32 R8, RZ, RZ, R10 ;  /* 0x000000ffff087224 */ /* 0x000fd800078e000a */
[----:B------:R-:W-:Y:S05]  /*10d90*/  @P0 BRA `(.L_x_4410) ;  /* 0xfffffffc00340947 */ /* 0x000fea000383ffff */
.L_x_4403:
[----:B------:R-:W-:Y:S01]  /*10da0*/  ISETP.GE.U32.AND P0, PT, R0, 0x2, PT ;  /* 0x000000020000780c */ /* 0x000fe20003f06070 */
[----:B------:R-:W-:Y:S05]  /*10db0*/  WARPSYNC.ALL ;  /* 0x0000000000007948 */ /* 0x000fea0003800000 */
[----:B------:R-:W-:Y:S07]  /*10dc0*/  BAR.SYNC.DEFER_BLOCKING 0x0 ;  /* 0x0000000000007b1d */ /* 0x000fee0000010000 */
[----:B------:R-:W-:Y:S05]  /*10dd0*/  @!P0 BRA `(.L_x_4402) ;  /* 0x0000000000a08947 */ /* 0x000fea0003800000 */
[----:B---34-:R-:W-:-:S07]  /*10de0*/  IMAD.MOV.U32 R3, RZ, RZ, 0x1 ;  /* 0x00000001ff037424 */ /* 0x018fce00078e00ff */
.L_x_4415:
[----:B------:R-:W3:Y:S01]  /*10df0*/  SHFL.DOWN PT, R4, R41, R3, 0x1f ;  /* 0x08001f0329047589 */ /* 0x000ee200000e0000 */
[----:B------:R-:W-:Y:S01]  /*10e00*/  FSETP.NAN.FTZ.AND P2, PT, |R41|, |R41|, PT ;  /* 0x400000292900720b */ /* 0x000fe20003f58200 */
[----:B------:R-:W-:Y:S02]  /*10e10*/  BSSY.RECONVERGENT B0, `(.L_x_4411) ;  /* 0x000000c000007945 */ /* 0x000fe40003800200 */
[----:B------:R-:W4:Y:S04]  /*10e20*/  SHFL.DOWN PT, R5, R12, R3, 0x1f ;  /* 0x08001f030c057589 */ /* 0x000f2800000e0000 */
[----:B------:R-:W5:Y:S06]  /*10e30*/  SHFL.DOWN PT, R6, R13, R3, 0x1f ;  /* 0x08001f030d067589 */ /* 0x000f6c00000e0000 */
[----:B---3--:R-:W-:-:S02]  /*10e40*/  @P2 FSETP.NAN.FTZ.AND P0, PT, |R4|, |R4|, PT ;  /* 0x400000040400220b */ /* 0x008fc40003f18200 */
[----:B----4-:R-:W-:-:S04]  /*10e50*/  @P2 ISETP.LT.U32.AND P1, PT, R12, R5, PT ;  /* 0x000000050c00220c */ /* 0x010fc80003f21070 */
[----:B-----5:R-:W-:Y:S01]  /*10e60*/  @P2 ISETP.LT.OR.EX P0, PT, R13, R6, !P0, P1 ;  /* 0x000000060d00220c */ /* 0x020fe20004701710 */
[----:B------:R-:W-:-:S12]  /*10e70*/  @P2 BRA `(.L_x_4412) ;  /* 0x0000000000142947 */ /* 0x000fd80003800000 */
[----:B------:R-:W-:-:S13]  /*10e80*/  FSETP.NEU.FTZ.AND P1, PT, R41, R4, PT ;  /* 0x000000042900720b */ /* 0x000fda0003f3d000 */
[----:B------:R-:W-:-:S04]  /*10e90*/  @!P1 ISETP.GE.U32.AND P0, PT, R12, R5, PT ;  /* 0x000000050c00920c */ /* 0x000fc80003f06070 */
[----:B------:R-:W-:-:S04]  /*10ea0*/  @!P1 ISETP.GE.AND.EX P0, PT, R13, R6, PT, P0 ;  /* 0x000000060d00920c */ /* 0x000fc80003f06300 */
[----:B------:R-:W-:Y:S02]  /*10eb0*/  @!P1 PLOP3.LUT P0, PT, P0, PT, PT, 0x8, 0x80 ;  /* 0x000000000080981c */ /* 0x000fe4000070e170 */
[----:B------:R-:W-:-:S13]  /*10ec0*/  @P1 FSETP.LT.FTZ.AND P0, PT, R41, R4, PT ;  /* 0x000000042900120b */ /* 0x000fda0003f11000 */
.L_x_4412:
[----:B------:R-:W-:Y:S05]  /*10ed0*/  BSYNC.RECONVERGENT B0 ;  /* 0x0000000000007941 */ /* 0x000fea0003800200 */
.L_x_4411:
[----:B------:R-:W3:Y:S01]  /*10ee0*/  SHFL.DOWN PT, R7, R18, R3, 0x1f ;  /* 0x08001f0312077589 */ /* 0x000ee200000e0000 */
[----:B------:R-:W-:Y:S01]  /*10ef0*/  FSETP.NAN.FTZ.AND P3, PT, |R18|, |R18|, PT ;  /* 0x400000121200720b */ /* 0x000fe20003f78200 */
[----:B------:R-:W-:Y:S01]  /*10f00*/  BSSY.RECONVERGENT B0, `(.L_x_4413) ;  /* 0x000000f000007945 */ /* 0x000fe20003800200 */
[----:B-12---:R-:W-:Y:S01]  /*10f10*/  FSEL R41, R41, R4, P0 ;  /* 0x0000000429297208 */ /* 0x006fe20000000000 */
[----:B------:R-:W1:Y:S01]  /*10f20*/  SHFL.DOWN PT, R9, R26, R3, 0x1f ;  /* 0x08001f031a097589 */ /* 0x000e6200000e0000 */
[----:B------:R-:W-:Y:S02]  /*10f30*/  SEL R12, R12, R5, P0 ;  /* 0x000000050c0c7207 */ /* 0x000fe40000000000 */
[----:B------:R-:W-:Y:S01]  /*10f40*/  SEL R13, R13, R6, P0 ;  /* 0x000000060d0d7207 */ /* 0x000fe20000000000 */
[----:B------:R-:W2:Y:S06]  /*10f50*/  SHFL.DOWN PT, R8, R27, R3, 0x1f ;  /* 0x08001f031b087589 */ /* 0x000eac00000e0000 */
[----:B---3--:R-:W-:-:S02]  /*10f60*/  @P3 FSETP.NAN.FTZ.AND P1, PT, |R7|, |R7|, PT ;  /* 0x400000070700320b */ /* 0x008fc40003f38200 */
        /* <DEDUP_REMOVED lines=8> */
.L_x_4414:
[----:B------:R-:W-:Y:S05]  /*10ff0*/  BSYNC.RECONVERGENT B0 ;  /* 0x0000000000007941 */ /* 0x000fea0003800200 */
.L_x_4413:
[----:B------:R-:W-:Y:S01]  /*11000*/  IMAD.SHL.U32 R3, R3, 0x2, RZ ;  /* 0x0000000203037824 */ /* 0x000fe200078e00ff */
[----:B------:R-:W-:Y:S02]  /*11010*/  FSEL R18, R18, R7, P1 ;  /* 0x0000000712127208 */ /* 0x000fe40000800000 */
[----:B------:R-:W-:Y:S02]  /*11020*/  SEL R26, R26, R9, P1 ;  /* 0x000000091a1a7207 */ /* 0x000fe40000800000 */
[----:B------:R-:W-:Y:S02]  /*11030*/  ISETP.GE.AND P0, PT, R3, R0, PT ;  /* 0x000000000300720c */ /* 0x000fe40003f06270 */
[----:B------:R-:W-:-:S11]  /*11040*/  SEL R27, R27, R8, P1 ;  /* 0x000000081b1b7207 */ /* 0x000fd60000800000 */
[----:B------:R-:W-:Y:S05]  /*11050*/  @!P0 BRA `(.L_x_4415) ;  /* 0xfffffffc00648947 */ /* 0x000fea000383ffff */
.L_x_4402:
[----:B------:R-:W5:Y:S01]  /*11060*/  LDC R0, c[0x0][0x56c] ;  /* 0x00015b00ff007b82 */ /* 0x000f620000000800 */
[----:B------:R-:W-:Y:S01]  /*11070*/  IMAD.MOV.U32 R23, RZ, RZ, RZ ;  /* 0x000000ffff177224 */ /* 0x000fe200078e00ff */
[C---:B-----5:R-:W-:Y:S01]  /*11080*/  ISETP.NE.AND P0, PT, R0.reuse, RZ, PT ;  /* 0x000000ff0000720c */ /* 0x060fe20003f05270 */
[----:B------:R-:W-:-:S05]  /*11090*/  VIADD R20, R0, 0xffffffff ;  /* 0xffffffff00147836 */ /* 0x000fca0000000000 */
[----:B------:R-:W-:-:S04]  /*110a0*/  VIMNMX.U32 R0, PT, PT, R20, 0x18, PT ;  /* 0x0000001814007848 */ /* 0x000fc80003fe0000 */
[----:B------:R-:W-:-:S03]  /*110b0*/  IADD3 R0, PT, PT, R0, 0x1, RZ ;  /* 0x0000000100007810 */ /* 0x000fc60007ffe0ff */
[----:B------:R-:W-:Y:S05]  /*110c0*/  @!P0 BRA `(.L_x_4416) ;  /* 0x0000001000488947 */ /* 0x000fea0003800000 */
[----:B------:R-:W5:Y:S01]  /*110d0*/  LDCU.64 UR6, c[0x0][0x570] ;  /* 0x0000ae00ff0677ac */ /* 0x000f620008000a00 */
[----:B------:R-:W-:Y:S01]  /*110e0*/  IMAD.MOV.U32 R4, RZ, RZ, RZ ;  /* 0x000000ffff047224 */ /* 0x000fe200078e00ff */
[----:B------:R-:W-:Y:S01]  /*110f0*/  ISETP.NE.AND P1, PT, R20, RZ, PT ;  /* 0x000000ff1400720c */ /* 0x000fe20003f25270 */
[----:B------:R-:W-:Y:S01]  /*11100*/  IMAD.MOV.U32 R5, RZ, RZ, R25 ;  /* 0x000000ffff057224 */ /* 0x000fe200078e0019 */
[----:B------:R-:W0:Y:S01]  /*11110*/  LDCU UR5, c[0x0][0x578] ;  /* 0x0000af00ff0577ac */ /* 0x000e220008000800 */
[----:B------:R-:W1:Y:S01]  /*11120*/  LDCU UR4, c[0x0][0x69c] ;  /* 0x0000d380ff0477ac */ /* 0x000e620008000800 */
[----:B-----5:R-:W-:-:S05]  /*11130*/  IMAD.HI.U32 R4, R25, UR7, R4 ;  /* 0x0000000719047c27 */ /* 0x020fca000f8e0004 */
[----:B0-----:R-:W-:-:S05]  /*11140*/  SHF.R.U32.HI R5, RZ, UR5, R4 ;  /* 0x00000005ff057c19 */ /* 0x001fca0008011604 */
[----:B---34-:R-:W-:-:S04]  /*11150*/  IMAD.MOV R3, RZ, RZ, -R5 ;  /* 0x000000ffff037224 */ /* 0x018fc800078e0a05 */
[----:B------:R-:W-:-:S04]  /*11160*/  IMAD R3, R3, UR6, R25 ;  /* 0x0000000603037c24 */ /* 0x000fc8000f8e0219 */
[----:B-1----:R-:W-:Y:S01]  /*11170*/  IMAD R23, R3, UR4, RZ ;  /* 0x0000000403177c24 */ /* 0x002fe2000f8e02ff */
[----:B------:R-:W-:Y:S06]  /*11180*/  @!P1 BRA `(.L_x_4416) ;  /* 0x0000001000189947 */ /* 0x000fec0003800000 */
[----:B------:R-:W0:Y:S01]  /*11190*/  LDCU.64 UR6, c[0x0][0x580] ;  /* 0x0000b000ff0677ac */ /* 0x000e220008000a00 */
[----:B------:R-:W-:Y:S01]  /*111a0*/  IMAD.MOV.U32 R4, RZ, RZ, RZ ;  /* 0x000000ffff047224 */ /* 0x000fe200078e00ff */
[----:B------:R-:W-:Y:S01]  /*111b0*/  ISETP.NE.AND P1, PT, R0, 0x2, PT ;  /* 0x000000020000780c */ /* 0x000fe20003f25270 */
[----:B------:R-:W1:Y:S01]  /*111c0*/  LDCU UR5, c[0x0][0x57c] ;  /* 0x0000af80ff0577ac */ /* 0x000e620008000800 */
[----:B------:R-:W3:Y:S01]  /*111d0*/  LDCU UR4, c[0x0][0x6a4] ;  /* 0x0000d480ff0477ac */ /* 0x000ee20008000800 */
[----:B0-----:R-:W-:-:S05]  /*111e0*/  IMAD.HI.U32 R6, R5, UR6, R4 ;  /* 0x0000000605067c27 */ /* 0x001fca000f8e0004 */
[----:B------:R-:W-:-:S05]  /*111f0*/  SHF.R.U32.HI R7, RZ, UR7, R6 ;  /* 0x00000007ff077c19 */ /* 0x000fca0008011606 */
[----:B------:R-:W-:-:S04]  /*11200*/  IMAD.MOV R3, RZ, RZ, -R7 ;  /* 0x000000ffff037224 */ /* 0x000fc800078e0a07 */
[----:B-1----:R-:W-:-:S04]  /*11210*/  IMAD R4, R3, UR5, R5 ;  /* 0x0000000503047c24 */ /* 0x002fc8000f8e0205 */
[----:B---3--:R-:W-:Y:S01]  /*11220*/  IMAD R23, R4, UR4, R23 ;  /* 0x0000000404177c24 */ /* 0x008fe2000f8e0217 */
[----:B------:R-:W-:Y:S06]  /*11230*/  @!P1 BRA `(.L_x_4416) ;  /* 0x0000000c00ec9947 */ /* 0x000fec0003800000 */
[----:B------:R-:W0:Y:S01]  /*11240*/  LDCU.64 UR6, c[0x0][0x588] ;  /* 0x0000b100ff0677ac */ /* 0x000e220008000a00 */
[----:B------:R-:W-:Y:S01]  /*11250*/  IMAD.MOV.U32 R6, RZ, RZ, RZ ;  /* 0x000000ffff067224 */ /* 0x000fe200078e00ff */
[----:B------:R-:W-:Y:S01]  /*11260*/  ISETP.NE.AND P1, PT, R0, 0x3, PT ;  /* 0x000000030000780c */ /* 0x000fe20003f25270 */
[----:B------:R-:W1:Y:S01]  /*11270*/  LDCU UR5, c[0x0][0x590] ;  /* 0x0000b200ff0577ac */ /* 0x000e620008000800 */
[----:B------:R-:W3:Y:S01]  /*11280*/  LDCU UR4, c[0x0][0x6ac] ;  /* 0x0000d580ff0477ac */ /* 0x000ee20008000800 */
[----:B0-----:R-:W-:-:S05]  /*11290*/  IMAD.HI.U32 R4, R7, UR7, R6 ;  /* 0x0000000707047c27 */ /* 0x001fca000f8e0006 */
[----:B-1----:R-:W-:-:S05]  /*112a0*/  SHF.R.U32.HI R5, RZ, UR5, R4 ;  /* 0x00000005ff057c19 */ /* 0x002fca0008011604 */
[----:B------:R-:W-:-:S04]  /*112b0*/  IMAD.MOV R3, RZ, RZ, -R5 ;  /* 0x000000ffff037224 */ /* 0x000fc800078e0a05 */
[----:B------:R-:W-:-:S04]  /*112c0*/  IMAD R6, R3, UR6, R7 ;  /* 0x0000000603067c24 */ /* 0x000fc8000f8e0207 */
        /* <DEDUP_REMOVED lines=8> */
[----:B------:R-:W-:-:S04]  /*11350*/  SHF.R.U32.HI R7, RZ, UR7, R6 ;  /* 0x00000007ff077c19 */ /* 0x000fc80008011606 */
[----:B------:R-:W-:-:S05]  /*11360*/  IADD3 R3, PT, PT, -R7, RZ, RZ ;  /* 0x000000ff07037210 */ /* 0x000fca0007ffe1ff */
        /* <DEDUP_REMOVED lines=48> */
[----:B------:R-:W-:Y:S01]  /*11670*/  HFMA2 R6, -RZ, RZ, 0, 0 ;  /* 0x00000000ff067431 */ /* 0x000fe200000001ff */
[----:B------:R-:W-:Y:S01]  /*11680*/  ISETP.NE.AND P1, PT, R0, 0x9, PT ;  /* 0x000000090000780c */ /* 0x000fe20003f25270 */
[----:B------:R-:W1:Y:S01]  /*11690*/  LDCU UR5, c[0x0][0x5d8] ;  /* 0x0000bb00ff0577ac */ /* 0x000e620008000800 */
[----:B------:R-:W3:Y:S02]  /*116a0*/  LDCU UR4, c[0x0][0x6dc] ;  /* 0x0000db80ff0477ac */ /* 0x000ee40008000800 */
        /* <DEDUP_REMOVED lines=45> */
[----:B-1----:R-:W-:-:S04]  /*11980*/  SHF.R.U32.HI R5, RZ, UR5, R4 ;  /* 0x00000005ff057c19 */ /* 0x002fc80008011604 */
[----:B------:R-:W-:-:S05]  /*11990*/  IADD3 R3, PT, PT, -R5, RZ, RZ ;  /* 0x000000ff05037210 */ /* 0x000fca0007ffe1ff */
        /* <DEDUP_REMOVED lines=48> */
[----:B------:R-:W-:Y:S02]  /*11ca0*/  MOV R4, RZ ;  /* 0x000000ff00047202 */ /* 0x000fe40000000f00 */
        /* <DEDUP_REMOVED lines=84> */
.L_x_4416:
[----:B------:R-:W-:Y:S01]  /*121f0*/  IMAD.MOV.U32 R22, RZ, RZ, RZ ;  /* 0x000000ffff167224 */ /* 0x000fe200078e00ff */
[----:B------:R-:W-:Y:S06]  /*12200*/  @!P0 BRA `(.L_x_4417) ;  /* 0x0000001000488947 */ /* 0x000fec0003800000 */
[----:B------:R-:W5:Y:S01]  /*12210*/  LDCU.64 UR6, c[0x0][0x570] ;  /* 0x0000ae00ff0677ac */ /* 0x000f620008000a00 */
[----:B------:R-:W-:Y:S02]  /*12220*/  HFMA2 R4, -RZ, RZ, 0, 0 ;  /* 0x00000000ff047431 */ /* 0x000fe400000001ff */
[----:B------:R-:W-:Y:S01]  /*12230*/  VIADD R5, R25, 0x1 ;  /* 0x0000000119057836 */ /* 0x000fe20000000000 */
[----:B------:R-:W-:Y:S01]  /*12240*/  ISETP.NE.AND P0, PT, R20, RZ, PT ;  /* 0x000000ff1400720c */ /* 0x000fe20003f05270 */
[----:B------:R-:W0:Y:S01]  /*12250*/  LDCU UR4, c[0x0][0x578] ;  /* 0x0000af00ff0477ac */ /* 0x000e220008000800 */
[----:B------:R-:W1:Y:S01]  /*12260*/  LDCU UR5, c[0x0][0x69c] ;  /* 0x0000d380ff0577ac */ /* 0x000e620008000800 */
[----:B-----5:R-:W-:-:S05]  /*12270*/  IMAD.HI.U32 R6, R5, UR7, R4 ;  /* 0x0000000705067c27 */ /* 0x020fca000f8e0004 */
        /* <DEDUP_REMOVED lines=9> */
[----:B------:R-:W5:Y:S01]  /*12310*/  LDCU UR7, c[0x0][0x6a4] ;  /* 0x0000d480ff0777ac */ /* 0x000f620008000800 */
[----:B0-----:R-:W-:-:S05]  /*12320*/  IMAD.HI.U32 R4, R7, UR4, R6 ;  /* 0x0000000407047c27 */ /* 0x001fca000f8e0006 */
[----:B------:R-:W-:-:S05]  /*12330*/  SHF.R.U32.HI R5, RZ, UR5, R4 ;  /* 0x00000005ff057c19 */ /* 0x000fca0008011604 */
[----:B---34-:R-:W-:-:S04]  /*12340*/  IMAD.MOV R3, RZ, RZ, -R5 ;  /* 0x000000ffff037224 */ /* 0x018fc800078e0a05 */
[----:B-1----:R-:W-:-:S04]  /*12350*/  IMAD R7, R3, UR6, R7 ;  /* 0x0000000603077c24 */ /* 0x002fc8000f8e0207 */
[----:B-----5:R-:W-:Y:S01]  /*12360*/  IMAD R22, R7, UR7, R22 ;  /* 0x0000000707167c24 */ /* 0x020fe2000f8e0216 */
        /* <DEDUP_REMOVED lines=252> */
.L_x_4417:
[----:B------:R-:W5:Y:S01]  /*13330*/  LDCU.64 UR4, c[0x0][0x780] ;  /* 0x0000f000ff0477ac */ /* 0x000f620008000a00 */
[----:B------:R-:W-:Y:S02]  /*13340*/  PLOP3.LUT P1, PT, PT, PT, PT, 0x80, 0x8 ;  /* 0x000000000008781c */ /* 0x000fe40003f2f070 */
[----:B------:R-:W-:Y:S01]  /*13350*/  CS2R R4, SRZ ;  /* 0x0000000000047805 */ /* 0x000fe2000001ff00 */
[----:B-----5:R-:W-:-:S04]  /*13360*/  UISETP.NE.U32.AND UP0, UPT, UR4, URZ, UPT ;  /* 0x000000ff0400728c */ /* 0x020fc8000bf05070 */
[----:B------:R-:W-:-:S09]  /*13370*/  UISETP.NE.AND.EX UP0, UPT, UR5, URZ, UPT, UP0 ;  /* 0x000000ff0500728c */ /* 0x000fd2000bf05300 */
[----:B------:R-:W-:Y:S05]  /*13380*/  BRA.U !UP0, `(.L_x_4418) ;  /* 0x00000005083c7547 */ /* 0x000fea000b800000 */
[----:B------:R-:W-:Y:S01]  /*13390*/  BSSY.RECONVERGENT B0, `(.L_x_4419) ;  /* 0x0000019000007945 */ /* 0x000fe20003800200 */
[----:B------:R-:W-:Y:S02]  /*133a0*/  IMAD.MOV.U32 R8, RZ, RZ, 0x8 ;  /* 0x00000008ff087424 */ /* 0x000fe400078e00ff */
[----:B---34-:R-:W-:-:S07]  /*133b0*/  IMAD.MOV.U32 R3, RZ, RZ, 0x10 ;  /* 0x00000010ff037424 */ /* 0x018fce00078e00ff */
.L_x_4420:
[----:B------:R-:W3:Y:S08]  /*133c0*/  I2F.U32.RP R6, R3 ;  /* 0x0000000300067306 */ /* 0x000ef00000209000 */
[----:B---3--:R-:W3:Y:S02]  /*133d0*/  MUFU.RCP R6, R6 ;  /* 0x0000000600067308 */ /* 0x008ee40000001000 */
[----:B---3--:R-:W-:-:S06]  /*133e0*/  VIADD R4, R6, 0xffffffe ;  /* 0x0ffffffe06047836 */ /* 0x008fcc0000000000 */
[----:B------:R3:W4:Y:S02]  /*133f0*/  F2I.FTZ.U32.TRUNC.NTZ R5, R4 ;  /* 0x0000000400057305 */ /* 0x000724000021f000 */
[----:B---3--:R-:W-:Y:S01]  /*13400*/  MOV R4, RZ ;  /* 0x000000ff00047202 */ /* 0x008fe20000000f00 */
[----:B----4-:R-:W-:-:S04]  /*13410*/  IMAD.MOV R10, RZ, RZ, -R5 ;  /* 0x000000ffff0a7224 */ /* 0x010fc800078e0a05 */
        /* <DEDUP_REMOVED lines=17> */
.L_x_4419:
        /* <DEDUP_REMOVED lines=22> */
[----:B------:R-:W3:Y:S01]  /*13690*/  I2F.U32.RP R5, R3 ;  /* 0x0000000300057306 */ /* 0x000ee20000209000 */
[----:B-12---:R-:W-:Y:S01]  /*136a0*/  IMAD.MOV R9, RZ, RZ, -R3 ;  /* 0x000000ffff097224 */ /* 0x006fe200078e0a03 */
[----:B------:R-:W-:-:S06]  /*136b0*/  ISETP.NE.U32.AND P2, PT, R3, RZ, PT ;  /* 0x000000ff0300720c */ /* 0x000fcc0003f45070 */
[----:B---3--:R-:W1:Y:S02]  /*136c0*/  MUFU.RCP R5, R5 ;  /* 0x0000000500057308 */ /* 0x008e640000001000 */
        /* <DEDUP_REMOVED lines=17> */
.L_x_4422:
[----:B------:R-:W-:-:S07]  /*137e0*/  MOV R6, 0x13800 ;  /* 0x0001380000067802 */ /* 0x000fce0000000f00 */
[----:B012---:R-:W-:Y:S05]  /*137f0*/  CALL.REL.NOINC `($__internal_22_$__cuda_sm20_div_u64) ;  /* 0x00000054009c7944 */ /* 0x007fea0003c00000 */
.L_x_4423:
[----:B------:R-:W-:Y:S05]  /*13800*/  BSYNC.RECONVERGENT B0 ;  /* 0x0000000000007941 */ /* 0x000fea0003800200 */
.L_x_4421:
[----:B------:R-:W1:Y:S02]  /*13810*/  LDCU.64 UR4, c[0x0][0x780] ;  /* 0x0000f000ff0477ac */ /* 0x000e640008000a00 */
[----:B-1----:R-:W-:Y:S02]  /*13820*/  UISETP.NE.U32.AND UP0, UPT, UR4, URZ, UPT ;  /* 0x000000ff0400728c */ /* 0x002fe4000bf05070 */
[----:B------:R-:W-:Y:S02]  /*13830*/  IADD3 R4, P0, PT, R4, UR4, RZ ;  /* 0x0000000404047c10 */ /* 0x000fe4000ff1e0ff */
[----:B------:R-:W-:Y:S02]  /*13840*/  UISETP.NE.AND.EX UP0, UPT, UR5, URZ, UPT, UP0 ;  /* 0x000000ff0500728c */ /* 0x000fe4000bf05300 */
[----:B------:R-:W-:-:S04]  /*13850*/  IADD3.X R5, PT, PT, R5, UR5, RZ, P0, !PT ;  /* 0x0000000505057c10 */ /* 0x000fc800087fe4ff */
[----:B------:R-:W-:-:S04]  /*13860*/  PLOP3.LUT P1, PT, PT, PT, UP0, 0x80, 0x8 ;  /* 0x000000000008781c */ /* 0x000fc80003f2f008 */
[----:B------:R-:W-:-:S13]  /*13870*/  PLOP3.LUT P1, PT, P1, PT, PT, 0x8, 0x80 ;  /* 0x000000000080781c */ /* 0x000fda0000f2e170 */
.L_x_4418:
[----:B------:R-:W5:Y:S02]  /*13880*/  LDCU UR4, c[0x0][0x3b8] ;  /* 0x00007700ff0477ac */ /* 0x000f640008000800 */
[----:B-----5:R-:W-:-:S09]  /*13890*/  UISETP.NE.AND UP0, UPT, UR4, URZ, UPT ;  /* 0x000000ff0400728c */ /* 0x020fd2000bf05270 */
[----:B------:R-:W-:Y:S05]  /*138a0*/  BRA.U !UP0, `(.L_x_4424) ;  /* 0x0000004908107547 */ /* 0x000fea000b800000 */
[----:B------:R-:W3:Y:S01]  /*138b0*/  LDCU UR4, c[0x0][0x3bc] ;  /* 0x00007780ff0477ac */ /* 0x000ee20008000800 */
[----:B------:R-:W-:Y:S01]  /*138c0*/  IMAD.MOV.U32 R23, RZ, RZ, RZ ;  /* 0x000000ffff177224 */ /* 0x000fe200078e00ff */
[----:B------:R-:W5:Y:S01]  /*138d0*/  LDCU UR7, c[0x0][0x56c] ;  /* 0x0000ad80ff0777ac */ /* 0x000f620008000800 */
[----:B------:R-:W0:Y:S01]  /*138e0*/  LDCU UR5, c[0x0][0x3c0] ;  /* 0x00007800ff0577ac */ /* 0x000e220008000800 */
[----:B------:R-:W1:Y:S01]  /*138f0*/  LDCU UR6, c[0x0][0x3a8] ;  /* 0x00007500ff0677ac */ /* 0x000e620008000800 */
[----:B---34-:R-:W-:Y:S01]  /*13900*/  IMAD R3, R19, UR4, RZ ;  /* 0x0000000413037c24 */ /* 0x018fe2000f8e02ff */
[----:B-----5:R-:W-:-:S03]  /*13910*/  UISETP.NE.AND UP0, UPT, UR7, URZ, UPT ;  /* 0x000000ff0700728c */ /* 0x020fc6000bf05270 */
[----:B0-----:R-:W-:-:S04]  /*13920*/  IMAD R6, R16, UR5, R3 ;  /* 0x0000000510067c24 */ /* 0x001fc8000f8e0203 */
[----:B-1----:R-:W-:-:S04]  /*13930*/  IMAD R6, R17, UR6, R6 ;  /* 0x0000000611067c24 */ /* 0x002fc8000f8e0206 */
[----:B------:R-:W-:Y:S01]  /*13940*/  IMAD.SHL.U32 R7, R6, 0x2, RZ ;  /* 0x0000000206077824 */ /* 0x000fe200078e00ff */
[----:B------:R-:W-:Y:S06]  /*13950*/  BRA.U !UP0, `(.L_x_4425) ;  /* 0x0000001108447547 */ /* 0x000fec000b800000 */
[----:B------:R-:W0:Y:S01]  /*13960*/  LDCU.64 UR6, c[0x0][0x570] ;  /* 0x0000ae00ff0677ac */ /* 0x000e220008000a00 */
[----:B------:R-:W-:Y:S01]  /*13970*/  IMAD.MOV.U32 R6, RZ, RZ, RZ ;  /* 0x000000ffff067224 */ /* 0x000fe200078e00ff */
[----:B------:R-:W-:Y:S01]  /*13980*/  ISETP.NE.AND P0, PT, R20, RZ, PT ;  /* 0x000000ff1400720c */ /* 0x000fe20003f05270 */
[----:B------:R-:W2:Y:S01]  /*13990*/  LDCU UR4, c[0x0][0x578] ;  /* 0x0000af00ff0477ac */ /* 0x000ea20008000800 */
[----:B------:R-:W1:Y:S01]  /*139a0*/  LDCU UR5, c[0x0][0x69c] ;  /* 0x0000d380ff0577ac */ /* 0x000e620008000800 */
[----:B0-----:R-:W-:-:S05]  /*139b0*/  IMAD.HI.U32 R8, R7, UR7, R6 ;  /* 0x0000000707087c27 */ /* 0x001fca000f8e0006 */
[----:B--2---:R-:W-:-:S05]  /*139c0*/  SHF.R.U32.HI R9, RZ, UR4, R8 ;  /* 0x00000004ff097c19 */ /* 0x004fca0008011608 */
        /* <DEDUP_REMOVED lines=266> */
.L_x_4425:
[----:B------:R-:W-:Y:S01]  /*14a70*/  IMAD.MOV.U32 R22, RZ, RZ, RZ ;  /* 0x000000ffff167224 */ /* 0x000fe200078e00ff */
[----:B------:R-:W-:Y:S06]  /*14a80*/  BRA.U !UP0, `(.L_x_4426) ;  /* 0x0000001108487547 */ /* 0x000fec000b800000 */
[----:B------:R-:W0:Y:S01]  /*14a90*/  LDCU.64 UR6, c[0x0][0x570] ;  /* 0x0000ae00ff0677ac */ /* 0x000e220008000a00 */
[----:B--2---:R-:W-:Y:S01]  /*14aa0*/  VIADD R9, R7, 0x1 ;  /* 0x0000000107097836 */ /* 0x004fe20000000000 */
        /* <DEDUP_REMOVED lines=272> */
.L_x_4426:
[----:B------:R-:W0:Y:S01]  /*15bb0*/  LDCU UR4, c[0x0][0x3a0] ;  /* 0x00007400ff0477ac */ /* 0x000e220008000800 */
[----:B------:R-:W-:Y:S01]  /*15bc0*/  BSSY.RECONVERGENT B0, `(.L_x_4427) ;  /* 0x0000018000007945 */ /* 0x000fe20003800200 */
[----:B------:R-:W-:Y:S02]  /*15bd0*/  LOP3.LUT P4, RZ, R19, R16, RZ, 0xfc, !PT ;  /* 0x0000001013ff7212 */ /* 0x000fe4000788fcff */
[----:B------:R-:W-:Y:S02]  /*15be0*/  PLOP3.LUT P0, PT, PT, PT, PT, 0x8, 0x80 ;  /* 0x000000000080781c */ /* 0x000fe40003f0e170 */
[----:B0-----:R-:W-:-:S13]  /*15bf0*/  ISETP.GE.AND P2, PT, R7, UR4, PT ;  /* 0x0000000407007c0c */ /* 0x001fda000bf46270 */
[----:B------:R-:W-:Y:S05]  /*15c00*/  @P2 BRA `(.L_x_4428) ;  /* 0x00000000004c2947 */ /* 0x000fea0003800000 */
[----:B--2---:R-:W0:Y:S02]  /*15c10*/  LDC.64 R8, c[0x0][0x3b0] ;  /* 0x0000ec00ff087b82 */ /* 0x004e240000000a00 */
        /* <DEDUP_REMOVED lines=16> */
[----:B------:R0:W-:Y:S04]  /*15d20*/  STG.E desc[UR36][R2.64], R41 ;  /* 0x0000002902007986 */ /* 0x0001e8000c101924 */
[----:B------:R0:W-:Y:S02]  /*15d30*/  STG.E desc[UR36][R2.64+0x10], R18 ;  /* 0x0000101202007986 */ /* 0x0001e4000c101924 */
.L_x_4428:
[----:B------:R-:W-:Y:S05]  /*15d40*/  BSYNC.RECONVERGENT B0 ;  /* 0x0000000000007941 */ /* 0x000fea0003800200 */
.L_x_4427:
        /* <DEDUP_REMOVED lines=14> */
[----:B--2---:R-:W1:Y:S01]  /*15e30*/  S2R R9, SR_LANEID ;  /* 0x0000000000097919 */ /* 0x004e620000000000 */
        /* <DEDUP_REMOVED lines=20> */
.L_x_4430:
[----:B------:R-:W-:Y:S05]  /*15f80*/  BSYNC.RECONVERGENT B0 ;  /* 0x0000000000007941 */ /* 0x000fea0003800200 */
.L_x_4429:
[----:B------:R-:W3:Y:S08]  /*15f90*/  S2UR UR5, SR_CgaCtaId ;  /* 0x00000000000579c3 */ /* 0x000ef00000008800 */
[----:B------:R-:W-:Y:S06]  /*15fa0*/  BAR.SYNC.DEFER_BLOCKING 0x0 ;  /* 0x0000000000007b1d */ /* 0x000fec0000010000 */
[----:B------:R-:W-:-:S02]  /*15fb0*/  UMOV UR4, 0x400 ;  /* 0x0000040000047882 */ /* 0x000fc40000000000 */
[----:B---3--:R-:W-:-:S09]  /*15fc0*/  ULEA UR4, UR5, UR4, 0x18 ;  /* 0x0000000405047291 */ /* 0x008fd2000f8ec0ff */
        /* <DEDUP_REMOVED lines=15> */
[----:B------:R-:W3:Y:S01]  /*160c0*/  LDCU.64 UR8, c[0x0][0x390] ;  /* 0x00007200ff0877ac */ /* 0x000ee20008000a00 */
[----:B-1----:R-:W-:Y:S01]  /*160d0*/  UISETP.NE.AND UP0, UPT, UR4, URZ, UPT ;  /* 0x000000ff0400728c */ /* 0x002fe2000bf05270 */
[----:B0-----:R-:W-:-:S02]  /*160e0*/  IMAD.U32 R3, RZ, RZ, UR6 ;  /* 0x00000006ff037e24 */ /* 0x001fc4000f8e00ff */
[----:B---3--:R-:W-:Y:S02]  /*160f0*/  IMAD.U32 R2, RZ, RZ, UR8 ;  /* 0x00000008ff027e24 */ /* 0x008fe4000f8e00ff */
[----:B------:R-:W-:-:S04]  /*16100*/  IMAD.U32 R11, RZ, RZ, UR9 ;  /* 0x00000009ff0b7e24 */ /* 0x000fc8000f8e00ff */
[----:B------:R-:W-:Y:S05]  /*16110*/  BRA.U !UP0, `(.L_x_4432) ;  /* 0x0000000108ec7547 */ /* 0x000fea000b800000 */
[----:B------:R-:W0:Y:S01]  /*16120*/  LDCU UR4, c[0x0][0x360] ;  /* 0x00006c00ff0477ac */ /* 0x000e220008000800 */
[----:B------:R-:W-:Y:S02]  /*16130*/  IMAD.U32 R7, RZ, RZ, UR6 ;  /* 0x00000006ff077e24 */ /* 0x000fe4000f8e00ff */
[----:B------:R-:W-:Y:S01]  /*16140*/  IMAD.U32 R0, RZ, RZ, UR8 ;  /* 0x00000008ff007e24 */ /* 0x000fe2000f8e00ff */
[----:B------:R-:W1:Y:S01]  /*16150*/  LDCU UR5, c[0x0][0x3ac] ;  /* 0x00007580ff0577ac */ /* 0x000e620008000800 */
[----:B--2---:R-:W-:Y:S01]  /*16160*/  IMAD.U32 R9, RZ, RZ, UR9 ;  /* 0x00000009ff097e24 */ /* 0x004fe2000f8e00ff */
[----:B------:R-:W2:Y:S01]  /*16170*/  LDCU UR7, c[0x0][0x3ac] ;  /* 0x00007580ff0777ac */ /* 0x000ea20008000800 */
[----:B0-----:R-:W-:-:S05]  /*16180*/  IMAD R6, R16, UR4, R19 ;  /* 0x0000000410067c24 */ /* 0x001fca000f8e0213 */
[----:B-1----:R-:W-:-:S13]  /*16190*/  ISETP.GE.U32.AND P2, PT, R6, UR5, PT ;  /* 0x0000000506007c0c */ /* 0x002fda000bf46070 */
[----:B--2---:R-:W-:Y:S05]  /*161a0*/  @P2 BRA `(.L_x_4433) ;  /* 0x0000000400a82947 */ /* 0x004fea0003800000 */
[----:B------:R-:W0:Y:S01]  /*161b0*/  LDCU UR5, c[0x0][0x374] ;  /* 0x00006e80ff0577ac */ /* 0x000e220008000800 */
[----:B------:R-:W1:Y:S01]  /*161c0*/  LDC R27, c[0x0][0x364] ;  /* 0x0000d900ff1b7b82 */ /* 0x000e620000000800 */
[----:B------:R-:W-:Y:S01]  /*161d0*/  BSSY.RECONVERGENT B0, `(.L_x_4434) ;  /* 0x000002e000007945 */ /* 0x000fe20003800200 */
[----:B------:R-:W-:Y:S01]  /*161e0*/  IMAD.U32 R7, RZ, RZ, UR6 ;  /* 0x00000006ff077e24 */ /* 0x000fe2000f8e00ff */
[----:B------:R-:W-:Y:S01]  /*161f0*/  MOV R0, UR8 ;  /* 0x0000000800007c02 */ /* 0x000fe20008000f00 */
[----:B------:R-:W-:-:S04]  /*16200*/  IMAD.U32 R9, RZ, RZ, UR9 ;  /* 0x00000009ff097e24 */ /* 0x000fc8000f8e00ff */
[----:B------:R-:W2:Y:S01]  /*16210*/  LDC.64 R24, c[0x0][0x788] ;  /* 0x0001e200ff187b82 */ /* 0x000ea20000000a00 */
[----:B0-----:R-:W-:Y:S02]  /*16220*/  IMAD R17, R17, UR5, RZ ;  /* 0x0000000511117c24 */ /* 0x001fe4000f8e02ff */
[----:B-1----:R-:W-:-:S07]  /*16230*/  IMAD R27, R27, UR4, RZ ;  /* 0x000000041b1b7c24 */ /* 0x002fce000f8e02ff */
.L_x_4439:
        /* <DEDUP_REMOVED lines=23> */
.L_x_4436:
[----:B------:R-:W-:Y:S05]  /*163b0*/  BSYNC.RECONVERGENT B2 ;  /* 0x0000000000027941 */ /* 0x000fea0003800200 */
.L_x_4435:
        /* <DEDUP_REMOVED lines=10> */
.L_x_4438:
[----:B------:R-:W-:Y:S05]  /*16460*/  BSYNC.RECONVERGENT B2 ;  /* 0x0000000000027941 */ /* 0x000fea0003800200 */
.L_x_4437:
[----:B------:R-:W-:Y:S02]  /*16470*/  SEL R0, R0, R20, P3 ;  /* 0x0000001400007207 */ /* 0x000fe40001800000 */
[----:B------:R-:W-:Y:S02]  /*16480*/  SEL R9, R9, R21, P3 ;  /* 0x0000001509097207 */ /* 0x000fe40001800000 */
[----:B------:R-:W-:Y:S01]  /*16490*/  FSEL R7, R7, R10, P3 ;  /* 0x0000000a07077208 */ /* 0x000fe20001800000 */
[----:B------:R-:W-:Y:S06]  /*164a0*/  @!P6 BRA `(.L_x_4439) ;  /* 0xfffffffc0064e947 */ /* 0x000fec000383ffff */
[----:B------:R-:W-:Y:S05]  /*164b0*/  BSYNC.RECONVERGENT B0 ;  /* 0x0000000000007941 */ /* 0x000fea0003800200 */
.L_x_4434:
[----:B------:R-:W-:Y:S05]  /*164c0*/  BRA `(.L_x_4433) ;  /* 0x0000000000e07947 */ /* 0x000fea0003800000 */
.L_x_4432:
[----:B------:R-:W0:Y:S01]  /*164d0*/  LDCU UR4, c[0x0][0x3ac] ;  /* 0x00007580ff0477ac */ /* 0x000e220008000800 */
[----:B------:R-:W-:Y:S02]  /*164e0*/  IMAD.U32 R7, RZ, RZ, UR6 ;  /* 0x00000006ff077e24 */ /* 0x000fe4000f8e00ff */
[----:B------:R-:W-:Y:S01]  /*164f0*/  IMAD.U32 R0, RZ, RZ, UR8 ;  /* 0x00000008ff007e24 */ /* 0x000fe2000f8e00ff */
[----:B------:R-:W1:Y:S01]  /*16500*/  LDCU UR5, c[0x0][0x3ac] ;  /* 0x00007580ff0577ac */ /* 0x000e620008000800 */
[----:B--2---:R-:W-:Y:S01]  /*16510*/  IMAD.U32 R9, RZ, RZ, UR9 ;  /* 0x00000009ff097e24 */ /* 0x004fe2000f8e00ff */
[----:B0-----:R-:W-:-:S13]  /*16520*/  ISETP.GE.U32.AND P2, PT, R16, UR4, PT ;  /* 0x0000000410007c0c */ /* 0x001fda000bf46070 */
[----:B-1----:R-:W-:Y:S05]  /*16530*/  @P2 BRA `(.L_x_4433) ;  /* 0x0000000000c42947 */ /* 0x002fea0003800000 */
        /* <DEDUP_REMOVED lines=9> */
.L_x_4444:
        /* <DEDUP_REMOVED lines=8> */
[----:B---3--:R-:W-:Y:S01]  /*16650*/  IMAD.IADD R6, R27, 0x1, R6 ;  /* 0x000000011b067824 */ /* 0x008fe200078e0206 */
[----:B------:R-:W-:Y:S01]  /*16660*/  FSETP.NAN.FTZ.AND P4, PT, |R7|, |R7|, PT ;  /* 0x400000070700720b */ /* 0x000fe20003f98200 */
[----:B------:R-:W-:Y:S10]  /*16670*/  BSSY.RECONVERGENT B0, `(.L_x_4440) ;  /* 0x000000e000007945 */ /* 0x000ff40003800200 */
[----:B--2---:R-:W-:-:S02]  /*16680*/  @P5 FSETP.NAN.FTZ.AND P2, PT, |R8|, |R8|, PT ;  /* 0x400000080800520b */ /* 0x004fc40003f58200 */
        /* <DEDUP_REMOVED lines=12> */
.L_x_4441:
[----:B------:R-:W-:Y:S05]  /*16750*/  BSYNC.RECONVERGENT B0 ;  /* 0x0000000000007941 */ /* 0x000fea0003800200 */
.L_x_4440:
        /* <DEDUP_REMOVED lines=10> */
.L_x_4443:
[----:B------:R-:W-:Y:S05]  /*16800*/  BSYNC.RECONVERGENT B0 ;  /* 0x0000000000007941 */ /* 0x000fea0003800200 */
.L_x_4442:
[----:B------:R-:W-:Y:S02]  /*16810*/  SEL R0, R0, R20, P3 ;  /* 0x0000001400007207 */ /* 0x000fe40001800000 */
[----:B------:R-:W-:Y:S02]  /*16820*/  SEL R9, R9, R21, P3 ;  /* 0x0000001509097207 */ /* 0x000fe40001800000 */
[----:B------:R-:W-:Y:S01]  /*16830*/  FSEL R7, R7, R18, P3 ;  /* 0x0000001207077208 */ /* 0x000fe20001800000 */
[----:B------:R-:W-:Y:S06]  /*16840*/  @!P6 BRA `(.L_x_4444) ;  /* 0xfffffffc0060e947 */ /* 0x000fec000383ffff */
.L_x_4433:
[----:B------:R-:W-:Y:S05]  /*16850*/  BSYNC.RECONVERGENT B1 ;  /* 0x0000000000017941 */ /* 0x000fea0003800200 */
.L_x_4431:
        /* <DEDUP_REMOVED lines=17> */
.L_x_4452:
[----:B------:R-:W-:Y:S01]  /*16970*/  USHF.R.U32.HI UR7, URZ, 0x1, UR4 ;  /* 0x00000001ff077899 */ /* 0x000fe20008011604 */
[----:B------:R-:W-:Y:S05]  /*16980*/  BAR.SYNC.DEFER_BLOCKING 0x0 ;  /* 0x0000000000007b1d */ /* 0x000fea0000010000 */
[----:B01----:R-:W-:Y:S01]  /*16990*/  VIADD R8, R16, UR7 ;  /* 0x0000000710087c36 */ /* 0x003fe20008000000 */
[----:B------:R-:W-:Y:S04]  /*169a0*/  BSSY.RECONVERGENT B0, `(.L_x_4446) ;  /* 0x000002e000007945 */ /* 0x000fe80003800200 */
[----:B------:R-:W-:-:S04]  /*169b0*/  ISETP.GE.U32.AND P2, PT, R8, UR6, PT ;  /* 0x0000000608007c0c */ /* 0x000fc8000bf46070 */
[----:B------:R-:W-:-:S13]  /*169c0*/  ISETP.GE.U32.OR P2, PT, R16, UR7, P2 ;  /* 0x0000000710007c0c */ /* 0x000fda0009746470 */
[----:B------:R-:W-:Y:S05]  /*169d0*/  @P2 BRA `(.L_x_4447) ;  /* 0x0000000000a82947 */ /* 0x000fea0003800000 */
[----:B------:R-:W-:Y:S01]  /*169e0*/  IMAD R8, R8, UR5, R19 ;  /* 0x0000000508087c24 */ /* 0x000fe2000f8e0213 */
[----:B------:R-:W-:Y:S01]  /*169f0*/  FSETP.NAN.FTZ.AND P6, PT, |R3|, |R3|, PT ;  /* 0x400000030300720b */ /* 0x000fe20003fd8200 */
[----:B------:R-:W-:Y:S01]  /*16a00*/  BSSY.RECONVERGENT B1, `(.L_x_4448) ;  /* 0x0000012000017945 */ /* 0x000fe20003800200 */
[----:B------:R-:W-:Y:S02]  /*16a10*/  FSETP.NAN.FTZ.AND P5, PT, |R7|, |R7|, PT ;  /* 0x400000070700720b */ /* 0x000fe40003fb8200 */
[----:B------:R-:W-:-:S05]  /*16a20*/  LEA R8, R8, UR8, 0x5 ;  /* 0x0000000808087c11 */ /* 0x000fca000f8e28ff */
        /* <DEDUP_REMOVED lines=15> */
.L_x_4449:
[----:B------:R-:W-:Y:S05]  /*16b20*/  BSYNC.RECONVERGENT B1 ;  /* 0x0000000000017941 */ /* 0x000fea0003800200 */
.L_x_4448:
        /* <DEDUP_REMOVED lines=10> */
.L_x_4451:
[----:B------:R-:W-:Y:S05]  /*16bd0*/  BSYNC.RECONVERGENT B1 ;  /* 0x0000000000017941 */ /* 0x000fea0003800200 */
.L_x_4450:
        /* <DEDUP_REMOVED lines=10> */
.L_x_4447:
[----:B------:R-:W-:Y:S05]  /*16c80*/  BSYNC.RECONVERGENT B0 ;  /* 0x0000000000007941 */ /* 0x000fea0003800200 */
.L_x_4446:
[----:B------:R-:W-:-:S03]  /*16c90*/  UISETP.GT.U32.AND UP0, UPT, UR4, 0x3, UPT ;  /* 0x000000030400788c */ /* 0x000fc6000bf04070 */
[----:B------:R-:W-:-:S06]  /*16ca0*/  UMOV UR4, UR7 ;  /* 0x0000000700047c82 */ /* 0x000fcc0008000000 */
[----:B------:R-:W-:Y:S05]  /*16cb0*/  BRA.U UP0, `(.L_x_4452) ;  /* 0xfffffffd002c7547 */ /* 0x000fea000b83ffff */
.L_x_4445:
[----:B------:R-:W2:Y:S02]  /*16cc0*/  LDCU UR4, c[0x0][0x3b0] ;  /* 0x00007600ff0477ac */ /* 0x000ea40008000800 */
[----:B--2---:R-:W-:-:S09]  /*16cd0*/  UISETP.NE.AND UP0, UPT, UR4, URZ, UPT ;  /* 0x000000ff0400728c */ /* 0x004fd2000bf05270 */
[----:B------:R-:W-:Y:S05]  /*16ce0*/  BRA.U !UP0, `(.L_x_4453) ;  /* 0x0000000508b07547 */ /* 0x000fea000b800000 */
[----:B------:R-:W-:Y:S02]  /*16cf0*/  UISETP.GE.U32.AND UP0, UPT, UR5, 0x21, UPT ;  /* 0x000000210500788c */ /* 0x000fe4000bf06070 */
[----:B------:R-:W-:-:S07]  /*16d00*/  UMOV UR4, UR5 ;  /* 0x0000000500047c82 */ /* 0x000fce0008000000 */
[----:B------:R-:W-:Y:S05]  /*16d10*/  BRA.U !UP0, `(.L_x_4454) ;  /* 0x0000000108f87547 */ /* 0x000fea000b800000 */
[----:B01----:R-:W-:Y:S01]  /*16d20*/  MOV R10, R2 ;  /* 0x00000002000a7202 */ /* 0x003fe20000000f00 */
[----:B------:R-:W-:Y:S01]  /*16d30*/  IMAD.MOV.U32 R8, RZ, RZ, R0 ;  /* 0x000000ffff087224 */ /* 0x000fe200078e0000 */
        /* <DEDUP_REMOVED lines=8> */
.L_x_4461:
        /* <DEDUP_REMOVED lines=26> */
.L_x_4458:
[----:B------:R-:W-:Y:S05]  /*16f60*/  BSYNC.RECONVERGENT B1 ;  /* 0x0000000000017941 */ /* 0x000fea0003800200 */
.L_x_4457:
        /* <DEDUP_REMOVED lines=10> */
.L_x_4460:
[----:B------:R-:W-:Y:S05]  /*17010*/  BSYNC.RECONVERGENT B1 ;  /* 0x0000000000017941 */ /* 0x000fea0003800200 */
.L_x_4459:
        /* <DEDUP_REMOVED lines=10> */
.L_x_4456:
[----:B------:R-:W-:Y:S05]  /*170c0*/  BSYNC.RECONVERGENT B0 ;  /* 0x0000000000007941 */ /* 0x000fea0003800200 */
.L_x_4455:
[----:B------:R-:W-:Y:S01]  /*170d0*/  ISETP.GT.U32.AND P2, PT, R16, 0x7f, PT ;  /* 0x0000007f1000780c */ /* 0x000fe20003f44070 */
[----:B------:R-:W-:-:S12]  /*170e0*/  IMAD.MOV.U32 R16, RZ, RZ, R18 ;  /* 0x000000ffff107224 */ /* 0x000fd800078e0012 */
[----:B------:R-:W-:Y:S05]  /*170f0*/  @P2 BRA `(.L_x_4461) ;  /* 0xfffffffc00302947 */ /* 0x000fea000383ffff */
.L_x_4454:
[----:B------:R-:W-:Y:S01]  /*17100*/  BAR.SYNC.DEFER_BLOCKING 0x0 ;  /* 0x0000000000007b1d */ /* 0x000fe20000010000 */
[----:B------:R-:W-:-:S09]  /*17110*/  UISETP.GE.U32.AND UP0, UPT, UR4, 0x2, UPT ;  /* 0x000000020400788c */ /* 0x000fd2000bf06070 */
[----:B------:R-:W-:Y:S05]  /*17120*/  BRA.U !UP0, `(.L_x_4453) ;  /* 0x0000000108a07547 */ /* 0x000fea000b800000 */
[----:B012---:R-:W-:-:S07]  /*17130*/  IMAD.MOV.U32 R6, RZ, RZ, 0x1 ;  /* 0x00000001ff067424 */ /* 0x007fce00078e00ff */
.L_x_4466:
        /* <DEDUP_REMOVED lines=14> */
.L_x_4463:
[----:B------:R-:W-:Y:S05]  /*17220*/  BSYNC.RECONVERGENT B0 ;  /* 0x0000000000007941 */ /* 0x000fea0003800200 */
.L_x_4462:
        /* <DEDUP_REMOVED lines=17> */
.L_x_4465:
[----:B------:R-:W-:Y:S05]  /*17340*/  BSYNC.RECONVERGENT B0 ;  /* 0x0000000000007941 */ /* 0x000fea0003800200 */
.L_x_4464:
[----:B------:R-:W-:Y:S02]  /*17350*/  SHF.L.U32 R6, R6, 0x1, RZ ;  /* 0x0000000106067819 */ /* 0x000fe400000006ff */
[----:B------:R-:W-:Y:S02]  /*17360*/  FSEL R7, R7, R12, P3 ;  /* 0x0000000c07077208 */ /* 0x000fe40001800000 */
[----:B------:R-:W-:Y:S02]  /*17370*/  ISETP.GE.AND P2, PT, R6, UR4, PT ;  /* 0x0000000406007c0c */ /* 0x000fe4000bf46270 */
[----:B------:R-:W-:Y:S02]  /*17380*/  SEL R0, R0, R15, P3 ;  /* 0x0000000f00007207 */ /* 0x000fe40001800000 */
[----:B------:R-:W-:-:S09]  /*17390*/  SEL R9, R9, R14, P3 ;  /* 0x0000000e09097207 */ /* 0x000fd20001800000 */
[----:B------:R-:W-:Y:S05]  /*173a0*/  @!P2 BRA `(.L_x_4466) ;  /* 0xfffffffc0064a947 */ /* 0x000fea000383ffff */
.L_x_4453:
        /* <DEDUP_REMOVED lines=26> */
.L_x_4469:
[----:B------:R-:W-:Y:S02]  /*17550*/  IMAD.MOV.U32 R2, RZ, RZ, RZ ;  /* 0x000000ffff027224 */ /* 0x000fe400078e00ff */
[----:B------:R-:W-:Y:S02]  /*17560*/  IMAD.MOV.U32 R11, RZ, RZ, RZ ;  /* 0x000000ffff0b7224 */ /* 0x000fe400078e00ff */
[----:B------:R-:W-:Y:S02]  /*17570*/  IMAD.MOV.U32 R0, RZ, RZ, RZ ;  /* 0x000000ffff007224 */ /* 0x000fe400078e00ff */
[----:B------:R-:W-:-:S07]  /*17580*/  IMAD.MOV.U32 R9, RZ, RZ, RZ ;  /* 0x000000ffff097224 */ /* 0x000fce00078e00ff */
.L_x_4468:
[----:B------:R-:W0:Y:S01]  /*17590*/  LDCU.U8 UR4, c[0x0][0x7a1] ;  /* 0x0000f420ff0477ac */ /* 0x000e220008000000 */
[----:B------:R-:W-:Y:S01]  /*175a0*/  IMAD.MOV.U32 R16, RZ, RZ, R2 ;  /* 0x000000ffff107224 */ /* 0x000fe200078e0002 */
[----:B------:R-:W-:Y:S01]  /*175b0*/  MOV R24, R0 ;  /* 0x0000000000187202 */ /* 0x000fe20000000f00 */
        /* <DEDUP_REMOVED lines=23> */
.L_x_4472:
        /* <DEDUP_REMOVED lines=19> */
.L_x_4473:
[----:B------:R-:W-:Y:S05]  /*17860*/  BRA `(.L_x_4474) ;  /* 0x0000000000107947 */ /* 0x000fea0003800000 */
.L_x_4471:
[----:B------:R-:W0:Y:S02]  /*17870*/  LDCU.64 UR4, c[0x0][0x770] ;  /* 0x0000ee00ff0477ac */ /* 0x000e240008000a00 */
[----:B0-----:R-:W-:-:S05]  /*17880*/  IADD3 R2, P0, PT, R23, UR4, RZ ;  /* 0x0000000417027c10 */ /* 0x001fca000ff1e0ff */
[----:B------:R-:W-:-:S05]  /*17890*/  IMAD.X R3, RZ, RZ, UR5, P0 ;  /* 0x00000005ff037e24 */ /* 0x000fca00080e06ff */
[----:B------:R0:W-:Y:S03]  /*178a0*/  STG.E.64 desc[UR36][R2.64], R16 ;  /* 0x0000001002007986 */ /* 0x0001e6000c101b24 */
.L_x_4474:
[----:B------:R-:W1:Y:S02]  /*178b0*/  LDCU.64 UR4, c[0x0][0x770] ;  /* 0x0000ee00ff0477ac */ /* 0x000e640008000a00 */
[----:B-1----:R-:W-:-:S05]  /*178c0*/  IADD3 R22, P0, PT, R22, UR4, RZ ;  /* 0x0000000416167c10 */ /* 0x002fca000ff1e0ff */
[----:B------:R-:W-:-:S05]  /*178d0*/  IMAD.X R23, RZ, RZ, UR5, P0 ;  /* 0x00000005ff177e24 */ /* 0x000fca00080e06ff */
[----:B------:R-:W-:Y:S01]  /*178e0*/  STG.E.64 desc[UR36][R22.64], R24 ;  /* 0x0000001816007986 */ /* 0x000fe2000c101b24 */
[----:B------:R-:W-:Y:S05]  /*178f0*/  EXIT ;  /* 0x000000000000794d */ /* 0x000fea0003800000 */
.L_x_4470:
        /* <DEDUP_REMOVED lines=16> */
.L_x_4475:
        /* <DEDUP_REMOVED lines=10> */
[----:B------:R-:W-:Y:S01]  /*17aa0*/  IMAD.U32 R7, RZ, RZ, UR7 ;  /* 0x00000007ff077e24 */ /* 0x000fe2000f8e00ff */
[----:B---3--:R-:W-:Y:S01]  /*17ab0*/  MOV R10, UR8 ;  /* 0x00000008000a7c02 */ /* 0x008fe20008000f00 */
[----:B------:R-:W-:-:S07]  /*17ac0*/  IMAD.U32 R11, RZ, RZ, UR9 ;  /* 0x00000009ff0b7e24 */ /* 0x000fce000f8e00ff */
[----:B------:R-:W-:-:S07]  /*17ad0*/  LEPC R20, `(.L_x_4476) ;  /* 0x000000001014794e */ /* 0x000fce0000000000 */
[----:B0-----:R-:W-:Y:S05]  /*17ae0*/  CALL.ABS.NOINC R2 ;  /* 0x0000000002007343 */ /* 0x001fea0003c00000 */
.L_x_4476:
[----:B------:R-:W-:Y:S05]  /*17af0*/  EXIT ;  /* 0x000000000000794d */ /* 0x000fea0003800000 */
.L_x_4467:
        /* <DEDUP_REMOVED lines=19> */
.L_x_4479:
[----:B------:R-:W-:Y:S05]  /*17c30*/  BSYNC.RECONVERGENT B0 ;  /* 0x0000000000007941 */ /* 0x000fea0003800200 */
.L_x_4478:
        /* <DEDUP_REMOVED lines=11> */
.L_x_4481:
[----:B------:R-:W-:Y:S05]  /*17cf0*/  BSYNC.RECONVERGENT B0 ;  /* 0x0000000000007941 */ /* 0x000fea0003800200 */
.L_x_4480:
[----:B------:R-:W-:Y:S02]  /*17d00*/  SEL R0, R14, R0, P0 ;  /* 0x000000000e007207 */ /* 0x000fe40000000000 */
[----:B------:R-:W-:Y:S02]  /*17d10*/  SEL R9, R15, R9, P0 ;  /* 0x000000090f097207 */ /* 0x000fe40000000000 */
[----:B------:R-:W-:-:S07]  /*17d20*/  FSEL R7, R8, R7, P0 ;  /* 0x0000000708077208 */ /* 0x000fce0000000000 */
.L_x_4477:
        /* <DEDUP_REMOVED lines=26> */
.L_x_4484:
        /* <DEDUP_REMOVED lines=19> */
.L_x_4485:
[----:B------:R-:W-:Y:S05]  /*18000*/  BRA `(.L_x_4486) ;  /* 0x0000000000107947 */ /* 0x000fea0003800000 */
.L_x_4483:
[----:B------:R-:W0:Y:S02]  /*18010*/  LDCU.64 UR4, c[0x0][0x770] ;  /* 0x0000ee00ff0477ac */ /* 0x000e240008000a00 */
[----:B0-----:R-:W-:-:S05]  /*18020*/  IADD3 R2, P0, PT, R23, UR4, RZ ;  /* 0x0000000417027c10 */ /* 0x001fca000ff1e0ff */
[----:B------:R-:W-:-:S05]  /*18030*/  IMAD.X R3, RZ, RZ, UR5, P0 ;  /* 0x00000005ff037e24 */ /* 0x000fca00080e06ff */
[----:B------:R0:W-:Y:S03]  /*18040*/  STG.E.64 desc[UR36][R2.64], R16 ;  /* 0x0000001002007986 */ /* 0x0001e6000c101b24 */
.L_x_4486:
[----:B------:R-:W1:Y:S02]  /*18050*/  LDCU.64 UR4, c[0x0][0x770] ;  /* 0x0000ee00ff0477ac */ /* 0x000e640008000a00 */
[----:B-1----:R-:W-:-:S05]  /*18060*/  IADD3 R22, P0, PT, R22, UR4, RZ ;  /* 0x0000000416167c10 */ /* 0x002fca000ff1e0ff */
[----:B------:R-:W-:-:S05]  /*18070*/  IMAD.X R23, RZ, RZ, UR5, P0 ;  /* 0x00000005ff177e24 */ /* 0x000fca00080e06ff */
[----:B------:R-:W-:Y:S01]  /*18080*/  STG.E.64 desc[UR36][R22.64], R18 ;  /* 0x0000001216007986 */ /* 0x000fe2000c101b24 */
[----:B------:R-:W-:Y:S05]  /*18090*/  EXIT ;  /* 0x000000000000794d */ /* 0x000fea0003800000 */
.L_x_4482:
[----:B------:R-:W-:Y:S04]  /*180a0*/  STG.E.64 desc[UR36][R4.64+0x8], R16 ;  /* 0x0000081004007986 */ /* 0x000fe8000c101b24 */
[----:B------:R-:W-:Y:S04]  /*180b0*/  STG.E.64 desc[UR36][R4.64+0x18], R18 ;  /* 0x0000181204007986 */ /* 0x000fe8000c101b24 */
[----:B------:R-:W-:Y:S04]  /*180c0*/  STG.E desc[UR36][R4.64], R3 ;  /* 0x0000000304007986 */ /* 0x000fe8000c101924 */
[----:B------:R-:W-:Y:S01]  /*180d0*/  STG.E desc[UR36][R4.64+0x10], R7 ;  /* 0x0000100704007986 */ /* 0x000fe2000c101924 */
[----:B------:R-:W-:Y:S05]  /*180e0*/  EXIT ;  /* 0x000000000000794d */ /* 0x000fea0003800000 */
.L_x_4424:
[----:B------:R-:W5:Y:S02]  /*180f0*/  LDCU UR4, c[0x0][0x3a0] ;  /* 0x00007400ff0477ac */ /* 0x000f640008000800 */
[----:B-----5:R-:W-:-:S13]  /*18100*/  ISETP.GE.AND P0, PT, R25, UR4, PT ;  /* 0x0000000419007c0c */ /* 0x020fda000bf06270 */
[----:B------:R-:W-:Y:S05]  /*18110*/  @P0 EXIT ;  /* 0x000000000000094d */ /* 0x000fea0003800000 */
[----:B------:R-:W5:Y:S01]  /*18120*/  LDCU UR4, c[0x0][0x3b0] ;  /* 0x00007600ff0477ac */ /* 0x000f620008000800 */
[----:B------:R-:W-:Y:S02]  /*18130*/  ISETP.NE.AND P2, PT, R19, RZ, PT ;  /* 0x000000ff1300720c */ /* 0x000fe40003f45270 */
[----:B-----5:R-:W-:-:S13]  /*18140*/  ISETP.NE.AND P0, PT, RZ, UR4, PT ;  /* 0x00000004ff007c0c */ /* 0x020fda000bf05270 */
[----:B------:R-:W-:Y:S05]  /*18150*/  @P0 EXIT P2 ;  /* 0x000000000000094d */ /* 0x000fea0001000000 */
[----:B------:R-:W5:Y:S01]  /*18160*/  LDCU UR4, c[0x0][0x3b4] ;  /* 0x00007680ff0477ac */ /* 0x000f620008000800 */
[----:B------:R-:W-:Y:S02]  /*18170*/  ISETP.NE.AND P2, PT, R16, RZ, PT ;  /* 0x000000ff1000720c */ /* 0x000fe40003f45270 */
[----:B-----5:R-:W-:-:S13]  /*18180*/  ISETP.NE.AND P0, PT, RZ, UR4, PT ;  /* 0x00000004ff007c0c */ /* 0x020fda000bf05270 */
[----:B------:R-:W-:Y:S05]  /*18190*/  @P0 EXIT P2 ;  /* 0x000000000000094d */ /* 0x000fea0001000000 */
[----:B------:R-:W5:Y:S02]  /*181a0*/  LDCU.U8 UR4, c[0x0][0x7a0] ;  /* 0x0000f400ff0477ac */ /* 0x000f640008000000 */
[----:B-----5:R-:W-:-:S13]  /*181b0*/  ISETP.NE.AND P3, PT, RZ, UR4, PT ;  /* 0x00000004ff007c0c */ /* 0x020fda000bf65270 */
[----:B---34-:R-:W1:Y:S02]  /*181c0*/  @P3 LDC.64 R2, c[0x0][0x798] ;  /* 0x0001e600ff023b82 */ /* 0x018e640000000a00 */
[-C--:B-12---:R-:W-:Y:S02]  /*181d0*/  @P3 IADD3 R12, P0, PT, R12, R2.reuse, RZ ;  /* 0x000000020c0c3210 */ /* 0x086fe40007f1e0ff */
        /* <DEDUP_REMOVED lines=17> */
[----:B-----5:R-:W-:Y:S02]  /*182f0*/  IMAD.U32 R10, RZ, RZ, UR8 ;  /* 0x00000008ff0a7e24 */ /* 0x020fe4000f8e00ff */
[----:B--2---:R-:W-:-:S07]  /*18300*/  IMAD.U32 R11, RZ, RZ, UR9 ;  /* 0x00000009ff0b7e24 */ /* 0x004fce000f8e00ff */
[----:B------:R-:W-:-:S07]  /*18310*/  LEPC R20, `(.L_x_4489) ;  /* 0x000000001014794e */ /* 0x000fce0000000000 */
[----:B0--3--:R-:W-:Y:S05]  /*18320*/  CALL.ABS.NOINC R2 ;  /* 0x0000000002007343 */ /* 0x009fea0003c00000 */
.L_x_4489:
[----:B------:R-:W-:Y:S02]  /*18330*/  CS2R R26, SRZ ;  /* 0x00000000001a7805 */ /* 0x000fe4000001ff00 */
[----:B------:R-:W-:-:S07]  /*18340*/  CS2R R12, SRZ ;  /* 0x00000000000c7805 */ /* 0x000fce000001ff00 */
.L_x_4488:
[----:B------:R-:W1:Y:S01]  /*18350*/  LDCU.U8 UR4, c[0x0][0x7a1] ;  /* 0x0000f420ff0477ac */ /* 0x000e620008000000 */
[----:B------:R-:W-:Y:S01]  /*18360*/  MOV R16, R12 ;  /* 0x0000000c00107202 */ /* 0x000fe20000000f00 */
        /* <DEDUP_REMOVED lines=8> */
[----:B------:R-:W-:Y:S02]  /*183f0*/  HFMA2 R8, -RZ, RZ, 0, 4.4763088226318359375e-05 ;  /* 0x000002efff087431 */ /* 0x000fe400000001ff */
[----:B------:R-:W-:Y:S01]  /*18400*/  IMAD.MOV.U32 R12, RZ, RZ, 0x1 ;  /* 0x00000001ff0c7424 */ /* 0x000fe200078e00ff */
[----:B------:R2:W3:Y:S01]  /*18410*/  LDC.64 R2, c[0x4][R18] ;  /* 0x0100000012027b82 */ /* 0x0004e20000000a00 */
[----:B------:R-:W4:Y:S01]  /*18420*/  LDCU.64 UR6, c[0x4][0x3c0] ;  /* 0x01007800ff0677ac */ /* 0x000f220008000a00 */
[----:B------:R-:W-:Y:S01]  /*18430*/  IMAD.MOV.U32 R13, RZ, RZ, RZ ;  /* 0x000000ffff0d7224 */ /* 0x000fe200078e00ff */
[----:B------:R-:W5:Y:S01]  /*18440*/  LDCU.64 UR8, c[0x4][0x70] ;  /* 0x01000e00ff0877ac */ /* 0x000f620008000a00 */
[----:B-1----:R-:W-:Y:S02]  /*18450*/  IMAD.U32 R4, RZ, RZ, UR4 ;  /* 0x00000004ff047e24 */ /* 0x002fe4000f8e00ff */
[----:B------:R-:W-:-:S02]  /*18460*/  IMAD.U32 R5, RZ, RZ, UR5 ;  /* 0x00000005ff057e24 */ /* 0x000fc4000f8e00ff */
[----:B----4-:R-:W-:Y:S02]  /*18470*/  IMAD.U32 R6, RZ, RZ, UR6 ;  /* 0x00000006ff067e24 */ /* 0x010fe4000f8e00ff */
[----:B------:R-:W-:Y:S02]  /*18480*/  IMAD.U32 R7, RZ, RZ, UR7 ;  /* 0x00000007ff077e24 */ /* 0x000fe4000f8e00ff */
[----:B-----5:R-:W-:Y:S02]  /*18490*/  IMAD.U32 R10, RZ, RZ, UR8 ;  /* 0x00000008ff0a7e24 */ /* 0x020fe4000f8e00ff */
[----:B--2---:R-:W-:-:S07]  /*184a0*/  IMAD.U32 R11, RZ, RZ, UR9 ;  /* 0x00000009ff0b7e24 */ /* 0x004fce000f8e00ff */
[----:B------:R-:W-:-:S07]  /*184b0*/  LEPC R20, `(.L_x_4492) ;  /* 0x000000001014794e */ /* 0x000fce0000000000 */
[----:B0--3--:R-:W-:Y:S05]  /*184c0*/  CALL.ABS.NOINC R2 ;  /* 0x0000000002007343 */ /* 0x009fea0003c00000 */
.L_x_4492:
        /* <DEDUP_REMOVED lines=19> */
.L_x_4493:
[----:B------:R-:W-:Y:S05]  /*18600*/  BRA `(.L_x_4494) ;  /* 0x0000000000107947 */ /* 0x000fea0003800000 */
.L_x_4491:
[----:B------:R-:W1:Y:S02]  /*18610*/  LDCU.64 UR4, c[0x0][0x770] ;  /* 0x0000ee00ff0477ac */ /* 0x000e640008000a00 */
[----:B-1----:R-:W-:-:S05]  /*18620*/  IADD3 R2, P0, PT, R23, UR4, RZ ;  /* 0x0000000417027c10 */ /* 0x002fca000ff1e0ff */
[----:B------:R-:W-:-:S05]  /*18630*/  IMAD.X R3, RZ, RZ, UR5, P0 ;  /* 0x00000005ff037e24 */ /* 0x000fca00080e06ff */
[----:B------:R1:W-:Y:S03]  /*18640*/  STG.E.64 desc[UR36][R2.64], R16 ;  /* 0x0000001002007986 */ /* 0x0003e6000c101b24 */
.L_x_4494:
[----:B------:R-:W2:Y:S02]  /*18650*/  LDCU.64 UR4, c[0x0][0x770] ;  /* 0x0000ee00ff0477ac */ /* 0x000ea40008000a00 */
[----:B--2---:R-:W-:-:S05]  /*18660*/  IADD3 R22, P0, PT, R22, UR4, RZ ;  /* 0x0000000416167c10 */ /* 0x004fca000ff1e0ff */
[----:B------:R-:W-:-:S05]  /*18670*/  IMAD.X R23, RZ, RZ, UR5, P0 ;  /* 0x00000005ff177e24 */ /* 0x000fca00080e06ff */
[----:B------:R-:W-:Y:S01]  /*18680*/  STG.E.64 desc[UR36][R22.64], R26 ;  /* 0x0000001a16007986 */ /* 0x000fe2000c101b24 */
[----:B------:R-:W-:Y:S05]  /*18690*/  EXIT ;  /* 0x000000000000794d */ /* 0x000fea0003800000 */
.L_x_4490:
        /* <DEDUP_REMOVED lines=16> */
.L_x_4495:
[----:B------:R-:W0:Y:S01]  /*187a0*/  LDC.64 R2, c[0x4][R2] ;  /* 0x0100000002027b82 */ /* 0x000e220000000a00 */
[----:B------:R-:W1:Y:S01]  /*187b0*/  LDCU.64 UR4, c[0x4][0x3c8] ;  /* 0x01007900ff0477ac */ /* 0x000e620008000a00 */
[----:B------:R-:W-:Y:S02]  /*187c0*/  HFMA2 R13, -RZ, RZ, 0, 0 ;  /* 0x00000000ff0d7431 */ /* 0x000fe400000001ff */
[----:B------:R-:W-:Y:S01]  /*187d0*/  IMAD.MOV.U32 R8, RZ, RZ, 0x2e9 ;  /* 0x000002e9ff087424 */ /* 0x000fe200078e00ff */
[----:B------:R-:W2:Y:S01]  /*187e0*/  LDCU.64 UR6, c[0x4][0x3c0] ;  /* 0x01007800ff0677ac */ /* 0x000ea20008000a00 */
[----:B------:R-:W-:Y:S01]  /*187f0*/  IMAD.MOV.U32 R12, RZ, RZ, 0x1 ;  /* 0x00000001ff0c7424 */ /* 0x000fe200078e00ff */
        /* <DEDUP_REMOVED lines=9> */
.L_x_4496:
[----:B------:R-:W-:Y:S05]  /*18890*/  EXIT ;  /* 0x000000000000794d */ /* 0x000fea0003800000 */
.L_x_4487:
        /* <DEDUP_REMOVED lines=19> */
.L_x_4499:
[----:B------:R-:W-:Y:S05]  /*189d0*/  BSYNC.RECONVERGENT B0 ;  /* 0x0000000000007941 */ /* 0x000fea0003800200 */
.L_x_4498:
        /* <DEDUP_REMOVED lines=11> */
.L_x_4501:
[----:B------:R-:W-:Y:S05]  /*18a90*/  BSYNC.RECONVERGENT B0 ;  /* 0x0000000000007941 */ /* 0x000fea0003800200 */
.L_x_4500:
[----:B------:R-:W-:Y:S02]  /*18aa0*/  SEL R26, R6, R26, P0 ;  /* 0x0000001a061a7207 */ /* 0x000fe40000000000 */
[----:B------:R-:W-:Y:S02]  /*18ab0*/  SEL R27, R7, R27, P0 ;  /* 0x0000001b071b7207 */ /* 0x000fe40000000000 */
[----:B------:R-:W-:-:S07]  /*18ac0*/  FSEL R18, R9, R18, P0 ;  /* 0x0000001209127208 */ /* 0x000fce0000000000 */
.L_x_4497:
        /* <DEDUP_REMOVED lines=24> */
.L_x_4504:
        /* <DEDUP_REMOVED lines=19> */
.L_x_4505:
[----:B------:R-:W-:Y:S05]  /*18d80*/  BRA `(.L_x_4506) ;  /* 0x0000000000107947 */ /* 0x000fea0003800000 */
.L_x_4503:
[----:B------:R-:W1:Y:S02]  /*18d90*/  LDCU.64 UR4, c[0x0][0x770] ;  /* 0x0000ee00ff0477ac */ /* 0x000e640008000a00 */
[----:B-1----:R-:W-:-:S05]  /*18da0*/  IADD3 R2, P0, PT, R23, UR4, RZ ;  /* 0x0000000417027c10 */ /* 0x002fca000ff1e0ff */
[----:B------:R-:W-:-:S05]  /*18db0*/  IMAD.X R3, RZ, RZ, UR5, P0 ;  /* 0x00000005ff037e24 */ /* 0x000fca00080e06ff */
[----:B------:R1:W-:Y:S03]  /*18dc0*/  STG.E.64 desc[UR36][R2.64], R16 ;  /* 0x0000001002007986 */ /* 0x0003e6000c101b24 */
.L_x_4506:
[----:B------:R-:W2:Y:S02]  /*18dd0*/  LDCU.64 UR4, c[0x0][0x770] ;  /* 0x0000ee00ff0477ac */ /* 0x000ea40008000a00 */
[----:B--2---:R-:W-:-:S05]  /*18de0*/  IADD3 R22, P0, PT, R22, UR4, RZ ;  /* 0x0000000416167c10 */ /* 0x004fca000ff1e0ff */
[----:B------:R-:W-:-:S05]  /*18df0*/  IMAD.X R23, RZ, RZ, UR5, P0 ;  /* 0x00000005ff177e24 */ /* 0x000fca00080e06ff */
[----:B------:R-:W-:Y:S01]  /*18e00*/  STG.E.64 desc[UR36][R22.64], R26 ;  /* 0x0000001a16007986 */ /* 0x000fe2000c101b24 */
[----:B------:R-:W-:Y:S05]  /*18e10*/  EXIT ;  /* 0x000000000000794d */ /* 0x000fea0003800000 */
.L_x_4502:
[----:B------:R-:W-:Y:S04]  /*18e20*/  STG.E.64 desc[UR36][R4.64+0x8], R16 ;  /* 0x0000081004007986 */ /* 0x000fe8000c101b24 */
[----:B------:R-:W-:Y:S04]  /*18e30*/  STG.E.64 desc[UR36][R4.64+0x18], R26 ;  /* 0x0000181a04007986 */ /* 0x000fe8000c101b24 */
[----:B------:R-:W-:Y:S04]  /*18e40*/  STG.E desc[UR36][R4.64], R41 ;  /* 0x0000002904007986 */ /* 0x000fe8000c101924 */
[----:B------:R-:W-:Y:S01]  /*18e50*/  STG.E desc[UR36][R4.64+0x10], R18 ;  /* 0x0000101204007986 */ /* 0x000fe2000c101924 */
[----:B------:R-:W-:Y:S05]  /*18e60*/  EXIT ;  /* 0x000000000000794d */ /* 0x000fea0003800000 */
        .weak           $__internal_22_$__cuda_sm20_div_u64
        .type           $__internal_22_$__cuda_sm20_div_u64,@function
        .size           $__internal_22_$__cuda_sm20_div_u64,(.L_x_6074 - $__internal_22_$__cuda_sm20_div_u64)
$__internal_22_$__cuda_sm20_div_u64:
        /* <DEDUP_REMOVED lines=65> */
[----:B------:R-:W-:Y:S06]  /*19280*/  RET.REL.NODEC R6 `(_ZN2at6native13reduce_kernelILi256ELi2ENS0_8ReduceOpIN3c108BFloat16ENS0_9ArgMinOpsIfEEjlLi4ELi4EEEEEvT1_) ;  /* 0xfffffe6c065c7950 */ /* 0x000fec0003c3ffff */
.L_x_4507:
        /* <DEDUP_REMOVED lines=15> */
.L_x_6074:


//--------------------- .text._ZN2at6native13reduce_kernelILi128ELi4ENS0_8ReduceOpIN3c108BFloat16ENS0_9ArgMinOpsIfEEjlLi4ELi4EEEEEvT1_ --------------------------
	.section	.text._ZN2at6native13reduce_kernelILi128ELi4ENS0_8ReduceOpIN3c108BFloat16ENS0_9ArgMinOpsIfEEjlLi4ELi4EEEEEvT1_,"ax",@progbits
	.align	128
        .global         _ZN2at6native13reduce_kernelILi128ELi4ENS0_8ReduceOpIN3c108BFloat16ENS0_9ArgMinOpsIfEEjlLi4ELi4EEEEEvT1_
        .type           _ZN2at6native13reduce_kernelILi128ELi4ENS0_8ReduceOpIN3c108BFloat16ENS0_9ArgMinOpsIfEEjlLi4ELi4EEEEEvT1_,@function
        .size           _ZN2at6native13reduce_kernelILi128ELi4ENS0_8ReduceOpIN3c108BFloat16ENS0_9ArgMinOpsIfEEjlLi4ELi4EEEEEvT1_,(.L_x_6075 - _ZN2at6native13reduce_kernelILi128ELi4ENS0_8ReduceOpIN3c108BFloat16ENS0_9ArgMinOpsIfEEjlLi4ELi4EEEEEvT1_)
        .other          _ZN2at6native13reduce_kernelILi128ELi4ENS0_8ReduceOpIN3c108BFloat16ENS0_9ArgMinOpsIfEEjlLi4ELi4EEEEEvT1_,@"STO_CUDA_ENTRY STV_DEFAULT"
_ZN2at6native13reduce_kernelILi128ELi4ENS0_8ReduceOpIN3c108BFloat16ENS0_9ArgMinOpsIfEEjlLi4ELi4EEEEEvT1_:
.text._ZN2at6native13reduce_kernelILi128ELi4ENS0_8ReduceOpIN3c108BFloat16ENS0_9ArgMinOpsIfEEjlLi4ELi4EEEEEvT1_:
        /* <DEDUP_REMOVED lines=296> */
.L_x_4508:
[----:B------:R-:W1:Y:S01]  /*1280*/  LDCU UR5, c[0x0][0x39c] ;  /* 0x00007380ff0577ac */ /* 0x000e620008000800 */
[----:B------:R-:W-:Y:S01]  /*1290*/  BSSY.RECONVERGENT B6, `(.L_x_4509) ;  /* 0x000142e000067945 */ /* 0x000fe20003800200 */
[----:B------:R-:W-:Y:S01]  /*12a0*/  IMAD.MOV.U32 R41, RZ, RZ, RZ ;  /* 0x000000ffff297224 */ /* 0x000fe200078e00ff */
[----:B------:R-:W-:Y:S01]  /*12b0*/  CS2R R44, SRZ ;  /* 0x00000000002c7805 */ /* 0x000fe2000001ff00 */
[----:B------:R-:W2:Y:S01]  /*12c0*/  LDCU UR4, c[0x0][0x3a0] ;  /* 0x00007400ff0477ac */ /* 0x000ea20008000800 */
[----:B------:R-:W-:Y:S01]  /*12d0*/  CS2R R8, SRZ ;  /* 0x0000000000087805 */ /* 0x000fe2000001ff00 */
[----:B------:R-:W-:Y:S01]  /*12e0*/  IMAD.MOV.U32 R3, RZ, RZ, RZ ;  /* 0x000000ffff037224 */ /* 0x000fe200078e00ff */
[----:B------:R-:W-:Y:S01]  /*12f0*/  CS2R R6, SRZ ;  /* 0x0000000000067805 */ /* 0x000fe2000001ff00 */
[----:B------:R-:W3:Y:S01]  /*1300*/  LDCU.64 UR36, c[0x0][0x358] ;  /* 0x00006b00ff2477ac */ /* 0x000ee20008000a00 */
[----:B------:R-:W-:Y:S02]  /*1310*/  IMAD.MOV.U32 R59, RZ, RZ, RZ ;  /* 0x000000ffff3b7224 */ /* 0x000fe400078e00ff */
[----:B------:R-:W-:Y:S01]  /*1320*/  IMAD.MOV.U32 R11, RZ, RZ, RZ ;  /* 0x000000ffff0b7224 */ /* 0x000fe200078e00ff */
[----:B------:R-:W4:Y:S01]  /*1330*/  LDCU UR38, c[0x0][0x39c] ;  /* 0x00007380ff2677ac */ /* 0x000f220008000800 */
[----:B------:R-:W-:-:S02]  /*1340*/  IMAD.MOV.U32 R18, RZ, RZ, RZ ;  /* 0x000000ffff127224 */ /* 0x000fc400078e00ff */
[----:B------:R-:W-:Y:S02]  /*1350*/  IMAD.MOV.U32 R57, RZ, RZ, RZ ;  /* 0x000000ffff397224 */ /* 0x000fe400078e00ff */
        /* <DEDUP_REMOVED lines=28> */
.L_x_4512:
        /* <DEDUP_REMOVED lines=54> */
.L_x_4517:
[----:B------:R-:W0:Y:S01]  /*1880*/  @P0 LDC R3, c[0x0][0x390] ;  /* 0x0000e400ff030b82 */ /* 0x000e220000000800 */
[----:B------:R-:W-:Y:S02]  /*1890*/  FSEL R0, R13, R0, !P0 ;  /* 0x000000000d007208 */ /* 0x000fe40004000000 */
[----:B------:R-:W-:Y:S01]  /*18a0*/  SEL R14, R14, RZ, P0 ;  /* 0x000000ff0e0e7207 */ /* 0x000fe20000000000 */
[----:B0-----:R-:W-:-:S07]  /*18b0*/  IMAD.MOV.U32 R15, RZ, RZ, R3 ;  /* 0x000000ffff0f7224 */ /* 0x001fce00078e0003 */
.L_x_4516:
[----:B------:R-:W-:Y:S05]  /*18c0*/  BSYNC.RECONVERGENT B1 ;  /* 0x0000000000017941 */ /* 0x000fea0003800200 */
.L_x_4515:
[----:B------:R-:W0:Y:S01]  /*18d0*/  LDC R18, c[0x0][0x39c] ;  /* 0x0000e700ff127b82 */ /* 0x000e220000000800 */
[----:B------:R-:W-:Y:S02]  /*18e0*/  IADD3 R22, P0, PT, R22, 0x8, RZ ;  /* 0x0000000816167810 */ /* 0x000fe40007f1e0ff */
[----:B------:R-:W-:-:S03]  /*18f0*/  IADD3 R3, PT, PT, -R9, 0x4, RZ ;  /* 0x0000000409037810 */ /* 0x000fc60007ffe1ff */
[----:B------:R-:W-:Y:S01]  /*1900*/  IMAD.X R23, RZ, RZ, R23, P0 ;  /* 0x000000ffff177224 */ /* 0x000fe200000e0617 */
[----:B0-----:R-:W-:-:S07]  /*1910*/  IADD3 R18, PT, PT, R9, -0x4, R18 ;  /* 0xfffffffc09127810 */ /* 0x001fce0007ffe012 */
.L_x_4514:
[----:B------:R-:W-:Y:S05]  /*1920*/  BSYNC.RECONVERGENT B0 ;  /* 0x0000000000007941 */ /* 0x000fea0003800200 */
.L_x_4513:
        /* <DEDUP_REMOVED lines=17> */
.L_x_4528:
        /* <DEDUP_REMOVED lines=12> */
[C---:B--2---:R-:W-:Y:S01]  /*1b00*/  PRMT R6, R4.reuse, 0x7632, R6 ;  /* 0x0000763204067816 */ /* 0x044fe20000000006 */
[----:B------:R-:W-:Y:S01]  /*1b10*/  IMAD.U32 R27, R4, 0x10000, RZ ;  /* 0x00010000041b7824 */ /* 0x000fe200078e00ff */
[C---:B------:R-:W-:Y:S01]  /*1b20*/  PRMT R4, R5.reuse, 0x7632, R4 ;  /* 0x0000763205047816 */ /* 0x040fe20000000004 */
[----:B------:R-:W-:Y:S02]  /*1b30*/  IMAD.U32 R5, R5, 0x10000, RZ ;  /* 0x0001000005057824 */ /* 0x000fe400078e00ff */
[----:B------:R-:W-:Y:S01]  /*1b40*/  IMAD.U32 R6, R6, 0x10000, RZ ;  /* 0x0001000006067824 */ /* 0x000fe200078e00ff */
[----:B------:R-:W-:-:S04]  /*1b50*/  @P6 FSETP.NAN.FTZ.AND P0, PT, |R27|, |R27|, PT ;  /* 0x4000001b1b00620b */ /* 0x000fc80003f18200 */
        /* <DEDUP_REMOVED lines=11> */
.L_x_4521:
[----:B------:R-:W-:Y:S05]  /*1c10*/  BSYNC.RECONVERGENT B1 ;  /* 0x0000000000017941 */ /* 0x000fea0003800200 */
.L_x_4520:
[----:B------:R-:W-:Y:S04]  /*1c20*/  BSSY.RECONVERGENT B1, `(.L_x_4522) ;  /* 0x0000007000017945 */ /* 0x000fe80003800200 */
[----:B------:R-:W-:Y:S05]  /*1c30*/  @P4 BRA `(.L_x_4523) ;  /* 0x0000000000144947 */ /* 0x000fea0003800000 */
[----:B------:R-:W-:-:S13]  /*1c40*/  FSETP.NEU.FTZ.AND P6, PT, R9, R6, PT ;  /* 0x000000060900720b */ /* 0x000fda0003fdd000 */
[----:B------:R-:W-:Y:S02]  /*1c50*/  @!P6 ISETP.GE.U32.AND P4, PT, R10, R29, PT ;  /* 0x0000001d0a00e20c */ /* 0x000fe40003f86070 */
[----:B------:R-:W-:Y:S02]  /*1c60*/  @P6 FSETP.LT.FTZ.AND P1, PT, R9, R6, PT ;  /* 0x000000060900620b */ /* 0x000fe40003f31000 */
[----:B------:R-:W-:-:S04]  /*1c70*/  @!P6 ISETP.GE.AND.EX P4, PT, R11, RZ, PT, P4 ;  /* 0x000000ff0b00e20c */ /* 0x000fc80003f86340 */
[----:B------:R-:W-:-:S13]  /*1c80*/  @!P6 PLOP3.LUT P1, PT, P4, PT, PT, 0x8, 0x80 ;  /* 0x000000000080e81c */ /* 0x000fda000272e170 */
.L_x_4523:
[----:B------:R-:W-:Y:S05]  /*1c90*/  BSYNC.RECONVERGENT B1 ;  /* 0x0000000000017941 */ /* 0x000fea0003800200 */
.L_x_4522:
        /* <DEDUP_REMOVED lines=17> */
.L_x_4525:
[----:B------:R-:W-:Y:S05]  /*1db0*/  BSYNC.RECONVERGENT B1 ;  /* 0x0000000000017941 */ /* 0x000fea0003800200 */
.L_x_4524:
        /* <DEDUP_REMOVED lines=12> */
.L_x_4527:
[----:B------:R-:W-:Y:S05]  /*1e80*/  BSYNC.RECONVERGENT B1 ;  /* 0x0000000000017941 */ /* 0x000fea0003800200 */
.L_x_4526:
        /* <DEDUP_REMOVED lines=9> */
.L_x_4519:
[----:B------:R-:W-:Y:S05]  /*1f20*/  BSYNC.RECONVERGENT B0 ;  /* 0x0000000000007941 */ /* 0x000fea0003800200 */
.L_x_4518:
        /* <DEDUP_REMOVED lines=19> */
[----:B------:R-:W-:Y:S01]  /*2060*/  @P2 ISETP.LT.U32.AND P1, PT, R15, R4, PT ;  /* 0x000000040f00220c */ /* 0x000fe20003f21070 */
        /* <DEDUP_REMOVED lines=9> */
.L_x_4532:
[----:B------:R-:W-:Y:S05]  /*2100*/  BSYNC.RECONVERGENT B1 ;  /* 0x0000000000017941 */ /* 0x000fea0003800200 */
.L_x_4531:
[----:B------:R-:W-:Y:S02]  /*2110*/  FSEL R0, R0, R3, P0 ;  /* 0x0000000300007208 */ /* 0x000fe40000000000 */
[----:B------:R-:W-:Y:S02]  /*2120*/  SEL R15, R15, R4, P0 ;  /* 0x000000040f0f7207 */ /* 0x000fe40000000000 */
[----:B------:R-:W-:-:S07]  /*2130*/  SEL R14, R14, R5, P0 ;  /* 0x000000050e0e7207 */ /* 0x000fce0000000000 */
.L_x_4530:
[----:B------:R-:W-:Y:S05]  /*2140*/  BSYNC.RECONVERGENT B0 ;  /* 0x0000000000007941 */ /* 0x000fea0003800200 */
.L_x_4529:
        /* <DEDUP_REMOVED lines=11> */
.L_x_4534:
[----:B------:R-:W-:Y:S05]  /*2200*/  BSYNC.RECONVERGENT B0 ;  /* 0x0000000000007941 */ /* 0x000fea0003800200 */
.L_x_4533:
        /* <DEDUP_REMOVED lines=14> */
.L_x_4536:
[----:B------:R-:W-:Y:S05]  /*22f0*/  BSYNC.RECONVERGENT B0 ;  /* 0x0000000000007941 */ /* 0x000fea0003800200 */
.L_x_4535:
        /* <DEDUP_REMOVED lines=14> */
.L_x_4538:
[----:B------:R-:W-:Y:S05]  /*23e0*/  BSYNC.RECONVERGENT B0 ;  /* 0x0000000000007941 */ /* 0x000fea0003800200 */
.L_x_4537:
        /* <DEDUP_REMOVED lines=9> */
.L_x_4511:
[----:B------:R-:W1:Y:S08]  /*2480*/  LDC R63, c[0x0][0x508] ;  /* 0x00014200ff3f7b82 */ /* 0x000e700000000800 */
[----:B------:R-:W2:Y:S01]  /*2490*/  LDC R65, c[0x0][0x3d8] ;  /* 0x0000f600ff417b82 */ /* 0x000ea20000000800 */
[----:B-1----:R-:W-:-:S04]  /*24a0*/  SHF.R.U32.HI R63, RZ, 0x1, R63 ;  /* 0x00000001ff3f7819 */ /* 0x002fc8000001163f */
[----:B------:R-:W-:-:S04]  /*24b0*/  ISETP.NE.AND P0, PT, R63, 0x1, PT ;  /* 0x000000013f00780c */ /* 0x000fc80003f05270 */
[----:B--2---:R-:W-:-:S13]  /*24c0*/  ISETP.NE.OR P0, PT, R65, 0x1, P0 ;  /* 0x000000014100780c */ /* 0x004fda0000705670 */
[----:B------:R-:W-:Y:S05]  /*24d0*/  @P0 BRA `(.L_x_4539) ;  /* 0x00000038003c0947 */ /* 0x000fea0003800000 */
[----:B------:R-:W1:Y:S01]  /*24e0*/  LDCU UR4, c[0x0][0x3a4] ;  /* 0x00007480ff0477ac */ /* 0x000e620008000800 */
[----:B------:R-:W-:Y:S01]  /*24f0*/  IMAD.MOV.U32 R64, RZ, RZ, R0 ;  /* 0x000000ffff407224 */ /* 0x000fe200078e0000 */
[----:B------:R-:W2:Y:S01]  /*2500*/  LDC R45, c[0x0][0x388] ;  /* 0x0000e200ff2d7b82 */ /* 0x000ea20000000800 */
[----:B------:R-:W-:Y:S07]  /*2510*/  BSSY.RECONVERGENT B0, `(.L_x_4540) ;  /* 0x00001a2000007945 */ /* 0x000fee0003800200 */
[----:B------:R-:W3:Y:S01]  /*2520*/  LDC R29, c[0x0][0x390] ;  /* 0x0000e400ff1d7b82 */ /* 0x000ee20000000800 */
[----:B-1----:R-:W-:-:S04]  /*2530*/  IMAD.U32 R61, RZ, RZ, UR4 ;  /* 0x00000004ff3d7e24 */ /* 0x002fc8000f8e00ff */
[----:B------:R-:W-:-:S03]  /*2540*/  IMAD R3, R61, 0x3, R0 ;  /* 0x000000033d037824 */ /* 0x000fc600078e0200 */
[----:B------:R-:W1:Y:S01]  /*2550*/  LDC R0, c[0x0][0x394] ;  /* 0x0000e500ff007b82 */ /* 0x000e620000000800 */
[--C-:B--2---:R-:W-:Y:S01]  /*2560*/  IMAD.MOV.U32 R60, RZ, RZ, R45.reuse ;  /* 0x000000ffff3c7224 */ /* 0x104fe200078e002d */
        /* <DEDUP_REMOVED lines=89> */
.L_x_4574:
[----:B------:R-:W-:-:S05]  /*2b00*/  SHF.R.U32.HI R5, RZ, 0x2, R64 ;  /* 0x00000002ff057819 */ /* 0x000fca0000011640 */
[----:B------:R-:W-:-:S06]  /*2b10*/  IMAD.WIDE.U32 R4, R5, 0x8, R22 ;  /* 0x0000000805047825 */ /* 0x000fcc00078e0016 */
[----:B------:R-:W2:Y:S01]  /*2b20*/  LDG.E.64 R4, desc[UR36][R4.64] ;  /* 0x0000002404047981 */ /* 0x000ea2000c1e1b00 */
[----:B------:R-:W-:-:S05]  /*2b30*/  IMAD.IADD R62, R64, 0x1, R61 ;  /* 0x00000001403e7824 */ /* 0x000fca00078e023d */
[----:B------:R-:W-:-:S05]  /*2b40*/  SHF.R.U32.HI R7, RZ, 0x2, R62 ;  /* 0x00000002ff077819 */ /* 0x000fca000001163e */
[----:B------:R-:W-:-:S06]  /*2b50*/  IMAD.WIDE.U32 R6, R7, 0x8, R22 ;  /* 0x0000000807067825 */ /* 0x000fcc00078e0016 */
[----:B------:R-:W5:Y:S01]  /*2b60*/  LDG.E.64 R6, desc[UR36][R6.64] ;  /* 0x0000002406067981 */ /* 0x000f62000c1e1b00 */
[----:B------:R-:W-:Y:S01]  /*2b70*/  FSETP.NAN.FTZ.AND P3, PT, |R46|, |R46|, PT ;  /* 0x4000002e2e00720b */ /* 0x000fe20003f78200 */
[----:B------:R-:W-:Y:S01]  /*2b80*/  BSSY.RECONVERGENT B1, `(.L_x_4542) ;  /* 0x0000018000017945 */ /* 0x000fe20003800200 */
[----:B------:R-:W-:Y:S02]  /*2b90*/  FSETP.NAN.FTZ.AND P5, PT, |R45|, |R45|, PT ;  /* 0x4000002d2d00720b */ /* 0x000fe40003fb8200 */
[----:B------:R-:W-:Y:S02]  /*2ba0*/  LOP3.LUT R65, R65, 0xffffffdf, RZ, 0xc0, !PT ;  /* 0xffffffdf41417812 */ /* 0x000fe400078ec0ff */
[----:B------:R-:W-:-:S07]  /*2bb0*/  FSETP.NAN.FTZ.AND P1, PT, |R47|, |R47|, PT ;  /* 0x4000002f2f00720b */ /* 0x000fce0003f38200 */
[-C--:B------:R-:W-:Y:S02]  /*2bc0*/  @P3 ISETP.LT.U32.AND P0, PT, R30, R64.reuse, PT ;  /* 0x000000401e00320c */ /* 0x080fe40003f01070 */
[----:B------:R-:W-:Y:S02]  /*2bd0*/  @P5 ISETP.LT.U32.AND P2, PT, R29, R64, PT ;  /* 0x000000401d00520c */ /* 0x000fe40003f41070 */
[C---:B--2---:R-:W-:Y:S01]  /*2be0*/  PRMT R63, R4.reuse, 0x7632, R63 ;  /* 0x00007632043f7816 */ /* 0x044fe2000000003f */
[----:B------:R-:W-:Y:S01]  /*2bf0*/  IMAD.U32 R74, R4, 0x10000, RZ ;  /* 0x00010000044a7824 */ /* 0x000fe200078e00ff */
[----:B------:R-:W-:-:S03]  /*2c00*/  PRMT R66, R5, 0x7610, R66 ;  /* 0x0000761005427816 */ /* 0x000fc60000000042 */
[----:B------:R-:W-:Y:S01]  /*2c10*/  IMAD.U32 R73, R63, 0x10000, RZ ;  /* 0x000100003f497824 */ /* 0x000fe200078e00ff */
[----:B------:R-:W-:Y:S01]  /*2c20*/  @P5 FSETP.NAN.FTZ.AND P4, PT, |R74|, |R74|, PT ;  /* 0x4000004a4a00520b */ /* 0x000fe20003f98200 */
[----:B------:R-:W-:-:S03]  /*2c30*/  IMAD.U32 R72, R66, 0x10000, RZ ;  /* 0x0001000042487824 */ /* 0x000fc600078e00ff */
[----:B------:R-:W-:Y:S02]  /*2c40*/  @P3 FSETP.NAN.FTZ.AND P6, PT, |R73|, |R73|, PT ;  /* 0x400000494900320b */ /* 0x000fe40003fd8200 */
[----:B------:R-:W-:Y:S02]  /*2c50*/  @P5 ISETP.LT.OR.EX P4, PT, R0, RZ, !P4, P2 ;  /* 0x000000ff0000520c */ /* 0x000fe40006781720 */
[----:B------:R-:W-:Y:S02]  /*2c60*/  @P3 ISETP.LT.OR.EX P6, PT, R3, RZ, !P6, P0 ;  /* 0x000000ff0300320c */ /* 0x000fe400077c1700 */
[----:B------:R-:W-:Y:S02]  /*2c70*/  FSETP.NAN.FTZ.AND P2, PT, |R48|, |R48|, PT ;  /* 0x400000303000720b */ /* 0x000fe40003f58200 */
[----:B------:R-:W-:-:S09]  /*2c80*/  FSETP.NAN.FTZ.AND P0, PT, |R50|, |R50|, PT ;  /* 0x400000323200720b */ /* 0x000fd20003f18200 */
[----:B------:R-:W-:Y:S01]  /*2c90*/  @P6 LOP3.LUT R65, R65, 0x20, RZ, 0xfc, !PT ;  /* 0x0000002041416812 */ /* 0x000fe200078efcff */
[----:B------:R-:W-:Y:S06]  /*2ca0*/  @P5 BRA `(.L_x_4543) ;  /* 0x0000000000145947 */ /* 0x000fec0003800000 */
[----:B------:R-:W-:-:S13]  /*2cb0*/  FSETP.NEU.FTZ.AND P5, PT, R45, R74, PT ;  /* 0x0000004a2d00720b */ /* 0x000fda0003fbd000 */
[----:B------:R-:W-:-:S04]  /*2cc0*/  @!P5 ISETP.GE.U32.AND P4, PT, R29, R64, PT ;  /* 0x000000401d00d20c */ /* 0x000fc80003f86070 */
[----:B------:R-:W-:-:S04]  /*2cd0*/  @!P5 ISETP.GE.AND.EX P4, PT, R0, RZ, PT, P4 ;  /* 0x000000ff0000d20c */ /* 0x000fc80003f86340 */
[----:B------:R-:W-:Y:S02]  /*2ce0*/  @!P5 PLOP3.LUT P4, PT, P4, PT, PT, 0x8, 0x80 ;  /* 0x000000000080d81c */ /* 0x000fe4000278e170 */
[----:B------:R-:W-:-:S13]  /*2cf0*/  @P5 FSETP.LT.FTZ.AND P4, PT, R45, R74, PT ;  /* 0x0000004a2d00520b */ /* 0x000fda0003f91000 */
.L_x_4543:
[----:B------:R-:W-:Y:S05]  /*2d00*/  BSYNC.RECONVERGENT B1 ;  /* 0x0000000000017941 */ /* 0x000fea0003800200 */
.L_x_4542:
        /* <DEDUP_REMOVED lines=9> */
.L_x_4545:
[----:B------:R-:W-:Y:S05]  /*2da0*/  BSYNC.RECONVERGENT B1 ;  /* 0x0000000000017941 */ /* 0x000fea0003800200 */
.L_x_4544:
[----:B------:R-:W-:Y:S01]  /*2db0*/  @P1 ISETP.LT.U32.AND P5, PT, R31, R64, PT ;  /* 0x000000401f00120c */ /* 0x000fe20003fa1070 */
[----:B------:R-:W-:Y:S01]  /*2dc0*/  BSSY.RECONVERGENT B1, `(.L_x_4546) ;  /* 0x000000f000017945 */ /* 0x000fe20003800200 */
[----:B------:R-:W-:Y:S02]  /*2dd0*/  @P1 FSETP.NAN.FTZ.AND P3, PT, |R72|, |R72|, PT ;  /* 0x400000484800120b */ /* 0x000fe40003f78200 */
[----:B------:R-:W-:Y:S02]  /*2de0*/  PRMT R68, R5, 0x7632, R68 ;  /* 0x0000763205447816 */ /* 0x000fe40000000044 */
[----:B------:R-:W-:Y:S02]  /*2df0*/  @P1 ISETP.LT.OR.EX P3, PT, R8, RZ, !P3, P5 ;  /* 0x000000ff0800120c */ /* 0x000fe40005f61750 */
[----:B------:R-:W-:Y:S01]  /*2e00*/  LOP3.LUT R65, R65, 0xfffffffb, RZ, 0xc0, !PT ;  /* 0xfffffffb41417812 */ /* 0x000fe200078ec0ff */
[----:B------:R-:W-:-:S10]  /*2e10*/  IMAD.U32 R85, R68, 0x10000, RZ ;  /* 0x0001000044557824 */ /* 0x000fd400078e00ff */
        /* <DEDUP_REMOVED lines=9> */
.L_x_4547:
[----:B------:R-:W-:Y:S05]  /*2eb0*/  BSYNC.RECONVERGENT B1 ;  /* 0x0000000000017941 */ /* 0x000fea0003800200 */
.L_x_4546:
        /* <DEDUP_REMOVED lines=12> */
.L_x_4549:
[----:B------:R-:W-:Y:S05]  /*2f80*/  BSYNC.RECONVERGENT B1 ;  /* 0x0000000000017941 */ /* 0x000fea0003800200 */
.L_x_4548:
        /* <DEDUP_REMOVED lines=10> */
.L_x_4551:
[----:B------:R-:W-:Y:S05]  /*3030*/  BSYNC.RECONVERGENT B1 ;  /* 0x0000000000017941 */ /* 0x000fea0003800200 */
.L_x_4550:
[----:B------:R-:W-:Y:S01]  /*3040*/  FSETP.NAN.FTZ.AND P0, PT, |R49|, |R49|, PT ;  /* 0x400000313100720b */ /* 0x000fe20003f18200 */
[----:B------:R-:W-:Y:S01]  /*3050*/  BSSY.RECONVERGENT B1, `(.L_x_4552) ;  /* 0x000000c000017945 */ /* 0x000fe20003800200 */
[----:B------:R-:W-:-:S05]  /*3060*/  PRMT R69, R6, 0x7632, R69 ;  /* 0x0000763206457816 */ /* 0x000fca0000000045 */
[----:B------:R-:W-:-:S06]  /*3070*/  IMAD.U32 R86, R69, 0x10000, RZ ;  /* 0x0001000045567824 */ /* 0x000fcc00078e00ff */
        /* <DEDUP_REMOVED lines=9> */
.L_x_4553:
[----:B------:R-:W-:Y:S05]  /*3110*/  BSYNC.RECONVERGENT B1 ;  /* 0x0000000000017941 */ /* 0x000fea0003800200 */
.L_x_4552:
[----:B------:R-:W-:Y:S01]  /*3120*/  FSETP.NAN.FTZ.AND P0, PT, |R52|, |R52|, PT ;  /* 0x400000343400720b */ /* 0x000fe20003f18200 */
[----:B------:R-:W-:Y:S01]  /*3130*/  BSSY.RECONVERGENT B1, `(.L_x_4554) ;  /* 0x000000f000017945 */ /* 0x000fe20003800200 */
[----:B------:R-:W-:Y:S02]  /*3140*/  PRMT R70, R7, 0x7610, R70 ;  /* 0x0000761007467816 */ /* 0x000fe40000000046 */
[----:B------:R-:W-:Y:S02]  /*3150*/  FSEL R45, R45, R74, P4 ;  /* 0x0000004a2d2d7208 */ /* 0x000fe40002000000 */
[----:B------:R-:W-:Y:S01]  /*3160*/  SEL R29, R29, R64, P4 ;  /* 0x000000401d1d7207 */ /* 0x000fe20002000000 */
[----:B------:R-:W-:Y:S01]  /*3170*/  IMAD.U32 R5, R70, 0x10000, RZ ;  /* 0x0001000046057824 */ /* 0x000fe200078e00ff */
[----:B------:R-:W-:-:S05]  /*3180*/  SEL R0, R0, RZ, P4 ;  /* 0x000000ff00007207 */ /* 0x000fca0002000000 */
        /* <DEDUP_REMOVED lines=9> */
.L_x_4555:
[----:B------:R-:W-:Y:S05]  /*3220*/  BSYNC.RECONVERGENT B1 ;  /* 0x0000000000017941 */ /* 0x000fea0003800200 */
.L_x_4554:
[----:B------:R-:W-:Y:S01]  /*3230*/  IMAD.IADD R78, R62, 0x1, R61 ;  /* 0x000000013e4e7824 */ /* 0x000fe200078e023d */
[----:B------:R-:W-:Y:S02]  /*3240*/  PRMT R71, R7, 0x7632, R71 ;  /* 0x0000763207477816 */ /* 0x000fe40000000047 */
[----:B------:R-:W-:Y:S02]  /*3250*/  FSETP.NAN.FTZ.AND P0, PT, |R51|, |R51|, PT ;  /* 0x400000333300720b */ /* 0x000fe40003f18200 */
[----:B------:R-:W-:Y:S01]  /*3260*/  SHF.R.U32.HI R7, RZ, 0x2, R78 ;  /* 0x00000002ff077819 */ /* 0x000fe2000001164e */
[----:B------:R-:W-:Y:S01]  /*3270*/  IMAD.U32 R80, R71, 0x10000, RZ ;  /* 0x0001000047507824 */ /* 0x000fe200078e00ff */
[----:B------:R-:W-:-:S03]  /*3280*/  LOP3.LUT R65, R65, 0xffffffef, RZ, 0xc0, !PT ;  /* 0xffffffef41417812 */ /* 0x000fc600078ec0ff */
[----:B------:R-:W-:-:S06]  /*3290*/  IMAD.WIDE.U32 R6, R7, 0x8, R22 ;  /* 0x0000000807067825 */ /* 0x000fcc00078e0016 */
[----:B------:R-:W2:Y:S01]  /*32a0*/  LDG.E.64 R6, desc[UR36][R6.64] ;  /* 0x0000002406067981 */ /* 0x000ea2000c1e1b00 */
[----:B------:R-:W-:Y:S02]  /*32b0*/  @P0 ISETP.LT.U32.AND P5, PT, R35, R62, PT ;  /* 0x0000003e2300020c */ /* 0x000fe40003fa1070 */
[----:B------:R-:W-:-:S04]  /*32c0*/  @P0 FSETP.NAN.FTZ.AND P6, PT, |R80|, |R80|, PT ;  /* 0x400000505000020b */ /* 0x000fc80003fd8200 */
[----:B------:R-:W-:Y:S01]  /*32d0*/  @P0 ISETP.LT.OR.EX P5, PT, R12, RZ, !P6, P5 ;  /* 0x000000ff0c00020c */ /* 0x000fe200077a1750 */
[----:B------:R-:W-:-:S12]  /*32e0*/  BSSY.RECONVERGENT B1, `(.L_x_4556) ;  /* 0x000000b000017945 */ /* 0x000fd80003800200 */
[----:B------:R-:W-:Y:S02]  /*32f0*/  @P5 LOP3.LUT R65, R65, 0x10, RZ, 0xfc, !PT ;  /* 0x0000001041415812 */ /* 0x000fe400078efcff */
[----:B--2---:R-:W-:Y:S01]  /*3300*/  PRMT R74, R6, 0x7610, R74 ;  /* 0x00007610064a7816 */ /* 0x004fe2000000004a */
        /* <DEDUP_REMOVED lines=8> */
.L_x_4557:
[----:B------:R-:W-:Y:S05]  /*3390*/  BSYNC.RECONVERGENT B1 ;  /* 0x0000000000017941 */ /* 0x000fea0003800200 */
.L_x_4556:
[----:B------:R-:W-:Y:S01]  /*33a0*/  FSETP.NAN.FTZ.AND P0, PT, |R53|, |R53|, PT ;  /* 0x400000353500720b */ /* 0x000fe20003f18200 */
[----:B------:R-:W-:Y:S01]  /*33b0*/  IMAD.U32 R82, R74, 0x10000, RZ ;  /* 0x000100004a527824 */ /* 0x000fe200078e00ff */
[----:B------:R-:W-:Y:S01]  /*33c0*/  LOP3.LUT R65, R65, 0xfffffff7, RZ, 0xc0, !PT ;  /* 0xfffffff741417812 */ /* 0x000fe200078ec0ff */
[----:B------:R-:W-:Y:S01]  /*33d0*/  BSSY.RECONVERGENT B1, `(.L_x_4558) ;  /* 0x000000e000017945 */ /* 0x000fe20003800200 */
[----:B------:R-:W-:-:S09]  /*33e0*/  PRMT R75, R6, 0x7632, R75 ;  /* 0x00007632064b7816 */ /* 0x000fd2000000004b */
[----:B------:R-:W-:Y:S02]  /*33f0*/  @P0 ISETP.LT.U32.AND P5, PT, R37, R78, PT ;  /* 0x0000004e2500020c */ /* 0x000fe40003fa1070 */
[----:B------:R-:W-:-:S04]  /*3400*/  @P0 FSETP.NAN.FTZ.AND P6, PT, |R82|, |R82|, PT ;  /* 0x400000525200020b */ /* 0x000fc80003fd8200 */
        /* <DEDUP_REMOVED lines=10> */
.L_x_4559:
[----:B------:R-:W-:Y:S05]  /*34b0*/  BSYNC.RECONVERGENT B1 ;  /* 0x0000000000017941 */ /* 0x000fea0003800200 */
.L_x_4558:
        /* <DEDUP_REMOVED lines=17> */
.L_x_4561:
[----:B------:R-:W-:Y:S05]  /*35d0*/  BSYNC.RECONVERGENT B1 ;  /* 0x0000000000017941 */ /* 0x000fea0003800200 */
.L_x_4560:
[----:B------:R-:W-:Y:S01]  /*35e0*/  FSETP.NAN.FTZ.AND P5, PT, |R55|, |R55|, PT ;  /* 0x400000373700720b */ /* 0x000fe20003fb8200 */
[----:B------:R-:W-:Y:S01]  /*35f0*/  IMAD.U32 R84, R76, 0x10000, RZ ;  /* 0x000100004c547824 */ /* 0x000fe200078e00ff */
[----:B------:R-:W-:Y:S01]  /*3600*/  BSSY.RECONVERGENT B1, `(.L_x_4562) ;  /* 0x000000b000017945 */ /* 0x000fe20003800200 */
[----:B------:R-:W-:-:S10]  /*3610*/  PRMT R77, R7, 0x7632, R77 ;  /* 0x00007632074d7816 */ /* 0x000fd4000000004d */
        /* <DEDUP_REMOVED lines=9> */
.L_x_4563:
[----:B------:R-:W-:Y:S05]  /*36b0*/  BSYNC.RECONVERGENT B1 ;  /* 0x0000000000017941 */ /* 0x000fea0003800200 */
.L_x_4562:
[----:B------:R-:W-:Y:S01]  /*36c0*/  FSETP.NAN.FTZ.AND P5, PT, |R56|, |R56|, PT ;  /* 0x400000383800720b */ /* 0x000fe20003fb8200 */
[----:B------:R-:W-:Y:S01]  /*36d0*/  IMAD.U32 R81, R77, 0x10000, RZ ;  /* 0x000100004d517824 */ /* 0x000fe200078e00ff */
[----:B------:R-:W-:Y:S02]  /*36e0*/  P2R R6, PR, RZ, 0x8 ;  /* 0x00000008ff067803 */ /* 0x000fe40000000000 */
[----:B------:R-:W-:Y:S02]  /*36f0*/  P2R R7, PR, RZ, 0x10 ;  /* 0x00000010ff077803 */ /* 0x000fe40000000000 */
[----:B------:R-:W-:Y:S02]  /*3700*/  LOP3.LUT P4, RZ, R65, 0x20, RZ, 0xc0, !PT ;  /* 0x0000002041ff7812 */ /* 0x000fe4000788c0ff */
[----:B------:R-:W-:Y:S02]  /*3710*/  P2R R87, PR, RZ, 0x1 ;  /* 0x00000001ff577803 */ /* 0x000fe40000000000 */
[----:B------:R-:W-:-:S02]  /*3720*/  FSEL R46, R46, R73, P4 ;  /* 0x000000492e2e7208 */ /* 0x000fc40002000000 */
[----:B------:R-:W-:Y:S02]  /*3730*/  SEL R30, R30, R64, P4 ;  /* 0x000000401e1e7207 */ /* 0x000fe40002000000 */
[----:B------:R-:W-:Y:S02]  /*3740*/  @P5 ISETP.LT.U32.AND P6, PT, R40, R78, PT ;  /* 0x0000004e2800520c */ /* 0x000fe40003fc1070 */
[----:B------:R-:W-:Y:S02]  /*3750*/  @P5 FSETP.NAN.FTZ.AND P3, PT, |R81|, |R81|, PT ;  /* 0x400000515100520b */ /* 0x000fe40003f78200 */
[----:B------:R-:W-:Y:S02]  /*3760*/  SEL R3, R3, RZ, P4 ;  /* 0x000000ff03037207 */ /* 0x000fe40002000000 */
[----:B------:R-:W-:Y:S02]  /*3770*/  @P5 ISETP.LT.OR.EX P6, PT, R20, RZ, !P3, P6 ;  /* 0x000000ff1400520c */ /* 0x000fe40005fc1760 */
[----:B------:R-:W-:-:S02]  /*3780*/  ISETP.NE.AND P3, PT, R6, RZ, PT ;  /* 0x000000ff0600720c */ /* 0x000fc40003f65270 */
[----:B------:R-:W-:Y:S02]  /*3790*/  ISETP.NE.AND P4, PT, R7, RZ, PT ;  /* 0x000000ff0700720c */ /* 0x000fe40003f85270 */
[----:B------:R-:W-:Y:S01]  /*37a0*/  FSEL R49, R49, R86, P3 ;  /* 0x0000005631317208 */ /* 0x000fe20001800000 */
[----:B------:R-:W-:Y:S01]  /*37b0*/  IMAD.IADD R86, R78, 0x1, R61 ;  /* 0x000000014e567824 */ /* 0x000fe200078e023d */
[----:B------:R-:W-:Y:S01]  /*37c0*/  LOP3.LUT P0, RZ, R65, 0x4, RZ, 0xc0, !PT ;  /* 0x0000000441ff7812 */ /* 0x000fe2000780c0ff */
[----:B------:R-:W-:Y:S01]  /*37d0*/  BSSY.RECONVERGENT B1, `(.L_x_4564) ;  /* 0x0000016000017945 */ /* 0x000fe20003800200 */
[----:B------:R-:W-:Y:S02]  /*37e0*/  FSEL R48, R48, R85, P1 ;  /* 0x0000005530307208 */ /* 0x000fe40000800000 */
[----:B------:R-:W-:Y:S02]  /*37f0*/  SHF.R.U32.HI R7, RZ, 0x2, R86 ;  /* 0x00000002ff077819 */ /* 0x000fe40000011656 */
[----:B------:R-:W-:-:S02]  /*3800*/  FSEL R47, R47, R72, P0 ;  /* 0x000000482f2f7208 */ /* 0x000fc40000000000 */
[-C--:B------:R-:W-:Y:S01]  /*3810*/  SEL R31, R31, R64.reuse, P0 ;  /* 0x000000401f1f7207 */ /* 0x080fe20000000000 */
[----:B------:R-:W-:Y:S01]  /*3820*/  IMAD.WIDE.U32 R6, R7, 0x8, R22 ;  /* 0x0000000807067825 */ /* 0x000fe200078e0016 */
[----:B------:R-:W-:Y:S02]  /*3830*/  SEL R8, R8, RZ, P0 ;  /* 0x000000ff08087207 */ /* 0x000fe40000000000 */
[----:B------:R-:W-:Y:S02]  /*3840*/  ISETP.NE.AND P0, PT, R87, RZ, PT ;  /* 0x000000ff5700720c */ /* 0x000fe40003f05270 */
[----:B------:R-:W-:Y:S01]  /*3850*/  SEL R32, R32, R64, P1 ;  /* 0x0000004020207207 */ /* 0x000fe20000800000 */
[----:B------:R-:W5:Y:S01]  /*3860*/  LDG.E.64 R6, desc[UR36][R6.64] ;  /* 0x0000002406067981 */ /* 0x000f62000c1e1b00 */
[----:B------:R-:W-:Y:S02]  /*3870*/  SEL R9, R9, RZ, P1 ;  /* 0x000000ff09097207 */ /* 0x000fe40000800000 */
[----:B------:R-:W-:-:S02]  /*3880*/  FSEL R50, R50, R83, P2 ;  /* 0x0000005332327208 */ /* 0x000fc40001000000 */
[-C--:B------:R-:W-:Y:S02]  /*3890*/  SEL R34, R34, R62.reuse, P2 ;  /* 0x0000003e22227207 */ /* 0x080fe40001000000 */
        /* <DEDUP_REMOVED lines=9> */
.L_x_4565:
[----:B------:R-:W-:Y:S05]  /*3930*/  BSYNC.RECONVERGENT B1 ;  /* 0x0000000000017941 */ /* 0x000fea0003800200 */
.L_x_4564:
[----:B------:R-:W-:Y:S01]  /*3940*/  FSETP.NAN.FTZ.AND P1, PT, |R57|, |R57|, PT ;  /* 0x400000393900720b */ /* 0x000fe20003f38200 */
[----:B------:R-:W-:Y:S01]  /*3950*/  BSSY.RECONVERGENT B1, `(.L_x_4566) ;  /* 0x000000f000017945 */ /* 0x000fe20003800200 */
[----:B-----5:R-:W-:Y:S02]  /*3960*/  PRMT R72, R6, 0x7610, R72 ;  /* 0x0000761006487816 */ /* 0x020fe40000000048 */
        /* <DEDUP_REMOVED lines=13> */
.L_x_4567:
[----:B------:R-:W-:Y:S05]  /*3a40*/  BSYNC.RECONVERGENT B1 ;  /* 0x0000000000017941 */ /* 0x000fea0003800200 */
.L_x_4566:
[----:B------:R-:W-:Y:S01]  /*3a50*/  FSETP.NAN.FTZ.AND P3, PT, |R58|, |R58|, PT ;  /* 0x4000003a3a00720b */ /* 0x000fe20003f78200 */
[----:B------:R-:W-:Y:S01]  /*3a60*/  BSSY.RECONVERGENT B1, `(.L_x_4568) ;  /* 0x0000010000017945 */ /* 0x000fe20003800200 */
[----:B------:R-:W-:Y:S02]  /*3a70*/  PRMT R6, R6, 0x7632, R6 ;  /* 0x0000763206067816 */ /* 0x000fe40000000006 */
[----:B------:R-:W-:-:S03]  /*3a80*/  LOP3.LUT P1, RZ, R65, 0x10, RZ, 0xc0, !PT ;  /* 0x0000001041ff7812 */ /* 0x000fc6000782c0ff */
[----:B------:R-:W-:Y:S01]  /*3a90*/  IMAD.U32 R5, R6, 0x10000, RZ ;  /* 0x0001000006057824 */ /* 0x000fe200078e00ff */
[----:B------:R-:W-:Y:S02]  /*3aa0*/  FSEL R51, R51, R80, P1 ;  /* 0x0000005033337208 */ /* 0x000fe40000800000 */
[----:B------:R-:W-:Y:S02]  /*3ab0*/  SEL R35, R35, R62, P1 ;  /* 0x0000003e23237207 */ /* 0x000fe40000800000 */
[----:B------:R-:W-:Y:S02]  /*3ac0*/  SEL R12, R12, RZ, P1 ;  /* 0x000000ff0c0c7207 */ /* 0x000fe40000800000 */
        /* <DEDUP_REMOVED lines=9> */
.L_x_4569:
[----:B------:R-:W-:Y:S05]  /*3b60*/  BSYNC.RECONVERGENT B1 ;  /* 0x0000000000017941 */ /* 0x000fea0003800200 */
.L_x_4568:
        /* <DEDUP_REMOVED lines=17> */
.L_x_4571:
[----:B------:R-:W-:Y:S05]  /*3c80*/  BSYNC.RECONVERGENT B1 ;  /* 0x0000000000017941 */ /* 0x000fea0003800200 */
.L_x_4570:
[----:B------:R-:W-:Y:S01]  /*3c90*/  FSETP.NAN.FTZ.AND P3, PT, |R60|, |R60|, PT ;  /* 0x4000003c3c00720b */ /* 0x000fe20003f78200 */
[----:B------:R-:W-:Y:S01]  /*3ca0*/  BSSY.RECONVERGENT B1, `(.L_x_4572) ;  /* 0x0000020000017945 */ /* 0x000fe20003800200 */
[----:B------:R-:W-:Y:S02]  /*3cb0*/  LOP3.LUT P5, RZ, R65, 0x1, RZ, 0xc0, !PT ;  /* 0x0000000141ff7812 */ /* 0x000fe400078ac0ff */
[----:B------:R-:W-:Y:S02]  /*3cc0*/  PRMT R7, R7, 0x7632, R7 ;  /* 0x0000763207077816 */ /* 0x000fe40000000007 */
[----:B------:R-:W-:Y:S02]  /*3cd0*/  FSEL R54, R54, R79, P5 ;  /* 0x0000004f36367208 */ /* 0x000fe40002800000 */
[----:B------:R-:W-:Y:S01]  /*3ce0*/  FSEL R55, R55, R84, P0 ;  /* 0x0000005437377208 */ /* 0x000fe20000000000 */
[----:B------:R-:W-:Y:S01]  /*3cf0*/  IMAD.U32 R79, R7, 0x10000, RZ ;  /* 0x00010000074f7824 */ /* 0x000fe200078e00ff */
[----:B------:R-:W-:-:S02]  /*3d00*/  SEL R38, R38, R78, P5 ;  /* 0x0000004e26267207 */ /* 0x000fc40002800000 */
        /* <DEDUP_REMOVED lines=8> */
[----:B------:R-:W-:Y:S02]  /*3d90*/  FSEL R58, R58, R5, P1 ;  /* 0x000000053a3a7208 */ /* 0x000fe40000800000 */
[----:B------:R-:W-:Y:S02]  /*3da0*/  FSEL R59, R59, R62, P4 ;  /* 0x0000003e3b3b7208 */ /* 0x000fe40002000000 */
[----:B------:R-:W-:Y:S02]  /*3db0*/  PRMT R78, R4, 0x7610, R78 ;  /* 0x00007610044e7816 */ /* 0x000fe4000000004e */
[----:B------:R-:W-:-:S02]  /*3dc0*/  @P3 ISETP.LT.OR.EX P5, PT, R28, RZ, !P0, P5 ;  /* 0x000000ff1c00320c */ /* 0x000fc400047a1750 */
[----:B------:R-:W-:Y:S02]  /*3dd0*/  SEL R20, R20, RZ, P6 ;  /* 0x000000ff14147207 */ /* 0x000fe40003000000 */
[-C--:B------:R-:W-:Y:S02]  /*3de0*/  SEL R41, R41, R86.reuse, P2 ;  /* 0x0000005629297207 */ /* 0x080fe40001000000 */
[----:B------:R-:W-:Y:S02]  /*3df0*/  SEL R21, R21, RZ, P2 ;  /* 0x000000ff15157207 */ /* 0x000fe40001000000 */
[-C--:B------:R-:W-:Y:S02]  /*3e00*/  SEL R42, R42, R86.reuse, P1 ;  /* 0x000000562a2a7207 */ /* 0x080fe40000800000 */
        /* <DEDUP_REMOVED lines=9> */
.L_x_4573:
[----:B------:R-:W-:Y:S05]  /*3ea0*/  BSYNC.RECONVERGENT B1 ;  /* 0x0000000000017941 */ /* 0x000fea0003800200 */
.L_x_4572:
        /* <DEDUP_REMOVED lines=8> */
.L_x_4541:
[----:B------:R-:W-:Y:S05]  /*3f30*/  BSYNC.RECONVERGENT B0 ;  /* 0x0000000000007941 */ /* 0x000fea0003800200 */
.L_x_4540:
        /* <DEDUP_REMOVED lines=25> */
[----:B------:R-:W-:-:S13]  /*40d0*/  ISETP.GE.U32.AND P1, PT, R5, R62, PT ;  /* 0x0000003e0500720c */ /* 0x000fda0003f26070 */
[----:B------:R-:W-:-:S05]  /*40e0*/  @!P1 SHF.R.U32.HI R5, RZ, 0x2, R5 ;  /* 0x00000002ff059819 */ /* 0x000fca0000011605 */
        /* <DEDUP_REMOVED lines=12> */
.L_x_4576:
[----:B------:R-:W-:Y:S05]  /*41b0*/  BSYNC.RECONVERGENT B0 ;  /* 0x0000000000007941 */ /* 0x000fea0003800200 */
.L_x_4575:
[----:B------:R-:W-:Y:S04]  /*41c0*/  BSSY.RECONVERGENT B0, `(.L_x_4577) ;  /* 0x000010b000007945 */ /* 0x000fe80003800200 */
[----:B------:R-:W-:Y:S05]  /*41d0*/  @P0 BRA `(.L_x_4578) ;  /* 0x0000001000240947 */ /* 0x000fea0003800000 */
[----:B------:R-:W-:Y:S01]  /*41e0*/  FSETP.NAN.FTZ.AND P6, PT, |R45|, |R45|, PT ;  /* 0x4000002d2d00720b */ /* 0x000fe20003fd8200 */
[----:B------:R-:W-:Y:S01]  /*41f0*/  IMAD.U32 R78, R78, 0x10000, RZ ;  /* 0x000100004e4e7824 */ /* 0x000fe200078e00ff */
[----:B------:R-:W-:Y:S01]  /*4200*/  FSETP.NAN.FTZ.AND P4, PT, |R46|, |R46|, PT ;  /* 0x4000002e2e00720b */ /* 0x000fe20003f98200 */
[----:B------:R-:W-:Y:S01]  /*4210*/  IMAD.U32 R63, R63, 0x10000, RZ ;  /* 0x000100003f3f7824 */ /* 0x000fe200078e00ff */
[----:B------:R-:W-:Y:S01]  /*4220*/  FSETP.NAN.FTZ.AND P5, PT, |R48|, |R48|, PT ;  /* 0x400000303000720b */ /* 0x000fe20003fb8200 */
[----:B------:R-:W-:Y:S01]  /*4230*/  IMAD.U32 R5, R68, 0x10000, RZ ;  /* 0x0001000044057824 */ /* 0x000fe200078e00ff */
[----:B------:R-:W-:Y:S01]  /*4240*/  BSSY.RECONVERGENT B1, `(.L_x_4579) ;  /* 0x0000010000017945 */ /* 0x000fe20003800200 */
[----:B------:R-:W-:-:S06]  /*4250*/  IMAD.U32 R66, R66, 0x10000, RZ ;  /* 0x0001000042427824 */ /* 0x000fcc00078e00ff */
[----:B------:R-:W-:Y:S02]  /*4260*/  @P6 FSETP.NAN.FTZ.AND P0, PT, |R78|, |R78|, PT ;  /* 0x4000004e4e00620b */ /* 0x000fe40003f18200 */
        /* <DEDUP_REMOVED lines=13> */
.L_x_4580:
[----:B------:R-:W-:Y:S05]  /*4340*/  BSYNC.RECONVERGENT B1 ;  /* 0x0000000000017941 */ /* 0x000fea0003800200 */
.L_x_4579:
[----:B------:R-:W-:Y:S04]  /*4350*/  BSSY.RECONVERGENT B1, `(.L_x_4581) ;  /* 0x0000007000017945 */ /* 0x000fe80003800200 */
[----:B------:R-:W-:Y:S05]  /*4360*/  @P4 BRA `(.L_x_4582) ;  /* 0x0000000000144947 */ /* 0x000fea0003800000 */
[----:B------:R-:W-:-:S13]  /*4370*/  FSETP.NEU.FTZ.AND P6, PT, R46, R63, PT ;  /* 0x0000003f2e00720b */ /* 0x000fda0003fdd000 */
[----:B------:R-:W-:Y:S02]  /*4380*/  @!P6 ISETP.GE.U32.AND P4, PT, R30, R64, PT ;  /* 0x000000401e00e20c */ /* 0x000fe40003f86070 */
[----:B------:R-:W-:Y:S02]  /*4390*/  @P6 FSETP.LT.FTZ.AND P2, PT, R46, R63, PT ;  /* 0x0000003f2e00620b */ /* 0x000fe40003f51000 */
[----:B------:R-:W-:-:S04]  /*43a0*/  @!P6 ISETP.GE.AND.EX P4, PT, R3, RZ, PT, P4 ;  /* 0x000000ff0300e20c */ /* 0x000fc80003f86340 */
[----:B------:R-:W-:-:S13]  /*43b0*/  @!P6 PLOP3.LUT P2, PT, P4, PT, PT, 0x8, 0x80 ;  /* 0x000000000080e81c */ /* 0x000fda000274e170 */
.L_x_4582:
[----:B------:R-:W-:Y:S05]  /*43c0*/  BSYNC.RECONVERGENT B1 ;  /* 0x0000000000017941 */ /* 0x000fea0003800200 */
.L_x_4581:
        /* <DEDUP_REMOVED lines=11> */
.L_x_4584:
[----:B------:R-:W-:Y:S05]  /*4480*/  BSYNC.RECONVERGENT B1 ;  /* 0x0000000000017941 */ /* 0x000fea0003800200 */
.L_x_4583:
        /* <DEDUP_REMOVED lines=12> */
.L_x_4586:
[----:B------:R-:W-:Y:S05]  /*4550*/  BSYNC.RECONVERGENT B1 ;  /* 0x0000000000017941 */ /* 0x000fea0003800200 */
.L_x_4585:
        /* <DEDUP_REMOVED lines=16> */
[----:B------:R-:W-:Y:S01]  /*4660*/  FSETP.NAN.FTZ.AND P3, PT, |R49|, |R49|, PT ;  /* 0x400000313100720b */ /* 0x000fe20003f78200 */
[----:B------:R-:W-:Y:S01]  /*4670*/  IMAD.U32 R4, R69, 0x10000, RZ ;  /* 0x0001000045047824 */ /* 0x000fe200078e00ff */
[----:B------:R-:W-:-:S06]  /*4680*/  FSETP.NAN.FTZ.AND P5, PT, |R52|, |R52|, PT ;  /* 0x400000343400720b */ /* 0x000fcc0003fb8200 */
        /* <DEDUP_REMOVED lines=10> */
.L_x_4588:
[----:B------:R-:W-:Y:S05]  /*4730*/  BSYNC.RECONVERGENT B1 ;  /* 0x0000000000017941 */ /* 0x000fea0003800200 */
.L_x_4587:
[----:B------:R-:W-:Y:S01]  /*4740*/  @P3 FSETP.NAN.FTZ.AND P2, PT, |R4|, |R4|, PT ;  /* 0x400000040400320b */ /* 0x000fe20003f58200 */
[----:B------:R-:W-:Y:S01]  /*4750*/  BSSY.RECONVERGENT B1, `(.L_x_4589) ;  /* 0x000000a000017945 */ /* 0x000fe20003800200 */
[----:B------:R-:W-:Y:S01]  /*4760*/  @P3 ISETP.LT.U32.AND P6, PT, R33, R23, PT ;  /* 0x000000172100320c */ /* 0x000fe20003fc1070 */
        /* <DEDUP_REMOVED lines=8> */
.L_x_4590:
[----:B------:R-:W-:Y:S05]  /*47f0*/  BSYNC.RECONVERGENT B1 ;  /* 0x0000000000017941 */ /* 0x000fea0003800200 */
.L_x_4589:
        /* <DEDUP_REMOVED lines=11> */
.L_x_4592:
[----:B------:R-:W-:Y:S05]  /*48b0*/  BSYNC.RECONVERGENT B1 ;  /* 0x0000000000017941 */ /* 0x000fea0003800200 */
.L_x_4591:
        /* <DEDUP_REMOVED lines=12> */
.L_x_4594:
[----:B------:R-:W-:Y:S05]  /*4980*/  BSYNC.RECONVERGENT B1 ;  /* 0x0000000000017941 */ /* 0x000fea0003800200 */
.L_x_4593:
        /* <DEDUP_REMOVED lines=13> */
[----:B------:R-:W-:Y:S01]  /*4a60*/  BSSY.RECONVERGENT B1, `(.L_x_4595) ;  /* 0x0000010000017945 */ /* 0x000fe20003800200 */
[----:B------:R-:W-:Y:S01]  /*4a70*/  IMAD.IADD R61, R4, 0x1, R61 ;  /* 0x00000001043d7824 */ /* 0x000fe200078e023d */
[----:B------:R-:W-:Y:S01]  /*4a80*/  FSETP.NAN.FTZ.AND P2, PT, |R54|, |R54|, PT ;  /* 0x400000363600720b */ /* 0x000fe20003f58200 */
[----:B------:R-:W-:Y:S01]  /*4a90*/  IMAD.U32 R75, R75, 0x10000, RZ ;  /* 0x000100004b4b7824 */ /* 0x000fe200078e00ff */
[----:B------:R-:W-:Y:S02]  /*4aa0*/  FSETP.NAN.FTZ.AND P3, PT, |R55|, |R55|, PT ;  /* 0x400000373700720b */ /* 0x000fe40003f78200 */
[----:B------:R-:W-:Y:S02]  /*4ab0*/  ISETP.GE.U32.AND P4, PT, R61, R62, PT ;  /* 0x0000003e3d00720c */ /* 0x000fe40003f86070 */
[----:B------:R-:W-:-:S03]  /*4ac0*/  FSETP.NAN.FTZ.AND P5, PT, |R56|, |R56|, PT ;  /* 0x400000383800720b */ /* 0x000fc60003fb8200 */
        /* <DEDUP_REMOVED lines=9> */
.L_x_4596:
[----:B------:R-:W-:Y:S05]  /*4b60*/  BSYNC.RECONVERGENT B1 ;  /* 0x0000000000017941 */ /* 0x000fea0003800200 */
.L_x_4595:
        /* <DEDUP_REMOVED lines=11> */
.L_x_4598:
[----:B------:R-:W-:Y:S05]  /*4c20*/  BSYNC.RECONVERGENT B1 ;  /* 0x0000000000017941 */ /* 0x000fea0003800200 */
.L_x_4597:
        /* <DEDUP_REMOVED lines=11> */
.L_x_4600:
[----:B------:R-:W-:Y:S05]  /*4ce0*/  BSYNC.RECONVERGENT B1 ;  /* 0x0000000000017941 */ /* 0x000fea0003800200 */
.L_x_4599:
        /* <DEDUP_REMOVED lines=13> */
.L_x_4602:
[----:B------:R-:W-:Y:S05]  /*4dc0*/  BSYNC.RECONVERGENT B1 ;  /* 0x0000000000017941 */ /* 0x000fea0003800200 */
.L_x_4601:
        /* <DEDUP_REMOVED lines=28> */
.L_x_4604:
[----:B------:R-:W-:Y:S05]  /*4f90*/  BSYNC.RECONVERGENT B1 ;  /* 0x0000000000017941 */ /* 0x000fea0003800200 */
.L_x_4603:
        /* <DEDUP_REMOVED lines=11> */
.L_x_4606:
[----:B------:R-:W-:Y:S05]  /*5050*/  BSYNC.RECONVERGENT B1 ;  /* 0x0000000000017941 */ /* 0x000fea0003800200 */
.L_x_4605:
        /* <DEDUP_REMOVED lines=10> */
.L_x_4608:
[----:B------:R-:W-:Y:S05]  /*5100*/  BSYNC.RECONVERGENT B1 ;  /* 0x0000000000017941 */ /* 0x000fea0003800200 */
.L_x_4607:
        /* <DEDUP_REMOVED lines=12> */
.L_x_4610:
[----:B------:R-:W-:Y:S05]  /*51d0*/  BSYNC.RECONVERGENT B1 ;  /* 0x0000000000017941 */ /* 0x000fea0003800200 */
.L_x_4609:
        /* <DEDUP_REMOVED lines=9> */
.L_x_4578:
[----:B------:R-:W-:Y:S05]  /*5270*/  BSYNC.RECONVERGENT B0 ;  /* 0x0000000000007941 */ /* 0x000fea0003800200 */
.L_x_4577:
        /* <DEDUP_REMOVED lines=13> */
.L_x_4612:
[----:B------:R-:W-:Y:S05]  /*5350*/  BSYNC.RECONVERGENT B0 ;  /* 0x0000000000007941 */ /* 0x000fea0003800200 */
.L_x_4611:
        /* <DEDUP_REMOVED lines=16> */
.L_x_4614:
[----:B------:R-:W-:Y:S05]  /*5460*/  BSYNC.RECONVERGENT B0 ;  /* 0x0000000000007941 */ /* 0x000fea0003800200 */
.L_x_4613:
        /* <DEDUP_REMOVED lines=12> */
.L_x_4616:
[----:B------:R-:W-:Y:S05]  /*5530*/  BSYNC.RECONVERGENT B0 ;  /* 0x0000000000007941 */ /* 0x000fea0003800200 */
.L_x_4615:
        /* <DEDUP_REMOVED lines=16> */
.L_x_4618:
[----:B------:R-:W-:Y:S05]  /*5640*/  BSYNC.RECONVERGENT B0 ;  /* 0x0000000000007941 */ /* 0x000fea0003800200 */
.L_x_4617:
        /* <DEDUP_REMOVED lines=12> */
.L_x_4620:
[----:B------:R-:W-:Y:S05]  /*5710*/  BSYNC.RECONVERGENT B0 ;  /* 0x0000000000007941 */ /* 0x000fea0003800200 */
.L_x_4619:
        /* <DEDUP_REMOVED lines=16> */
.L_x_4622:
[----:B------:R-:W-:Y:S05]  /*5820*/  BSYNC.RECONVERGENT B0 ;  /* 0x0000000000007941 */ /* 0x000fea0003800200 */
.L_x_4621:
        /* <DEDUP_REMOVED lines=14> */
.L_x_4624:
[----:B------:R-:W-:Y:S05]  /*5910*/  BSYNC.RECONVERGENT B0 ;  /* 0x0000000000007941 */ /* 0x000fea0003800200 */
.L_x_4623:
[----:B------:R-:W-:Y:S04]  /*5920*/  BSSY.RECONVERGENT B0, `(.L_x_4625) ;  /* 0x0000007000007945 */ /* 0x000fe80003800200 */
[----:B------:R-:W-:Y:S05]  /*5930*/  @P5 BRA `(.L_x_4626) ;  /* 0x0000000000145947 */ /* 0x000fea0003800000 */
[----:B------:R-:W-:-:S13]  /*5940*/  FSETP.NEU.FTZ.AND P5, PT, R51, R56, PT ;  /* 0x000000383300720b */ /* 0x000fda0003fbd000 */
[----:B------:R-:W-:Y:S02]  /*5950*/  @!P5 ISETP.GE.U32.AND P4, PT, R35, R40, PT ;  /* 0x000000282300d20c */ /* 0x000fe40003f86070 */
[----:B------:R-:W-:Y:S02]  /*5960*/  @P5 FSETP.LT.FTZ.AND P1, PT, R51, R56, PT ;  /* 0x000000383300520b */ /* 0x000fe40003f31000 */
[----:B------:R-:W-:-:S04]  /*5970*/  @!P5 ISETP.GE.AND.EX P4, PT, R9, R20, PT, P4 ;  /* 0x000000140900d20c */ /* 0x000fc80003f86340 */
[----:B------:R-:W-:-:S13]  /*5980*/  @!P5 PLOP3.LUT P1, PT, P4, PT, PT, 0x8, 0x80 ;  /* 0x000000000080d81c */ /* 0x000fda000272e170 */
.L_x_4626:
[----:B------:R-:W-:Y:S05]  /*5990*/  BSYNC.RECONVERGENT B0 ;  /* 0x0000000000007941 */ /* 0x000fea0003800200 */
.L_x_4625:
        /* <DEDUP_REMOVED lines=19> */
.L_x_4628:
[----:B------:R-:W-:Y:S05]  /*5ad0*/  BSYNC.RECONVERGENT B0 ;  /* 0x0000000000007941 */ /* 0x000fea0003800200 */
.L_x_4627:
        /* <DEDUP_REMOVED lines=16> */
.L_x_4630:
[----:B------:R-:W-:Y:S05]  /*5be0*/  BSYNC.RECONVERGENT B0 ;  /* 0x0000000000007941 */ /* 0x000fea0003800200 */
.L_x_4629:
        /* <DEDUP_REMOVED lines=13> */
.L_x_4632:
[----:B------:R-:W-:Y:S05]  /*5cc0*/  BSYNC.RECONVERGENT B0 ;  /* 0x0000000000007941 */ /* 0x000fea0003800200 */
.L_x_4631:
        /* <DEDUP_REMOVED lines=11> */
.L_x_4634:
[----:B------:R-:W-:Y:S05]  /*5d80*/  BSYNC.RECONVERGENT B0 ;  /* 0x0000000000007941 */ /* 0x000fea0003800200 */
.L_x_4633:
[----:B------:R-:W-:Y:S02]  /*5d90*/  FSEL R41, R51, R60, P0 ;  /* 0x0000003c33297208 */ /* 0x000fe40000000000 */
[----:B------:R-:W-:Y:S02]  /*5da0*/  SEL R44, R35, R44, P0 ;  /* 0x0000002c232c7207 */ /* 0x000fe40000000000 */
[----:B------:R-:W-:Y:S01]  /*5db0*/  SEL R45, R45, R28, P0 ;  /* 0x0000001c2d2d7207 */ /* 0x000fe20000000000 */
[----:B------:R-:W-:Y:S06]  /*5dc0*/  BRA `(.L_x_4510) ;  /* 0x000000f400e87947 */ /* 0x000fec0003800000 */
.L_x_4539:
[----:B------:R-:W-:-:S13]  /*5dd0*/  ISETP.NE.AND P0, PT, R65, 0x1, PT ;  /* 0x000000014100780c */ /* 0x000fda0003f05270 */
        /* <DEDUP_REMOVED lines=99> */
.L_x_4670:
        /* <DEDUP_REMOVED lines=34> */
.L_x_4639:
[----:B------:R-:W-:Y:S05]  /*6630*/  BSYNC.RECONVERGENT B1 ;  /* 0x0000000000017941 */ /* 0x000fea0003800200 */
.L_x_4638:
        /* <DEDUP_REMOVED lines=9> */
.L_x_4641:
[----:B------:R-:W-:Y:S05]  /*66d0*/  BSYNC.RECONVERGENT B1 ;  /* 0x0000000000017941 */ /* 0x000fea0003800200 */
.L_x_4640:
        /* <DEDUP_REMOVED lines=16> */
.L_x_4643:
[----:B------:R-:W-:Y:S05]  /*67e0*/  BSYNC.RECONVERGENT B1 ;  /* 0x0000000000017941 */ /* 0x000fea0003800200 */
.L_x_4642:
        /* <DEDUP_REMOVED lines=12> */
.L_x_4645:
[----:B------:R-:W-:Y:S05]  /*68b0*/  BSYNC.RECONVERGENT B1 ;  /* 0x0000000000017941 */ /* 0x000fea0003800200 */
.L_x_4644:
        /* <DEDUP_REMOVED lines=10> */
.L_x_4647:
[----:B------:R-:W-:Y:S05]  /*6960*/  BSYNC.RECONVERGENT B1 ;  /* 0x0000000000017941 */ /* 0x000fea0003800200 */
.L_x_4646:
        /* <DEDUP_REMOVED lines=13> */
.L_x_4649:
[----:B------:R-:W-:Y:S05]  /*6a40*/  BSYNC.RECONVERGENT B1 ;  /* 0x0000000000017941 */ /* 0x000fea0003800200 */
.L_x_4648:
        /* <DEDUP_REMOVED lines=16> */
.L_x_4651:
[----:B------:R-:W-:Y:S05]  /*6b50*/  BSYNC.RECONVERGENT B1 ;  /* 0x0000000000017941 */ /* 0x000fea0003800200 */
.L_x_4650:
[----:B------:R-:W-:Y:S01]  /*6b60*/  IMAD.IADD R80, R62, 0x1, R61 ;  /* 0x000000013e507824 */ /* 0x000fe200078e023d */
[----:B------:R-:W-:Y:S02]  /*6b70*/  PRMT R72, R7, 0x7632, R72 ;  /* 0x0000763207487816 */ /* 0x000fe40000000048 */
[----:B------:R-:W-:Y:S01]  /*6b80*/  FSETP.NAN.FTZ.AND P0, PT, |R51|, |R51|, PT ;  /* 0x400000333300720b */ /* 0x000fe20003f18200 */
[----:B------:R-:W-:Y:S01]  /*6b90*/  IMAD R6, R63, R80, RZ ;  /* 0x000000503f067224 */ /* 0x000fe200078e02ff */
[----:B------:R-:W-:Y:S01]  /*6ba0*/  LOP3.LUT R65, R65, 0xffffffef, RZ, 0xc0, !PT ;  /* 0xffffffef41417812 */ /* 0x000fe200078ec0ff */
[----:B------:R-:W-:-:S03]  /*6bb0*/  IMAD.U32 R74, R72, 0x10000, RZ ;  /* 0x00010000484a7824 */ /* 0x000fc600078e00ff */
[----:B------:R-:W-:-:S05]  /*6bc0*/  SHF.R.U32.HI R7, RZ, 0x2, R6 ;  /* 0x00000002ff077819 */ /* 0x000fca0000011606 */
[----:B------:R-:W-:Y:S02]  /*6bd0*/  IMAD.WIDE.U32 R6, R7, 0x8, R22 ;  /* 0x0000000807067825 */ /* 0x000fe400078e0016 */
[----:B------:R-:W-:Y:S02]  /*6be0*/  @P0 ISETP.LT.U32.AND P5, PT, R35, R62, PT ;  /* 0x0000003e2300020c */ /* 0x000fe40003fa1070 */
[----:B------:R-:W-:Y:S02]  /*6bf0*/  @P0 FSETP.NAN.FTZ.AND P6, PT, |R74|, |R74|, PT ;  /* 0x4000004a4a00020b */ /* 0x000fe40003fd8200 */
[----:B------:R-:W2:Y:S02]  /*6c00*/  LDG.E.64 R6, desc[UR36][R6.64] ;  /* 0x0000002406067981 */ /* 0x000ea4000c1e1b00 */
        /* <DEDUP_REMOVED lines=12> */
.L_x_4653:
[----:B------:R-:W-:Y:S05]  /*6cd0*/  BSYNC.RECONVERGENT B1 ;  /* 0x0000000000017941 */ /* 0x000fea0003800200 */
.L_x_4652:
        /* <DEDUP_REMOVED lines=17> */
.L_x_4655:
[----:B------:R-:W-:Y:S05]  /*6df0*/  BSYNC.RECONVERGENT B1 ;  /* 0x0000000000017941 */ /* 0x000fea0003800200 */
.L_x_4654:
        /* <DEDUP_REMOVED lines=17> */
.L_x_4657:
[----:B------:R-:W-:Y:S05]  /*6f10*/  BSYNC.RECONVERGENT B1 ;  /* 0x0000000000017941 */ /* 0x000fea0003800200 */
.L_x_4656:
        /* <DEDUP_REMOVED lines=13> */
.L_x_4659:
[----:B------:R-:W-:Y:S05]  /*6ff0*/  BSYNC.RECONVERGENT B1 ;  /* 0x0000000000017941 */ /* 0x000fea0003800200 */
.L_x_4658:
[----:B------:R-:W-:Y:S01]  /*7000*/  FSETP.NAN.FTZ.AND P5, PT, |R56|, |R56|, PT ;  /* 0x400000383800720b */ /* 0x000fe20003fb8200 */
[----:B------:R-:W-:Y:S01]  /*7010*/  IMAD.U32 R81, R78, 0x10000, RZ ;  /* 0x000100004e517824 */ /* 0x000fe200078e00ff */
[----:B------:R-:W-:Y:S02]  /*7020*/  P2R R87, PR, RZ, 0x1 ;  /* 0x00000001ff577803 */ /* 0x000fe40000000000 */
[----:B------:R-:W-:Y:S02]  /*7030*/  LOP3.LUT P0, RZ, R65, 0x4, RZ, 0xc0, !PT ;  /* 0x0000000441ff7812 */ /* 0x000fe4000780c0ff */
[----:B------:R-:W-:Y:S02]  /*7040*/  P2R R6, PR, RZ, 0x8 ;  /* 0x00000008ff067803 */ /* 0x000fe40000000000 */
[----:B------:R-:W-:Y:S01]  /*7050*/  FSEL R47, R47, R86, P0 ;  /* 0x000000562f2f7208 */ /* 0x000fe20000000000 */
[----:B------:R-:W-:Y:S01]  /*7060*/  IMAD.IADD R86, R80, 0x1, R61 ;  /* 0x0000000150567824 */ /* 0x000fe200078e023d */
[----:B------:R-:W-:-:S02]  /*7070*/  P2R R7, PR, RZ, 0x10 ;  /* 0x00000010ff077803 */ /* 0x000fc40000000000 */
[----:B------:R-:W-:Y:S02]  /*7080*/  LOP3.LUT P4, RZ, R65, 0x20, RZ, 0xc0, !PT ;  /* 0x0000002041ff7812 */ /* 0x000fe4000788c0ff */
[----:B------:R-:W-:Y:S02]  /*7090*/  @P5 ISETP.LT.U32.AND P6, PT, R40, R80, PT ;  /* 0x000000502800520c */ /* 0x000fe40003fc1070 */
[----:B------:R-:W-:Y:S02]  /*70a0*/  @P5 FSETP.NAN.FTZ.AND P3, PT, |R81|, |R81|, PT ;  /* 0x400000515100520b */ /* 0x000fe40003f78200 */
[----:B------:R-:W-:Y:S02]  /*70b0*/  FSEL R46, R46, R73, P4 ;  /* 0x000000492e2e7208 */ /* 0x000fe40002000000 */
[----:B------:R-:W-:Y:S02]  /*70c0*/  @P5 ISETP.LT.OR.EX P6, PT, R20, RZ, !P3, P6 ;  /* 0x000000ff1400520c */ /* 0x000fe40005fc1760 */
[----:B------:R-:W-:Y:S01]  /*70d0*/  ISETP.NE.AND P3, PT, R6, RZ, PT ;  /* 0x000000ff0600720c */ /* 0x000fe20003f65270 */
[----:B------:R-:W-:Y:S01]  /*70e0*/  IMAD R6, R63, R86, RZ ;  /* 0x000000563f067224 */ /* 0x000fe200078e02ff */
[----:B------:R-:W-:-:S02]  /*70f0*/  SEL R30, R30, R64, P4 ;  /* 0x000000401e1e7207 */ /* 0x000fc40002000000 */
[----:B------:R-:W-:Y:S02]  /*7100*/  SEL R3, R3, RZ, P4 ;  /* 0x000000ff03037207 */ /* 0x000fe40002000000 */
[----:B------:R-:W-:Y:S02]  /*7110*/  ISETP.NE.AND P4, PT, R7, RZ, PT ;  /* 0x000000ff0700720c */ /* 0x000fe40003f85270 */
[----:B------:R-:W-:Y:S01]  /*7120*/  SHF.R.U32.HI R7, RZ, 0x2, R6 ;  /* 0x00000002ff077819 */ /* 0x000fe20000011606 */
[----:B------:R-:W-:Y:S01]  /*7130*/  BSSY.RECONVERGENT B1, `(.L_x_4660) ;  /* 0x0000015000017945 */ /* 0x000fe20003800200 */
[----:B------:R-:W-:Y:S02]  /*7140*/  SEL R31, R31, R64, P0 ;  /* 0x000000401f1f7207 */ /* 0x000fe40000000000 */
[----:B------:R-:W-:Y:S01]  /*7150*/  SEL R8, R8, RZ, P0 ;  /* 0x000000ff08087207 */ /* 0x000fe20000000000 */
[----:B------:R-:W-:Y:S01]  /*7160*/  IMAD.WIDE.U32 R6, R7, 0x8, R22 ;  /* 0x0000000807067825 */ /* 0x000fe200078e0016 */
[----:B------:R-:W-:-:S02]  /*7170*/  ISETP.NE.AND P0, PT, R87, RZ, PT ;  /* 0x000000ff5700720c */ /* 0x000fc40003f05270 */
[----:B------:R-:W-:Y:S02]  /*7180*/  FSEL R48, R48, R83, P1 ;  /* 0x0000005330307208 */ /* 0x000fe40000800000 */
[----:B------:R-:W-:Y:S01]  /*7190*/  SEL R32, R32, R64, P1 ;  /* 0x0000004020207207 */ /* 0x000fe20000800000 */
[----:B------:R-:W5:Y:S01]  /*71a0*/  LDG.E.64 R6, desc[UR36][R6.64] ;  /* 0x0000002406067981 */ /* 0x000f62000c1e1b00 */
[----:B------:R-:W-:Y:S02]  /*71b0*/  SEL R9, R9, RZ, P1 ;  /* 0x000000ff09097207 */ /* 0x000fe40000800000 */
[----:B------:R-:W-:Y:S02]  /*71c0*/  FSEL R50, R50, R85, P2 ;  /* 0x0000005532327208 */ /* 0x000fe40001000000 */
[----:B------:R-:W-:Y:S02]  /*71d0*/  SEL R34, R34, R62, P2 ;  /* 0x0000003e22227207 */ /* 0x000fe40001000000 */
[----:B------:R-:W-:-:S02]  /*71e0*/  SEL R11, R11, RZ, P2 ;  /* 0x000000ff0b0b7207 */ /* 0x000fc40001000000 */
        /* <DEDUP_REMOVED lines=9> */
.L_x_4661:
[----:B------:R-:W-:Y:S05]  /*7280*/  BSYNC.RECONVERGENT B1 ;  /* 0x0000000000017941 */ /* 0x000fea0003800200 */
.L_x_4660:
        /* <DEDUP_REMOVED lines=16> */
.L_x_4663:
[----:B------:R-:W-:Y:S05]  /*7390*/  BSYNC.RECONVERGENT B1 ;  /* 0x0000000000017941 */ /* 0x000fea0003800200 */
.L_x_4662:
        /* <DEDUP_REMOVED lines=17> */
.L_x_4665:
[----:B------:R-:W-:Y:S05]  /*74b0*/  BSYNC.RECONVERGENT B1 ;  /* 0x0000000000017941 */ /* 0x000fea0003800200 */
.L_x_4664:
        /* <DEDUP_REMOVED lines=17> */
.L_x_4667:
[----:B------:R-:W-:Y:S05]  /*75d0*/  BSYNC.RECONVERGENT B1 ;  /* 0x0000000000017941 */ /* 0x000fea0003800200 */
.L_x_4666:
[----:B------:R-:W-:Y:S01]  /*75e0*/  FSETP.NAN.FTZ.AND P3, PT, |R60|, |R60|, PT ;  /* 0x4000003c3c00720b */ /* 0x000fe20003f78200 */
[----:B------:R-:W-:Y:S01]  /*75f0*/  BSSY.RECONVERGENT B1, `(.L_x_4668) ;  /* 0x0000020000017945 */ /* 0x000fe20003800200 */
[----:B------:R-:W-:Y:S02]  /*7600*/  PRMT R7, R7, 0x7632, R7 ;  /* 0x0000763207077816 */ /* 0x000fe40000000007 */
[----:B------:R-:W-:Y:S02]  /*7610*/  FSEL R56, R56, R81, P6 ;  /* 0x0000005138387208 */ /* 0x000fe40003000000 */
[----:B------:R-:W-:Y:S01]  /*7620*/  LOP3.LUT P5, RZ, R65, 0x1, RZ, 0xc0, !PT ;  /* 0x0000000141ff7812 */ /* 0x000fe200078ac0ff */
[----:B------:R-:W-:Y:S01]  /*7630*/  IMAD.U32 R81, R7, 0x10000, RZ ;  /* 0x0001000007517824 */ /* 0x000fe200078e00ff */
[----:B------:R-:W-:Y:S02]  /*7640*/  FSEL R55, R55, R84, P0 ;  /* 0x0000005437377208 */ /* 0x000fe40000000000 */
[----:B------:R-:W-:-:S02]  /*7650*/  FSEL R54, R54, R79, P5 ;  /* 0x0000004f36367208 */ /* 0x000fc40002800000 */
[-C--:B------:R-:W-:Y:S02]  /*7660*/  SEL R38, R38, R80.reuse, P5 ;  /* 0x0000005026267207 */ /* 0x080fe40002800000 */
[----:B------:R-:W-:Y:S02]  /*7670*/  SEL R39, R39, R80, P0 ;  /* 0x0000005027277207 */ /* 0x000fe40000000000 */
[----:B------:R-:W-:Y:S02]  /*7680*/  SEL R15, R15, RZ, P5 ;  /* 0x000000ff0f0f7207 */ /* 0x000fe40002800000 */
[----:B------:R-:W-:Y:S02]  /*7690*/  SEL R18, R18, RZ, P0 ;  /* 0x000000ff12127207 */ /* 0x000fe40000000000 */
[----:B------:R-:W-:Y:S02]  /*76a0*/  @P3 ISETP.LT.U32.AND P5, PT, R44, R86, PT ;  /* 0x000000562c00320c */ /* 0x000fe40003fa1070 */
[----:B------:R-:W-:-:S02]  /*76b0*/  @P3 FSETP.NAN.FTZ.AND P0, PT, |R81|, |R81|, PT ;  /* 0x400000515100320b */ /* 0x000fc40003f18200 */
[----:B------:R-:W-:Y:S02]  /*76c0*/  SEL R40, R40, R80, P6 ;  /* 0x0000005028287207 */ /* 0x000fe40003000000 */
        /* <DEDUP_REMOVED lines=18> */
.L_x_4669:
[----:B------:R-:W-:Y:S05]  /*77f0*/  BSYNC.RECONVERGENT B1 ;  /* 0x0000000000017941 */ /* 0x000fea0003800200 */
.L_x_4668:
[----:B------:R-:W1:Y:S01]  /*7800*/  LDCU UR4, c[0x0][0x39c] ;  /* 0x00007380ff0477ac */ /* 0x000e620008000800 */
[----:B------:R-:W-:Y:S01]  /*7810*/  IMAD.IADD R64, R86, 0x1, R61 ;  /* 0x0000000156407824 */ /* 0x000fe200078e023d */
[----:B------:R-:W-:Y:S02]  /*7820*/  FSEL R60, R60, R81, P5 ;  /* 0x000000513c3c7208 */ /* 0x000fe40002800000 */
[----:B------:R-:W-:Y:S01]  /*7830*/  SEL R44, R44, R86, P5 ;  /* 0x000000562c2c7207 */ /* 0x000fe20002800000 */
[----:B------:R-:W-:Y:S01]  /*7840*/  IMAD R5, R61, 0x3, R64 ;  /* 0x000000033d057824 */ /* 0x000fe200078e0240 */
[----:B------:R-:W-:Y:S01]  /*7850*/  SEL R28, R28, RZ, P5 ;  /* 0x000000ff1c1c7207 */ /* 0x000fe20002800000 */
[----:B-1----:R-:W-:-:S05]  /*7860*/  IMAD.U32 R62, RZ, RZ, UR4 ;  /* 0x00000004ff3e7e24 */ /* 0x002fca000f8e00ff */
[----:B------:R-:W-:-:S13]  /*7870*/  ISETP.GE.U32.AND P0, PT, R5, R62, PT ;  /* 0x0000003e0500720c */ /* 0x000fda0003f06070 */
[----:B------:R-:W-:Y:S05]  /*7880*/  @!P0 BRA `(.L_x_4670) ;  /* 0xffffffe800e08947 */ /* 0x000fea000383ffff */
.L_x_4637:
[----:B------:R-:W-:Y:S05]  /*7890*/  BSYNC.RECONVERGENT B0 ;  /* 0x0000000000007941 */ /* 0x000fea0003800200 */
.L_x_4636:
        /* <DEDUP_REMOVED lines=43> */
.L_x_4672:
[----:B------:R-:W-:Y:S05]  /*7b50*/  BSYNC.RECONVERGENT B0 ;  /* 0x0000000000007941 */ /* 0x000fea0003800200 */
.L_x_4671:
        /* <DEDUP_REMOVED lines=24> */
.L_x_4676:
[----:B------:R-:W-:Y:S05]  /*7ce0*/  BSYNC.RECONVERGENT B1 ;  /* 0x0000000000017941 */ /* 0x000fea0003800200 */
.L_x_4675:
[----:B------:R-:W-:Y:S04]  /*7cf0*/  BSSY.RECONVERGENT B1, `(.L_x_4677) ;  /* 0x0000007000017945 */ /* 0x000fe80003800200 */
[----:B------:R-:W-:Y:S05]  /*7d00*/  @P4 BRA `(.L_x_4678) ;  /* 0x0000000000144947 */ /* 0x000fea0003800000 */
[----:B------:R-:W-:-:S13]  /*7d10*/  FSETP.NEU.FTZ.AND P6, PT, R46, R5, PT ;  /* 0x000000052e00720b */ /* 0x000fda0003fdd000 */
[----:B------:R-:W-:Y:S02]  /*7d20*/  @!P6 ISETP.GE.U32.AND P4, PT, R30, R64, PT ;  /* 0x000000401e00e20c */ /* 0x000fe40003f86070 */
[----:B------:R-:W-:Y:S02]  /*7d30*/  @P6 FSETP.LT.FTZ.AND P2, PT, R46, R5, PT ;  /* 0x000000052e00620b */ /* 0x000fe40003f51000 */
[----:B------:R-:W-:-:S04]  /*7d40*/  @!P6 ISETP.GE.AND.EX P4, PT, R3, RZ, PT, P4 ;  /* 0x000000ff0300e20c */ /* 0x000fc80003f86340 */
[----:B------:R-:W-:-:S13]  /*7d50*/  @!P6 PLOP3.LUT P2, PT, P4, PT, PT, 0x8, 0x80 ;  /* 0x000000000080e81c */ /* 0x000fda000274e170 */
.L_x_4678:
[----:B------:R-:W-:Y:S05]  /*7d60*/  BSYNC.RECONVERGENT B1 ;  /* 0x0000000000017941 */ /* 0x000fea0003800200 */
.L_x_4677:
        /* <DEDUP_REMOVED lines=11> */
.L_x_4680:
[----:B------:R-:W-:Y:S05]  /*7e20*/  BSYNC.RECONVERGENT B1 ;  /* 0x0000000000017941 */ /* 0x000fea0003800200 */
.L_x_4679:
        /* <DEDUP_REMOVED lines=12> */
.L_x_4682:
[----:B------:R-:W-:Y:S05]  /*7ef0*/  BSYNC.RECONVERGENT B1 ;  /* 0x0000000000017941 */ /* 0x000fea0003800200 */
.L_x_4681:
        /* <DEDUP_REMOVED lines=29> */
.L_x_4684:
[----:B------:R-:W-:Y:S05]  /*80d0*/  BSYNC.RECONVERGENT B1 ;  /* 0x0000000000017941 */ /* 0x000fea0003800200 */
.L_x_4683:
        /* <DEDUP_REMOVED lines=11> */
.L_x_4686:
[----:B------:R-:W-:Y:S05]  /*8190*/  BSYNC.RECONVERGENT B1 ;  /* 0x0000000000017941 */ /* 0x000fea0003800200 */
.L_x_4685:
        /* <DEDUP_REMOVED lines=11> */
.L_x_4688:
[----:B------:R-:W-:Y:S05]  /*8250*/  BSYNC.RECONVERGENT B1 ;  /* 0x0000000000017941 */ /* 0x000fea0003800200 */
.L_x_4687:
        /* <DEDUP_REMOVED lines=12> */
.L_x_4690:
[----:B------:R-:W-:Y:S05]  /*8320*/  BSYNC.RECONVERGENT B1 ;  /* 0x0000000000017941 */ /* 0x000fea0003800200 */
.L_x_4689:
        /* <DEDUP_REMOVED lines=29> */
.L_x_4692:
[----:B------:R-:W-:Y:S05]  /*8500*/  BSYNC.RECONVERGENT B1 ;  /* 0x0000000000017941 */ /* 0x000fea0003800200 */
.L_x_4691:
        /* <DEDUP_REMOVED lines=11> */
.L_x_4694:
[----:B------:R-:W-:Y:S05]  /*85c0*/  BSYNC.RECONVERGENT B1 ;  /* 0x0000000000017941 */ /* 0x000fea0003800200 */
.L_x_4693:
        /* <DEDUP_REMOVED lines=11> */
.L_x_4696:
[----:B------:R-:W-:Y:S05]  /*8680*/  BSYNC.RECONVERGENT B1 ;  /* 0x0000000000017941 */ /* 0x000fea0003800200 */
.L_x_4695:
        /* <DEDUP_REMOVED lines=13> */
.L_x_4698:
[----:B------:R-:W-:Y:S05]  /*8760*/  BSYNC.RECONVERGENT B1 ;  /* 0x0000000000017941 */ /* 0x000fea0003800200 */
.L_x_4697:
        /* <DEDUP_REMOVED lines=28> */
.L_x_4700:
[----:B------:R-:W-:Y:S05]  /*8930*/  BSYNC.RECONVERGENT B1 ;  /* 0x0000000000017941 */ /* 0x000fea0003800200 */
.L_x_4699:
        /* <DEDUP_REMOVED lines=11> */
.L_x_4702:
[----:B------:R-:W-:Y:S05]  /*89f0*/  BSYNC.RECONVERGENT B1 ;  /* 0x0000000000017941 */ /* 0x000fea0003800200 */
.L_x_4701:
        /* <DEDUP_REMOVED lines=10> */
.L_x_4704:
[----:B------:R-:W-:Y:S05]  /*8aa0*/  BSYNC.RECONVERGENT B1 ;  /* 0x0000000000017941 */ /* 0x000fea0003800200 */
.L_x_4703:
        /* <DEDUP_REMOVED lines=12> */
.L_x_4706:
[----:B------:R-:W-:Y:S05]  /*8b70*/  BSYNC.RECONVERGENT B1 ;  /* 0x0000000000017941 */ /* 0x000fea0003800200 */
.L_x_4705:
        /* <DEDUP_REMOVED lines=9> */
.L_x_4674:
[----:B------:R-:W-:Y:S05]  /*8c10*/  BSYNC.RECONVERGENT B0 ;  /* 0x0000000000007941 */ /* 0x000fea0003800200 */
.L_x_4673:
        /* <DEDUP_REMOVED lines=13> */
.L_x_4708:
[----:B------:R-:W-:Y:S05]  /*8cf0*/  BSYNC.RECONVERGENT B0 ;  /* 0x0000000000007941 */ /* 0x000fea0003800200 */
.L_x_4707:
        /* <DEDUP_REMOVED lines=16> */
.L_x_4710:
[----:B------:R-:W-:Y:S05]  /*8e00*/  BSYNC.RECONVERGENT B0 ;  /* 0x0000000000007941 */ /* 0x000fea0003800200 */
.L_x_4709:
        /* <DEDUP_REMOVED lines=12> */
.L_x_4712:
[----:B------:R-:W-:Y:S05]  /*8ed0*/  BSYNC.RECONVERGENT B0 ;  /* 0x0000000000007941 */ /* 0x000fea0003800200 */
.L_x_4711:
        /* <DEDUP_REMOVED lines=16> */
.L_x_4714:
[----:B------:R-:W-:Y:S05]  /*8fe0*/  BSYNC.RECONVERGENT B0 ;  /* 0x0000000000007941 */ /* 0x000fea0003800200 */
.L_x_4713:
        /* <DEDUP_REMOVED lines=12> */
.L_x_4716:
[----:B------:R-:W-:Y:S05]  /*90b0*/  BSYNC.RECONVERGENT B0 ;  /* 0x0000000000007941 */ /* 0x000fea0003800200 */
.L_x_4715:
        /* <DEDUP_REMOVED lines=16> */
.L_x_4718:
[----:B------:R-:W-:Y:S05]  /*91c0*/  BSYNC.RECONVERGENT B0 ;  /* 0x0000000000007941 */ /* 0x000fea0003800200 */
.L_x_4717:
        /* <DEDUP_REMOVED lines=14> */
.L_x_4720:
[----:B------:R-:W-:Y:S05]  /*92b0*/  BSYNC.RECONVERGENT B0 ;  /* 0x0000000000007941 */ /* 0x000fea0003800200 */
.L_x_4719:
[----:B------:R-:W-:Y:S04]  /*92c0*/  BSSY.RECONVERGENT B0, `(.L_x_4721) ;  /* 0x0000007000007945 */ /* 0x000fe80003800200 */
[----:B------:R-:W-:Y:S05]  /*92d0*/  @P5 BRA `(.L_x_4722) ;  /* 0x0000000000145947 */ /* 0x000fea0003800000 */
[----:B------:R-:W-:-:S13]  /*92e0*/  FSETP.NEU.FTZ.AND P5, PT, R51, R56, PT ;  /* 0x000000383300720b */ /* 0x000fda0003fbd000 */
[----:B------:R-:W-:Y:S02]  /*92f0*/  @!P5 ISETP.GE.U32.AND P4, PT, R35, R40, PT ;  /* 0x000000282300d20c */ /* 0x000fe40003f86070 */
[----:B------:R-:W-:Y:S02]  /*9300*/  @P5 FSETP.LT.FTZ.AND P1, PT, R51, R56, PT ;  /* 0x000000383300520b */ /* 0x000fe40003f31000 */
[----:B------:R-:W-:-:S04]  /*9310*/  @!P5 ISETP.GE.AND.EX P4, PT, R9, R20, PT, P4 ;  /* 0x000000140900d20c */ /* 0x000fc80003f86340 */
[----:B------:R-:W-:-:S13]  /*9320*/  @!P5 PLOP3.LUT P1, PT, P4, PT, PT, 0x8, 0x80 ;  /* 0x000000000080d81c */ /* 0x000fda000272e170 */
.L_x_4722:
[----:B------:R-:W-:Y:S05]  /*9330*/  BSYNC.RECONVERGENT B0 ;  /* 0x0000000000007941 */ /* 0x000fea0003800200 */
.L_x_4721:
        /* <DEDUP_REMOVED lines=19> */
.L_x_4724:
[----:B------:R-:W-:Y:S05]  /*9470*/  BSYNC.RECONVERGENT B0 ;  /* 0x0000000000007941 */ /* 0x000fea0003800200 */
.L_x_4723:
        /* <DEDUP_REMOVED lines=16> */
.L_x_4726:
[----:B------:R-:W-:Y:S05]  /*9580*/  BSYNC.RECONVERGENT B0 ;  /* 0x0000000000007941 */ /* 0x000fea0003800200 */
.L_x_4725:
        /* <DEDUP_REMOVED lines=13> */
.L_x_4728:
[----:B------:R-:W-:Y:S05]  /*9660*/  BSYNC.RECONVERGENT B0 ;  /* 0x0000000000007941 */ /* 0x000fea0003800200 */
.L_x_4727:
        /* <DEDUP_REMOVED lines=11> */
.L_x_4730:
[----:B------:R-:W-:Y:S05]  /*9720*/  BSYNC.RECONVERGENT B0 ;  /* 0x0000000000007941 */ /* 0x000fea0003800200 */
.L_x_4729:
[----:B------:R-:W-:Y:S02]  /*9730*/  FSEL R41, R51, R60, P0 ;  /* 0x0000003c33297208 */ /* 0x000fe40000000000 */
[----:B------:R-:W-:Y:S02]  /*9740*/  SEL R44, R35, R44, P0 ;  /* 0x0000002c232c7207 */ /* 0x000fe40000000000 */
[----:B------:R-:W-:Y:S01]  /*9750*/  SEL R45, R45, R28, P0 ;  /* 0x0000001c2d2d7207 */ /* 0x000fe20000000000 */
[----:B------:R-:W-:Y:S06]  /*9760*/  BRA `(.L_x_4510) ;  /* 0x000000bc00807947 */ /* 0x000fec0003800000 */
.L_x_4635:
[----:B------:R-:W1:Y:S01]  /*9770*/  LDCU UR4, c[0x0][0x3a4] ;  /* 0x00007480ff0477ac */ /* 0x000e620008000800 */
[----:B------:R-:W2:Y:S01]  /*9780*/  LDC R41, c[0x0][0x388] ;  /* 0x0000e200ff297b82 */ /* 0x000ea20000000800 */
[----:B------:R-:W-:Y:S01]  /*9790*/  BSSY.RECONVERGENT B0, `(.L_x_4731) ;  /* 0x0000595000007945 */ /* 0x000fe20003800200 */
[----:B------:R-:W-:-:S06]  /*97a0*/  IMAD.MOV.U32 R61, RZ, RZ, R0 ;  /* 0x000000ffff3d7224 */ /* 0x000fcc00078e0000 */
[----:B------:R-:W3:Y:S01]  /*97b0*/  LDC R21, c[0x0][0x390] ;  /* 0x0000e400ff157b82 */ /* 0x000ee20000000800 */
[----:B-1----:R-:W-:-:S04]  /*97c0*/  IMAD.U32 R64, RZ, RZ, UR4 ;  /* 0x00000004ff407e24 */ /* 0x002fc8000f8e00ff */
[----:B------:R-:W-:Y:S02]  /*97d0*/  IMAD R3, R64, 0x3, R0 ;  /* 0x0000000340037824 */ /* 0x000fe400078e0200 */
[----:B--2---:R-:W-:-:S03]  /*97e0*/  IMAD.MOV.U32 R60, RZ, RZ, R41 ;  /* 0x000000ffff3c7224 */ /* 0x004fc600078e0029 */
[----:B------:R-:W-:Y:S01]  /*97f0*/  ISETP.GE.U32.AND P0, PT, R3, R62, PT ;  /* 0x0000003e0300720c */ /* 0x000fe20003f06070 */
[--C-:B------:R-:W-:Y:S01]  /*9800*/  IMAD.MOV.U32 R59, RZ, RZ, R41.reuse ;  /* 0x000000ffff3b7224 */ /* 0x100fe200078e0029 */
[----:B------:R-:W1:Y:S01]  /*9810*/  LDC R3, c[0x0][0x394] ;  /* 0x0000e500ff037b82 */ /* 0x000e620000000800 */
        /* <DEDUP_REMOVED lines=28> */
[----:B-1----:R-:W-:-:S02]  /*99e0*/  IMAD.MOV.U32 R20, RZ, RZ, R3 ;  /* 0x000000ffff147224 */ /* 0x002fc400078e0003 */
        /* <DEDUP_REMOVED lines=15> */
[----:B------:R-:W-:-:S04]  /*9ae0*/  ISETP.NE.AND P0, PT, R65, RZ, PT ;  /* 0x000000ff4100720c */ /* 0x000fc80003f05270 */
[----:B------:R-:W-:-:S09]  /*9af0*/  P2R R0, PR, RZ, 0x1 ;  /* 0x00000001ff007803 */ /* 0x000fd20000000000 */
        /* <DEDUP_REMOVED lines=48> */
[----:B-1----:R-:W-:-:S07]  /*9e00*/  VIADD R70, R70, 0x1 ;  /* 0x0000000146467836 */ /* 0x002fce0000000000 */
.L_x_4770:
[----:B------:R-:W-:-:S13]  /*9e10*/  ISETP.NE.AND P0, PT, R65, RZ, PT ;  /* 0x000000ff4100720c */ /* 0x000fda0003f05270 */
        /* <DEDUP_REMOVED lines=313> */
.L_x_4734:
[----:B------:R-:W-:Y:S01]  /*b1b0*/  LOP3.LUT R51, R64, 0xfffffff8, RZ, 0xc0, !PT ;  /* 0xfffffff840337812 */ /* 0x000fe200078ec0ff */
[----:B------:R-:W1:Y:S03]  /*b1c0*/  LDCU UR28, c[0x0][0x3a4] ;  /* 0x00007480ff1c77ac */ /* 0x000e660008000800 */
[----:B------:R-:W-:-:S05]  /*b1d0*/  IADD3 R50, P0, PT, R51, R22, RZ ;  /* 0x0000001633327210 */ /* 0x000fca0007f1e0ff */
[----:B------:R-:W-:-:S06]  /*b1e0*/  IMAD.X R51, RZ, RZ, R23, P0 ;  /* 0x000000ffff337224 */ /* 0x000fcc00000e0617 */
[----:B------:R-:W2:Y:S01]  /*b1f0*/  LDG.E.64 R50, desc[UR36][R50.64] ;  /* 0x0000002432327981 */ /* 0x000ea2000c1e1b00 */
[----:B------:R-:W-:Y:S02]  /*b200*/  IMAD.MOV.U32 R62, RZ, RZ, RZ ;  /* 0x000000ffff3e7224 */ /* 0x000fe400078e00ff */
[----:B-1----:R-:W-:-:S04]  /*b210*/  VIADD R63, R61, UR28 ;  /* 0x0000001c3d3f7c36 */ /* 0x002fc80008000000 */
        /* <DEDUP_REMOVED lines=239> */
.L_x_4735:
        /* <DEDUP_REMOVED lines=245> */
.L_x_4736:
        /* <DEDUP_REMOVED lines=245> */
.L_x_4737:
        /* <DEDUP_REMOVED lines=8> */
.L_x_4733:
[----:B------:R-:W-:Y:S01]  /*e030*/  FSETP.NAN.FTZ.AND P5, PT, |R43|, |R43|, PT ;  /* 0x4000002b2b00720b */ /* 0x000fe20003fb8200 */
[----:B------:R-:W-:Y:S01]  /*e040*/  IMAD.U32 R50, R69, 0x10000, RZ ;  /* 0x0001000045327824 */ /* 0x000fe200078e00ff */
[----:B------:R-:W-:Y:S01]  /*e050*/  FSETP.NAN.FTZ.AND P4, PT, |R44|, |R44|, PT ;  /* 0x4000002c2c00720b */ /* 0x000fe20003f98200 */
[----:B------:R-:W-:Y:S01]  /*e060*/  IMAD.U32 R73, R68, 0x10000, RZ ;  /* 0x0001000044497824 */ /* 0x000fe200078e00ff */
[----:B------:R-:W-:Y:S01]  /*e070*/  BSSY.RECONVERGENT B1, `(.L_x_4738) ;  /* 0x0000010000017945 */ /* 0x000fe20003800200 */
[----:B------:R-:W-:-:S08]  /*e080*/  IMAD.U32 R85, R74, 0x10000, RZ ;  /* 0x000100004a557824 */ /* 0x000fd000078e00ff */
[-C--:B------:R-:W-:Y:S02]  /*e090*/  @P5 ISETP.LT.U32.AND P1, PT, R28, R61.reuse, PT ;  /* 0x0000003d1c00520c */ /* 0x080fe40003f21070 */
[----:B------:R-:W-:Y:S02]  /*e0a0*/  @P5 FSETP.NAN.FTZ.AND P2, PT, |R50|, |R50|, PT ;  /* 0x400000323200520b */ /* 0x000fe40003f58200 */
[----:B------:R-:W-:Y:S02]  /*e0b0*/  @P4 ISETP.LT.U32.AND P3, PT, R29, R61, PT ;  /* 0x0000003d1d00420c */ /* 0x000fe40003f61070 */
        /* <DEDUP_REMOVED lines=11> */
.L_x_4739:
[----:B0-----:R-:W-:Y:S05]  /*e170*/  BSYNC.RECONVERGENT B1 ;  /* 0x0000000000017941 */ /* 0x001fea0003800200 */
.L_x_4738:
[----:B------:R-:W-:Y:S04]  /*e180*/  BSSY.RECONVERGENT B1, `(.L_x_4740) ;  /* 0x0000007000017945 */ /* 0x000fe80003800200 */
[----:B------:R-:W-:Y:S05]  /*e190*/  @P4 BRA `(.L_x_4741) ;  /* 0x0000000000144947 */ /* 0x000fea0003800000 */
[----:B------:R-:W-:-:S13]  /*e1a0*/  FSETP.NEU.FTZ.AND P5, PT, R44, R73, PT ;  /* 0x000000492c00720b */ /* 0x000fda0003fbd000 */
[----:B------:R-:W-:Y:S02]  /*e1b0*/  @!P5 ISETP.GE.U32.AND P4, PT, R29, R61, PT ;  /* 0x0000003d1d00d20c */ /* 0x000fe40003f86070 */
[----:B------:R-:W-:Y:S02]  /*e1c0*/  @P5 FSETP.LT.FTZ.AND P3, PT, R44, R73, PT ;  /* 0x000000492c00520b */ /* 0x000fe40003f71000 */
[----:B------:R-:W-:-:S04]  /*e1d0*/  @!P5 ISETP.GE.AND.EX P4, PT, R6, RZ, PT, P4 ;  /* 0x000000ff0600d20c */ /* 0x000fc80003f86340 */
[----:B------:R-:W-:-:S13]  /*e1e0*/  @!P5 PLOP3.LUT P3, PT, P4, PT, PT, 0x8, 0x80 ;  /* 0x000000000080d81c */ /* 0x000fda000276e170 */
.L_x_4741:
[----:B------:R-:W-:Y:S05]  /*e1f0*/  BSYNC.RECONVERGENT B1 ;  /* 0x0000000000017941 */ /* 0x000fea0003800200 */
.L_x_4740:
[----:B------:R-:W-:Y:S01]  /*e200*/  @P1 ISETP.LT.U32.AND P5, PT, R31, R61, PT ;  /* 0x0000003d1f00120c */ /* 0x000fe20003fa1070 */
[----:B------:R-:W-:Y:S01]  /*e210*/  BSSY.RECONVERGENT B1, `(.L_x_4742) ;  /* 0x000000a000017945 */ /* 0x000fe20003800200 */
        /* <DEDUP_REMOVED lines=9> */
.L_x_4743:
[----:B------:R-:W-:Y:S05]  /*e2b0*/  BSYNC.RECONVERGENT B1 ;  /* 0x0000000000017941 */ /* 0x000fea0003800200 */
.L_x_4742:
        /* <DEDUP_REMOVED lines=10> */
.L_x_4745:
[----:B------:R-:W-:Y:S05]  /*e360*/  BSYNC.RECONVERGENT B1 ;  /* 0x0000000000017941 */ /* 0x000fea0003800200 */
.L_x_4744:
[----:B------:R-:W0:Y:S01]  /*e370*/  LDCU UR4, c[0x0][0x3a4] ;  /* 0x00007480ff0477ac */ /* 0x000e220008000800 */
[----:B------:R-:W-:Y:S01]  /*e380*/  FSETP.NAN.FTZ.AND P6, PT, |R54|, |R54|, PT ;  /* 0x400000363600720b */ /* 0x000fe20003fd8200 */
[----:B------:R-:W-:Y:S01]  /*e390*/  IMAD.U32 R87, R67, 0x10000, RZ ;  /* 0x0001000043577824 */ /* 0x000fe200078e00ff */
[----:B------:R-:W-:Y:S11]  /*e3a0*/  BSSY.RECONVERGENT B1, `(.L_x_4746) ;  /* 0x000000c000017945 */ /* 0x000ff60003800200 */
        /* <DEDUP_REMOVED lines=11> */
.L_x_4747:
[----:B------:R-:W-:Y:S05]  /*e460*/  BSYNC.RECONVERGENT B1 ;  /* 0x0000000000017941 */ /* 0x000fea0003800200 */
.L_x_4746:
        /* <DEDUP_REMOVED lines=15> */
.L_x_4749:
[----:B------:R-:W-:Y:S05]  /*e560*/  BSYNC.RECONVERGENT B1 ;  /* 0x0000000000017941 */ /* 0x000fea0003800200 */
.L_x_4748:
        /* <DEDUP_REMOVED lines=15> */
.L_x_4751:
[----:B------:R-:W-:Y:S05]  /*e660*/  BSYNC.RECONVERGENT B1 ;  /* 0x0000000000017941 */ /* 0x000fea0003800200 */
.L_x_4750:
        /* <DEDUP_REMOVED lines=15> */
.L_x_4753:
[----:B------:R-:W-:Y:S05]  /*e760*/  BSYNC.RECONVERGENT B1 ;  /* 0x0000000000017941 */ /* 0x000fea0003800200 */
.L_x_4752:
[----:B------:R-:W-:Y:S01]  /*e770*/  FSETP.NAN.FTZ.AND P6, PT, |R59|, |R59|, PT ;  /* 0x4000003b3b00720b */ /* 0x000fe20003fd8200 */
[----:B------:R-:W-:Y:S01]  /*e780*/  IMAD.IADD R73, R51, 0x1, R64 ;  /* 0x0000000133497824 */ /* 0x000fe200078e0240 */
[----:B------:R-:W-:Y:S01]  /*e790*/  FSEL R47, R47, R62, P5 ;  /* 0x0000003e2f2f7208 */ /* 0x000fe20002800000 */
[----:B------:R-:W-:Y:S01]  /*e7a0*/  IMAD.U32 R62, R80, 0x10000, RZ ;  /* 0x00010000503e7824 */ /* 0x000fe200078e00ff */
[----:B------:R-:W-:Y:S01]  /*e7b0*/  SEL R32, R32, R61, P5 ;  /* 0x0000003d20207207 */ /* 0x000fe20002800000 */
[----:B------:R-:W-:Y:S01]  /*e7c0*/  BSSY.RECONVERGENT B1, `(.L_x_4754) ;  /* 0x000000b000017945 */ /* 0x000fe20003800200 */
        /* <DEDUP_REMOVED lines=10> */
.L_x_4755:
[----:B------:R-:W-:Y:S05]  /*e870*/  BSYNC.RECONVERGENT B1 ;  /* 0x0000000000017941 */ /* 0x000fea0003800200 */
.L_x_4754:
        /* <DEDUP_REMOVED lines=15> */
.L_x_4757:
[----:B------:R-:W-:Y:S05]  /*e970*/  BSYNC.RECONVERGENT B1 ;  /* 0x0000000000017941 */ /* 0x000fea0003800200 */
.L_x_4756:
        /* <DEDUP_REMOVED lines=15> */
.L_x_4759:
[----:B------:R-:W-:Y:S05]  /*ea70*/  BSYNC.RECONVERGENT B1 ;  /* 0x0000000000017941 */ /* 0x000fea0003800200 */
.L_x_4758:
        /* <DEDUP_REMOVED lines=15> */
.L_x_4761:
[----:B------:R-:W-:Y:S05]  /*eb70*/  BSYNC.RECONVERGENT B1 ;  /* 0x0000000000017941 */ /* 0x000fea0003800200 */
.L_x_4760:
        /* <DEDUP_REMOVED lines=16> */
.L_x_4763:
[----:B------:R-:W-:Y:S05]  /*ec80*/  BSYNC.RECONVERGENT B1 ;  /* 0x0000000000017941 */ /* 0x000fea0003800200 */
.L_x_4762:
        /* <DEDUP_REMOVED lines=15> */
.L_x_4765:
[----:B------:R-:W-:Y:S05]  /*ed80*/  BSYNC.RECONVERGENT B1 ;  /* 0x0000000000017941 */ /* 0x000fea0003800200 */
.L_x_4764:
        /* <DEDUP_REMOVED lines=15> */
.L_x_4767:
[----:B------:R-:W-:Y:S05]  /*ee80*/  BSYNC.RECONVERGENT B1 ;  /* 0x0000000000017941 */ /* 0x000fea0003800200 */
.L_x_4766:
        /* <DEDUP_REMOVED lines=13> */
[----:B------:R-:W-:-:S02]  /*ef60*/  FSEL R42, R42, R51, P1 ;  /* 0x000000332a2a7208 */ /* 0x000fc40000800000 */
[----:B------:R-:W-:Y:S02]  /*ef70*/  @P0 ISETP.LT.OR.EX P2, PT, R0, RZ, !P2, P3 ;  /* 0x000000ff0000020c */ /* 0x000fe40005741730 */
        /* <DEDUP_REMOVED lines=12> */
.L_x_4769:
[----:B------:R-:W-:Y:S05]  /*f040*/  BSYNC.RECONVERGENT B1 ;  /* 0x0000000000017941 */ /* 0x000fea0003800200 */
.L_x_4768:
        /* <DEDUP_REMOVED lines=9> */
.L_x_4732:
[----:B------:R-:W-:Y:S05]  /*f0e0*/  BSYNC.RECONVERGENT B0 ;  /* 0x0000000000007941 */ /* 0x000fea0003800200 */
.L_x_4731:
        /* <DEDUP_REMOVED lines=285> */
.L_x_4774:
[----:B------:R-:W-:Y:S01]  /*102c0*/  SHF.R.U32.HI R50, RZ, 0x3, R50 ;  /* 0x00000003ff327819 */ /* 0x000fe20000011632 */
[----:B------:R-:W-:-:S07]  /*102d0*/  IMAD.MOV.U32 R51, RZ, RZ, RZ ;  /* 0x000000ffff337224 */ /* 0x000fce00078e00ff */
.L_x_4773:
[----:B------:R-:W1:Y:S02]  /*102e0*/  LDCU.64 UR4, c[0x0][0x768] ;  /* 0x0000ed00ff0477ac */ /* 0x000e640008000a00 */
[----:B-1----:R-:W-:-:S05]  /*102f0*/  IADD3 R71, P1, PT, R71, UR4, RZ ;  /* 0x0000000447477c10 */ /* 0x002fca000ff3e0ff */
        /* <DEDUP_REMOVED lines=286> */
.L_x_4776:
[----:B------:R-:W-:Y:S01]  /*114e0*/  SHF.R.U32.HI R66, RZ, 0x3, R66 ;  /* 0x00000003ff427819 */ /* 0x000fe20000011642 */
[----:B------:R-:W-:-:S07]  /*114f0*/  IMAD.MOV.U32 R67, RZ, RZ, RZ ;  /* 0x000000ffff437224 */ /* 0x000fce00078e00ff */
.L_x_4775:
        /* <DEDUP_REMOVED lines=285> */
.L_x_4778:
[----:B------:R-:W-:Y:S01]  /*126d0*/  SHF.R.U32.HI R80, RZ, 0x3, R80 ;  /* 0x00000003ff507819 */ /* 0x000fe20000011650 */
[----:B------:R-:W-:-:S07]  /*126e0*/  IMAD.MOV.U32 R81, RZ, RZ, RZ ;  /* 0x000000ffff517224 */ /* 0x000fce00078e00ff */
.L_x_4777:
        /* <DEDUP_REMOVED lines=285> */
.L_x_4780:
[----:B------:R-:W-:Y:S01]  /*138c0*/  SHF.R.U32.HI R50, RZ, 0x3, R50 ;  /* 0x00000003ff327819 */ /* 0x000fe20000011632 */
[----:B------:R-:W-:-:S07]  /*138d0*/  IMAD.MOV.U32 R51, RZ, RZ, RZ ;  /* 0x000000ffff337224 */ /* 0x000fce00078e00ff */
.L_x_4779:
[----:B------:R-:W-:-:S04]  /*138e0*/  LEA R22, P0, R50, R71, 0x3 ;  /* 0x0000004732167211 */ /* 0x000fc800078018ff */
[----:B------:R-:W-:-:S06]  /*138f0*/  LEA.HI.X R23, R50, R70, R51, 0x3, P0 ;  /* 0x0000004632177211 */ /* 0x000fcc00000f1c33 */
[----:B------:R-:W2:Y:S02]  /*13900*/  LDG.E.64 R22, desc[UR36][R22.64] ;  /* 0x0000002416167981 */ /* 0x000ea4000c1e1b00 */
[C---:B--2---:R-:W-:Y:S02]  /*13910*/  PRMT R63, R22.reuse, 0x7610, R63 ;  /* 0x00007610163f7816 */ /* 0x044fe4000000003f */
[----:B------:R-:W-:Y:S02]  /*13920*/  PRMT R65, R22, 0x7632, R65 ;  /* 0x0000763216417816 */ /* 0x000fe40000000041 */
[C---:B------:R-:W-:Y:S02]  /*13930*/  PRMT R79, R23.reuse, 0x7610, R79 ;  /* 0x00007610174f7816 */ /* 0x040fe4000000004f */
[----:B------:R-:W-:-:S07]  /*13940*/  PRMT R78, R23, 0x7632, R78 ;  /* 0x00007632174e7816 */ /* 0x000fce000000004e */
.L_x_4772:
[----:B------:R-:W-:Y:S05]  /*13950*/  BSYNC.RECONVERGENT B0 ;  /* 0x0000000000007941 */ /* 0x000fea0003800200 */
.L_x_4771:
[----:B------:R-:W-:Y:S01]  /*13960*/  ISETP.GE.U32.AND P0, PT, R61, R62, PT ;  /* 0x0000003e3d00720c */ /* 0x000fe20003f06070 */
[----:B------:R-:W-:-:S12]  /*13970*/  BSSY.RECONVERGENT B0, `(.L_x_4781) ;  /* 0x000010b000007945 */ /* 0x000fd80003800200 */
        /* <DEDUP_REMOVED lines=23> */
.L_x_4784:
[----:B------:R-:W-:Y:S05]  /*13af0*/  BSYNC.RECONVERGENT B1 ;  /* 0x0000000000017941 */ /* 0x000fea0003800200 */
.L_x_4783:
[----:B------:R-:W-:Y:S04]  /*13b00*/  BSSY.RECONVERGENT B1, `(.L_x_4785) ;  /* 0x0000007000017945 */ /* 0x000fe80003800200 */
[----:B------:R-:W-:Y:S05]  /*13b10*/  @P4 BRA `(.L_x_4786) ;  /* 0x0000000000144947 */ /* 0x000fea0003800000 */
[----:B------:R-:W-:-:S13]  /*13b20*/  FSETP.NEU.FTZ.AND P6, PT, R44, R23, PT ;  /* 0x000000172c00720b */ /* 0x000fda0003fdd000 */
[----:B------:R-:W-:Y:S02]  /*13b30*/  @!P6 ISETP.GE.U32.AND P4, PT, R29, R61, PT ;  /* 0x0000003d1d00e20c */ /* 0x000fe40003f86070 */
[----:B------:R-:W-:Y:S02]  /*13b40*/  @P6 FSETP.LT.FTZ.AND P2, PT, R44, R23, PT ;  /* 0x000000172c00620b */ /* 0x000fe40003f51000 */
[----:B------:R-:W-:-:S04]  /*13b50*/  @!P6 ISETP.GE.AND.EX P4, PT, R6, RZ, PT, P4 ;  /* 0x000000ff0600e20c */ /* 0x000fc80003f86340 */
[----:B------:R-:W-:-:S13]  /*13b60*/  @!P6 PLOP3.LUT P2, PT, P4, PT, PT, 0x8, 0x80 ;  /* 0x000000000080e81c */ /* 0x000fda000274e170 */
.L_x_4786:
[----:B------:R-:W-:Y:S05]  /*13b70*/  BSYNC.RECONVERGENT B1 ;  /* 0x0000000000017941 */ /* 0x000fea0003800200 */
.L_x_4785:
        /* <DEDUP_REMOVED lines=11> */
.L_x_4788:
[----:B------:R-:W-:Y:S05]  /*13c30*/  BSYNC.RECONVERGENT B1 ;  /* 0x0000000000017941 */ /* 0x000fea0003800200 */
.L_x_4787:
        /* <DEDUP_REMOVED lines=12> */
.L_x_4790:
[----:B------:R-:W-:Y:S05]  /*13d00*/  BSYNC.RECONVERGENT B1 ;  /* 0x0000000000017941 */ /* 0x000fea0003800200 */
.L_x_4789:
        /* <DEDUP_REMOVED lines=29> */
.L_x_4792:
[----:B------:R-:W-:Y:S05]  /*13ee0*/  BSYNC.RECONVERGENT B1 ;  /* 0x0000000000017941 */ /* 0x000fea0003800200 */
.L_x_4791:
        /* <DEDUP_REMOVED lines=11> */
.L_x_4794:
[----:B------:R-:W-:Y:S05]  /*13fa0*/  BSYNC.RECONVERGENT B1 ;  /* 0x0000000000017941 */ /* 0x000fea0003800200 */
.L_x_4793:
        /* <DEDUP_REMOVED lines=11> */
.L_x_4796:
[----:B------:R-:W-:Y:S05]  /*14060*/  BSYNC.RECONVERGENT B1 ;  /* 0x0000000000017941 */ /* 0x000fea0003800200 */
.L_x_4795:
        /* <DEDUP_REMOVED lines=12> */
.L_x_4798:
[----:B------:R-:W-:Y:S05]  /*14130*/  BSYNC.RECONVERGENT B1 ;  /* 0x0000000000017941 */ /* 0x000fea0003800200 */
.L_x_4797:
        /* <DEDUP_REMOVED lines=29> */
.L_x_4800:
[----:B------:R-:W-:Y:S05]  /*14310*/  BSYNC.RECONVERGENT B1 ;  /* 0x0000000000017941 */ /* 0x000fea0003800200 */
.L_x_4799:
        /* <DEDUP_REMOVED lines=11> */
.L_x_4802:
[----:B------:R-:W-:Y:S05]  /*143d0*/  BSYNC.RECONVERGENT B1 ;  /* 0x0000000000017941 */ /* 0x000fea0003800200 */
.L_x_4801:
        /* <DEDUP_REMOVED lines=11> */
.L_x_4804:
[----:B------:R-:W-:Y:S05]  /*14490*/  BSYNC.RECONVERGENT B1 ;  /* 0x0000000000017941 */ /* 0x000fea0003800200 */
.L_x_4803:
        /* <DEDUP_REMOVED lines=13> */
.L_x_4806:
[----:B------:R-:W-:Y:S05]  /*14570*/  BSYNC.RECONVERGENT B1 ;  /* 0x0000000000017941 */ /* 0x000fea0003800200 */
.L_x_4805:
        /* <DEDUP_REMOVED lines=28> */
.L_x_4808:
[----:B------:R-:W-:Y:S05]  /*14740*/  BSYNC.RECONVERGENT B1 ;  /* 0x0000000000017941 */ /* 0x000fea0003800200 */
.L_x_4807:
        /* <DEDUP_REMOVED lines=11> */
.L_x_4810:
[----:B------:R-:W-:Y:S05]  /*14800*/  BSYNC.RECONVERGENT B1 ;  /* 0x0000000000017941 */ /* 0x000fea0003800200 */
.L_x_4809:
        /* <DEDUP_REMOVED lines=10> */
.L_x_4812:
[----:B------:R-:W-:Y:S05]  /*148b0*/  BSYNC.RECONVERGENT B1 ;  /* 0x0000000000017941 */ /* 0x000fea0003800200 */
.L_x_4811:
        /* <DEDUP_REMOVED lines=12> */
.L_x_4814:
[----:B------:R-:W-:Y:S05]  /*14980*/  BSYNC.RECONVERGENT B1 ;  /* 0x0000000000017941 */ /* 0x000fea0003800200 */
.L_x_4813:
        /* <DEDUP_REMOVED lines=9> */
.L_x_4782:
[----:B------:R-:W-:Y:S05]  /*14a20*/  BSYNC.RECONVERGENT B0 ;  /* 0x0000000000007941 */ /* 0x000fea0003800200 */
.L_x_4781:
        /* <DEDUP_REMOVED lines=13> */
.L_x_4816:
[----:B------:R-:W-:Y:S05]  /*14b00*/  BSYNC.RECONVERGENT B0 ;  /* 0x0000000000007941 */ /* 0x000fea0003800200 */
.L_x_4815:
        /* <DEDUP_REMOVED lines=16> */
.L_x_4818:
[----:B------:R-:W-:Y:S05]  /*14c10*/  BSYNC.RECONVERGENT B0 ;  /* 0x0000000000007941 */ /* 0x000fea0003800200 */
.L_x_4817:
        /* <DEDUP_REMOVED lines=12> */
.L_x_4820:
[----:B------:R-:W-:Y:S05]  /*14ce0*/  BSYNC.RECONVERGENT B0 ;  /* 0x0000000000007941 */ /* 0x000fea0003800200 */
.L_x_4819:
        /* <DEDUP_REMOVED lines=16> */
.L_x_4822:
[----:B------:R-:W-:Y:S05]  /*14df0*/  BSYNC.RECONVERGENT B0 ;  /* 0x0000000000007941 */ /* 0x000fea0003800200 */
.L_x_4821:
        /* <DEDUP_REMOVED lines=12> */
.L_x_4824:
[----:B------:R-:W-:Y:S05]  /*14ec0*/  BSYNC.RECONVERGENT B0 ;  /* 0x0000000000007941 */ /* 0x000fea0003800200 */
.L_x_4823:
        /* <DEDUP_REMOVED lines=16> */
.L_x_4826:
[----:B------:R-:W-:Y:S05]  /*14fd0*/  BSYNC.RECONVERGENT B0 ;  /* 0x0000000000007941 */ /* 0x000fea0003800200 */
.L_x_4825:
        /* <DEDUP_REMOVED lines=14> */
.L_x_4828:
[----:B------:R-:W-:Y:S05]  /*150c0*/  BSYNC.RECONVERGENT B0 ;  /* 0x0000000000007941 */ /* 0x000fea0003800200 */
.L_x_4827:
[----:B------:R-:W-:Y:S04]  /*150d0*/  BSSY.RECONVERGENT B0, `(.L_x_4829) ;  /* 0x0000007000007945 */ /* 0x000fe80003800200 */
[----:B------:R-:W-:Y:S05]  /*150e0*/  @P5 BRA `(.L_x_4830) ;  /* 0x0000000000145947 */ /* 0x000fea0003800000 */
[----:B------:R-:W-:-:S13]  /*150f0*/  FSETP.NEU.FTZ.AND P5, PT, R56, R55, PT ;  /* 0x000000373800720b */ /* 0x000fda0003fbd000 */
[----:B------:R-:W-:Y:S02]  /*15100*/  @!P5 ISETP.GE.U32.AND P4, PT, R32, R33, PT ;  /* 0x000000212000d20c */ /* 0x000fe40003f86070 */
[----:B------:R-:W-:Y:S02]  /*15110*/  @P5 FSETP.LT.FTZ.AND P1, PT, R56, R55, PT ;  /* 0x000000373800520b */ /* 0x000fe40003f31000 */
[----:B------:R-:W-:-:S04]  /*15120*/  @!P5 ISETP.GE.AND.EX P4, PT, R9, R10, PT, P4 ;  /* 0x0000000a0900d20c */ /* 0x000fc80003f86340 */
[----:B------:R-:W-:-:S13]  /*15130*/  @!P5 PLOP3.LUT P1, PT, P4, PT, PT, 0x8, 0x80 ;  /* 0x000000000080d81c */ /* 0x000fda000272e170 */
.L_x_4830:
[----:B------:R-:W-:Y:S05]  /*15140*/  BSYNC.RECONVERGENT B0 ;  /* 0x0000000000007941 */ /* 0x000fea0003800200 */
.L_x_4829:
        /* <DEDUP_REMOVED lines=19> */
.L_x_4832:
[----:B------:R-:W-:Y:S05]  /*15280*/  BSYNC.RECONVERGENT B0 ;  /* 0x0000000000007941 */ /* 0x000fea0003800200 */
.L_x_4831:
        /* <DEDUP_REMOVED lines=16> */
.L_x_4834:
[----:B------:R-:W-:Y:S05]  /*15390*/  BSYNC.RECONVERGENT B0 ;  /* 0x0000000000007941 */ /* 0x000fea0003800200 */
.L_x_4833:
        /* <DEDUP_REMOVED lines=13> */
.L_x_4836:
[----:B------:R-:W-:Y:S05]  /*15470*/  BSYNC.RECONVERGENT B0 ;  /* 0x0000000000007941 */ /* 0x000fea0003800200 */
.L_x_4835:
        /* <DEDUP_REMOVED lines=11> */
.L_x_4838:
[----:B------:R-:W-:Y:S05]  /*15530*/  BSYNC.RECONVERGENT B0 ;  /* 0x0000000000007941 */ /* 0x000fea0003800200 */
.L_x_4837:
[----:B------:R-:W-:Y:S02]  /*15540*/  FSEL R41, R56, R41, P0 ;  /* 0x0000002938297208 */ /* 0x000fe40000000000 */
[----:B------:R-:W-:Y:S02]  /*15550*/  SEL R44, R32, R21, P0 ;  /* 0x00000015202c7207 */ /* 0x000fe40000000000 */
[----:B------:R-:W-:-:S07]  /*15560*/  SEL R45, R13, R0, P0 ;  /* 0x000000000d2d7207 */ /* 0x000fce0000000000 */
.L_x_4510:
[----:B------:R-:W-:Y:S05]  /*15570*/  BSYNC.RECONVERGENT B6 ;  /* 0x0000000000067941 */ /* 0x000fea0003800200 */
.L_x_4509:
        /* <DEDUP_REMOVED lines=10> */
[----:B--2---:R-:W-:-:S02]  /*15620*/  IMAD R0, R17, R27, R2 ;  /* 0x0000001b11007224 */ /* 0x004fc400078e0202 */
[----:B-1----:R-:W-:Y:S01]  /*15630*/  LEA R23, R23, R4, 0x18 ;  /* 0x0000000417177211 */ /* 0x002fe200078ec0ff */
[----:B------:R-:W-:Y:S01]  /*15640*/  IMAD.MOV.U32 R4, RZ, RZ, R18 ;  /* 0x000000ffff047224 */ /* 0x000fe200078e0012 */
[----:B---3--:R-:W-:-:S03]  /*15650*/  ISETP.GE.U32.AND P0, PT, R26, 0x2, PT ;  /* 0x000000021a00780c */ /* 0x008fc60003f06070 */
[----:B------:R-:W-:-:S05]  /*15660*/  IMAD R0, R0, 0x40, R23 ;  /* 0x0000004000007824 */ /* 0x000fca00078e0217 */
[----:B------:R1:W-:Y:S04]  /*15670*/  STS.64 [R0+0x8], R4 ;  /* 0x0000080400007388 */ /* 0x0003e80000000a00 */
[----:B------:R2:W-:Y:S04]  /*15680*/  STS.64 [R0+0x18], R10 ;  /* 0x0000180a00007388 */ /* 0x0005e80000000a00 */
[----:B------:R2:W-:Y:S01]  /*15690*/  STS.64 [R0+0x38], R44 ;  /* 0x0000382c00007388 */ /* 0x0005e20000000a00 */
[----:B-1----:R-:W-:-:S03]  /*156a0*/  IMAD.MOV.U32 R4, RZ, RZ, R8 ;  /* 0x000000ffff047224 */ /* 0x002fc600078e0008 */
[----:B------:R2:W-:Y:S01]  /*156b0*/  STS [R0], R57 ;  /* 0x0000003900007388 */ /* 0x0005e20000000800 */
[----:B------:R-:W-:-:S03]  /*156c0*/  IMAD.MOV.U32 R5, RZ, RZ, R3 ;  /* 0x000000ffff057224 */ /* 0x000fc600078e0003 */
[----:B------:R2:W-:Y:S04]  /*156d0*/  STS [R0+0x10], R9 ;  /* 0x0000100900007388 */ /* 0x0005e80000000800 */
[----:B------:R2:W-:Y:S04]  /*156e0*/  STS.64 [R0+0x28], R4 ;  /* 0x0000280400007388 */ /* 0x0005e80000000a00 */
[----:B------:R2:W-:Y:S04]  /*156f0*/  STS [R0+0x20], R59 ;  /* 0x0000203b00007388 */ /* 0x0005e80000000800 */
[----:B------:R2:W-:Y:S01]  /*15700*/  STS [R0+0x30], R41 ;  /* 0x0000302900007388 */ /* 0x0005e20000000800 */
[----:B------:R-:W-:Y:S05]  /*15710*/  @!P0 BRA `(.L_x_4839) ;  /* 0x0000000400808947 */ /* 0x000fea0003800000 */
[----:B------:R-:W-:-:S07]  /*15720*/  IMAD.MOV.U32 R22, RZ, RZ, R26 ;  /* 0x000000ffff167224 */ /* 0x000fce00078e001a */
.L_x_4850:
[----:B------:R-:W-:Y:S01]  /*15730*/  SHF.R.U32.HI R28, RZ, 0x1, R22 ;  /* 0x00000001ff1c7819 */ /* 0x000fe20000011616 */
[----:B------:R-:W-:Y:S05]  /*15740*/  WARPSYNC.ALL ;  /* 0x0000000000007948 */ /* 0x000fea0003800000 */
[----:B-12---:R-:W-:Y:S01]  /*15750*/  IMAD.IADD R5, R28, 0x1, R17 ;  /* 0x000000011c057824 */ /* 0x006fe200078e0211 */
[----:B------:R-:W-:Y:S04]  /*15760*/  BAR.SYNC.DEFER_BLOCKING 0x0 ;  /* 0x0000000000007b1d */ /* 0x000fe80000010000 */
[----:B------:R-:W-:-:S02]  /*15770*/  ISETP.GE.U32.AND P0, PT, R5, R26, PT ;  /* 0x0000001a0500720c */ /* 0x000fc40003f06070 */
[----:B------:R-:W-:Y:S02]  /*15780*/  BSSY.RECONVERGENT B0, `(.L_x_4840) ;  /* 0x0000056000007945 */ /* 0x000fe40003800200 */
[----:B------:R-:W-:-:S13]  /*15790*/  ISETP.GE.U32.OR P0, PT, R17, R28, P0 ;  /* 0x0000001c1100720c */ /* 0x000fda0000706470 */
[----:B------:R-:W-:Y:S05]  /*157a0*/  @P0 BRA `(.L_x_4841) ;  /* 0x00000004004c0947 */ /* 0x000fea0003800000 */
[----:B------:R-:W-:Y:S01]  /*157b0*/  IMAD R4, R5, R27, R2 ;  /* 0x0000001b05047224 */ /* 0x000fe200078e0202 */
[----:B------:R-:W-:Y:S01]  /*157c0*/  FSETP.NAN.FTZ.AND P1, PT, |R57|, |R57|, PT ;  /* 0x400000393900720b */ /* 0x000fe20003f38200 */
[----:B------:R-:W-:Y:S02]  /*157d0*/  BSSY.RECONVERGENT B1, `(.L_x_4842) ;  /* 0x0000013000017945 */ /* 0x000fe40003800200 */
[----:B------:R-:W-:-:S05]  /*157e0*/  IMAD R10, R4, 0x40, R23 ;  /* 0x00000040040a7824 */ /* 0x000fca00078e0217 */
[----:B------:R-:W1:Y:S04]  /*157f0*/  LDS R30, [R10] ;  /* 0x000000000a1e7984 */ /* 0x000e680000000800 */
[----:B------:R-:W2:Y:S04]  /*15800*/  LDS.64 R4, [R10+0x8] ;  /* 0x000008000a047984 */ /* 0x000ea80000000a00 */
[----:B------:R3:W4:Y:S04]  /*15810*/  LDS R32, [R10+0x10] ;  /* 0x000010000a207984 */ /* 0x0007280000000800 */
[----:B------:R3:W0:Y:S04]  /*15820*/  LDS R34, [R10+0x20] ;  /* 0x000020000a227984 */ /* 0x0006280000000800 */
[----:B------:R3:W0:Y:S04]  /*15830*/  LDS R36, [R10+0x30] ;  /* 0x000030000a247984 */ /* 0x0006280000000800 */
[----:B------:R3:W0:Y:S04]  /*15840*/  LDS.64 R12, [R10+0x18] ;  /* 0x000018000a0c7984 */ /* 0x0006280000000a00 */
        /* <DEDUP_REMOVED lines=11> */
.L_x_4843:
[----:B------:R-:W-:Y:S05]  /*15900*/  BSYNC.RECONVERGENT B1 ;  /* 0x0000000000017941 */ /* 0x000fea0003800200 */
.L_x_4842:
[----:B------:R-:W-:Y:S01]  /*15910*/  SEL R18, R18, R4, P2 ;  /* 0x0000000412127207 */ /* 0x000fe20001000000 */
[----:B------:R-:W-:Y:S01]  /*15920*/  BSSY.RECONVERGENT B1, `(.L_x_4844) ;  /* 0x0000014000017945 */ /* 0x000fe20003800200 */
[----:B------:R-:W-:Y:S02]  /*15930*/  SEL R7, R7, R5, P2 ;  /* 0x0000000507077207 */ /* 0x000fe40001000000 */
[----:B------:R-:W-:Y:S01]  /*15940*/  FSETP.NAN.FTZ.AND P5, PT, |R9|, |R9|, PT ;  /* 0x400000090900720b */ /* 0x000fe20003fb8200 */
[----:B------:R-:W-:Y:S01]  /*15950*/  IMAD.MOV.U32 R4, RZ, RZ, R18 ;  /* 0x000000ffff047224 */ /* 0x000fe200078e0012 */
[----:B------:R-:W-:Y:S01]  /*15960*/  FSETP.NAN.FTZ.AND P3, PT, |R41|, |R41|, PT ;  /* 0x400000292900720b */ /* 0x000fe20003f78200 */
[----:B------:R-:W-:Y:S01]  /*15970*/  IMAD.MOV.U32 R5, RZ, RZ, R7 ;  /* 0x000000ffff057224 */ /* 0x000fe200078e0007 */
[----:B------:R-:W-:Y:S02]  /*15980*/  FSEL R57, R57, R30, P2 ;  /* 0x0000001e39397208 */ /* 0x000fe40001000000 */
[----:B------:R-:W-:-:S02]  /*15990*/  FSETP.NAN.FTZ.AND P4, PT, |R59|, |R59|, PT ;  /* 0x4000003b3b00720b */ /* 0x000fc40003f98200 */
[----:B------:R1:W-:Y:S05]  /*159a0*/  STS.64 [R0+0x8], R4 ;  /* 0x0000080400007388 */ /* 0x0003ea0000000a00 */
[----:B------:R-:W-:Y:S02]  /*159b0*/  @P5 FSETP.NAN.FTZ.AND P2, PT, |R32|, |R32|, PT ;  /* 0x400000202000520b */ /* 0x000fe40003f58200 */
[----:B0-----:R-:W-:Y:S02]  /*159c0*/  @P5 ISETP.LT.U32.AND P6, PT, R6, R12, PT ;  /* 0x0000000c0600520c */ /* 0x001fe40003fc1070 */
[----:B------:R-:W-:Y:S02]  /*159d0*/  @P3 FSETP.NAN.FTZ.AND P1, PT, |R36|, |R36|, PT ;  /* 0x400000242400320b */ /* 0x000fe40003f38200 */
[----:B------:R-:W-:-:S02]  /*159e0*/  @P3 ISETP.LT.U32.AND P0, PT, R44, R20, PT ;  /* 0x000000142c00320c */ /* 0x000fc40003f01070 */
[----:B------:R-:W-:Y:S01]  /*159f0*/  @P5 ISETP.LT.OR.EX P2, PT, R11, R13, !P2, P6 ;  /* 0x0000000d0b00520c */ /* 0x000fe20005741760 */
[----:B-1----:R-:W-:-:S12]  /*15a00*/  @P5 BRA `(.L_x_4845) ;  /* 0x0000000000145947 */ /* 0x002fd80003800000 */
[----:B------:R-:W-:-:S13]  /*15a10*/  FSETP.NEU.FTZ.AND P6, PT, R9, R32, PT ;  /* 0x000000200900720b */ /* 0x000fda0003fdd000 */
[----:B------:R-:W-:Y:S02]  /*15a20*/  @!P6 ISETP.GE.U32.AND P5, PT, R6, R12, PT ;  /* 0x0000000c0600e20c */ /* 0x000fe40003fa6070 */
[----:B------:R-:W-:Y:S02]  /*15a30*/  @P6 FSETP.LT.FTZ.AND P2, PT, R9, R32, PT ;  /* 0x000000200900620b */ /* 0x000fe40003f51000 */
[----:B------:R-:W-:-:S04]  /*15a40*/  @!P6 ISETP.GE.AND.EX P5, PT, R11, R13, PT, P5 ;  /* 0x0000000d0b00e20c */ /* 0x000fc80003fa6350 */
[----:B------:R-:W-:-:S13]  /*15a50*/  @!P6 PLOP3.LUT P2, PT, P5, PT, PT, 0x8, 0x80 ;  /* 0x000000000080e81c */ /* 0x000fda0002f4e170 */
.L_x_4845:
[----:B------:R-:W-:Y:S05]  /*15a60*/  BSYNC.RECONVERGENT B1 ;  /* 0x0000000000017941 */ /* 0x000fea0003800200 */
.L_x_4844:
        /* <DEDUP_REMOVED lines=13> */
.L_x_4847:
[----:B------:R-:W-:Y:S05]  /*15b40*/  BSYNC.RECONVERGENT B1 ;  /* 0x0000000000017941 */ /* 0x000fea0003800200 */
.L_x_4846:
        /* <DEDUP_REMOVED lines=11> */
.L_x_4849:
[----:B------:R-:W-:Y:S05]  /*15c00*/  BSYNC.RECONVERGENT B1 ;  /* 0x0000000000017941 */ /* 0x000fea0003800200 */
.L_x_4848:
[----:B------:R-:W-:Y:S01]  /*15c10*/  SEL R44, R44, R20, P0 ;  /* 0x000000142c2c7207 */ /* 0x000fe20000000000 */
[----:B------:R-:W-:Y:S01]  /*15c20*/  IMAD.MOV.U32 R10, RZ, RZ, R6 ;  /* 0x000000ffff0a7224 */ /* 0x000fe200078e0006 */
[----:B------:R-:W-:Y:S01]  /*15c30*/  SEL R45, R45, R21, P0 ;  /* 0x000000152d2d7207 */ /* 0x000fe20000000000 */
[----:B------:R-:W-:Y:S01]  /*15c40*/  IMAD.MOV.U32 R4, RZ, RZ, R8 ;  /* 0x000000ffff047224 */ /* 0x000fe200078e0008 */
[----:B------:R-:W-:Y:S01]  /*15c50*/  FSEL R41, R41, R36, P0 ;  /* 0x0000002429297208 */ /* 0x000fe20000000000 */
[----:B------:R-:W-:Y:S01]  /*15c60*/  IMAD.MOV.U32 R5, RZ, RZ, R3 ;  /* 0x000000ffff057224 */ /* 0x000fe200078e0003 */
[----:B------:R1:W-:Y:S04]  /*15c70*/  STS.64 [R0+0x18], R10 ;  /* 0x0000180a00007388 */ /* 0x0003e80000000a00 */
[----:B------:R1:W-:Y:S04]  /*15c80*/  STS.64 [R0+0x28], R4 ;  /* 0x0000280400007388 */ /* 0x0003e80000000a00 */
[----:B------:R1:W-:Y:S04]  /*15c90*/  STS.64 [R0+0x38], R44 ;  /* 0x0000382c00007388 */ /* 0x0003e80000000a00 */
[----:B------:R1:W-:Y:S04]  /*15ca0*/  STS [R0], R57 ;  /* 0x0000003900007388 */ /* 0x0003e80000000800 */
[----:B------:R1:W-:Y:S04]  /*15cb0*/  STS [R0+0x10], R9 ;  /* 0x0000100900007388 */ /* 0x0003e80000000800 */
[----:B------:R1:W-:Y:S04]  /*15cc0*/  STS [R0+0x20], R59 ;  /* 0x0000203b00007388 */ /* 0x0003e80000000800 */
[----:B------:R1:W-:Y:S02]  /*15cd0*/  STS [R0+0x30], R41 ;  /* 0x0000302900007388 */ /* 0x0003e40000000800 */
.L_x_4841:
[----:B------:R-:W-:Y:S05]  /*15ce0*/  BSYNC.RECONVERGENT B0 ;  /* 0x0000000000007941 */ /* 0x000fea0003800200 */
.L_x_4840:
[----:B------:R-:W-:Y:S01]  /*15cf0*/  ISETP.GT.U32.AND P0, PT, R22, 0x3, PT ;  /* 0x000000031600780c */ /* 0x000fe20003f04070 */
[----:B------:R-:W-:-:S12]  /*15d00*/  IMAD.MOV.U32 R22, RZ, RZ, R28 ;  /* 0x000000ffff167224 */ /* 0x000fd800078e001c */
[----:B------:R-:W-:Y:S05]  /*15d10*/  @P0 BRA `(.L_x_4850) ;  /* 0xfffffff800840947 */ /* 0x000fea000383ffff */
.L_x_4839:
        /* <DEDUP_REMOVED lines=30> */
.L_x_4863:
        /* <DEDUP_REMOVED lines=28> */
.L_x_4856:
[----:B------:R-:W-:Y:S05]  /*160c0*/  BSYNC.RECONVERGENT B1 ;  /* 0x0000000000017941 */ /* 0x000fea0003800200 */
.L_x_4855:
        /* <DEDUP_REMOVED lines=21> */
.L_x_4858:
[----:B------:R-:W-:Y:S05]  /*16220*/  BSYNC.RECONVERGENT B1 ;  /* 0x0000000000017941 */ /* 0x000fea0003800200 */
.L_x_4857:
        /* <DEDUP_REMOVED lines=13> */
.L_x_4860:
[----:B------:R-:W-:Y:S05]  /*16300*/  BSYNC.RECONVERGENT B1 ;  /* 0x0000000000017941 */ /* 0x000fea0003800200 */
.L_x_4859:
        /* <DEDUP_REMOVED lines=11> */
.L_x_4862:
[----:B------:R-:W-:Y:S05]  /*163c0*/  BSYNC.RECONVERGENT B1 ;  /* 0x0000000000017941 */ /* 0x000fea0003800200 */
.L_x_4861:
        /* <DEDUP_REMOVED lines=13> */
.L_x_4854:
[----:B------:R-:W-:Y:S05]  /*164a0*/  BSYNC.RECONVERGENT B0 ;  /* 0x0000000000007941 */ /* 0x000fea0003800200 */
.L_x_4853:
[----:B------:R-:W-:Y:S01]  /*164b0*/  ISETP.GT.U32.AND P0, PT, R23, 0x7f, PT ;  /* 0x0000007f1700780c */ /* 0x000fe20003f04070 */
[----:B------:R-:W-:-:S12]  /*164c0*/  IMAD.MOV.U32 R23, RZ, RZ, R29 ;  /* 0x000000ffff177224 */ /* 0x000fd800078e001d */
[----:B------:R-:W-:Y:S05]  /*164d0*/  @P0 BRA `(.L_x_4863) ;  /* 0xfffffff800880947 */ /* 0x000fea000383ffff */
.L_x_4852:
[----:B------:R-:W-:Y:S01]  /*164e0*/  ISETP.GE.U32.AND P0, PT, R0, 0x2, PT ;  /* 0x000000020000780c */ /* 0x000fe20003f06070 */
[----:B------:R-:W-:Y:S05]  /*164f0*/  WARPSYNC.ALL ;  /* 0x0000000000007948 */ /* 0x000fea0003800000 */
[----:B------:R-:W-:Y:S07]  /*16500*/  BAR.SYNC.DEFER_BLOCKING 0x0 ;  /* 0x0000000000007b1d */ /* 0x000fee0000010000 */
[----:B------:R-:W-:Y:S05]  /*16510*/  @!P0 BRA `(.L_x_4851) ;  /* 0x0000000400308947 */ /* 0x000fea0003800000 */
[----:B-1----:R-:W-:-:S07]  /*16520*/  IMAD.MOV.U32 R4, RZ, RZ, 0x1 ;  /* 0x00000001ff047424 */ /* 0x002fce00078e00ff */
.L_x_4872:
        /* <DEDUP_REMOVED lines=14> */
.L_x_4865:
[----:B------:R-:W-:Y:S05]  /*16610*/  BSYNC.RECONVERGENT B0 ;  /* 0x0000000000007941 */ /* 0x000fea0003800200 */
.L_x_4864:
        /* <DEDUP_REMOVED lines=14> */
.L_x_4867:
[----:B------:R-:W-:Y:S05]  /*16700*/  BSYNC.RECONVERGENT B0 ;  /* 0x0000000000007941 */ /* 0x000fea0003800200 */
.L_x_4866:
        /* <DEDUP_REMOVED lines=14> */
.L_x_4869:
[----:B------:R-:W-:Y:S05]  /*167f0*/  BSYNC.RECONVERGENT B0 ;  /* 0x0000000000007941 */ /* 0x000fea0003800200 */
.L_x_4868:
        /* <DEDUP_REMOVED lines=23> */
.L_x_4871:
[----:B------:R-:W-:Y:S05]  /*16970*/  BSYNC.RECONVERGENT B0 ;  /* 0x0000000000007941 */ /* 0x000fea0003800200 */
.L_x_4870:
[----:B------:R-:W-:Y:S01]  /*16980*/  IMAD.SHL.U32 R4, R4, 0x2, RZ ;  /* 0x0000000204047824 */ /* 0x000fe200078e00ff */
[----:B------:R-:W-:Y:S02]  /*16990*/  FSEL R41, R41, R28, P1 ;  /* 0x0000001c29297208 */ /* 0x000fe40000800000 */
[----:B------:R-:W-:Y:S02]  /*169a0*/  SEL R44, R44, R21, P1 ;  /* 0x000000152c2c7207 */ /* 0x000fe40000800000 */
[----:B------:R-:W-:Y:S02]  /*169b0*/  ISETP.GE.AND P0, PT, R4, R0, PT ;  /* 0x000000000400720c */ /* 0x000fe40003f06270 */
[----:B------:R-:W-:-:S11]  /*169c0*/  SEL R45, R45, R30, P1 ;  /* 0x0000001e2d2d7207 */ /* 0x000fd60000800000 */
[----:B------:R-:W-:Y:S05]  /*169d0*/  @!P0 BRA `(.L_x_4872) ;  /* 0xfffffff800d48947 */ /* 0x000fea000383ffff */
.L_x_4851:
        /* <DEDUP_REMOVED lines=281> */
.L_x_4873:
        /* <DEDUP_REMOVED lines=276> */
.L_x_4874:
        /* <DEDUP_REMOVED lines=276> */
.L_x_4875:
        /* <DEDUP_REMOVED lines=276> */
.L_x_4876:
        /* <DEDUP_REMOVED lines=9> */
.L_x_4879:
        /* <DEDUP_REMOVED lines=22> */
.L_x_4878:
        /* <DEDUP_REMOVED lines=43> */
.L_x_4881:
[----:B------:R-:W-:-:S07]  /*1b3d0*/  MOV R29, 0x1b3f0 ;  /* 0x0001b3f0001d7802 */ /* 0x000fce0000000f00 */
[----:B0-----:R-:W-:Y:S05]  /*1b3e0*/  CALL.REL.NOINC `($__internal_23_$__cuda_sm20_div_u64) ;  /* 0x0000009c00407944 */ /* 0x001fea0003c00000 */
[----:B------:R-:W-:Y:S02]  /*1b3f0*/  IMAD.MOV.U32 R4, RZ, RZ, R10 ;  /* 0x000000ffff047224 */ /* 0x000fe400078e000a */
[----:B------:R-:W-:-:S07]  /*1b400*/  IMAD.MOV.U32 R5, RZ, RZ, R13 ;  /* 0x000000ffff057224 */ /* 0x000fce00078e000d */
.L_x_4882:
[----:B------:R-:W-:Y:S05]  /*1b410*/  BSYNC.RECONVERGENT B0 ;  /* 0x0000000000007941 */ /* 0x000fea0003800200 */
.L_x_4880:
[----:B------:R-:W1:Y:S02]  /*1b420*/  LDCU.64 UR4, c[0x0][0x780] ;  /* 0x0000f000ff0477ac */ /* 0x000e640008000a00 */
[----:B-1----:R-:W-:Y:S02]  /*1b430*/  UISETP.NE.U32.AND UP0, UPT, UR4, URZ, UPT ;  /* 0x000000ff0400728c */ /* 0x002fe4000bf05070 */
[----:B------:R-:W-:Y:S02]  /*1b440*/  IADD3 R4, P1, PT, R4, UR4, RZ ;  /* 0x0000000404047c10 */ /* 0x000fe4000ff3e0ff */
[----:B------:R-:W-:Y:S02]  /*1b450*/  UISETP.NE.AND.EX UP0, UPT, UR5, URZ, UPT, UP0 ;  /* 0x000000ff0500728c */ /* 0x000fe4000bf05300 */
[----:B------:R-:W-:-:S04]  /*1b460*/  IADD3.X R5, PT, PT, R5, UR5, RZ, P1, !PT ;  /* 0x0000000505057c10 */ /* 0x000fc80008ffe4ff */
[----:B------:R-:W-:-:S04]  /*1b470*/  PLOP3.LUT P0, PT, PT, PT, UP0, 0x80, 0x8 ;  /* 0x000000000008781c */ /* 0x000fc80003f0f008 */
[----:B------:R-:W-:-:S13]  /*1b480*/  PLOP3.LUT P0, PT, P0, PT, PT, 0x8, 0x80 ;  /* 0x000000000080781c */ /* 0x000fda000070e170 */
.L_x_4877:
        /* <DEDUP_REMOVED lines=287> */
.L_x_4884:
        /* <DEDUP_REMOVED lines=276> */
.L_x_4885:
        /* <DEDUP_REMOVED lines=276> */
.L_x_4886:
        /* <DEDUP_REMOVED lines=276> */
.L_x_4887:
        /* <DEDUP_REMOVED lines=18> */
[----:B-1----:R-:W-:-:S10]  /*1fb60*/  IMAD R19, R16, UR4, R19 ;  /* 0x0000000410137c24 */ /* 0x002fd4000f8e0213 */
[----:B---3--:R-:W-:Y:S01]  /*1fb70*/  @!P1 IMAD R19, R19, UR5, R2 ;  /* 0x0000000513139c24 */ /* 0x008fe2000f8e0202 */
[----:B------:R-:W-:-:S03]  /*1fb80*/  PLOP3.LUT P1, PT, PT, PT, PT, 0x80, 0x8 ;  /* 0x000000000008781c */ /* 0x000fc60003f2f070 */
[----:B--2---:R-:W-:-:S04]  /*1fb90*/  IMAD.WIDE.U32 R12, R19, 0x40, R12 ;  /* 0x00000040130c7825 */ /* 0x004fc800078e000c */
[----:B------:R-:W-:Y:S01]  /*1fba0*/  IMAD.MOV.U32 R19, RZ, RZ, R7 ;  /* 0x000000ffff137224 */ /* 0x000fe200078e0007 */
[----:B------:R1:W-:Y:S01]  /*1fbb0*/  STG.E.64 desc[UR36][R12.64+0x38], R44 ;  /* 0x0000382c0c007986 */ /* 0x0003e2000c101b24 */
[----:B------:R-:W-:Y:S02]  /*1fbc0*/  IMAD.MOV.U32 R7, RZ, RZ, R11 ;  /* 0x000000ffff077224 */ /* 0x000fe400078e000b */
[----:B------:R-:W-:Y:S01]  /*1fbd0*/  IMAD.MOV.U32 R11, RZ, RZ, R3 ;  /* 0x000000ffff0b7224 */ /* 0x000fe200078e0003 */
[----:B------:R1:W-:Y:S04]  /*1fbe0*/  STG.E.64 desc[UR36][R12.64+0x8], R18 ;  /* 0x000008120c007986 */ /* 0x0003e8000c101b24 */
[----:B------:R1:W-:Y:S04]  /*1fbf0*/  STG.E.64 desc[UR36][R12.64+0x18], R6 ;  /* 0x000018060c007986 */ /* 0x0003e8000c101b24 */
[----:B------:R1:W-:Y:S04]  /*1fc00*/  STG.E.64 desc[UR36][R12.64+0x28], R10 ;  /* 0x0000280a0c007986 */ /* 0x0003e8000c101b24 */
[----:B------:R1:W-:Y:S04]  /*1fc10*/  STG.E desc[UR36][R12.64], R57 ;  /* 0x000000390c007986 */ /* 0x0003e8000c101924 */
[----:B------:R1:W-:Y:S04]  /*1fc20*/  STG.E desc[UR36][R12.64+0x10], R9 ;  /* 0x000010090c007986 */ /* 0x0003e8000c101924 */
[----:B------:R1:W-:Y:S04]  /*1fc30*/  STG.E desc[UR36][R12.64+0x20], R59 ;  /* 0x0000203b0c007986 */ /* 0x0003e8000c101924 */
[----:B------:R1:W-:Y:S02]  /*1fc40*/  STG.E desc[UR36][R12.64+0x30], R41 ;  /* 0x000030290c007986 */ /* 0x0003e4000c101924 */
.L_x_4889:
[----:B------:R-:W-:Y:S05]  /*1fc50*/  BSYNC.RECONVERGENT B0 ;  /* 0x0000000000007941 */ /* 0x000fea0003800200 */
.L_x_4888:
        /* <DEDUP_REMOVED lines=28> */
[----:B-1----:R-:W-:-:S03]  /*1fe20*/  ULEA UR5, UR6, UR5, 0x18 ;  /* 0x0000000506057291 */ /* 0x002fc6000f8ec0ff */
[----:B------:R-:W1:Y:S01]  /*1fe30*/  POPC R9, R9 ;  /* 0x0000000900097309 */ /* 0x000e620000000000 */
[----:B--2---:R-:W1:Y:S02]  /*1fe40*/  SHFL.IDX PT, R0, R3, R8, 0x1f ;  /* 0x00001f0803007589 */ /* 0x004e6400000e0000 */
[----:B-1----:R-:W-:-:S05]  /*1fe50*/  IMAD.IADD R0, R0, 0x1, R9 ;  /* 0x0000000100007824 */ /* 0x002fca00078e0209 */
[----:B------:R-:W-:-:S04]  /*1fe60*/  ISETP.NE.AND P2, PT, R0, UR4, PT ;  /* 0x0000000400007c0c */ /* 0x000fc8000bf45270 */
[----:B------:R-:W-:-:S05]  /*1fe70*/  SEL R0, RZ, 0x1, P2 ;  /* 0x00000001ff007807 */ /* 0x000fca0001000000 */
[----:B------:R2:W-:Y:S04]  /*1fe80*/  STS.U8 [UR5], R0 ;  /* 0x00000000ff007988 */ /* 0x0005e80008000005 */
.L_x_4891:
[----:B------:R-:W-:Y:S05]  /*1fe90*/  BSYNC.RECONVERGENT B0 ;  /* 0x0000000000007941 */ /* 0x000fea0003800200 */
.L_x_4890:
        /* <DEDUP_REMOVED lines=55> */
.L_x_4904:
        /* <DEDUP_REMOVED lines=22> */
.L_x_4897:
[----:B------:R-:W-:Y:S05]  /*20370*/  BSYNC.RECONVERGENT B2 ;  /* 0x0000000000027941 */ /* 0x000fea0003800200 */
.L_x_4896:
        /* <DEDUP_REMOVED lines=15> */
.L_x_4899:
[----:B------:R-:W-:Y:S05]  /*20470*/  BSYNC.RECONVERGENT B2 ;  /* 0x0000000000027941 */ /* 0x000fea0003800200 */
.L_x_4898:
        /* <DEDUP_REMOVED lines=12> */
.L_x_4901:
[----:B------:R-:W-:Y:S05]  /*20540*/  BSYNC.RECONVERGENT B2 ;  /* 0x0000000000027941 */ /* 0x000fea0003800200 */
.L_x_4900:
        /* <DEDUP_REMOVED lines=16> */
.L_x_4903:
[----:B------:R-:W-:Y:S05]  /*20650*/  BSYNC.RECONVERGENT B2 ;  /* 0x0000000000027941 */ /* 0x000fea0003800200 */
.L_x_4902:
[----:B------:R-:W-:Y:S02]  /*20660*/  SEL R0, R0, R36, P3 ;  /* 0x0000002400007207 */ /* 0x000fe40001800000 */
[----:B------:R-:W-:Y:S02]  /*20670*/  SEL R3, R3, R37, P3 ;  /* 0x0000002503037207 */ /* 0x000fe40001800000 */
[----:B------:R-:W-:Y:S01]  /*20680*/  FSEL R15, R15, R20, P3 ;  /* 0x000000140f0f7208 */ /* 0x000fe20001800000 */
[----:B------:R-:W-:Y:S06]  /*20690*/  @!P5 BRA `(.L_x_4904) ;  /* 0xfffffff800dcd947 */ /* 0x000fec000383ffff */
[----:B------:R-:W-:Y:S05]  /*206a0*/  BSYNC.RECONVERGENT B0 ;  /* 0x0000000000007941 */ /* 0x000fea0003800200 */
.L_x_4895:
[----:B------:R-:W-:Y:S05]  /*206b0*/  BRA `(.L_x_4894) ;  /* 0x0000000400987947 */ /* 0x000fea0003800000 */
.L_x_4893:
        /* <DEDUP_REMOVED lines=28> */
.L_x_4913:
        /* <DEDUP_REMOVED lines=23> */
.L_x_4906:
[----:B------:R-:W-:Y:S05]  /*209f0*/  BSYNC.RECONVERGENT B0 ;  /* 0x0000000000007941 */ /* 0x000fea0003800200 */
.L_x_4905:
        /* <DEDUP_REMOVED lines=15> */
.L_x_4908:
[----:B------:R-:W-:Y:S05]  /*20af0*/  BSYNC.RECONVERGENT B0 ;  /* 0x0000000000007941 */ /* 0x000fea0003800200 */
.L_x_4907:
        /* <DEDUP_REMOVED lines=12> */
.L_x_4910:
[----:B------:R-:W-:Y:S05]  /*20bc0*/  BSYNC.RECONVERGENT B0 ;  /* 0x0000000000007941 */ /* 0x000fea0003800200 */
.L_x_4909:
        /* <DEDUP_REMOVED lines=16> */
.L_x_4912:
[----:B------:R-:W-:Y:S05]  /*20cd0*/  BSYNC.RECONVERGENT B0 ;  /* 0x0000000000007941 */ /* 0x000fea0003800200 */
.L_x_4911:
[----:B------:R-:W-:Y:S02]  /*20ce0*/  SEL R0, R0, R36, P3 ;  /* 0x0000002400007207 */ /* 0x000fe40001800000 */
[----:B------:R-:W-:Y:S02]  /*20cf0*/  SEL R3, R3, R37, P3 ;  /* 0x0000002503037207 */ /* 0x000fe40001800000 */
[----:B------:R-:W-:Y:S01]  /*20d00*/  FSEL R15, R15, R40, P3 ;  /* 0x000000280f0f7208 */ /* 0x000fe20001800000 */
[----:B------:R-:W-:Y:S06]  /*20d10*/  @!P5 BRA `(.L_x_4913) ;  /* 0xfffffff800d8d947 */ /* 0x000fec000383ffff */
.L_x_4894:
[----:B------:R-:W-:Y:S05]  /*20d20*/  BSYNC.RECONVERGENT B1 ;  /* 0x0000000000017941 */ /* 0x000fea0003800200 */
.L_x_4892:
[----:B------:R-:W1:Y:S01]  /*20d30*/  S2UR UR6, SR_CgaCtaId ;  /* 0x00000000000679c3 */ /* 0x000e620000008800 */
[----:B------:R-:W2:Y:S01]  /*20d40*/  LDCU UR5, c[0x0][0x360] ;  /* 0x00006c00ff0577ac */ /* 0x000ea20008000800 */
[----:B------:R-:W-:Y:S02]  /*20d50*/  IMAD.MOV.U32 R20, RZ, RZ, R8 ;  /* 0x000000ffff147224 */ /* 0x000fe400078e0008 */
[----:B------:R-:W-:Y:S01]  /*20d60*/  IMAD.MOV.U32 R28, RZ, RZ, R0 ;  /* 0x000000ffff1c7224 */ /* 0x000fe200078e0000 */
[----:B------:R-:W-:Y:S01]  /*20d70*/  UMOV UR4, 0x400 ;  /* 0x0000040000047882 */ /* 0x000fe20000000000 */
[----:B------:R-:W-:Y:S01]  /*20d80*/  IMAD.MOV.U32 R29, RZ, RZ, R3 ;  /* 0x000000ffff1d7224 */ /* 0x000fe200078e0003 */
[----:B------:R-:W-:Y:S01]  /*20d90*/  UIADD3 UR4, UPT, UPT, UR4, 0x10, URZ ;  /* 0x0000001004047890 */ /* 0x000fe2000fffe0ff */
[----:B--2---:R-:W-:-:S03]  /*20da0*/  IMAD R10, R17, UR5, R2 ;  /* 0x00000005110a7c24 */ /* 0x004fc6000f8e0202 */
[----:B-1----:R-:W-:Y:S01]  /*20db0*/  ULEA UR8, UR6, UR4, 0x18 ;  /* 0x0000000406087291 */ /* 0x002fe2000f8ec0ff */
[----:B------:R-:W1:Y:S05]  /*20dc0*/  LDCU UR6, c[0x0][0x364] ;  /* 0x00006c80ff0677ac */ /* 0x000e6a0008000800 */
[----:B------:R-:W-:Y:S01]  /*20dd0*/  LEA R12, R10, UR8, 0x6 ;  /* 0x000000080a0c7c11 */ /* 0x000fe2000f8e30ff */
[----:B------:R-:W-:-:S04]  /*20de0*/  IMAD.MOV.U32 R10, RZ, RZ, R6 ;  /* 0x000000ffff0a7224 */ /* 0x000fc800078e0006 */
[----:B------:R2:W-:Y:S04]  /*20df0*/  STS.64 [R12+0x8], R20 ;  /* 0x000008140c007388 */ /* 0x0005e80000000a00 */
[----:B------:R2:W-:Y:S04]  /*20e00*/  STS.64 [R12+0x18], R10 ;  /* 0x0000180a0c007388 */ /* 0x0005e80000000a00 */
[----:B------:R2:W-:Y:S01]  /*20e10*/  STS.64 [R12+0x28], R18 ;  /* 0x000028120c007388 */ /* 0x0005e20000000a00 */
[----:B-1----:R-:W-:-:S03]  /*20e20*/  UISETP.GE.U32.AND UP0, UPT, UR6, 0x2, UPT ;  /* 0x000000020600788c */ /* 0x002fc6000bf06070 */
[----:B------:R2:W-:Y:S04]  /*20e30*/  STS.64 [R12+0x38], R28 ;  /* 0x0000381c0c007388 */ /* 0x0005e80000000a00 */
[----:B------:R2:W-:Y:S04]  /*20e40*/  STS [R12], R7 ;  /* 0x000000070c007388 */ /* 0x0005e80000000800 */
[----:B------:R2:W-:Y:S04]  /*20e50*/  STS [R12+0x10], R9 ;  /* 0x000010090c007388 */ /* 0x0005e80000000800 */
[----:B------:R2:W-:Y:S04]  /*20e60*/  STS [R12+0x20], R13 ;  /* 0x0000200d0c007388 */ /* 0x0005e80000000800 */
[----:B------:R2:W-:Y:S01]  /*20e70*/  STS [R12+0x30], R15 ;  /* 0x0000300f0c007388 */ /* 0x0005e20000000800 */
[----:B------:R-:W-:Y:S05]  /*20e80*/  BRA.U !UP0, `(.L_x_4914) ;  /* 0x0000000508787547 */ /* 0x000fea000b800000 */
[----:B------:R-:W-:-:S05]  /*20e90*/  UMOV UR4, UR6 ;  /* 0x0000000600047c82 */ /* 0x000fca0008000000 */
.L_x_4925:
[----:B------:R-:W-:Y:S01]  /*20ea0*/  USHF.R.U32.HI UR7, URZ, 0x1, UR4 ;  /* 0x00000001ff077899 */ /* 0x000fe20008011604 */
[----:B------:R-:W-:Y:S05]  /*20eb0*/  BAR.SYNC.DEFER_BLOCKING 0x0 ;  /* 0x0000000000007b1d */ /* 0x000fea0000010000 */
[----:B------:R-:W-:Y:S01]  /*20ec0*/  VIADD R27, R17, UR7 ;  /* 0x00000007111b7c36 */ /* 0x000fe20008000000 */
[----:B------:R-:W-:Y:S04]  /*20ed0*/  BSSY.RECONVERGENT B0, `(.L_x_4915) ;  /* 0x0000056000007945 */ /* 0x000fe80003800200 */
[----:B------:R-:W-:-:S04]  /*20ee0*/  ISETP.GE.U32.AND P2, PT, R27, UR6, PT ;  /* 0x000000061b007c0c */ /* 0x000fc8000bf46070 */
[----:B------:R-:W-:-:S13]  /*20ef0*/  ISETP.GE.U32.OR P2, PT, R17, UR7, P2 ;  /* 0x0000000711007c0c */ /* 0x000fda0009746470 */
[----:B-1----:R-:W-:Y:S05]  /*20f00*/  @P2 BRA `(.L_x_4916) ;  /* 0x0000000400482947 */ /* 0x002fea0003800000 */
[----:B--2---:R-:W-:Y:S01]  /*20f10*/  IMAD R10, R27, UR5, R2 ;  /* 0x000000051b0a7c24 */ /* 0x004fe2000f8e0202 */
        /* <DEDUP_REMOVED lines=19> */
.L_x_4918:
[----:B------:R-:W-:Y:S05]  /*21050*/  BSYNC.RECONVERGENT B1 ;  /* 0x0000000000017941 */ /* 0x000fea0003800200 */
.L_x_4917:
[----:B------:R-:W-:Y:S01]  /*21060*/  SEL R8, R8, R28, P2 ;  /* 0x0000001c08087207 */ /* 0x000fe20001000000 */
[----:B------:R-:W-:Y:S01]  /*21070*/  BSSY.RECONVERGENT B1, `(.L_x_4919) ;  /* 0x0000012000017945 */ /* 0x000fe20003800200 */
[----:B------:R-:W-:Y:S02]  /*21080*/  SEL R21, R21, R29, P2 ;  /* 0x0000001d15157207 */ /* 0x000fe40001000000 */
[----:B------:R1:W2:Y:S01]  /*21090*/  LDS.64 R28, [R10+0x38] ;  /* 0x000038000a1c7984 */ /* 0x0002a20000000a00 */
[----:B------:R-:W-:Y:S01]  /*210a0*/  IMAD.MOV.U32 R20, RZ, RZ, R8 ;  /* 0x000000ffff147224 */ /* 0x000fe200078e0008 */
[----:B------:R-:W-:Y:S02]  /*210b0*/  FSETP.NAN.FTZ.AND P3, PT, |R9|, |R9|, PT ;  /* 0x400000090900720b */ /* 0x000fe40003f78200 */
[----:B------:R-:W-:Y:S02]  /*210c0*/  FSEL R7, R7, R14, P2 ;  /* 0x0000000e07077208 */ /* 0x000fe40001000000 */
[----:B------:R1:W-:Y:S01]  /*210d0*/  STS.64 [R12+0x8], R20 ;  /* 0x000008140c007388 */ /* 0x0003e20000000a00 */
[----:B------:R-:W-:-:S02]  /*210e0*/  FSETP.NAN.FTZ.AND P4, PT, |R13|, |R13|, PT ;  /* 0x4000000d0d00720b */ /* 0x000fc40003f98200 */
        /* <DEDUP_REMOVED lines=10> */
.L_x_4920:
[----:B------:R-:W-:Y:S05]  /*21190*/  BSYNC.RECONVERGENT B1 ;  /* 0x0000000000017941 */ /* 0x000fea0003800200 */
.L_x_4919:
        /* <DEDUP_REMOVED lines=14> */
.L_x_4922:
[----:B------:R-:W-:Y:S05]  /*21280*/  BSYNC.RECONVERGENT B1 ;  /* 0x0000000000017941 */ /* 0x000fea0003800200 */
.L_x_4921:
        /* <DEDUP_REMOVED lines=12> */
.L_x_4924:
[----:B------:R-:W-:Y:S05]  /*21350*/  BSYNC.RECONVERGENT B1 ;  /* 0x0000000000017941 */ /* 0x000fea0003800200 */
.L_x_4923:
[----:B------:R-:W-:Y:S01]  /*21360*/  SEL R0, R0, R28, P3 ;  /* 0x0000001c00007207 */ /* 0x000fe20001800000 */
[----:B------:R-:W-:Y:S01]  /*21370*/  IMAD.MOV.U32 R10, RZ, RZ, R6 ;  /* 0x000000ffff0a7224 */ /* 0x000fe200078e0006 */
[----:B------:R-:W-:Y:S01]  /*21380*/  SEL R3, R3, R29, P3 ;  /* 0x0000001d03037207 */ /* 0x000fe20001800000 */
[----:B------:R1:W-:Y:S01]  /*21390*/  STS.64 [R12+0x28], R18 ;  /* 0x000028120c007388 */ /* 0x0003e20000000a00 */
[----:B------:R-:W-:Y:S01]  /*213a0*/  FSEL R15, R15, R34, P3 ;  /* 0x000000220f0f7208 */ /* 0x000fe20001800000 */
[----:B------:R-:W-:Y:S02]  /*213b0*/  IMAD.MOV.U32 R28, RZ, RZ, R0 ;  /* 0x000000ffff1c7224 */ /* 0x000fe400078e0000 */
[----:B------:R-:W-:Y:S01]  /*213c0*/  IMAD.MOV.U32 R29, RZ, RZ, R3 ;  /* 0x000000ffff1d7224 */ /* 0x000fe200078e0003 */
[----:B------:R1:W-:Y:S04]  /*213d0*/  STS.64 [R12+0x18], R10 ;  /* 0x0000180a0c007388 */ /* 0x0003e80000000a00 */
[----:B------:R1:W-:Y:S04]  /*213e0*/  STS.64 [R12+0x38], R28 ;  /* 0x0000381c0c007388 */ /* 0x0003e80000000a00 */
[----:B------:R1:W-:Y:S04]  /*213f0*/  STS [R12], R7 ;  /* 0x000000070c007388 */ /* 0x0003e80000000800 */
[----:B------:R1:W-:Y:S04]  /*21400*/  STS [R12+0x10], R9 ;  /* 0x000010090c007388 */ /* 0x0003e80000000800 */
[----:B------:R1:W-:Y:S04]  /*21410*/  STS [R12+0x20], R13 ;  /* 0x0000200d0c007388 */ /* 0x0003e80000000800 */
[----:B------:R1:W-:Y:S02]  /*21420*/  STS [R12+0x30], R15 ;  /* 0x0000300f0c007388 */ /* 0x0003e40000000800 */
.L_x_4916:
[----:B------:R-:W-:Y:S05]  /*21430*/  BSYNC.RECONVERGENT B0 ;  /* 0x0000000000007941 */ /* 0x000fea0003800200 */
.L_x_4915:
[----:B------:R-:W-:-:S03]  /*21440*/  UISETP.GT.U32.AND UP0, UPT, UR4, 0x3, UPT ;  /* 0x000000030400788c */ /* 0x000fc6000bf04070 */
[----:B------:R-:W-:-:S06]  /*21450*/  UMOV UR4, UR7 ;  /* 0x0000000700047c82 */ /* 0x000fcc0008000000 */
[----:B------:R-:W-:Y:S05]  /*21460*/  BRA.U UP0, `(.L_x_4925) ;  /* 0xfffffff9008c7547 */ /* 0x000fea000b83ffff */
.L_x_4914:
[----:B------:R-:W3:Y:S02]  /*21470*/  LDCU UR4, c[0x0][0x3b0] ;  /* 0x00007600ff0477ac */ /* 0x000ee40008000800 */
[----:B---3--:R-:W-:-:S09]  /*21480*/  UISETP.NE.AND UP0, UPT, UR4, URZ, UPT ;  /* 0x000000ff0400728c */ /* 0x008fd2000bf05270 */
[----:B------:R-:W-:Y:S05]  /*21490*/  BRA.U !UP0, `(.L_x_4926) ;  /* 0x0000000908f87547 */ /* 0x000fea000b800000 */
[----:B------:R-:W-:Y:S02]  /*214a0*/  UISETP.GE.U32.AND UP0, UPT, UR5, 0x21, UPT ;  /* 0x000000210500788c */ /* 0x000fe4000bf06070 */
[----:B------:R-:W-:-:S07]  /*214b0*/  UMOV UR4, UR5 ;  /* 0x0000000500047c82 */ /* 0x000fce0008000000 */
[----:B------:R-:W-:Y:S05]  /*214c0*/  BRA.U !UP0, `(.L_x_4927) ;  /* 0x0000000508b07547 */ /* 0x000fea000b800000 */
[----:B--2---:R-:W-:Y:S01]  /*214d0*/  IMAD.MOV.U32 R20, RZ, RZ, R8 ;  /* 0x000000ffff147224 */ /* 0x004fe200078e0008 */
[----:B------:R3:W-:Y:S01]  /*214e0*/  STS.64 [R12+0x28], R18 ;  /* 0x000028120c007388 */ /* 0x0007e20000000a00 */
[----:B-1----:R-:W-:Y:S01]  /*214f0*/  IMAD.MOV.U32 R10, RZ, RZ, R6 ;  /* 0x000000ffff0a7224 */ /* 0x002fe200078e0006 */
[----:B------:R-:W-:Y:S01]  /*21500*/  UISETP.GE.U32.AND UP0, UPT, UR5, 0x40, UPT ;  /* 0x000000400500788c */ /* 0x000fe2000bf06070 */
[----:B------:R-:W-:Y:S01]  /*21510*/  IMAD.MOV.U32 R16, RZ, RZ, R0 ;  /* 0x000000ffff107224 */ /* 0x000fe200078e0000 */
[----:B------:R3:W-:Y:S01]  /*21520*/  STS.64 [R12+0x8], R20 ;  /* 0x000008140c007388 */ /* 0x0007e20000000a00 */
[----:B------:R-:W-:Y:S01]  /*21530*/  IMAD.MOV.U32 R17, RZ, RZ, R3 ;  /* 0x000000ffff117224 */ /* 0x000fe200078e0003 */
[----:B------:R-:W-:Y:S02]  /*21540*/  UMOV UR4, 0x20 ;  /* 0x0000002000047882 */ /* 0x000fe40000000000 */
[----:B------:R3:W-:Y:S04]  /*21550*/  STS.64 [R12+0x18], R10 ;  /* 0x0000180a0c007388 */ /* 0x0007e80000000a00 */
[----:B------:R3:W-:Y:S04]  /*21560*/  STS.64 [R12+0x38], R16 ;  /* 0x000038100c007388 */ /* 0x0007e80000000a00 */
[----:B------:R3:W-:Y:S04]  /*21570*/  STS [R12], R7 ;  /* 0x000000070c007388 */ /* 0x0007e80000000800 */
[----:B------:R3:W-:Y:S04]  /*21580*/  STS [R12+0x10], R9 ;  /* 0x000010090c007388 */ /* 0x0007e80000000800 */
[----:B------:R3:W-:Y:S04]  /*21590*/  STS [R12+0x20], R13 ;  /* 0x0000200d0c007388 */ /* 0x0007e80000000800 */
[----:B------:R3:W-:Y:S01]  /*215a0*/  STS [R12+0x30], R15 ;  /* 0x0000300f0c007388 */ /* 0x0007e20000000800 */
[----:B------:R-:W-:Y:S05]  /*215b0*/  BRA.U !UP0, `(.L_x_4927) ;  /* 0x0000000508747547 */ /* 0x000fea000b800000 */
[----:B------:R-:W-:-:S07]  /*215c0*/  IMAD.U32 R14, RZ, RZ, UR5 ;  /* 0x00000005ff0e7e24 */ /* 0x000fce000f8e00ff */
.L_x_4938:
[----:B------:R-:W-:Y:S01]  /*215d0*/  SHF.R.U32.HI R27, RZ, 0x1, R14 ;  /* 0x00000001ff1b7819 */ /* 0x000fe2000001160e */
[----:B------:R-:W-:Y:S04]  /*215e0*/  BAR.SYNC.DEFER_BLOCKING 0x0 ;  /* 0x0000000000007b1d */ /* 0x000fe80000010000 */
[----:B-1-3--:R-:W-:Y:S02]  /*215f0*/  IMAD.IADD R10, R27, 0x1, R2 ;  /* 0x000000011b0a7824 */ /* 0x00afe400078e0202 */
        /* <DEDUP_REMOVED lines=23> */
.L_x_4931:
[----:B------:R-:W-:Y:S05]  /*21770*/  BSYNC.RECONVERGENT B1 ;  /* 0x0000000000017941 */ /* 0x000fea0003800200 */
.L_x_4930:
        /* <DEDUP_REMOVED lines=19> */
.L_x_4933:
[----:B------:R-:W-:Y:S05]  /*218b0*/  BSYNC.RECONVERGENT B1 ;  /* 0x0000000000017941 */ /* 0x000fea0003800200 */
.L_x_4932:
        /* <DEDUP_REMOVED lines=14> */
.L_x_4935:
[----:B------:R-:W-:Y:S05]  /*219a0*/  BSYNC.RECONVERGENT B1 ;  /* 0x0000000000017941 */ /* 0x000fea0003800200 */
.L_x_4934:
        /* <DEDUP_REMOVED lines=12> */
.L_x_4937:
[----:B------:R-:W-:Y:S05]  /*21a70*/  BSYNC.RECONVERGENT B1 ;  /* 0x0000000000017941 */ /* 0x000fea0003800200 */
.L_x_4936:
        /* <DEDUP_REMOVED lines=13> */
.L_x_4929:
[----:B------:R-:W-:Y:S05]  /*21b50*/  BSYNC.RECONVERGENT B0 ;  /* 0x0000000000007941 */ /* 0x000fea0003800200 */
.L_x_4928:
[----:B------:R-:W-:Y:S01]  /*21b60*/  ISETP.GT.U32.AND P2, PT, R14, 0x7f, PT ;  /* 0x0000007f0e00780c */ /* 0x000fe20003f44070 */
[----:B------:R-:W-:-:S12]  /*21b70*/  IMAD.MOV.U32 R14, RZ, RZ, R27 ;  /* 0x000000ffff0e7224 */ /* 0x000fd800078e001b */
[----:B------:R-:W-:Y:S05]  /*21b80*/  @P2 BRA `(.L_x_4938) ;  /* 0xfffffff800902947 */ /* 0x000fea000383ffff */
.L_x_4927:
[----:B------:R-:W-:Y:S01]  /*21b90*/  BAR.SYNC.DEFER_BLOCKING 0x0 ;  /* 0x0000000000007b1d */ /* 0x000fe20000010000 */
[----:B------:R-:W-:-:S09]  /*21ba0*/  UISETP.GE.U32.AND UP0, UPT, UR4, 0x2, UPT ;  /* 0x000000020400788c */ /* 0x000fd2000bf06070 */
[----:B------:R-:W-:Y:S05]  /*21bb0*/  BRA.U !UP0, `(.L_x_4926) ;  /* 0x0000000508307547 */ /* 0x000fea000b800000 */
[----:B------:R-:W-:-:S07]  /*21bc0*/  IMAD.MOV.U32 R2, RZ, RZ, 0x1 ;  /* 0x00000001ff027424 */ /* 0x000fce00078e00ff */
.L_x_4947:
[----:B-123--:R-:W1:Y:S01]  /*21bd0*/  SHFL.DOWN PT, R10, R7, R2, 0x1f ;  /* 0x08001f02070a7589 */ /* 0x00ee6200000e0000 */
        /* <DEDUP_REMOVED lines=13> */
.L_x_4940:
[----:B------:R-:W-:Y:S05]  /*21cb0*/  BSYNC.RECONVERGENT B0 ;  /* 0x0000000000007941 */ /* 0x000fea0003800200 */
.L_x_4939:
        /* <DEDUP_REMOVED lines=14> */
.L_x_4942:
[----:B------:R-:W-:Y:S05]  /*21da0*/  BSYNC.RECONVERGENT B0 ;  /* 0x0000000000007941 */ /* 0x000fea0003800200 */
.L_x_4941:
        /* <DEDUP_REMOVED lines=14> */
.L_x_4944:
[----:B------:R-:W-:Y:S05]  /*21e90*/  BSYNC.RECONVERGENT B0 ;  /* 0x0000000000007941 */ /* 0x000fea0003800200 */
.L_x_4943:
        /* <DEDUP_REMOVED lines=23> */
.L_x_4946:
[----:B------:R-:W-:Y:S05]  /*22010*/  BSYNC.RECONVERGENT B0 ;  /* 0x0000000000007941 */ /* 0x000fea0003800200 */
.L_x_4945:
[----:B------:R-:W-:Y:S01]  /*22020*/  IMAD.SHL.U32 R2, R2, 0x2, RZ ;  /* 0x0000000202027824 */ /* 0x000fe200078e00ff */
[----:B------:R-:W-:Y:S02]  /*22030*/  FSEL R15, R15, R28, P2 ;  /* 0x0000001c0f0f7208 */ /* 0x000fe40001000000 */
[----:B------:R-:W-:Y:S02]  /*22040*/  SEL R0, R0, R31, P2 ;  /* 0x0000001f00007207 */ /* 0x000fe40001000000 */
[----:B------:R-:W-:Y:S02]  /*22050*/  ISETP.GE.AND P3, PT, R2, UR4, PT ;  /* 0x0000000402007c0c */ /* 0x000fe4000bf66270 */
[----:B------:R-:W-:-:S11]  /*22060*/  SEL R3, R3, R30, P2 ;  /* 0x0000001e03037207 */ /* 0x000fd60001000000 */
[----:B------:R-:W-:Y:S05]  /*22070*/  @!P3 BRA `(.L_x_4947) ;  /* 0xfffffff800d4b947 */ /* 0x000fea000383ffff */
.L_x_4926:
[----:B------:R-:W-:Y:S05]  /*22080*/  @!P1 EXIT ;  /* 0x000000000000994d */ /* 0x000fea0003800000 */
[----:B------:R-:W4:Y:S02]  /*22090*/  LDCU.U8 UR4, c[0x0][0x7a0] ;  /* 0x0000f400ff0477ac */ /* 0x000f240008000000 */
[----:B----4-:R-:W-:-:S09]  /*220a0*/  UISETP.NE.AND UP0, UPT, UR4, URZ, UPT ;  /* 0x000000ff0400728c */ /* 0x010fd2000bf05270 */
[----:B------:R-:W-:Y:S05]  /*220b0*/  BRA.U !UP0, `(.L_x_4948) ;  /* 0x0000000108247547 */ /* 0x000fea000b800000 */
[----:B------:R-:W4:Y:S02]  /*220c0*/  LDCU.64 UR4, c[0x0][0x798] ;  /* 0x0000f300ff0477ac */ /* 0x000f240008000a00 */
[----:B----4-:R-:W-:Y:S02]  /*220d0*/  IADD3 R8, P1, PT, R8, UR4, RZ ;  /* 0x0000000408087c10 */ /* 0x010fe4000ff3e0ff */
[----:B------:R-:W-:Y:S02]  /*220e0*/  IADD3 R6, P2, PT, R6, UR4, RZ ;  /* 0x0000000406067c10 */ /* 0x000fe4000ff5e0ff */
[----:B-123--:R-:W-:Y:S02]  /*220f0*/  IADD3 R18, P3, PT, R18, UR4, RZ ;  /* 0x0000000412127c10 */ /* 0x00efe4000ff7e0ff */
[----:B------:R-:W-:Y:S02]  /*22100*/  IADD3 R0, P4, PT, R0, UR4, RZ ;  /* 0x0000000400007c10 */ /* 0x000fe4000ff9e0ff */
[----:B------:R-:W-:-:S02]  /*22110*/  IADD3.X R21, PT, PT, R21, UR5, RZ, P1, !PT ;  /* 0x0000000515157c10 */ /* 0x000fc40008ffe4ff */
[----:B------:R-:W-:Y:S02]  /*22120*/  IADD3.X R11, PT, PT, R11, UR5, RZ, P2, !PT ;  /* 0x000000050b0b7c10 */ /* 0x000fe400097fe4ff */
[----:B------:R-:W-:Y:S02]  /*22130*/  IADD3.X R19, PT, PT, R19, UR5, RZ, P3, !PT ;  /* 0x0000000513137c10 */ /* 0x000fe40009ffe4ff */
[----:B------:R-:W-:-:S07]  /*22140*/  IADD3.X R3, PT, PT, R3, UR5, RZ, P4, !PT ;  /* 0x0000000503037c10 */ /* 0x000fce000a7fe4ff */
.L_x_4948:
[----:B------:R-:W-:Y:S05]  /*22150*/  @!P0 BRA `(.L_x_4949) ;  /* 0x0000000800f48947 */ /* 0x000fea0003800000 */
[----:B------:R-:W-:Y:S05]  /*22160*/  BRA.U !UP0, `(.L_x_4950) ;  /* 0x00000001085c7547 */ /* 0x000fea000b800000 */
[----:B------:R-:W-:Y:S01]  /*22170*/  MOV R0, 0x0 ;  /* 0x0000000000007802 */ /* 0x000fe20000000f00 */
[----:B------:R-:W4:Y:S01]  /*22180*/  LDCU.64 UR4, c[0x4][0x3c8] ;  /* 0x01007900ff0477ac */ /* 0x000f220008000a00 */
[----:B------:R-:W-:Y:S02]  /*22190*/  IMAD.MOV.U32 R8, RZ, RZ, 0x2dd ;  /* 0x000002ddff087424 */ /* 0x000fe400078e00ff */
[----:B------:R0:W0:Y:S01]  /*221a0*/  LDC.64 R2, c[0x4][R0] ;  /* 0x0100000000027b82 */ /* 0x0000220000000a00 */
[----:B------:R-:W5:Y:S01]  /*221b0*/  LDCU.64 UR8, c[0x4][0x3c0] ;  /* 0x01007800ff0877ac */ /* 0x000f620008000a00 */
[----:B-123--:R-:W-:Y:S02]  /*221c0*/  IMAD.MOV.U32 R12, RZ, RZ, 0x1 ;  /* 0x00000001ff0c7424 */ /* 0x00efe400078e00ff */
[----:B------:R-:W-:Y:S01]  /*221d0*/  IMAD.MOV.U32 R13, RZ, RZ, RZ ;  /* 0x000000ffff0d7224 */ /* 0x000fe200078e00ff */
[----:B------:R-:W1:Y:S01]  /*221e0*/  LDCU.64 UR6, c[0x4][0x60] ;  /* 0x01000c00ff0677ac */ /* 0x000e620008000a00 */
[----:B----4-:R-:W-:-:S02]  /*221f0*/  IMAD.U32 R4, RZ, RZ, UR4 ;  /* 0x00000004ff047e24 */ /* 0x010fc4000f8e00ff */
[----:B------:R-:W-:Y:S02]  /*22200*/  IMAD.U32 R5, RZ, RZ, UR5 ;  /* 0x00000005ff057e24 */ /* 0x000fe4000f8e00ff */
[----:B-----5:R-:W-:Y:S02]  /*22210*/  IMAD.U32 R6, RZ, RZ, UR8 ;  /* 0x00000008ff067e24 */ /* 0x020fe4000f8e00ff */
[----:B------:R-:W-:Y:S02]  /*22220*/  IMAD.U32 R7, RZ, RZ, UR9 ;  /* 0x00000009ff077e24 */ /* 0x000fe4000f8e00ff */
[----:B-1----:R-:W-:Y:S02]  /*22230*/  IMAD.U32 R10, RZ, RZ, UR6 ;  /* 0x00000006ff0a7e24 */ /* 0x002fe4000f8e00ff */
[----:B------:R-:W-:-:S07]  /*22240*/  IMAD.U32 R11, RZ, RZ, UR7 ;  /* 0x00000007ff0b7e24 */ /* 0x000fce000f8e00ff */
[----:B------:R-:W-:-:S07]  /*22250*/  LEPC R20, `(.L_x_4951) ;  /* 0x000000001014794e */ /* 0x000fce0000000000 */
[----:B0-----:R-:W-:Y:S05]  /*22260*/  CALL.ABS.NOINC R2 ;  /* 0x0000000002007343 */ /* 0x001fea0003c00000 */
.L_x_4951:
[----:B------:R-:W-:Y:S01]  /*22270*/  IMAD.MOV.U32 R8, RZ, RZ, RZ ;  /* 0x000000ffff087224 */ /* 0x000fe200078e00ff */
[----:B------:R-:W-:Y:S01]  /*22280*/  CS2R R18, SRZ ;  /* 0x0000000000127805 */ /* 0x000fe2000001ff00 */
[----:B------:R-:W-:Y:S02]  /*22290*/  IMAD.MOV.U32 R21, RZ, RZ, RZ ;  /* 0x000000ffff157224 */ /* 0x000fe400078e00ff */
[----:B------:R-:W-:Y:S02]  /*222a0*/  IMAD.MOV.U32 R6, RZ, RZ, RZ ;  /* 0x000000ffff067224 */ /* 0x000fe400078e00ff */
[----:B------:R-:W-:Y:S02]  /*222b0*/  IMAD.MOV.U32 R11, RZ, RZ, RZ ;  /* 0x000000ffff0b7224 */ /* 0x000fe400078e00ff */
[----:B------:R-:W-:Y:S02]  /*222c0*/  IMAD.MOV.U32 R0, RZ, RZ, RZ ;  /* 0x000000ffff007224 */ /* 0x000fe400078e00ff */
[----:B------:R-:W-:-:S07]  /*222d0*/  IMAD.MOV.U32 R3, RZ, RZ, RZ ;  /* 0x000000ffff037224 */ /* 0x000fce00078e00ff */
.L_x_4950:
[----:B------:R-:W4:Y:S01]  /*222e0*/  LDCU.U8 UR4, c[0x0][0x7a1] ;  /* 0x0000f420ff0477ac */ /* 0x000f220008000000 */
[----:B-1-3--:R-:W-:Y:S02]  /*222f0*/  IMAD.MOV.U32 R16, RZ, RZ, R8 ;  /* 0x000000ffff107224 */ /* 0x00afe400078e0008 */
[----:B------:R-:W-:Y:S02]  /*22300*/  IMAD.MOV.U32 R17, RZ, RZ, R21 ;  /* 0x000000ffff117224 */ /* 0x000fe400078e0015 */
[----:B--2---:R-:W-:Y:S02]  /*22310*/  IMAD.MOV.U32 R28, RZ, RZ, R6 ;  /* 0x000000ffff1c7224 */ /* 0x004fe400078e0006 */
[----:B------:R-:W-:Y:S02]  /*22320*/  IMAD.MOV.U32 R29, RZ, RZ, R11 ;  /* 0x000000ffff1d7224 */ /* 0x000fe400078e000b */
[----:B------:R-:W-:Y:S02]  /*22330*/  IMAD.MOV.U32 R30, RZ, RZ, R0 ;  /* 0x000000ffff1e7224 */ /* 0x000fe400078e0000 */
        /* <DEDUP_REMOVED lines=22> */
.L_x_4954:
        /* <DEDUP_REMOVED lines=19> */
.L_x_4955:
[----:B------:R-:W-:Y:S05]  /*225d0*/  BRA `(.L_x_4956) ;  /* 0x0000000000107947 */ /* 0x000fea0003800000 */
.L_x_4953:
[----:B------:R-:W1:Y:S02]  /*225e0*/  LDCU.64 UR4, c[0x0][0x770] ;  /* 0x0000ee00ff0477ac */ /* 0x000e640008000a00 */
[----:B-1----:R-:W-:-:S05]  /*225f0*/  IADD3 R2, P0, PT, R23, UR4, RZ ;  /* 0x0000000417027c10 */ /* 0x002fca000ff1e0ff */
[----:B------:R-:W-:-:S05]  /*22600*/  IMAD.X R3, RZ, RZ, UR5, P0 ;  /* 0x00000005ff037e24 */ /* 0x000fca00080e06ff */
[----:B------:R1:W-:Y:S03]  /*22610*/  STG.E.64 desc[UR36][R2.64], R16 ;  /* 0x0000001002007986 */ /* 0x0003e6000c101b24 */
.L_x_4956:
        /* <DEDUP_REMOVED lines=23> */
.L_x_4958:
        /* <DEDUP_REMOVED lines=19> */
.L_x_4959:
[----:B------:R-:W-:Y:S05]  /*228c0*/  BRA `(.L_x_4960) ;  /* 0x00000000000c7947 */ /* 0x000fea0003800000 */
.L_x_4957:
[----:B-1----:R-:W-:-:S05]  /*228d0*/  IADD3 R2, P0, PT, R25, UR6, RZ ;  /* 0x0000000619027c10 */ /* 0x002fca000ff1e0ff */
[----:B------:R-:W-:-:S05]  /*228e0*/  IMAD.X R3, RZ, RZ, UR7, P0 ;  /* 0x00000007ff037e24 */ /* 0x000fca00080e06ff */
[----:B------:R1:W-:Y:S03]  /*228f0*/  STG.E.64 desc[UR36][R2.64], R18 ;  /* 0x0000001202007986 */ /* 0x0003e6000c101b24 */
.L_x_4960:
[----:B------:R-:W3:Y:S02]  /*22900*/  LDCU.64 UR4, c[0x0][0x770] ;  /* 0x0000ee00ff0477ac */ /* 0x000ee40008000a00 */
[----:B---3--:R-:W-:-:S05]  /*22910*/  IADD3 R24, P0, PT, R24, UR4, RZ ;  /* 0x0000000418187c10 */ /* 0x008fca000ff1e0ff */
[----:B------:R-:W-:-:S05]  /*22920*/  IMAD.X R25, RZ, RZ, UR5, P0 ;  /* 0x00000005ff197e24 */ /* 0x000fca00080e06ff */
[----:B------:R-:W-:Y:S01]  /*22930*/  STG.E.64 desc[UR36][R24.64], R30 ;  /* 0x0000001e18007986 */ /* 0x000fe2000c101b24 */
[----:B------:R-:W-:Y:S05]  /*22940*/  EXIT ;  /* 0x000000000000794d */ /* 0x000fea0003800000 */
.L_x_4952:
        /* <DEDUP_REMOVED lines=16> */
.L_x_4961:
        /* <DEDUP_REMOVED lines=15> */
.L_x_4962:
        /* <DEDUP_REMOVED lines=15> */
.L_x_4963:
        /* <DEDUP_REMOVED lines=15> */
.L_x_4964:
[----:B------:R-:W-:Y:S05]  /*22d20*/  EXIT ;  /* 0x000000000000794d */ /* 0x000fea0003800000 */
.L_x_4949:
[----:B------:R-:W-:Y:S05]  /*22d30*/  BRA.U !UP0, `(.L_x_4965) ;  /* 0x0000000508107547 */ /* 0x000fea000b800000 */
[----:B------:R-:W4:Y:S04]  /*22d40*/  LDG.E R2, desc[UR36][R4.64] ;  /* 0x0000002404027981 */ /* 0x000f28000c1e1900 */
[----:B-1-3--:R-:W3:Y:S04]  /*22d50*/  LDG.E.64 R16, desc[UR36][R4.64+0x8] ;  /* 0x0000082404107981 */ /* 0x00aee8000c1e1b00 */
[----:B--2---:R-:W2:Y:S04]  /*22d60*/  LDG.E R10, desc[UR36][R4.64+0x10] ;  /* 0x00001024040a7981 */ /* 0x004ea8000c1e1900 */
[----:B------:R-:W3:Y:S04]  /*22d70*/  LDG.E R14, desc[UR36][R4.64+0x30] ;  /* 0x00003024040e7981 */ /* 0x000ee8000c1e1900 */
[----:B------:R1:W5:Y:S04]  /*22d80*/  LDG.E R12, desc[UR36][R4.64+0x20] ;  /* 0x00002024040c7981 */ /* 0x000368000c1e1900 */
[----:B------:R1:W5:Y:S04]  /*22d90*/  LDG.E.64 R28, desc[UR36][R4.64+0x18] ;  /* 0x00001824041c7981 */ /* 0x000368000c1e1b00 */
[----:B------:R1:W5:Y:S04]  /*22da0*/  LDG.E.64 R30, desc[UR36][R4.64+0x28] ;  /* 0x00002824041e7981 */ /* 0x000368000c1e1b00 */
[----:B------:R1:W5:Y:S01]  /*22db0*/  LDG.E.64 R32, desc[UR36][R4.64+0x38] ;  /* 0x0000382404207981 */ /* 0x000362000c1e1b00 */
[----:B------:R-:W-:Y:S01]  /*22dc0*/  BSSY.RECONVERGENT B0, `(.L_x_4966) ;  /* 0x000000d000007945 */ /* 0x000fe20003800200 */
[----:B----4-:R-:W-:-:S02]  /*22dd0*/  FSETP.NAN.FTZ.AND P1, PT, |R2|, |R2|, PT ;  /* 0x400000020200720b */ /* 0x010fc40003f38200 */
[----:B--2---:R-:W-:-:S11]  /*22de0*/  FSETP.NAN.FTZ.AND P5, PT, |R10|, |R10|, PT ;  /* 0x4000000a0a00720b */ /* 0x004fd60003fb8200 */
        /* <DEDUP_REMOVED lines=10> */
.L_x_4967:
[----:B------:R-:W-:Y:S05]  /*22e90*/  BSYNC.RECONVERGENT B0 ;  /* 0x0000000000007941 */ /* 0x000fea0003800200 */
.L_x_4966:
        /* <DEDUP_REMOVED lines=16> */
.L_x_4969:
[----:B------:R-:W-:Y:S05]  /*22fa0*/  BSYNC.RECONVERGENT B0 ;  /* 0x0000000000007941 */ /* 0x000fea0003800200 */
.L_x_4968:
        /* <DEDUP_REMOVED lines=13> */
.L_x_4971:
[----:B------:R-:W-:Y:S05]  /*23080*/  BSYNC.RECONVERGENT B0 ;  /* 0x0000000000007941 */ /* 0x000fea0003800200 */
.L_x_4970:
        /* <DEDUP_REMOVED lines=11> */
.L_x_4973:
[----:B------:R-:W-:Y:S05]  /*23140*/  BSYNC.RECONVERGENT B0 ;  /* 0x0000000000007941 */ /* 0x000fea0003800200 */
.L_x_4972:
[----:B------:R-:W-:Y:S02]  /*23150*/  SEL R0, R32, R0, P0 ;  /* 0x0000000020007207 */ /* 0x000fe40000000000 */
[----:B------:R-:W-:Y:S02]  /*23160*/  SEL R3, R33, R3, P0 ;  /* 0x0000000321037207 */ /* 0x000fe40000000000 */
[----:B------:R-:W-:-:S07]  /*23170*/  FSEL R15, R14, R15, P0 ;  /* 0x0000000f0e0f7208 */ /* 0x000fce0000000000 */
.L_x_4965:
        /* <DEDUP_REMOVED lines=28> */
.L_x_4976:
        /* <DEDUP_REMOVED lines=19> */
.L_x_4977:
[----:B------:R-:W-:Y:S05]  /*23470*/  BRA `(.L_x_4978) ;  /* 0x0000000000107947 */ /* 0x000fea0003800000 */
.L_x_4975:
[----:B------:R-:W1:Y:S02]  /*23480*/  LDCU.64 UR4, c[0x0][0x770] ;  /* 0x0000ee00ff0477ac */ /* 0x000e640008000a00 */
[----:B-1----:R-:W-:-:S05]  /*23490*/  IADD3 R2, P0, PT, R23, UR4, RZ ;  /* 0x0000000417027c10 */ /* 0x002fca000ff1e0ff */
[----:B------:R-:W-:-:S05]  /*234a0*/  IMAD.X R3, RZ, RZ, UR5, P0 ;  /* 0x00000005ff037e24 */ /* 0x000fca00080e06ff */
[----:B------:R1:W-:Y:S03]  /*234b0*/  STG.E.64 desc[UR36][R2.64], R16 ;  /* 0x0000001002007986 */ /* 0x0003e6000c101b24 */
.L_x_4978:
        /* <DEDUP_REMOVED lines=23> */
.L_x_4980:
        /* <DEDUP_REMOVED lines=19> */
.L_x_4981:
[----:B------:R-:W-:Y:S05]  /*23760*/  BRA `(.L_x_4982) ;  /* 0x00000000000c7947 */ /* 0x000fea0003800000 */
.L_x_4979:
[----:B-1----:R-:W-:-:S05]  /*23770*/  IADD3 R2, P0, PT, R25, UR6, RZ ;  /* 0x0000000619027c10 */ /* 0x002fca000ff1e0ff */
[----:B------:R-:W-:-:S05]  /*23780*/  IMAD.X R3, RZ, RZ, UR7, P0 ;  /* 0x00000007ff037e24 */ /* 0x000fca00080e06ff */
[----:B------:R1:W-:Y:S03]  /*23790*/  STG.E.64 desc[UR36][R2.64], R18 ;  /* 0x0000001202007986 */ /* 0x0003e6000c101b24 */
.L_x_4982:
[----:B------:R-:W3:Y:S02]  /*237a0*/  LDCU.64 UR4, c[0x0][0x770] ;  /* 0x0000ee00ff0477ac */ /* 0x000ee40008000a00 */
[----:B---3--:R-:W-:-:S05]  /*237b0*/  IADD3 R24, P0, PT, R24, UR4, RZ ;  /* 0x0000000418187c10 */ /* 0x008fca000ff1e0ff */
[----:B------:R-:W-:-:S05]  /*237c0*/  IMAD.X R25, RZ, RZ, UR5, P0 ;  /* 0x00000005ff197e24 */ /* 0x000fca00080e06ff */
[----:B------:R-:W-:Y:S01]  /*237d0*/  STG.E.64 desc[UR36][R24.64], R30 ;  /* 0x0000001e18007986 */ /* 0x000fe2000c101b24 */
[----:B------:R-:W-:Y:S05]  /*237e0*/  EXIT ;  /* 0x000000000000794d */ /* 0x000fea0003800000 */
.L_x_4974:
        /* <DEDUP_REMOVED lines=9> */
.L_x_4883:
        /* <DEDUP_REMOVED lines=23> */
.L_x_4983:
        /* <DEDUP_REMOVED lines=18> */
.L_x_4986:
[----:B------:R-:W-:Y:S01]  /*23b10*/  CS2R R44, SRZ ;  /* 0x00000000002c7805 */ /* 0x000fe2000001ff00 */
[----:B------:R-:W-:Y:S01]  /*23b20*/  IMAD.MOV.U32 R8, RZ, RZ, RZ ;  /* 0x000000ffff087224 */ /* 0x000fe200078e00ff */
[----:B------:R-:W-:Y:S01]  /*23b30*/  CS2R R6, SRZ ;  /* 0x0000000000067805 */ /* 0x000fe2000001ff00 */
[----:B------:R-:W-:Y:S02]  /*23b40*/  IMAD.MOV.U32 R3, RZ, RZ, RZ ;  /* 0x000000ffff037224 */ /* 0x000fe400078e00ff */
[----:B------:R-:W-:Y:S02]  /*23b50*/  IMAD.MOV.U32 R11, RZ, RZ, RZ ;  /* 0x000000ffff0b7224 */ /* 0x000fe400078e00ff */
[----:B------:R-:W-:-:S07]  /*23b60*/  IMAD.MOV.U32 R18, RZ, RZ, RZ ;  /* 0x000000ffff127224 */ /* 0x000fce00078e00ff */
.L_x_4985:
[----:B------:R-:W1:Y:S01]  /*23b70*/  LDCU.U8 UR4, c[0x0][0x7a1] ;  /* 0x0000f420ff0477ac */ /* 0x000e620008000000 */
        /* <DEDUP_REMOVED lines=26> */
.L_x_4989:
        /* <DEDUP_REMOVED lines=19> */
.L_x_4990:
[----:B------:R-:W-:Y:S05]  /*23e50*/  BRA `(.L_x_4991) ;  /* 0x0000000000107947 */ /* 0x000fea0003800000 */
.L_x_4988:
[----:B------:R-:W1:Y:S02]  /*23e60*/  LDCU.64 UR4, c[0x0][0x770] ;  /* 0x0000ee00ff0477ac */ /* 0x000e640008000a00 */
[----:B-1----:R-:W-:-:S05]  /*23e70*/  IADD3 R2, P0, PT, R23, UR4, RZ ;  /* 0x0000000417027c10 */ /* 0x002fca000ff1e0ff */
[----:B------:R-:W-:-:S05]  /*23e80*/  IMAD.X R3, RZ, RZ, UR5, P0 ;  /* 0x00000005ff037e24 */ /* 0x000fca00080e06ff */
[----:B------:R1:W-:Y:S03]  /*23e90*/  STG.E.64 desc[UR36][R2.64], R18 ;  /* 0x0000001202007986 */ /* 0x0003e6000c101b24 */
.L_x_4991:
        /* <DEDUP_REMOVED lines=23> */
.L_x_4993:
        /* <DEDUP_REMOVED lines=19> */
.L_x_4994:
[----:B------:R-:W-:Y:S05]  /*24140*/  BRA `(.L_x_4995) ;  /* 0x00000000000c7947 */ /* 0x000fea0003800000 */
.L_x_4992:
[----:B-1----:R-:W-:-:S05]  /*24150*/  IADD3 R2, P0, PT, R27, UR6, RZ ;  /* 0x000000061b027c10 */ /* 0x002fca000ff1e0ff */
[----:B------:R-:W-:-:S05]  /*24160*/  IMAD.X R3, RZ, RZ, UR7, P0 ;  /* 0x00000007ff037e24 */ /* 0x000fca00080e06ff */
[----:B------:R1:W-:Y:S03]  /*24170*/  STG.E.64 desc[UR36][R2.64], R16 ;  /* 0x0000001002007986 */ /* 0x0003e6000c101b24 */
.L_x_4995:
[----:B------:R-:W3:Y:S02]  /*24180*/  LDCU.64 UR4, c[0x0][0x770] ;  /* 0x0000ee00ff0477ac */ /* 0x000ee40008000a00 */
[----:B---3--:R-:W-:-:S05]  /*24190*/  IADD3 R26, P0, PT, R26, UR4, RZ ;  /* 0x000000041a1a7c10 */ /* 0x008fca000ff1e0ff */
[----:B------:R-:W-:-:S05]  /*241a0*/  IMAD.X R27, RZ, RZ, UR5, P0 ;  /* 0x00000005ff1b7e24 */ /* 0x000fca00080e06ff */
[----:B------:R-:W-:Y:S01]  /*241b0*/  STG.E.64 desc[UR36][R26.64], R44 ;  /* 0x0000002c1a007986 */ /* 0x000fe2000c101b24 */
[----:B------:R-:W-:Y:S05]  /*241c0*/  EXIT ;  /* 0x000000000000794d */ /* 0x000fea0003800000 */
.L_x_4987:
        /* <DEDUP_REMOVED lines=16> */
.L_x_4996:
        /* <DEDUP_REMOVED lines=15> */
.L_x_4997:
        /* <DEDUP_REMOVED lines=15> */
.L_x_4998:
        /* <DEDUP_REMOVED lines=15> */
.L_x_4999:
[----:B------:R-:W-:Y:S05]  /*245a0*/  EXIT ;  /* 0x000000000000794d */ /* 0x000fea0003800000 */
.L_x_4984:
        /* <DEDUP_REMOVED lines=22> */
.L_x_5002:
[----:B------:R-:W-:Y:S05]  /*24710*/  BSYNC.RECONVERGENT B0 ;  /* 0x0000000000007941 */ /* 0x000fea0003800200 */
.L_x_5001:
        /* <DEDUP_REMOVED lines=16> */
.L_x_5004:
[----:B------:R-:W-:Y:S05]  /*24820*/  BSYNC.RECONVERGENT B0 ;  /* 0x0000000000007941 */ /* 0x000fea0003800200 */
.L_x_5003:
        /* <DEDUP_REMOVED lines=13> */
.L_x_5006:
[----:B------:R-:W-:Y:S05]  /*24900*/  BSYNC.RECONVERGENT B0 ;  /* 0x0000000000007941 */ /* 0x000fea0003800200 */
.L_x_5005:
        /* <DEDUP_REMOVED lines=11> */
.L_x_5008:
[----:B------:R-:W-:Y:S05]  /*249c0*/  BSYNC.RECONVERGENT B0 ;  /* 0x0000000000007941 */ /* 0x000fea0003800200 */
.L_x_5007:
[----:B------:R-:W-:Y:S02]  /*249d0*/  SEL R44, R20, R44, P0 ;  /* 0x0000002c142c7207 */ /* 0x000fe40000000000 */
[----:B------:R-:W-:Y:S02]  /*249e0*/  SEL R45, R21, R45, P0 ;  /* 0x0000002d152d7207 */ /* 0x000fe40000000000 */
[----:B------:R-:W-:-:S07]  /*249f0*/  FSEL R41, R22, R41, P0 ;  /* 0x0000002916297208 */ /* 0x000fce0000000000 */
.L_x_5000:
        /* <DEDUP_REMOVED lines=27> */
.L_x_5011:
        /* <DEDUP_REMOVED lines=19> */
.L_x_5012:
[----:B------:R-:W-:Y:S05]  /*24ce0*/  BRA `(.L_x_5013) ;  /* 0x0000000000107947 */ /* 0x000fea0003800000 */
.L_x_5010:
[----:B------:R-:W1:Y:S02]  /*24cf0*/  LDCU.64 UR4, c[0x0][0x770] ;  /* 0x0000ee00ff0477ac */ /* 0x000e640008000a00 */
[----:B-1----:R-:W-:-:S05]  /*24d00*/  IADD3 R2, P0, PT, R23, UR4, RZ ;  /* 0x0000000417027c10 */ /* 0x002fca000ff1e0ff */
[----:B------:R-:W-:-:S05]  /*24d10*/  IMAD.X R3, RZ, RZ, UR5, P0 ;  /* 0x00000005ff037e24 */ /* 0x000fca00080e06ff */
[----:B------:R1:W-:Y:S03]  /*24d20*/  STG.E.64 desc[UR36][R2.64], R18 ;  /* 0x0000001202007986 */ /* 0x0003e6000c101b24 */
.L_x_5013:
        /* <DEDUP_REMOVED lines=23> */
.L_x_5015:
        /* <DEDUP_REMOVED lines=19> */
.L_x_5016:
[----:B------:R-:W-:Y:S05]  /*24fd0*/  BRA `(.L_x_5017) ;  /* 0x00000000000c7947 */ /* 0x000fea0003800000 */
.L_x_5014:
[----:B-1----:R-:W-:-:S05]  /*24fe0*/  IADD3 R2, P0, PT, R27, UR6, RZ ;  /* 0x000000061b027c10 */ /* 0x002fca000ff1e0ff */
[----:B------:R-:W-:-:S05]  /*24ff0*/  IMAD.X R3, RZ, RZ, UR7, P0 ;  /* 0x00000007ff037e24 */ /* 0x000fca00080e06ff */
[----:B------:R1:W-:Y:S03]  /*25000*/  STG.E.64 desc[UR36][R2.64], R16 ;  /* 0x0000001002007986 */ /* 0x0003e6000c101b24 */
.L_x_5017:
[----:B------:R-:W3:Y:S02]  /*25010*/  LDCU.64 UR4, c[0x0][0x770] ;  /* 0x0000ee00ff0477ac */ /* 0x000ee40008000a00 */
[----:B---3--:R-:W-:-:S05]  /*25020*/  IADD3 R26, P0, PT, R26, UR4, RZ ;  /* 0x000000041a1a7c10 */ /* 0x008fca000ff1e0ff */
[----:B------:R-:W-:-:S05]  /*25030*/  IMAD.X R27, RZ, RZ, UR5, P0 ;  /* 0x00000005ff1b7e24 */ /* 0x000fca00080e06ff */
[----:B------:R-:W-:Y:S01]  /*25040*/  STG.E.64 desc[UR36][R26.64], R44 ;  /* 0x0000002c1a007986 */ /* 0x000fe2000c101b24 */
[----:B------:R-:W-:Y:S05]  /*25050*/  EXIT ;  /* 0x000000000000794d */ /* 0x000fea0003800000 */
.L_x_5009:
        /* <DEDUP_REMOVED lines=9> */
        .weak           $__internal_23_$__cuda_sm20_div_u64
        .type           $__internal_23_$__cuda_sm20_div_u64,@function
        .size           $__internal_23_$__cuda_sm20_div_u64,(.L_x_6075 - $__internal_23_$__cuda_sm20_div_u64)
$__internal_23_$__cuda_sm20_div_u64:
        /* <DEDUP_REMOVED lines=66> */
[----:B------:R-:W-:Y:S06]  /*25510*/  RET.REL.NODEC R4 `(_ZN2at6native13reduce_kernelILi128ELi4ENS0_8ReduceOpIN3c108BFloat16ENS0_9ArgMinOpsIfEEjlLi4ELi4EEEEEvT1_) ;  /* 0xfffffda804b87950 */ /* 0x000fec0003c3ffff */
.L_x_5018:
        /* <DEDUP_REMOVED lines=14> */
.L_x_6075:


//--------------------- .text._ZN2at6native13reduce_kernelILi512ELi1ENS0_8ReduceOpIN3c104HalfENS0_9ArgMinOpsIfEEjlLi4ELi4EEEEEvT1_ --------------------------
	.section	.text._ZN2at6native13reduce_kernelILi512ELi1ENS0_8ReduceOpIN3c104HalfENS0_9ArgMinOpsIfEEjlLi4ELi4EEEEEvT1_,"ax",@progbits
	.align	128
        .global         _ZN2at6native13reduce_kernelILi512ELi1ENS0_8ReduceOpIN3c104HalfENS0_9ArgMinOpsIfEEjlLi4ELi4EEEEEvT1_
        .type           _ZN2at6native13reduce_kernelILi512ELi1ENS0_8ReduceOpIN3c104HalfENS0_9ArgMinOpsIfEEjlLi4ELi4EEEEEvT1_,@function
        .size           _ZN2at6native13reduce_kernelILi512ELi1ENS0_8ReduceOpIN3c104HalfENS0_9ArgMinOpsIfEEjlLi4ELi4EEEEEvT1_,(.L_x_6076 - _ZN2at6native13reduce_kernelILi512ELi1ENS0_8ReduceOpIN3c104HalfENS0_9ArgMinOpsIfEEjlLi4ELi4EEEEEvT1_)
        .other          _ZN2at6native13reduce_kernelILi512ELi1ENS0_8ReduceOpIN3c104HalfENS0_9ArgMinOpsIfEEjlLi4ELi4EEEEEvT1_,@"STO_CUDA_ENTRY STV_DEFAULT"
_ZN2at6native13reduce_kernelILi512ELi1ENS0_8ReduceOpIN3c104HalfENS0_9ArgMinOpsIfEEjlLi4ELi4EEEEEvT1_:
.text._ZN2at6native13reduce_kernelILi512ELi1ENS0_8ReduceOpIN3c104HalfENS0_9ArgMinOpsIfEEjlLi4ELi4EEEEEvT1_:
        /* <DEDUP_REMOVED lines=296> */
.L_x_5019:
        /* <DEDUP_REMOVED lines=61> */
[----:B--2---:R-:W-:-:S05]  /*1650*/  HADD2.F32 R17, -RZ, R14.H0_H0 ;  /* 0x2000000eff117230 */ /* 0x004fca0000004100 */
        /* <DEDUP_REMOVED lines=8> */
.L_x_5027:
[----:B------:R-:W0:Y:S01]  /*16e0*/  @P0 LDC R6, c[0x0][0x390] ;  /* 0x0000e400ff060b82 */ /* 0x000e220000000800 */
[----:B------:R-:W-:Y:S02]  /*16f0*/  FSEL R8, R17, R0, !P0 ;  /* 0x0000000011087208 */ /* 0x000fe40004000000 */
[----:B------:R-:W-:-:S07]  /*1700*/  SEL R0, R4, RZ, P0 ;  /* 0x000000ff04007207 */ /* 0x000fce0000000000 */
.L_x_5026:
[----:B------:R-:W-:Y:S05]  /*1710*/  BSYNC.RECONVERGENT B2 ;  /* 0x0000000000027941 */ /* 0x000fea0003800200 */
.L_x_5025:
[----:B------:R-:W-:Y:S02]  /*1720*/  IADD3 R2, P0, PT, R2, 0x8, RZ ;  /* 0x0000000802027810 */ /* 0x000fe40007f1e0ff */
[C---:B------:R-:W-:Y:S02]  /*1730*/  IADD3 R14, PT, PT, R18.reuse, -0x4, R12 ;  /* 0xfffffffc120e7810 */ /* 0x040fe40007ffe00c */
[----:B------:R-:W-:Y:S02]  /*1740*/  IADD3 R9, PT, PT, -R18, 0x4, RZ ;  /* 0x0000000412097810 */ /* 0x000fe40007ffe1ff */
[----:B------:R-:W-:-:S07]  /*1750*/  IADD3.X R3, PT, PT, RZ, R3, RZ, P0, !PT ;  /* 0x00000003ff037210 */ /* 0x000fce00007fe4ff */
.L_x_5024:
[----:B------:R-:W-:Y:S05]  /*1760*/  BSYNC.RECONVERGENT B1 ;  /* 0x0000000000017941 */ /* 0x000fea0003800200 */
.L_x_5023:
[----:B------:R-:W-:Y:S01]  /*1770*/  IMAD.SHL.U32 R20, R5, 0x4, RZ ;  /* 0x0000000405147824 */ /* 0x000fe200078e00ff */
[----:B------:R-:W-:Y:S01]  /*1780*/  BSSY.RECONVERGENT B1, `(.L_x_5028) ;  /* 0x0000060000017945 */ /* 0x000fe20003800200 */
[----:B------:R-:W-:Y:S01]  /*1790*/  IMAD.MOV.U32 R18, RZ, RZ, R11 ;  /* 0x000000ffff127224 */ /* 0x000fe200078e000b */
[----:B------:R-:W-:Y:S01]  /*17a0*/  MOV R16, R10 ;  /* 0x0000000a00107202 */ /* 0x000fe20000000f00 */
[----:B------:R-:W-:Y:S02]  /*17b0*/  VIADD R15, R20, 0x3 ;  /* 0x00000003140f7836 */ /* 0x000fe40000000000 */
[----:B------:R-:W-:Y:S02]  /*17c0*/  IMAD.MOV.U32 R12, RZ, RZ, R13 ;  /* 0x000000ffff0c7224 */ /* 0x000fe400078e000d */
[----:B------:R-:W-:Y:S01]  /*17d0*/  IMAD.MOV.U32 R19, RZ, RZ, R11 ;  /* 0x000000ffff137224 */ /* 0x000fe200078e000b */
[----:B------:R-:W-:Y:S01]  /*17e0*/  ISETP.GE.U32.AND P0, PT, R15, R14, PT ;  /* 0x0000000e0f00720c */ /* 0x000fe20003f06070 */
[----:B------:R-:W-:Y:S01]  /*17f0*/  IMAD.MOV.U32 R17, RZ, RZ, R10 ;  /* 0x000000ffff117224 */ /* 0x000fe200078e000a */
[----:B------:R-:W-:-:S11]  /*1800*/  MOV R15, R13 ;  /* 0x0000000d000f7202 */ /* 0x000fd60000000f00 */
[----:B------:R-:W-:Y:S05]  /*1810*/  @P0 BRA `(.L_x_5029) ;  /* 0x0000000400580947 */ /* 0x000fea0003800000 */
[----:B------:R-:W-:Y:S01]  /*1820*/  IMAD.MOV.U32 R21, RZ, RZ, R5 ;  /* 0x000000ffff157224 */ /* 0x000fe200078e0005 */
[----:B------:R-:W-:Y:S01]  /*1830*/  MOV R16, R10 ;  /* 0x0000000a00107202 */ /* 0x000fe20000000f00 */
[--C-:B------:R-:W-:Y:S02]  /*1840*/  IMAD.MOV.U32 R18, RZ, RZ, R11.reuse ;  /* 0x000000ffff127224 */ /* 0x100fe400078e000b */
[----:B------:R-:W-:Y:S02]  /*1850*/  IMAD.MOV.U32 R19, RZ, RZ, R11 ;  /* 0x000000ffff137224 */ /* 0x000fe400078e000b */
[----:B------:R-:W-:Y:S02]  /*1860*/  IMAD.MOV.U32 R17, RZ, RZ, R10 ;  /* 0x000000ffff117224 */ /* 0x000fe400078e000a */
[--C-:B------:R-:W-:Y:S02]  /*1870*/  IMAD.MOV.U32 R12, RZ, RZ, R13.reuse ;  /* 0x000000ffff0c7224 */ /* 0x100fe400078e000d */
[----:B------:R-:W-:-:S07]  /*1880*/  IMAD.MOV.U32 R15, RZ, RZ, R13 ;  /* 0x000000ffff0f7224 */ /* 0x000fce00078e000d */
.L_x_5038:
[----:B------:R-:W-:-:S06]  /*1890*/  IMAD.WIDE.U32 R4, R21, 0x8, R2 ;  /* 0x0000000815047825 */ /* 0x000fcc00078e0002 */
[----:B------:R-:W2:Y:S01]  /*18a0*/  LDG.E.64 R4, desc[UR36][R4.64] ;  /* 0x0000002404047981 */ /* 0x000ea2000c1e1b00 */
[----:B------:R-:W-:Y:S01]  /*18b0*/  FSETP.NAN.FTZ.AND P4, PT, |R15|, |R15|, PT ;  /* 0x4000000f0f00720b */ /* 0x000fe20003f98200 */
[----:B------:R-:W-:Y:S01]  /*18c0*/  BSSY.RECONVERGENT B2, `(.L_x_5030) ;  /* 0x0000019000027945 */ /* 0x000fe20003800200 */
[----:B------:R-:W-:Y:S02]  /*18d0*/  FSETP.NAN.FTZ.AND P6, PT, |R8|, |R8|, PT ;  /* 0x400000080800720b */ /* 0x000fe40003fd8200 */
[----:B------:R-:W-:Y:S01]  /*18e0*/  IADD3 R23, PT, PT, R20, R9, RZ ;  /* 0x0000000914177210 */ /* 0x000fe20007ffe0ff */
[----:B------:R-:W-:Y:S01]  /*18f0*/  IMAD.MOV.U32 R20, RZ, RZ, R19 ;  /* 0x000000ffff147224 */ /* 0x000fe200078e0013 */
[----:B------:R-:W-:-:S03]  /*1900*/  FSETP.NAN.FTZ.AND P5, PT, |R12|, |R12|, PT ;  /* 0x4000000c0c00720b */ /* 0x000fc60003fb8200 */
[----:B------:R-:W-:-:S04]  /*1910*/  VIADD R27, R23, 0x2 ;  /* 0x00000002171b7836 */ /* 0x000fc80000000000 */
[----:B------:R-:W-:Y:S02]  /*1920*/  @P4 VIADD R25, R23, 0x1 ;  /* 0x0000000117194836 */ /* 0x000fe40000000000 */
[----:B0-----:R-:W-:-:S03]  /*1930*/  @P6 ISETP.LT.U32.AND P3, PT, R6, R23, PT ;  /* 0x000000170600620c */ /* 0x001fc60003f61070 */
[----:B------:R-:W-:Y:S01]  /*1940*/  @P4 ISETP.LT.U32.AND P1, PT, R20, R25, PT ;  /* 0x000000191400420c */ /* 0x000fe20003f21070 */
[--C-:B--2---:R-:W-:Y:S02]  /*1950*/  HADD2.F32 R19, -RZ, R4.reuse.H0_H0 ;  /* 0x20000004ff137230 */ /* 0x104fe40000004100 */
[----:B------:R-:W-:Y:S02]  /*1960*/  HADD2.F32 R24, -RZ, R4.H1_H1 ;  /* 0x30000004ff187230 */ /* 0x000fe40000004100 */
[--C-:B------:R-:W-:Y:S01]  /*1970*/  HADD2.F32 R25, -RZ, R5.reuse.H0_H0 ;  /* 0x20000005ff197230 */ /* 0x100fe20000004100 */
[----:B------:R-:W-:Y:S01]  /*1980*/  @P6 FSETP.NAN.FTZ.AND P0, PT, |R19|, |R19|, PT ;  /* 0x400000131300620b */ /* 0x000fe20003f18200 */
[----:B------:R-:W-:Y:S01]  /*1990*/  HADD2.F32 R4, -RZ, R5.H1_H1 ;  /* 0x30000005ff047230 */ /* 0x000fe20000004100 */
[----:B------:R-:W-:Y:S02]  /*19a0*/  @P4 FSETP.NAN.FTZ.AND P2, PT, |R24|, |R24|, PT ;  /* 0x400000181800420b */ /* 0x000fe40003f58200 */
[----:B------:R-:W-:-:S02]  /*19b0*/  @P6 ISETP.LT.OR.EX P0, PT, R0, RZ, !P0, P3 ;  /* 0x000000ff0000620c */ /* 0x000fc40004701730 */
        /* <DEDUP_REMOVED lines=9> */
.L_x_5031:
[----:B------:R-:W-:Y:S05]  /*1a50*/  BSYNC.RECONVERGENT B2 ;  /* 0x0000000000027941 */ /* 0x000fea0003800200 */
.L_x_5030:
[----:B------:R-:W-:Y:S04]  /*1a60*/  BSSY.RECONVERGENT B2, `(.L_x_5032) ;  /* 0x0000008000027945 */ /* 0x000fe80003800200 */
[----:B------:R-:W-:Y:S05]  /*1a70*/  @P4 BRA `(.L_x_5033) ;  /* 0x0000000000184947 */ /* 0x000fea0003800000 */
[----:B------:R-:W-:-:S13]  /*1a80*/  FSETP.NEU.FTZ.AND P6, PT, R15, R24, PT ;  /* 0x000000180f00720b */ /* 0x000fda0003fdd000 */
[----:B------:R-:W-:Y:S02]  /*1a90*/  @!P6 IADD3 R5, PT, PT, R23, 0x1, RZ ;  /* 0x000000011705e810 */ /* 0x000fe40007ffe0ff */
[----:B------:R-:W-:Y:S02]  /*1aa0*/  @P6 FSETP.LT.FTZ.AND P1, PT, R15, R24, PT ;  /* 0x000000180f00620b */ /* 0x000fe40003f31000 */
[----:B------:R-:W-:-:S04]  /*1ab0*/  @!P6 ISETP.GE.U32.AND P4, PT, R20, R5, PT ;  /* 0x000000051400e20c */ /* 0x000fc80003f86070 */
[----:B------:R-:W-:-:S04]  /*1ac0*/  @!P6 ISETP.GE.AND.EX P4, PT, R17, RZ, PT, P4 ;  /* 0x000000ff1100e20c */ /* 0x000fc80003f86340 */
[----:B------:R-:W-:-:S13]  /*1ad0*/  @!P6 PLOP3.LUT P1, PT, P4, PT, PT, 0x8, 0x80 ;  /* 0x000000000080e81c */ /* 0x000fda000272e170 */
.L_x_5033:
[----:B------:R-:W-:Y:S05]  /*1ae0*/  BSYNC.RECONVERGENT B2 ;  /* 0x0000000000027941 */ /* 0x000fea0003800200 */
.L_x_5032:
        /* <DEDUP_REMOVED lines=17> */
.L_x_5035:
[----:B------:R-:W-:Y:S05]  /*1c00*/  BSYNC.RECONVERGENT B2 ;  /* 0x0000000000027941 */ /* 0x000fea0003800200 */
.L_x_5034:
[----:B------:R-:W-:Y:S01]  /*1c10*/  BSSY.RECONVERGENT B2, `(.L_x_5036) ;  /* 0x000000d000027945 */ /* 0x000fe20003800200 */
[----:B------:R-:W-:Y:S01]  /*1c20*/  FSEL R12, R12, R25, P2 ;  /* 0x000000190c0c7208 */ /* 0x000fe20001000000 */
[----:B------:R-:W-:Y:S01]  /*1c30*/  IMAD.MOV.U32 R19, RZ, RZ, R20 ;  /* 0x000000ffff137224 */ /* 0x000fe200078e0014 */
        /* <DEDUP_REMOVED lines=10> */
.L_x_5037:
[----:B------:R-:W-:Y:S05]  /*1ce0*/  BSYNC.RECONVERGENT B2 ;  /* 0x0000000000027941 */ /* 0x000fea0003800200 */
.L_x_5036:
[----:B------:R-:W0:Y:S01]  /*1cf0*/  LDCU UR4, c[0x0][0x3a4] ;  /* 0x00007480ff0477ac */ /* 0x000e220008000800 */
[----:B------:R-:W-:Y:S02]  /*1d00*/  FSEL R13, R13, R4, P4 ;  /* 0x000000040d0d7208 */ /* 0x000fe40002000000 */
[----:B------:R-:W-:Y:S02]  /*1d10*/  SEL R11, R11, R22, P4 ;  /* 0x000000160b0b7207 */ /* 0x000fe40002000000 */
[----:B------:R-:W-:Y:S02]  /*1d20*/  SEL R10, R10, RZ, P4 ;  /* 0x000000ff0a0a7207 */ /* 0x000fe40002000000 */
[----:B0-----:R-:W-:-:S05]  /*1d30*/  IADD3 R21, PT, PT, R21, UR4, RZ ;  /* 0x0000000415157c10 */ /* 0x001fca000fffe0ff */
[----:B------:R-:W-:-:S04]  /*1d40*/  IMAD.SHL.U32 R20, R21, 0x4, RZ ;  /* 0x0000000415147824 */ /* 0x000fc800078e00ff */
[----:B------:R-:W-:-:S05]  /*1d50*/  VIADD R5, R20, 0x3 ;  /* 0x0000000314057836 */ /* 0x000fca0000000000 */
[----:B------:R-:W-:-:S13]  /*1d60*/  ISETP.GE.U32.AND P0, PT, R5, R14, PT ;  /* 0x0000000e0500720c */ /* 0x000fda0003f06070 */
[----:B------:R-:W-:Y:S05]  /*1d70*/  @!P0 BRA `(.L_x_5038) ;  /* 0xfffffff800c48947 */ /* 0x000fea000383ffff */
.L_x_5029:
[----:B------:R-:W-:Y:S05]  /*1d80*/  BSYNC.RECONVERGENT B1 ;  /* 0x0000000000017941 */ /* 0x000fea0003800200 */
.L_x_5028:
        /* <DEDUP_REMOVED lines=22> */
[----:B--2---:R-:W-:-:S05]  /*1ef0*/  HADD2.F32 R5, -RZ, R2.H0_H0 ;  /* 0x20000002ff057230 */ /* 0x004fca0000004100 */
        /* <DEDUP_REMOVED lines=8> */
.L_x_5042:
[----:B------:R-:W-:Y:S05]  /*1f80*/  BSYNC.RECONVERGENT B2 ;  /* 0x0000000000027941 */ /* 0x000fea0003800200 */
.L_x_5041:
[----:B------:R-:W-:Y:S02]  /*1f90*/  FSEL R8, R8, R5, P0 ;  /* 0x0000000508087208 */ /* 0x000fe40000000000 */
[----:B------:R-:W-:Y:S02]  /*1fa0*/  SEL R6, R6, R7, P0 ;  /* 0x0000000706067207 */ /* 0x000fe40000000000 */
[----:B------:R-:W-:-:S07]  /*1fb0*/  SEL R0, R0, R9, P0 ;  /* 0x0000000900007207 */ /* 0x000fce0000000000 */
.L_x_5040:
[----:B------:R-:W-:Y:S05]  /*1fc0*/  BSYNC.RECONVERGENT B1 ;  /* 0x0000000000017941 */ /* 0x000fea0003800200 */
.L_x_5039:
        /* <DEDUP_REMOVED lines=11> */
.L_x_5044:
[----:B------:R-:W-:Y:S05]  /*2080*/  BSYNC.RECONVERGENT B1 ;  /* 0x0000000000017941 */ /* 0x000fea0003800200 */
.L_x_5043:
        /* <DEDUP_REMOVED lines=14> */
.L_x_5046:
[----:B------:R-:W-:Y:S05]  /*2170*/  BSYNC.RECONVERGENT B1 ;  /* 0x0000000000017941 */ /* 0x000fea0003800200 */
.L_x_5045:
        /* <DEDUP_REMOVED lines=14> */
.L_x_5048:
[----:B------:R-:W-:Y:S05]  /*2260*/  BSYNC.RECONVERGENT B1 ;  /* 0x0000000000017941 */ /* 0x000fea0003800200 */
.L_x_5047:
[----:B------:R-:W-:Y:S02]  /*2270*/  SEL R0, R0, R11, P0 ;  /* 0x0000000b00007207 */ /* 0x000fe40000000000 */
[----:B------:R-:W-:Y:S02]  /*2280*/  FSEL R3, R12, R13, P0 ;  /* 0x0000000d0c037208 */ /* 0x000fe40000000000 */
[----:B------:R-:W-:Y:S01]  /*2290*/  SEL R11, R17, R10, P0 ;  /* 0x0000000a110b7207 */ /* 0x000fe20000000000 */
[----:B------:R-:W-:Y:S06]  /*22a0*/  BRA `(.L_x_5021) ;  /* 0x000000b400807947 */ /* 0x000fec0003800000 */
.L_x_5022:
        /* <DEDUP_REMOVED lines=32> */
.L_x_5060:
        /* <DEDUP_REMOVED lines=14> */
[----:B--2---:R-:W-:-:S05]  /*2590*/  HADD2.F32 R27, -RZ, R21.H0_H0 ;  /* 0x20000015ff1b7230 */ /* 0x004fca0000004100 */
        /* <DEDUP_REMOVED lines=8> */
.L_x_5053:
[----:B------:R-:W-:Y:S05]  /*2620*/  BSYNC.RECONVERGENT B2 ;  /* 0x0000000000027941 */ /* 0x000fea0003800200 */
.L_x_5052:
[----:B------:R-:W-:Y:S01]  /*2630*/  FSETP.NAN.FTZ.AND P3, PT, |R5|, |R5|, PT ;  /* 0x400000050500720b */ /* 0x000fe20003f78200 */
[----:B------:R-:W-:Y:S01]  /*2640*/  BSSY.RECONVERGENT B2, `(.L_x_5054) ;  /* 0x000000f000027945 */ /* 0x000fe20003800200 */
[----:B------:R-:W-:Y:S01]  /*2650*/  SEL R10, R10, R2, P0 ;  /* 0x000000020a0a7207 */ /* 0x000fe20000000000 */
[----:B-----5:R-:W-:Y:S01]  /*2660*/  HADD2.F32 R2, -RZ, R16.H0_H0 ;  /* 0x20000010ff027230 */ /* 0x020fe20000004100 */
        /* <DEDUP_REMOVED lines=12> */
.L_x_5055:
[----:B------:R-:W-:Y:S05]  /*2730*/  BSYNC.RECONVERGENT B2 ;  /* 0x0000000000027941 */ /* 0x000fea0003800200 */
.L_x_5054:
[----:B------:R-:W-:Y:S01]  /*2740*/  @P5 IMAD.IADD R27, R24, 0x1, R0 ;  /* 0x00000001181b5824 */ /* 0x000fe200078e0200 */
[----:B------:R-:W-:Y:S01]  /*2750*/  BSSY.RECONVERGENT B2, `(.L_x_5056) ;  /* 0x000000f000027945 */ /* 0x000fe20003800200 */
[----:B------:R-:W-:Y:S01]  /*2760*/  FSEL R5, R5, R2, P1 ;  /* 0x0000000205057208 */ /* 0x000fe20000800000 */
[----:B------:R-:W-:Y:S01]  /*2770*/  HADD2.F32 R12, -RZ, R13.H0_H0 ;  /* 0x2000000dff0c7230 */ /* 0x000fe20000004100 */
[----:B------:R-:W-:Y:S02]  /*2780*/  @P4 ISETP.LT.U32.AND P3, PT, R7, R25, PT ;  /* 0x000000190700420c */ /* 0x000fe40003f61070 */
[----:B------:R-:W-:Y:S01]  /*2790*/  @P5 ISETP.LT.U32.AND P6, PT, R8, R27, PT ;  /* 0x0000001b0800520c */ /* 0x000fe20003fc1070 */
[----:B------:R-:W-:Y:S01]  /*27a0*/  HADD2.F32 R27, -RZ, R17.H0_H0 ;  /* 0x20000011ff1b7230 */ /* 0x000fe20000004100 */
[----:B------:R-:W-:-:S04]  /*27b0*/  SEL R9, R9, R24, P1 ;  /* 0x0000001809097207 */ /* 0x000fc80000800000 */
        /* <DEDUP_REMOVED lines=8> */
.L_x_5057:
[----:B------:R-:W-:Y:S05]  /*2840*/  BSYNC.RECONVERGENT B2 ;  /* 0x0000000000027941 */ /* 0x000fea0003800200 */
.L_x_5056:
        /* <DEDUP_REMOVED lines=14> */
.L_x_5059:
[----:B------:R-:W-:Y:S05]  /*2930*/  BSYNC.RECONVERGENT B2 ;  /* 0x0000000000027941 */ /* 0x000fea0003800200 */
.L_x_5058:
        /* <DEDUP_REMOVED lines=9> */
.L_x_5051:
[----:B------:R-:W-:Y:S05]  /*29d0*/  BSYNC.RECONVERGENT B1 ;  /* 0x0000000000017941 */ /* 0x000fea0003800200 */
.L_x_5050:
        /* <DEDUP_REMOVED lines=22> */
.L_x_5062:
[----:B------:R-:W-:Y:S05]  /*2b40*/  BSYNC.RECONVERGENT B1 ;  /* 0x0000000000017941 */ /* 0x000fea0003800200 */
.L_x_5061:
[----:B------:R-:W-:Y:S04]  /*2b50*/  BSSY.RECONVERGENT B1, `(.L_x_5063) ;  /* 0x000004b000017945 */ /* 0x000fe80003800200 */
[----:B------:R-:W-:Y:S05]  /*2b60*/  @P0 BRA `(.L_x_5064) ;  /* 0x0000000400240947 */ /* 0x000fea0003800000 */
[----:B------:R-:W-:Y:S01]  /*2b70*/  FSETP.NAN.FTZ.AND P3, PT, |R6|, |R6|, PT ;  /* 0x400000060600720b */ /* 0x000fe20003f78200 */
[----:B-----5:R-:W-:Y:S01]  /*2b80*/  HADD2.F32 R21, -RZ, R21.H0_H0 ;  /* 0x20000015ff157230 */ /* 0x020fe20000004100 */
        /* <DEDUP_REMOVED lines=12> */
.L_x_5066:
[----:B------:R-:W-:Y:S05]  /*2c50*/  BSYNC.RECONVERGENT B2 ;  /* 0x0000000000027941 */ /* 0x000fea0003800200 */
.L_x_5065:
[----:B------:R-:W-:Y:S02]  /*2c60*/  FSEL R6, R6, R21, P0 ;  /* 0x0000001506067208 */ /* 0x000fe40000000000 */
[----:B------:R-:W-:Y:S02]  /*2c70*/  SEL R10, R10, R2, P0 ;  /* 0x000000020a0a7207 */ /* 0x000fe40000000000 */
[----:B------:R-:W-:Y:S01]  /*2c80*/  SEL R20, R20, RZ, P0 ;  /* 0x000000ff14147207 */ /* 0x000fe20000000000 */
[----:B------:R-:W-:Y:S06]  /*2c90*/  @P2 BRA `(.L_x_5064) ;  /* 0x0000000000d82947 */ /* 0x000fec0003800000 */
[----:B------:R-:W-:Y:S01]  /*2ca0*/  FSETP.NAN.FTZ.AND P3, PT, |R5|, |R5|, PT ;  /* 0x400000050500720b */ /* 0x000fe20003f78200 */
[----:B------:R-:W-:Y:S01]  /*2cb0*/  HADD2.F32 R16, -RZ, R16.H0_H0 ;  /* 0x20000010ff107230 */ /* 0x000fe20000004100 */
        /* <DEDUP_REMOVED lines=12> */
.L_x_5068:
[----:B------:R-:W-:Y:S05]  /*2d80*/  BSYNC.RECONVERGENT B2 ;  /* 0x0000000000027941 */ /* 0x000fea0003800200 */
.L_x_5067:
        /* <DEDUP_REMOVED lines=18> */
.L_x_5070:
[----:B------:R-:W-:Y:S05]  /*2eb0*/  BSYNC.RECONVERGENT B2 ;  /* 0x0000000000027941 */ /* 0x000fea0003800200 */
.L_x_5069:
[----:B------:R-:W-:Y:S02]  /*2ec0*/  FSEL R4, R4, R17, P0 ;  /* 0x0000001104047208 */ /* 0x000fe40000000000 */
[----:B------:R-:W-:Y:S02]  /*2ed0*/  SEL R8, R8, R15, P0 ;  /* 0x0000000f08087207 */ /* 0x000fe40000000000 */
[----:B------:R-:W-:Y:S01]  /*2ee0*/  SEL R18, R18, RZ, P0 ;  /* 0x000000ff12127207 */ /* 0x000fe20000000000 */
[----:B------:R-:W-:Y:S06]  /*2ef0*/  @P2 BRA `(.L_x_5064) ;  /* 0x0000000000402947 */ /* 0x000fec0003800000 */
[----:B------:R-:W-:Y:S01]  /*2f00*/  FSETP.NAN.FTZ.AND P2, PT, |R3|, |R3|, PT ;  /* 0x400000030300720b */ /* 0x000fe20003f58200 */
[----:B------:R-:W-:Y:S01]  /*2f10*/  HADD2.F32 R2, -RZ, R13.H0_H0 ;  /* 0x2000000dff027230 */ /* 0x000fe20000004100 */
        /* <DEDUP_REMOVED lines=10> */
.L_x_5072:
[----:B------:R-:W-:Y:S05]  /*2fc0*/  BSYNC.RECONVERGENT B2 ;  /* 0x0000000000027941 */ /* 0x000fea0003800200 */
.L_x_5071:
[----:B------:R-:W-:Y:S02]  /*2fd0*/  FSEL R3, R3, R2, P0 ;  /* 0x0000000203037208 */ /* 0x000fe40000000000 */
[----:B------:R-:W-:Y:S02]  /*2fe0*/  SEL R7, R7, R0, P0 ;  /* 0x0000000007077207 */ /* 0x000fe40000000000 */
[----:B------:R-:W-:-:S07]  /*2ff0*/  SEL R11, R11, RZ, P0 ;  /* 0x000000ff0b0b7207 */ /* 0x000fce0000000000 */
.L_x_5064:
[----:B------:R-:W-:Y:S05]  /*3000*/  BSYNC.RECONVERGENT B1 ;  /* 0x0000000000017941 */ /* 0x000fea0003800200 */
.L_x_5063:
        /* <DEDUP_REMOVED lines=11> */
.L_x_5074:
[----:B------:R-:W-:Y:S05]  /*30c0*/  BSYNC.RECONVERGENT B1 ;  /* 0x0000000000017941 */ /* 0x000fea0003800200 */
.L_x_5073:
        /* <DEDUP_REMOVED lines=14> */
.L_x_5076:
[----:B------:R-:W-:Y:S05]  /*31b0*/  BSYNC.RECONVERGENT B1 ;  /* 0x0000000000017941 */ /* 0x000fea0003800200 */
.L_x_5075:
        /* <DEDUP_REMOVED lines=14> */
.L_x_5078:
[----:B------:R-:W-:Y:S05]  /*32a0*/  BSYNC.RECONVERGENT B1 ;  /* 0x0000000000017941 */ /* 0x000fea0003800200 */
.L_x_5077:
[----:B------:R-:W-:Y:S02]  /*32b0*/  FSEL R3, R4, R3, P0 ;  /* 0x0000000304037208 */ /* 0x000fe40000000000 */
[----:B------:R-:W-:Y:S02]  /*32c0*/  SEL R0, R0, R7, P0 ;  /* 0x0000000700007207 */ /* 0x000fe40000000000 */
[----:B------:R-:W-:Y:S01]  /*32d0*/  SEL R11, R18, R11, P0 ;  /* 0x0000000b120b7207 */ /* 0x000fe20000000000 */
[----:B------:R-:W-:Y:S06]  /*32e0*/  BRA `(.L_x_5021) ;  /* 0x000000a400707947 */ /* 0x000fec0003800000 */
.L_x_5049:
        /* <DEDUP_REMOVED lines=28> */
.L_x_5090:
        /* <DEDUP_REMOVED lines=27> */
.L_x_5083:
[----:B------:R-:W-:Y:S05]  /*3660*/  BSYNC.RECONVERGENT B2 ;  /* 0x0000000000027941 */ /* 0x000fea0003800200 */
.L_x_5082:
[----:B------:R-:W-:Y:S01]  /*3670*/  FSETP.NAN.FTZ.AND P3, PT, |R5|, |R5|, PT ;  /* 0x400000050500720b */ /* 0x000fe20003f78200 */
[----:B------:R-:W-:Y:S01]  /*3680*/  BSSY.RECONVERGENT B2, `(.L_x_5084) ;  /* 0x000000d000027945 */ /* 0x000fe20003800200 */
[----:B------:R-:W-:Y:S01]  /*3690*/  SEL R10, R10, R2, P0 ;  /* 0x000000020a0a7207 */ /* 0x000fe20000000000 */
[----:B-----5:R-:W-:Y:S01]  /*36a0*/  HADD2.F32 R2, -RZ, R24.H0_H0 ;  /* 0x20000018ff027230 */ /* 0x020fe20000004100 */
[----:B------:R-:W-:-:S09]  /*36b0*/  FSEL R6, R6, R27, P0 ;  /* 0x0000001b06067208 */ /* 0x000fd20000000000 */
        /* <DEDUP_REMOVED lines=9> */
.L_x_5085:
[----:B------:R-:W-:Y:S05]  /*3750*/  BSYNC.RECONVERGENT B2 ;  /* 0x0000000000027941 */ /* 0x000fea0003800200 */
.L_x_5084:
[----:B------:R-:W-:Y:S01]  /*3760*/  FSETP.NAN.FTZ.AND P5, PT, |R4|, |R4|, PT ;  /* 0x400000040400720b */ /* 0x000fe20003fb8200 */
[----:B------:R-:W-:Y:S01]  /*3770*/  HADD2.F32 R17, -RZ, R25.H0_H0 ;  /* 0x20000019ff117230 */ /* 0x000fe20000004100 */
        /* <DEDUP_REMOVED lines=13> */
.L_x_5087:
[----:B------:R-:W-:Y:S05]  /*3850*/  BSYNC.RECONVERGENT B2 ;  /* 0x0000000000027941 */ /* 0x000fea0003800200 */
.L_x_5086:
[----:B------:R-:W-:Y:S01]  /*3860*/  HADD2.F32 R2, -RZ, R16.H0_H0 ;  /* 0x20000010ff027230 */ /* 0x000fe20000004100 */
        /* <DEDUP_REMOVED lines=15> */
.L_x_5089:
[----:B------:R-:W-:Y:S05]  /*3960*/  BSYNC.RECONVERGENT B2 ;  /* 0x0000000000027941 */ /* 0x000fea0003800200 */
.L_x_5088:
        /* <DEDUP_REMOVED lines=9> */
.L_x_5081:
[----:B------:R-:W-:Y:S05]  /*3a00*/  BSYNC.RECONVERGENT B1 ;  /* 0x0000000000017941 */ /* 0x000fea0003800200 */
.L_x_5080:
        /* <DEDUP_REMOVED lines=28> */
.L_x_5092:
[----:B------:R-:W-:Y:S05]  /*3bd0*/  BSYNC.RECONVERGENT B1 ;  /* 0x0000000000017941 */ /* 0x000fea0003800200 */
.L_x_5091:
[----:B------:R-:W-:Y:S04]  /*3be0*/  BSSY.RECONVERGENT B1, `(.L_x_5093) ;  /* 0x000004b000017945 */ /* 0x000fe80003800200 */
[----:B------:R-:W-:Y:S05]  /*3bf0*/  @P0 BRA `(.L_x_5094) ;  /* 0x0000000400240947 */ /* 0x000fea0003800000 */
[----:B------:R-:W-:Y:S01]  /*3c00*/  FSETP.NAN.FTZ.AND P3, PT, |R6|, |R6|, PT ;  /* 0x400000060600720b */ /* 0x000fe20003f78200 */
[----:B-----5:R-:W-:Y:S01]  /*3c10*/  HADD2.F32 R21, -RZ, R21.H0_H0 ;  /* 0x20000015ff157230 */ /* 0x020fe20000004100 */
        /* <DEDUP_REMOVED lines=12> */
.L_x_5096:
[----:B------:R-:W-:Y:S05]  /*3ce0*/  BSYNC.RECONVERGENT B2 ;  /* 0x0000000000027941 */ /* 0x000fea0003800200 */
.L_x_5095:
        /* <DEDUP_REMOVED lines=18> */
.L_x_5098:
[----:B------:R-:W-:Y:S05]  /*3e10*/  BSYNC.RECONVERGENT B2 ;  /* 0x0000000000027941 */ /* 0x000fea0003800200 */
.L_x_5097:
        /* <DEDUP_REMOVED lines=18> */
.L_x_5100:
[----:B------:R-:W-:Y:S05]  /*3f40*/  BSYNC.RECONVERGENT B2 ;  /* 0x0000000000027941 */ /* 0x000fea0003800200 */
.L_x_5099:
        /* <DEDUP_REMOVED lines=16> */
.L_x_5102:
[----:B------:R-:W-:Y:S05]  /*4050*/  BSYNC.RECONVERGENT B2 ;  /* 0x0000000000027941 */ /* 0x000fea0003800200 */
.L_x_5101:
[----:B------:R-:W-:Y:S02]  /*4060*/  FSEL R3, R3, R16, P0 ;  /* 0x0000001003037208 */ /* 0x000fe40000000000 */
[----:B------:R-:W-:Y:S02]  /*4070*/  SEL R7, R7, R0, P0 ;  /* 0x0000000007077207 */ /* 0x000fe40000000000 */
[----:B------:R-:W-:-:S07]  /*4080*/  SEL R11, R11, RZ, P0 ;  /* 0x000000ff0b0b7207 */ /* 0x000fce0000000000 */
.L_x_5094:
[----:B------:R-:W-:Y:S05]  /*4090*/  BSYNC.RECONVERGENT B1 ;  /* 0x0000000000017941 */ /* 0x000fea0003800200 */
.L_x_5093:
        /* <DEDUP_REMOVED lines=11> */
.L_x_5104:
[----:B------:R-:W-:Y:S05]  /*4150*/  BSYNC.RECONVERGENT B1 ;  /* 0x0000000000017941 */ /* 0x000fea0003800200 */
.L_x_5103:
        /* <DEDUP_REMOVED lines=14> */
.L_x_5106:
[----:B------:R-:W-:Y:S05]  /*4240*/  BSYNC.RECONVERGENT B1 ;  /* 0x0000000000017941 */ /* 0x000fea0003800200 */
.L_x_5105:
        /* <DEDUP_REMOVED lines=14> */
.L_x_5108:
[----:B------:R-:W-:Y:S05]  /*4330*/  BSYNC.RECONVERGENT B1 ;  /* 0x0000000000017941 */ /* 0x000fea0003800200 */
.L_x_5107:
[----:B------:R-:W-:Y:S02]  /*4340*/  FSEL R3, R4, R3, P0 ;  /* 0x0000000304037208 */ /* 0x000fe40000000000 */
[----:B------:R-:W-:Y:S02]  /*4350*/  SEL R0, R0, R7, P0 ;  /* 0x0000000700007207 */ /* 0x000fe40000000000 */
[----:B------:R-:W-:Y:S01]  /*4360*/  SEL R11, R18, R11, P0 ;  /* 0x0000000b120b7207 */ /* 0x000fe20000000000 */
[----:B------:R-:W-:Y:S06]  /*4370*/  BRA `(.L_x_5021) ;  /* 0x00000094004c7947 */ /* 0x000fec0003800000 */
.L_x_5079:
        /* <DEDUP_REMOVED lines=35> */
.L_x_5124:
        /* <DEDUP_REMOVED lines=275> */
[----:B------:R-:W-:-:S13]  /*56e0*/  ISETP.NE.AND P0, PT, R10, 0x18, PT ;  /* 0x000000180a00780c */ /* 0x000fda0003f05270 */
[----:B------:R-:W1:Y:S01]  /*56f0*/  @P0 LDC R19, c[0x0][0x4fc] ;  /* 0x00013f00ff130b82 */ /* 0x000e620000000800 */
[----:B0-----:R-:W-:-:S05]  /*5700*/  IMAD.HI.U32 R12, R17, UR53, R12 ;  /* 0x00000035110c7c27 */ /* 0x001fca000f8e000c */
[----:B------:R-:W-:Y:S01]  /*5710*/  SHF.R.U32.HI R13, RZ, UR26, R12 ;  /* 0x0000001aff0d7c19 */ /* 0x000fe2000801160c */
[----:B------:R-:W-:-:S04]  /*5720*/  @P0 IMAD.MOV.U32 R12, RZ, RZ, RZ ;  /* 0x000000ffff0c0224 */ /* 0x000fc800078e00ff */
[----:B------:R-:W-:-:S04]  /*5730*/  IMAD.MOV R18, RZ, RZ, -R13 ;  /* 0x000000ffff127224 */ /* 0x000fc800078e0a0d */
[----:B------:R-:W-:Y:S02]  /*5740*/  IMAD R18, R18, UR52, R17 ;  /* 0x0000003412127c24 */ /* 0x000fe4000f8e0211 */
[----:B------:R-:W0:Y:S02]  /*5750*/  @P0 LDC.64 R16, c[0x0][0x500] ;  /* 0x00014000ff100b82 */ /* 0x000e240000000a00 */
[----:B------:R-:W-:Y:S02]  /*5760*/  IMAD R11, R18, UR27, R11 ;  /* 0x0000001b120b7c24 */ /* 0x000fe4000f8e020b */
[----:B0-----:R-:W-:-:S04]  /*5770*/  @P0 IMAD.HI.U32 R16, R13, R16, R12 ;  /* 0x000000100d100227 */ /* 0x001fc800078e000c */
[----:B------:R-:W0:Y:S01]  /*5780*/  @P0 LDC R12, c[0x0][0x568] ;  /* 0x00015a00ff0c0b82 */ /* 0x000e220000000800 */
[----:B------:R-:W-:-:S04]  /*5790*/  @P0 SHF.R.U32.HI R16, RZ, R17, R16 ;  /* 0x00000011ff100219 */ /* 0x000fc80000011610 */
[----:B------:R-:W-:-:S05]  /*57a0*/  @P0 IADD3 R16, PT, PT, -R16, RZ, RZ ;  /* 0x000000ff10100210 */ /* 0x000fca0007ffe1ff */
[----:B-1----:R-:W-:-:S04]  /*57b0*/  @P0 IMAD R19, R16, R19, R13 ;  /* 0x0000001310130224 */ /* 0x002fc800078e020d */
[----:B0-----:R-:W-:-:S07]  /*57c0*/  @P0 IMAD R11, R19, R12, R11 ;  /* 0x0000000c130b0224 */ /* 0x001fce00078e020b */
.L_x_5112:
[----:B------:R-:W1:Y:S01]  /*57d0*/  LDCU UR28, c[0x0][0x3a4] ;  /* 0x00007480ff1c77ac */ /* 0x000e620008000800 */
[----:B------:R-:W-:-:S04]  /*57e0*/  LOP3.LUT R11, R11, 0xfffffffe, RZ, 0xc0, !PT ;  /* 0xfffffffe0b0b7812 */ /* 0x000fc800078ec0ff */
[----:B------:R-:W-:-:S05]  /*57f0*/  IADD3 R12, P0, PT, R11, R14, RZ ;  /* 0x0000000e0b0c7210 */ /* 0x000fca0007f1e0ff */
[----:B------:R-:W-:-:S05]  /*5800*/  IMAD.X R13, RZ, RZ, R15, P0 ;  /* 0x000000ffff0d7224 */ /* 0x000fca00000e060f */
[----:B------:R2:W5:Y:S02]  /*5810*/  LDG.E.U16 R21, desc[UR36][R12.64] ;  /* 0x000000240c157981 */ /* 0x000564000c1e1500 */
[----:B--2---:R-:W-:Y:S01]  /*5820*/  MOV R12, RZ ;  /* 0x000000ff000c7202 */ /* 0x004fe20000000f00 */
[----:B-1----:R-:W-:-:S04]  /*5830*/  VIADD R13, R0, UR28 ;  /* 0x0000001c000d7c36 */ /* 0x002fc80008000000 */
        /* <DEDUP_REMOVED lines=223> */
[----:B-1----:R-:W-:-:S04]  /*6630*/  @P0 IMAD R19, R19, R18, R17 ;  /* 0x0000001213130224 */ /* 0x002fc800078e0211 */
[----:B0-----:R-:W-:-:S07]  /*6640*/  @P0 IMAD R11, R19, R16, R11 ;  /* 0x00000010130b0224 */ /* 0x001fce00078e020b */
.L_x_5113:
        /* <DEDUP_REMOVED lines=13> */
[----:B------:R-:W-:Y:S01]  /*6720*/  MOV R16, RZ ;  /* 0x000000ff00107202 */ /* 0x000fe20000000f00 */
[----:B------:R-:W-:Y:S01]  /*6730*/  IMAD.MOV.U32 R17, RZ, RZ, R19 ;  /* 0x000000ffff117224 */ /* 0x000fe200078e0013 */
[----:B------:R-:W-:-:S03]  /*6740*/  ISETP.NE.AND P0, PT, R10, 0x2, PT ;  /* 0x000000020a00780c */ /* 0x000fc60003f05270 */
[----:B0-----:R-:W-:-:S05]  /*6750*/  IMAD.HI.U32 R17, R19, UR33, R16 ;  /* 0x0000002113117c27 */ /* 0x001fca000f8e0010 */
[----:B-1----:R-:W-:-:S05]  /*6760*/  SHF.R.U32.HI R17, RZ, UR52, R17 ;  /* 0x00000034ff117c19 */ /* 0x002fca0008011611 */
        /* <DEDUP_REMOVED lines=213> */
.L_x_5114:
[----:B------:R-:W-:Y:S02]  /*74c0*/  LOP3.LUT R11, R11, 0xfffffffe, RZ, 0xc0, !PT ;  /* 0xfffffffe0b0b7812 */ /* 0x000fe400078ec0ff */
[----:B------:R-:W-:Y:S02]  /*74d0*/  IADD3 R13, PT, PT, R13, UR28, RZ ;  /* 0x0000001c0d0d7c10 */ /* 0x000fe4000fffe0ff */
[----:B------:R-:W-:-:S05]  /*74e0*/  IADD3 R16, P0, PT, R11, R14, RZ ;  /* 0x0000000e0b107210 */ /* 0x000fca0007f1e0ff */
[----:B------:R-:W-:-:S05]  /*74f0*/  IMAD.X R17, RZ, RZ, R15, P0 ;  /* 0x000000ffff117224 */ /* 0x000fca00000e060f */
[----:B------:R1:W5:Y:S01]  /*7500*/  LDG.E.U16 R11, desc[UR36][R16.64] ;  /* 0x00000024100b7981 */ /* 0x000362000c1e1500 */
[----:B------:R-:W-:-:S04]  /*7510*/  IMAD.MOV.U32 R12, RZ, RZ, RZ ;  /* 0x000000ffff0c7224 */ /* 0x000fc800078e00ff */
[----:B------:R-:W-:-:S05]  /*7520*/  IMAD.HI.U32 R19, R13, UR30, R12 ;  /* 0x0000001e0d137c27 */ /* 0x000fca000f8e000c */
[----:B------:R-:W-:-:S04]  /*7530*/  SHF.R.U32.HI R19, RZ, UR31, R19 ;  /* 0x0000001fff137c19 */ /* 0x000fc80008011613 */
[----:B------:R-:W-:-:S05]  /*7540*/  IADD3 R12, PT, PT, -R19, RZ, RZ ;  /* 0x000000ff130c7210 */ /* 0x000fca0007ffe1ff */
        /* <DEDUP_REMOVED lines=212> */
[----:B------:R-:W-:Y:S02]  /*8290*/  @P0 IMAD.MOV.U32 R12, RZ, RZ, RZ ;  /* 0x000000ffff0c0224 */ /* 0x000fe400078e00ff */
[----:B------:R-:W-:Y:S02]  /*82a0*/  IMAD R18, R17, UR27, R18 ;  /* 0x0000001b11127c24 */ /* 0x000fe4000f8e0212 */
[----:B------:R-:W0:Y:S02]  /*82b0*/  @P0 LDC.64 R16, c[0x0][0x500] ;  /* 0x00014000ff100b82 */ /* 0x000e240000000a00 */
[----:B0-----:R-:W-:-:S05]  /*82c0*/  @P0 IMAD.HI.U32 R16, R13, R16, R12 ;  /* 0x000000100d100227 */ /* 0x001fca00078e000c */
[----:B------:R-:W-:Y:S02]  /*82d0*/  @P0 SHF.R.U32.HI R16, RZ, R17, R16 ;  /* 0x00000011ff100219 */ /* 0x000fe40000011610 */
[----:B------:R-:W0:Y:S02]  /*82e0*/  @P0 LDC R17, c[0x0][0x4fc] ;  /* 0x00013f00ff110b82 */ /* 0x000e240000000800 */
[----:B------:R-:W-:-:S05]  /*82f0*/  @P0 IADD3 R12, PT, PT, -R16, RZ, RZ ;  /* 0x000000ff100c0210 */ /* 0x000fca0007ffe1ff */
[----:B0-----:R-:W-:Y:S02]  /*8300*/  @P0 IMAD R13, R17, R12, R13 ;  /* 0x0000000c110d0224 */ /* 0x001fe400078e020d */
[----:B------:R-:W0:Y:S02]  /*8310*/  @P0 LDC R12, c[0x0][0x568] ;  /* 0x00015a00ff0c0b82 */ /* 0x000e240000000800 */
[----:B0-----:R-:W-:-:S07]  /*8320*/  @P0 IMAD R18, R13, R12, R18 ;  /* 0x0000000c0d120224 */ /* 0x001fce00078e0212 */
.L_x_5115:
[----:B------:R-:W-:-:S04]  /*8330*/  LOP3.LUT R13, R18, 0xfffffffe, RZ, 0xc0, !PT ;  /* 0xfffffffe120d7812 */ /* 0x000fc800078ec0ff */
[----:B------:R-:W-:-:S05]  /*8340*/  IADD3 R12, P0, PT, R13, R14, RZ ;  /* 0x0000000e0d0c7210 */ /* 0x000fca0007f1e0ff */
[----:B------:R-:W-:-:S05]  /*8350*/  IMAD.X R13, RZ, RZ, R15, P0 ;  /* 0x000000ffff0d7224 */ /* 0x000fca00000e060f */
[----:B------:R1:W5:Y:S03]  /*8360*/  LDG.E.U16 R16, desc[UR36][R12.64] ;  /* 0x000000240c107981 */ /* 0x000366000c1e1500 */
.L_x_5111:
[----:B------:R-:W-:Y:S01]  /*8370*/  FSETP.NAN.FTZ.AND P3, PT, |R3|, |R3|, PT ;  /* 0x400000030300720b */ /* 0x000fe20003f78200 */
[----:B-1---5:R-:W-:Y:S01]  /*8380*/  HADD2.F32 R12, -RZ, R20.H0_H0 ;  /* 0x20000014ff0c7230 */ /* 0x022fe20000004100 */
[----:B------:R-:W-:Y:S01]  /*8390*/  FSETP.NAN.FTZ.AND P5, PT, |R2|, |R2|, PT ;  /* 0x400000020200720b */ /* 0x000fe20003fb8200 */
[----:B------:R-:W-:Y:S10]  /*83a0*/  BSSY.RECONVERGENT B2, `(.L_x_5116) ;  /* 0x000000f000027945 */ /* 0x000ff40003800200 */
[----:B------:R-:W1:Y:S01]  /*83b0*/  @P3 LDC R13, c[0x0][0x3a4] ;  /* 0x0000e900ff0d3b82 */ /* 0x000e620000000800 */
[----:B------:R-:W-:-:S02]  /*83c0*/  @P3 FSETP.NAN.FTZ.AND P1, PT, |R12|, |R12|, PT ;  /* 0x4000000c0c00320b */ /* 0x000fc40003f38200 */
[----:B------:R-:W-:Y:S01]  /*83d0*/  @P5 ISETP.LT.U32.AND P6, PT, R6, R0, PT ;  /* 0x000000000600520c */ /* 0x000fe20003fc1070 */
[----:B-1----:R-:W-:Y:S02]  /*83e0*/  @P3 IMAD.IADD R18, R0, 0x1, R13 ;  /* 0x0000000100123824 */ /* 0x002fe400078e020d */
[----:B------:R-:W-:-:S03]  /*83f0*/  HADD2.F32 R13, -RZ, R21.H0_H0 ;  /* 0x20000015ff0d7230 */ /* 0x000fc60000004100 */
        /* <DEDUP_REMOVED lines=9> */
.L_x_5117:
[----:B0-----:R-:W-:Y:S05]  /*8490*/  BSYNC.RECONVERGENT B2 ;  /* 0x0000000000027941 */ /* 0x001fea0003800200 */
.L_x_5116:
        /* <DEDUP_REMOVED lines=11> */
.L_x_5119:
[----:B------:R-:W-:Y:S05]  /*8550*/  BSYNC.RECONVERGENT B2 ;  /* 0x0000000000027941 */ /* 0x000fea0003800200 */
.L_x_5118:
[----:B------:R-:W0:Y:S01]  /*8560*/  LDCU UR4, c[0x0][0x3a4] ;  /* 0x00007480ff0477ac */ /* 0x000e220008000800 */
[----:B------:R-:W-:Y:S01]  /*8570*/  FSETP.NAN.FTZ.AND P3, PT, |R4|, |R4|, PT ;  /* 0x400000040400720b */ /* 0x000fe20003f78200 */
[----:B------:R-:W-:Y:S01]  /*8580*/  HADD2.F32 R17, -RZ, R11.H0_H0 ;  /* 0x2000000bff117230 */ /* 0x000fe20000004100 */
[----:B------:R-:W-:Y:S01]  /*8590*/  FSEL R3, R3, R12, P1 ;  /* 0x0000000c03037208 */ /* 0x000fe20000800000 */
[----:B------:R-:W-:Y:S01]  /*85a0*/  BSSY.RECONVERGENT B2, `(.L_x_5120) ;  /* 0x0000012000027945 */ /* 0x000fe20003800200 */
[----:B------:R-:W-:Y:S02]  /*85b0*/  SEL R6, R6, R0, P0 ;  /* 0x0000000006067207 */ /* 0x000fe40000000000 */
[----:B------:R-:W-:-:S07]  /*85c0*/  FSETP.NAN.FTZ.AND P5, PT, |R5|, |R5|, PT ;  /* 0x400000050500720b */ /* 0x000fce0003fb8200 */
[----:B------:R-:W-:Y:S01]  /*85d0*/  @P3 FSETP.NAN.FTZ.AND P2, PT, |R17|, |R17|, PT ;  /* 0x400000111100320b */ /* 0x000fe20003f58200 */
[----:B0-----:R-:W-:-:S04]  /*85e0*/  IMAD.U32 R13, RZ, RZ, UR4 ;  /* 0x00000004ff0d7e24 */ /* 0x001fc8000f8e00ff */
[----:B------:R-:W-:-:S04]  /*85f0*/  IMAD.IADD R12, R0, 0x1, R13 ;  /* 0x00000001000c7824 */ /* 0x000fc800078e020d */
[C---:B------:R-:W-:Y:S01]  /*8600*/  IMAD.IADD R0, R12.reuse, 0x1, R13 ;  /* 0x000000010c007824 */ /* 0x040fe200078e020d */
[----:B------:R-:W-:Y:S02]  /*8610*/  @P3 IADD3 R19, PT, PT, R12, R13, RZ ;  /* 0x0000000d0c133210 */ /* 0x000fe40007ffe0ff */
[----:B------:R-:W-:Y:S02]  /*8620*/  SEL R7, R7, R12, P1 ;  /* 0x0000000c07077207 */ /* 0x000fe40000800000 */
[----:B------:R-:W-:-:S04]  /*8630*/  @P3 ISETP.LT.U32.AND P6, PT, R8, R19, PT ;  /* 0x000000130800320c */ /* 0x000fc80003fc1070 */
[----:B------:R-:W-:Y:S01]  /*8640*/  @P3 ISETP.LT.OR.EX P2, PT, R26, RZ, !P2, P6 ;  /* 0x000000ff1a00320c */ /* 0x000fe20005741760 */
[----:B------:R-:W-:-:S12]  /*8650*/  @P3 BRA `(.L_x_5121) ;  /* 0x0000000000183947 */ /* 0x000fd80003800000 */
[----:B------:R-:W-:-:S13]  /*8660*/  FSETP.NEU.FTZ.AND P6, PT, R4, R17, PT ;  /* 0x000000110400720b */ /* 0x000fda0003fdd000 */
[----:B------:R-:W-:Y:S01]  /*8670*/  @!P6 IMAD.IADD R19, R12, 0x1, R13 ;  /* 0x000000010c13e824 */ /* 0x000fe200078e020d */
[----:B------:R-:W-:-:S04]  /*8680*/  @P6 FSETP.LT.FTZ.AND P2, PT, R4, R17, PT ;  /* 0x000000110400620b */ /* 0x000fc80003f51000 */
[----:B------:R-:W-:-:S04]  /*8690*/  @!P6 ISETP.GE.U32.AND P3, PT, R8, R19, PT ;  /* 0x000000130800e20c */ /* 0x000fc80003f66070 */
[----:B------:R-:W-:-:S04]  /*86a0*/  @!P6 ISETP.GE.AND.EX P3, PT, R26, RZ, PT, P3 ;  /* 0x000000ff1a00e20c */ /* 0x000fc80003f66330 */
[----:B------:R-:W-:-:S13]  /*86b0*/  @!P6 PLOP3.LUT P2, PT, P3, PT, PT, 0x8, 0x80 ;  /* 0x000000000080e81c */ /* 0x000fda0001f4e170 */
.L_x_5121:
[----:B------:R-:W-:Y:S05]  /*86c0*/  BSYNC.RECONVERGENT B2 ;  /* 0x0000000000027941 */ /* 0x000fea0003800200 */
.L_x_5120:
[----:B------:R-:W-:Y:S01]  /*86d0*/  @P5 IADD3 R12, PT, PT, R0, R13, RZ ;  /* 0x0000000d000c5210 */ /* 0x000fe20007ffe0ff */
[----:B------:R-:W-:Y:S01]  /*86e0*/  BSSY.RECONVERGENT B2, `(.L_x_5122) ;  /* 0x0000011000027945 */ /* 0x000fe20003800200 */
[----:B------:R-:W-:Y:S02]  /*86f0*/  FSEL R4, R4, R17, P2 ;  /* 0x0000001104047208 */ /* 0x000fe40001000000 */
[----:B------:R-:W-:Y:S01]  /*8700*/  @P5 ISETP.LT.U32.AND P6, PT, R23, R12, PT ;  /* 0x0000000c1700520c */ /* 0x000fe20003fc1070 */
[----:B------:R-:W-:Y:S01]  /*8710*/  HADD2.F32 R12, -RZ, R16.H0_H0 ;  /* 0x20000010ff0c7230 */ /* 0x000fe20000004100 */
[----:B------:R-:W-:Y:S02]  /*8720*/  SEL R24, R24, RZ, P0 ;  /* 0x000000ff18187207 */ /* 0x000fe40000000000 */
[----:B------:R-:W-:Y:S02]  /*8730*/  SEL R25, R25, RZ, P1 ;  /* 0x000000ff19197207 */ /* 0x000fe40000800000 */
[----:B------:R-:W-:-:S02]  /*8740*/  @P5 FSETP.NAN.FTZ.AND P3, PT, |R12|, |R12|, PT ;  /* 0x4000000c0c00520b */ /* 0x000fc40003f78200 */
[----:B------:R-:W-:Y:S02]  /*8750*/  SEL R8, R8, R0, P2 ;  /* 0x0000000008087207 */ /* 0x000fe40001000000 */
[----:B------:R-:W-:Y:S02]  /*8760*/  @P5 ISETP.LT.OR.EX P3, PT, R27, RZ, !P3, P6 ;  /* 0x000000ff1b00520c */ /* 0x000fe40005f61760 */
[----:B------:R-:W-:Y:S01]  /*8770*/  SEL R26, R26, RZ, P2 ;  /* 0x000000ff1a1a7207 */ /* 0x000fe20001000000 */
[----:B------:R-:W-:Y:S10]  /*8780*/  @P5 BRA `(.L_x_5123) ;  /* 0x0000000000185947 */ /* 0x000ff40003800000 */
[----:B------:R-:W-:-:S13]  /*8790*/  FSETP.NEU.FTZ.AND P1, PT, R5, R12, PT ;  /* 0x0000000c0500720b */ /* 0x000fda0003f3d000 */
[----:B------:R-:W-:Y:S01]  /*87a0*/  @!P1 IMAD.IADD R18, R0, 0x1, R13 ;  /* 0x0000000100129824 */ /* 0x000fe200078e020d */
[----:B------:R-:W-:-:S04]  /*87b0*/  @P1 FSETP.LT.FTZ.AND P3, PT, R5, R12, PT ;  /* 0x0000000c0500120b */ /* 0x000fc80003f71000 */
[----:B------:R-:W-:-:S04]  /*87c0*/  @!P1 ISETP.GE.U32.AND P0, PT, R23, R18, PT ;  /* 0x000000121700920c */ /* 0x000fc80003f06070 */
[----:B------:R-:W-:-:S04]  /*87d0*/  @!P1 ISETP.GE.AND.EX P0, PT, R27, RZ, PT, P0 ;  /* 0x000000ff1b00920c */ /* 0x000fc80003f06300 */
[----:B------:R-:W-:-:S13]  /*87e0*/  @!P1 PLOP3.LUT P3, PT, P0, PT, PT, 0x8, 0x80 ;  /* 0x000000000080981c */ /* 0x000fda000076e170 */
.L_x_5123:
[----:B------:R-:W-:Y:S05]  /*87f0*/  BSYNC.RECONVERGENT B2 ;  /* 0x0000000000027941 */ /* 0x000fea0003800200 */
.L_x_5122:
        /* <DEDUP_REMOVED lines=10> */
.L_x_5110:
[----:B------:R-:W-:Y:S05]  /*88a0*/  BSYNC.RECONVERGENT B1 ;  /* 0x0000000000017941 */ /* 0x000fea0003800200 */
.L_x_5109:
        /* <DEDUP_REMOVED lines=291> */
.L_x_5128:
[----:B------:R-:W-:Y:S01]  /*9ae0*/  SHF.R.U32.HI R14, RZ, 0x1, R9 ;  /* 0x00000001ff0e7819 */ /* 0x000fe20000011609 */
[----:B------:R-:W-:-:S07]  /*9af0*/  IMAD.MOV.U32 R15, RZ, RZ, RZ ;  /* 0x000000ffff0f7224 */ /* 0x000fce00078e00ff */
.L_x_5127:
        /* <DEDUP_REMOVED lines=286> */
.L_x_5130:
[----:B------:R-:W-:Y:S02]  /*ace0*/  SHF.R.U32.HI R14, RZ, 0x1, R9 ;  /* 0x00000001ff0e7819 */ /* 0x000fe40000011609 */
[----:B------:R-:W-:-:S07]  /*acf0*/  MOV R15, RZ ;  /* 0x000000ff000f7202 */ /* 0x000fce0000000f00 */
.L_x_5129:
[----:B------:R-:W-:-:S04]  /*ad00*/  LEA R16, P1, R14, R22, 0x1 ;  /* 0x000000160e107211 */ /* 0x000fc800078208ff */
[----:B------:R-:W-:-:S05]  /*ad10*/  LEA.HI.X R17, R14, R20, R15, 0x1, P1 ;  /* 0x000000140e117211 */ /* 0x000fca00008f0c0f */
[----:B-1----:R-:W2:Y:S01]  /*ad20*/  LDG.E.U16 R9, desc[UR36][R16.64] ;  /* 0x0000002410097981 */ /* 0x002ea2000c1e1500 */
[----:B------:R-:W-:-:S05]  /*ad30*/  IMAD.IADD R19, R13, 0x1, R19 ;  /* 0x000000010d137824 */ /* 0x000fca00078e0213 */
        /* <DEDUP_REMOVED lines=12> */
[----:B-1----:R-:W-:Y:S02]  /*ae00*/  ISETP.NE.AND P1, PT, R11, 0x1, PT ;  /* 0x000000010b00780c */ /* 0x002fe40003f25270 */
[----:B--2---:R-:W-:-:S05]  /*ae10*/  IADD3 R9, PT, PT, -R17, RZ, RZ ;  /* 0x000000ff11097210 */ /* 0x004fca0007ffe1ff */
        /* <DEDUP_REMOVED lines=265> */
.L_x_5132:
[----:B------:R-:W-:Y:S01]  /*beb0*/  SHF.R.U32.HI R14, RZ, 0x1, R9 ;  /* 0x00000001ff0e7819 */ /* 0x000fe20000011609 */
[----:B------:R-:W-:-:S07]  /*bec0*/  IMAD.MOV.U32 R15, RZ, RZ, RZ ;  /* 0x000000ffff0f7224 */ /* 0x000fce00078e00ff */
.L_x_5131:
        /* <DEDUP_REMOVED lines=282> */
.L_x_5134:
[----:B------:R-:W-:Y:S01]  /*d070*/  SHF.R.U32.HI R14, RZ, 0x1, R9 ;  /* 0x00000001ff0e7819 */ /* 0x000fe20000011609 */
[----:B------:R-:W-:-:S07]  /*d080*/  IMAD.MOV.U32 R15, RZ, RZ, RZ ;  /* 0x000000ffff0f7224 */ /* 0x000fce00078e00ff */
.L_x_5133:
[----:B------:R-:W-:-:S04]  /*d090*/  LEA R10, P0, R14, R22, 0x1 ;  /* 0x000000160e0a7211 */ /* 0x000fc800078008ff */
[----:B------:R-:W-:-:S05]  /*d0a0*/  LEA.HI.X R11, R14, R20, R15, 0x1, P0 ;  /* 0x000000140e0b7211 */ /* 0x000fca00000f0c0f */
[----:B--2---:R-:W2:Y:S04]  /*d0b0*/  LDG.E.U16 R9, desc[UR36][R10.64] ;  /* 0x000000240a097981 */ /* 0x004ea8000c1e1500 */
[----:B--2---:R3:W-:Y:S02]  /*d0c0*/  STL [R1+0x8], R9 ;  /* 0x0000080901007387 */ /* 0x0047e40000100800 */
.L_x_5126:
[----:B------:R-:W-:Y:S05]  /*d0d0*/  BSYNC.RECONVERGENT B1 ;  /* 0x0000000000017941 */ /* 0x000fea0003800200 */
.L_x_5125:
[----:B------:R-:W-:Y:S01]  /*d0e0*/  ISETP.GE.U32.AND P0, PT, R0, R12, PT ;  /* 0x0000000c0000720c */ /* 0x000fe20003f06070 */
[----:B------:R-:W-:-:S12]  /*d0f0*/  BSSY.RECONVERGENT B1, `(.L_x_5135) ;  /* 0x000004e000017945 */ /* 0x000fd80003800200 */
[----:B------:R-:W-:Y:S05]  /*d100*/  @P0 BRA `(.L_x_5136) ;  /* 0x0000000400300947 */ /* 0x000fea0003800000 */
[----:B0123--:R-:W2:Y:S01]  /*d110*/  LDL.LU R9, [R1+0x4] ;  /* 0x0000040001097983 */ /* 0x00fea20000300800 */
[----:B------:R-:W-:Y:S01]  /*d120*/  FSETP.NAN.FTZ.AND P3, PT, |R2|, |R2|, PT ;  /* 0x400000020200720b */ /* 0x000fe20003f78200 */
[----:B------:R-:W-:Y:S01]  /*d130*/  BSSY.RECONVERGENT B2, `(.L_x_5137) ;  /* 0x000000d000027945 */ /* 0x000fe20003800200 */
[----:B------:R-:W-:-:S04]  /*d140*/  IADD3 R10, PT, PT, R0, R13, RZ ;  /* 0x0000000d000a7210 */ /* 0x000fc80007ffe0ff */
[----:B------:R-:W-:-:S07]  /*d150*/  ISETP.GE.U32.AND P2, PT, R10, R12, PT ;  /* 0x0000000c0a00720c */ /* 0x000fce0003f46070 */
[----:B------:R-:W-:Y:S01]  /*d160*/  @P3 ISETP.LT.U32.AND P1, PT, R6, R0, PT ;  /* 0x000000000600320c */ /* 0x000fe20003f21070 */
[----:B--2---:R-:W-:-:S05]  /*d170*/  HADD2.F32 R9, -RZ, R9.H0_H0 ;  /* 0x20000009ff097230 */ /* 0x004fca0000004100 */
        /* <DEDUP_REMOVED lines=8> */
.L_x_5138:
[----:B------:R-:W-:Y:S05]  /*d200*/  BSYNC.RECONVERGENT B2 ;  /* 0x0000000000027941 */ /* 0x000fea0003800200 */
.L_x_5137:
        /* <DEDUP_REMOVED lines=10> */
[----:B--2---:R-:W-:-:S05]  /*d2b0*/  HADD2.F32 R0, -RZ, R11.H0_H0 ;  /* 0x2000000bff007230 */ /* 0x004fca0000004100 */
        /* <DEDUP_REMOVED lines=8> */
.L_x_5140:
[----:B------:R-:W-:Y:S05]  /*d340*/  BSYNC.RECONVERGENT B2 ;  /* 0x0000000000027941 */ /* 0x000fea0003800200 */
.L_x_5139:
[----:B------:R-:W-:Y:S02]  /*d350*/  FSEL R3, R3, R0, P0 ;  /* 0x0000000003037208 */ /* 0x000fe40000000000 */
[----:B------:R-:W-:Y:S02]  /*d360*/  SEL R7, R7, R10, P0 ;  /* 0x0000000a07077207 */ /* 0x000fe40000000000 */
[----:B------:R-:W-:Y:S01]  /*d370*/  SEL R25, R25, RZ, P0 ;  /* 0x000000ff19197207 */ /* 0x000fe20000000000 */
[----:B------:R-:W-:Y:S06]  /*d380*/  @P2 BRA `(.L_x_5136) ;  /* 0x0000000000902947 */ /* 0x000fec0003800000 */
[----:B------:R-:W-:Y:S01]  /*d390*/  FSETP.NAN.FTZ.AND P3, PT, |R4|, |R4|, PT ;  /* 0x400000040400720b */ /* 0x000fe20003f78200 */
[----:B-----5:R-:W-:Y:S01]  /*d3a0*/  HADD2.F32 R21, -RZ, R21.H0_H0 ;  /* 0x20000015ff157230 */ /* 0x020fe20000004100 */
        /* <DEDUP_REMOVED lines=12> */
.L_x_5142:
[----:B------:R-:W-:Y:S05]  /*d470*/  BSYNC.RECONVERGENT B2 ;  /* 0x0000000000027941 */ /* 0x000fea0003800200 */
.L_x_5141:
        /* <DEDUP_REMOVED lines=17> */
.L_x_5144:
[----:B------:R-:W-:Y:S05]  /*d590*/  BSYNC.RECONVERGENT B2 ;  /* 0x0000000000027941 */ /* 0x000fea0003800200 */
.L_x_5143:
[----:B------:R-:W-:Y:S02]  /*d5a0*/  FSEL R5, R5, R10, P0 ;  /* 0x0000000a05057208 */ /* 0x000fe40000000000 */
[----:B------:R-:W-:Y:S02]  /*d5b0*/  SEL R23, R23, R0, P0 ;  /* 0x0000000017177207 */ /* 0x000fe40000000000 */
[----:B------:R-:W-:-:S07]  /*d5c0*/  SEL R27, R27, RZ, P0 ;  /* 0x000000ff1b1b7207 */ /* 0x000fce0000000000 */
.L_x_5136:
[----:B------:R-:W-:Y:S05]  /*d5d0*/  BSYNC.RECONVERGENT B1 ;  /* 0x0000000000017941 */ /* 0x000fea0003800200 */
.L_x_5135:
        /* <DEDUP_REMOVED lines=11> */
.L_x_5146:
[----:B------:R-:W-:Y:S05]  /*d690*/  BSYNC.RECONVERGENT B1 ;  /* 0x0000000000017941 */ /* 0x000fea0003800200 */
.L_x_5145:
        /* <DEDUP_REMOVED lines=14> */
.L_x_5148:
[----:B------:R-:W-:Y:S05]  /*d780*/  BSYNC.RECONVERGENT B1 ;  /* 0x0000000000017941 */ /* 0x000fea0003800200 */
.L_x_5147:
        /* <DEDUP_REMOVED lines=14> */
.L_x_5150:
[----:B------:R-:W-:Y:S05]  /*d870*/  BSYNC.RECONVERGENT B1 ;  /* 0x0000000000017941 */ /* 0x000fea0003800200 */
.L_x_5149:
[----:B------:R-:W-:Y:S02]  /*d880*/  FSEL R3, R4, R5, P0 ;  /* 0x0000000504037208 */ /* 0x000fe40000000000 */
[----:B------:R-:W-:Y:S02]  /*d890*/  SEL R0, R0, R23, P0 ;  /* 0x0000001700007207 */ /* 0x000fe40000000000 */
[----:B------:R-:W-:-:S07]  /*d8a0*/  SEL R11, R26, R27, P0 ;  /* 0x0000001b1a0b7207 */ /* 0x000fce0000000000 */
.L_x_5021:
[----:B------:R-:W-:Y:S05]  /*d8b0*/  BSYNC.RECONVERGENT B0 ;  /* 0x0000000000007941 */ /* 0x000fea0003800200 */
.L_x_5020:
        /* <DEDUP_REMOVED lines=19> */
.L_x_5156:
        /* <DEDUP_REMOVED lines=22> */
.L_x_5155:
[----:B------:R-:W-:Y:S05]  /*db50*/  BSYNC.RECONVERGENT B1 ;  /* 0x0000000000017941 */ /* 0x000fea0003800200 */
.L_x_5154:
[----:B------:R-:W-:Y:S02]  /*db60*/  SEL R0, R0, R4, P0 ;  /* 0x0000000400007207 */ /* 0x000fe40000000000 */
[----:B------:R-:W-:Y:S02]  /*db70*/  FSEL R3, R3, R10, P0 ;  /* 0x0000000a03037208 */ /* 0x000fe40000000000 */
[----:B------:R-:W-:Y:S01]  /*db80*/  SEL R11, R11, R5, P0 ;  /* 0x000000050b0b7207 */ /* 0x000fe20000000000 */
[----:B------:R-:W-:Y:S02]  /*db90*/  IMAD.MOV.U32 R10, RZ, RZ, R0 ;  /* 0x000000ffff0a7224 */ /* 0x000fe400078e0000 */
[----:B------:R0:W-:Y:S04]  /*dba0*/  STS [R6], R3 ;  /* 0x0000000306007388 */ /* 0x0001e80000000800 */
[----:B------:R0:W-:Y:S02]  /*dbb0*/  STS.64 [R6+0x8], R10 ;  /* 0x0000080a06007388 */ /* 0x0001e40000000a00 */
.L_x_5153:
[----:B------:R-:W-:Y:S05]  /*dbc0*/  BSYNC.RECONVERGENT B0 ;  /* 0x0000000000007941 */ /* 0x000fea0003800200 */
.L_x_5152:
[----:B------:R-:W-:-:S03]  /*dbd0*/  UISETP.GT.U32.AND UP0, UPT, UR5, 0x3, UPT ;  /* 0x000000030500788c */ /* 0x000fc6000bf04070 */
[----:B------:R-:W-:-:S06]  /*dbe0*/  UMOV UR5, UR7 ;  /* 0x0000000700057c82 */ /* 0x000fcc0008000000 */
[----:B------:R-:W-:Y:S05]  /*dbf0*/  BRA.U UP0, `(.L_x_5156) ;  /* 0xfffffffd007c7547 */ /* 0x000fea000b83ffff */
.L_x_5151:
        /* <DEDUP_REMOVED lines=20> */
.L_x_5163:
        /* <DEDUP_REMOVED lines=21> */
.L_x_5162:
[----:B------:R-:W-:Y:S05]  /*de90*/  BSYNC.RECONVERGENT B1 ;  /* 0x0000000000017941 */ /* 0x000fea0003800200 */
.L_x_5161:
[----:B------:R-:W-:Y:S02]  /*dea0*/  SEL R0, R0, R4, P0 ;  /* 0x0000000400007207 */ /* 0x000fe40000000000 */
[----:B------:R-:W-:Y:S02]  /*deb0*/  FSEL R3, R3, R10, P0 ;  /* 0x0000000a03037208 */ /* 0x000fe40000000000 */
[----:B------:R-:W-:Y:S01]  /*dec0*/  SEL R11, R11, R5, P0 ;  /* 0x000000050b0b7207 */ /* 0x000fe20000000000 */
[----:B------:R-:W-:Y:S02]  /*ded0*/  IMAD.MOV.U32 R10, RZ, RZ, R0 ;  /* 0x000000ffff0a7224 */ /* 0x000fe400078e0000 */
[----:B------:R0:W-:Y:S04]  /*dee0*/  STS [R6], R3 ;  /* 0x0000000306007388 */ /* 0x0001e80000000800 */
[----:B------:R0:W-:Y:S02]  /*def0*/  STS.64 [R6+0x8], R10 ;  /* 0x0000080a06007388 */ /* 0x0001e40000000a00 */
.L_x_5160:
[----:B------:R-:W-:Y:S05]  /*df00*/  BSYNC.RECONVERGENT B0 ;  /* 0x0000000000007941 */ /* 0x000fea0003800200 */
.L_x_5159:
[----:B------:R-:W-:Y:S01]  /*df10*/  ISETP.GT.U32.AND P0, PT, R8, 0x7f, PT ;  /* 0x0000007f0800780c */ /* 0x000fe20003f04070 */
[----:B------:R-:W-:-:S12]  /*df20*/  IMAD.MOV.U32 R8, RZ, RZ, R13 ;  /* 0x000000ffff087224 */ /* 0x000fd800078e000d */
[----:B------:R-:W-:Y:S05]  /*df30*/  @P0 BRA `(.L_x_5163) ;  /* 0xfffffffc00800947 */ /* 0x000fea000383ffff */
.L_x_5158:
[----:B------:R-:W-:Y:S01]  /*df40*/  BAR.SYNC.DEFER_BLOCKING 0x0 ;  /* 0x0000000000007b1d */ /* 0x000fe20000010000 */
[----:B------:R-:W-:-:S09]  /*df50*/  UISETP.GE.U32.AND UP0, UPT, UR4, 0x2, UPT ;  /* 0x000000020400788c */ /* 0x000fd2000bf06070 */
[----:B------:R-:W-:Y:S05]  /*df60*/  BRA.U !UP0, `(.L_x_5157) ;  /* 0x0000000108587547 */ /* 0x000fea000b800000 */
[----:B------:R-:W-:-:S07]  /*df70*/  HFMA2 R4, -RZ, RZ, 0, 5.9604644775390625e-08 ;  /* 0x00000001ff047431 */ /* 0x000fce00000001ff */
.L_x_5166:
        /* <DEDUP_REMOVED lines=16> */
.L_x_5165:
[----:B------:R-:W-:Y:S05]  /*e080*/  BSYNC.RECONVERGENT B0 ;  /* 0x0000000000007941 */ /* 0x000fea0003800200 */
.L_x_5164:
[----:B------:R-:W-:Y:S02]  /*e090*/  FSEL R3, R3, R6, P0 ;  /* 0x0000000603037208 */ /* 0x000fe40000000000 */
[----:B------:R-:W-:Y:S02]  /*e0a0*/  SEL R0, R0, R5, P0 ;  /* 0x0000000500007207 */ /* 0x000fe40000000000 */
[----:B------:R-:W-:Y:S01]  /*e0b0*/  SEL R11, R11, R8, P0 ;  /* 0x000000080b0b7207 */ /* 0x000fe20000000000 */
[----:B------:R-:W-:Y:S06]  /*e0c0*/  @!P2 BRA `(.L_x_5166) ;  /* 0xfffffffc00aca947 */ /* 0x000fec000383ffff */
.L_x_5157:
        /* <DEDUP_REMOVED lines=282> */
.L_x_5167:
        /* <DEDUP_REMOVED lines=8> */
.L_x_5169:
        /* <DEDUP_REMOVED lines=64> */
.L_x_5171:
[----:B------:R-:W-:-:S07]  /*f6f0*/  MOV R6, 0xf710 ;  /* 0x0000f71000067802 */ /* 0x000fce0000000f00 */
[----:B------:R-:W-:Y:S05]  /*f700*/  CALL.REL.NOINC `($__internal_24_$__cuda_sm20_div_u64) ;  /* 0x0000003000c47944 */ /* 0x000fea0003c00000 */
[----:B------:R-:W-:Y:S01]  /*f710*/  IMAD.MOV.U32 R4, RZ, RZ, R8 ;  /* 0x000000ffff047224 */ /* 0x000fe200078e0008 */
[----:B------:R-:W-:-:S07]  /*f720*/  MOV R5, R9 ;  /* 0x0000000900057202 */ /* 0x000fce0000000f00 */
.L_x_5172:
[----:B------:R-:W-:Y:S05]  /*f730*/  BSYNC.RECONVERGENT B0 ;  /* 0x0000000000007941 */ /* 0x000fea0003800200 */
.L_x_5170:
[----:B------:R-:W0:Y:S02]  /*f740*/  LDCU.64 UR4, c[0x0][0x780] ;  /* 0x0000f000ff0477ac */ /* 0x000e240008000a00 */
[----:B0-----:R-:W-:Y:S02]  /*f750*/  UISETP.NE.U32.AND UP0, UPT, UR4, URZ, UPT ;  /* 0x000000ff0400728c */ /* 0x001fe4000bf05070 */
[----:B------:R-:W-:Y:S02]  /*f760*/  IADD3 R4, P0, PT, R4, UR4, RZ ;  /* 0x0000000404047c10 */ /* 0x000fe4000ff1e0ff */
[----:B------:R-:W-:Y:S02]  /*f770*/  UISETP.NE.AND.EX UP0, UPT, UR5, URZ, UPT, UP0 ;  /* 0x000000ff0500728c */ /* 0x000fe4000bf05300 */
[----:B------:R-:W-:Y:S02]  /*f780*/  IADD3.X R5, PT, PT, R5, UR5, RZ, P0, !PT ;  /* 0x0000000505057c10 */ /* 0x000fe400087fe4ff */
[----:B------:R-:W-:-:S11]  /*f790*/  UPLOP3.LUT UP0, UPT, UPT, UPT, UP0, 0x40, 0x4 ;  /* 0x000000000004789c */ /* 0x000fd60003f0e800 */
.L_x_5168:
        /* <DEDUP_REMOVED lines=291> */
.L_x_5174:
        /* <DEDUP_REMOVED lines=25> */
.L_x_5176:
[----:B------:R-:W-:Y:S05]  /*10b60*/  BSYNC.RECONVERGENT B0 ;  /* 0x0000000000007941 */ /* 0x000fea0003800200 */
.L_x_5175:
        /* <DEDUP_REMOVED lines=34> */
.L_x_5178:
[----:B------:R-:W-:Y:S05]  /*10d90*/  BSYNC.RECONVERGENT B0 ;  /* 0x0000000000007941 */ /* 0x000fea0003800200 */
.L_x_5177:
        /* <DEDUP_REMOVED lines=37> */
.L_x_5185:
        /* <DEDUP_REMOVED lines=17> */
.L_x_5184:
[----:B------:R-:W-:Y:S05]  /*11100*/  BSYNC.RECONVERGENT B2 ;  /* 0x0000000000027941 */ /* 0x000fea0003800200 */
.L_x_5183:
[----:B------:R-:W-:Y:S02]  /*11110*/  SEL R8, R8, R14, P1 ;  /* 0x0000000e08087207 */ /* 0x000fe40000800000 */
[----:B------:R-:W-:Y:S02]  /*11120*/  SEL R9, R9, R15, P1 ;  /* 0x0000000f09097207 */ /* 0x000fe40000800000 */
[----:B------:R-:W-:Y:S01]  /*11130*/  FSEL R3, R3, R6, P1 ;  /* 0x0000000603037208 */ /* 0x000fe20000800000 */
[----:B------:R-:W-:Y:S06]  /*11140*/  @!P3 BRA `(.L_x_5185) ;  /* 0xfffffffc00a8b947 */ /* 0x000fec000383ffff */
[----:B------:R-:W-:Y:S05]  /*11150*/  BSYNC.RECONVERGENT B1 ;  /* 0x0000000000017941 */ /* 0x000fea0003800200 */
.L_x_5182:
[----:B------:R-:W-:Y:S05]  /*11160*/  BRA `(.L_x_5181) ;  /* 0x0000000000847947 */ /* 0x000fea0003800000 */
.L_x_5180:
        /* <DEDUP_REMOVED lines=10> */
.L_x_5188:
        /* <DEDUP_REMOVED lines=18> */
.L_x_5187:
[----:B------:R-:W-:Y:S05]  /*11330*/  BSYNC.RECONVERGENT B1 ;  /* 0x0000000000017941 */ /* 0x000fea0003800200 */
.L_x_5186:
[----:B------:R-:W-:Y:S02]  /*11340*/  SEL R8, R8, R14, P1 ;  /* 0x0000000e08087207 */ /* 0x000fe40000800000 */
[----:B------:R-:W-:Y:S02]  /*11350*/  SEL R9, R9, R15, P1 ;  /* 0x0000000f09097207 */ /* 0x000fe40000800000 */
[----:B------:R-:W-:Y:S01]  /*11360*/  FSEL R3, R3, R20, P1 ;  /* 0x0000001403037208 */ /* 0x000fe20000800000 */
[----:B------:R-:W-:Y:S06]  /*11370*/  @!P3 BRA `(.L_x_5188) ;  /* 0xfffffffc00a4b947 */ /* 0x000fec000383ffff */
.L_x_5181:
[----:B------:R-:W-:Y:S05]  /*11380*/  BSYNC.RECONVERGENT B0 ;  /* 0x0000000000007941 */ /* 0x000fea0003800200 */
.L_x_5179:
        /* <DEDUP_REMOVED lines=13> */
.L_x_5194:
        /* <DEDUP_REMOVED lines=22> */
.L_x_5193:
[----:B------:R-:W-:Y:S05]  /*115c0*/  BSYNC.RECONVERGENT B1 ;  /* 0x0000000000017941 */ /* 0x000fea0003800200 */
.L_x_5192:
[----:B------:R-:W-:Y:S02]  /*115d0*/  FSEL R3, R3, R12, P1 ;  /* 0x0000000c03037208 */ /* 0x000fe40000800000 */
[----:B------:R-:W-:Y:S02]  /*115e0*/  SEL R8, R8, R10, P1 ;  /* 0x0000000a08087207 */ /* 0x000fe40000800000 */
[----:B------:R-:W-:Y:S01]  /*115f0*/  SEL R9, R9, R11, P1 ;  /* 0x0000000b09097207 */ /* 0x000fe20000800000 */
[----:B------:R0:W-:Y:S04]  /*11600*/  STS [R0], R3 ;  /* 0x0000000300007388 */ /* 0x0001e80000000800 */
[----:B------:R0:W-:Y:S02]  /*11610*/  STS.64 [R0+0x8], R8 ;  /* 0x0000080800007388 */ /* 0x0001e40000000a00 */
.L_x_5191:
[----:B------:R-:W-:Y:S05]  /*11620*/  BSYNC.RECONVERGENT B0 ;  /* 0x0000000000007941 */ /* 0x000fea0003800200 */
.L_x_5190:
[----:B------:R-:W-:-:S03]  /*11630*/  UISETP.GT.U32.AND UP1, UPT, UR4, 0x3, UPT ;  /* 0x000000030400788c */ /* 0x000fc6000bf24070 */
[----:B------:R-:W-:-:S06]  /*11640*/  UMOV UR4, UR7 ;  /* 0x0000000700047c82 */ /* 0x000fcc0008000000 */
[----:B------:R-:W-:Y:S05]  /*11650*/  BRA.U UP1, `(.L_x_5194) ;  /* 0xfffffffd01807547 */ /* 0x000fea000b83ffff */
.L_x_5189:
        /* <DEDUP_REMOVED lines=12> */
.L_x_5201:
        /* <DEDUP_REMOVED lines=21> */
.L_x_5200:
[----:B------:R-:W-:Y:S05]  /*11870*/  BSYNC.RECONVERGENT B1 ;  /* 0x0000000000017941 */ /* 0x000fea0003800200 */
.L_x_5199:
[----:B01----:R-:W-:Y:S02]  /*11880*/  FSEL R3, R3, R12, P1 ;  /* 0x0000000c03037208 */ /* 0x003fe40000800000 */
[----:B------:R-:W-:Y:S02]  /*11890*/  SEL R8, R8, R6, P1 ;  /* 0x0000000608087207 */ /* 0x000fe40000800000 */
[----:B------:R-:W-:Y:S01]  /*118a0*/  SEL R9, R9, R7, P1 ;  /* 0x0000000709097207 */ /* 0x000fe20000800000 */
[----:B------:R2:W-:Y:S04]  /*118b0*/  STS [R0], R3 ;  /* 0x0000000300007388 */ /* 0x0005e80000000800 */
[----:B------:R2:W-:Y:S02]  /*118c0*/  STS.64 [R0+0x8], R8 ;  /* 0x0000080800007388 */ /* 0x0005e40000000a00 */
.L_x_5198:
[----:B------:R-:W-:Y:S05]  /*118d0*/  BSYNC.RECONVERGENT B0 ;  /* 0x0000000000007941 */ /* 0x000fea0003800200 */
.L_x_5197:
[----:B------:R-:W-:Y:S02]  /*118e0*/  ISETP.GT.U32.AND P1, PT, R10, 0x7f, PT ;  /* 0x0000007f0a00780c */ /* 0x000fe40003f24070 */
[----:B------:R-:W-:-:S11]  /*118f0*/  MOV R10, R13 ;  /* 0x0000000d000a7202 */ /* 0x000fd60000000f00 */
[----:B------:R-:W-:Y:S05]  /*11900*/  @P1 BRA `(.L_x_5201) ;  /* 0xfffffffc00841947 */ /* 0x000fea000383ffff */
.L_x_5196:
[----:B------:R-:W-:Y:S01]  /*11910*/  BAR.SYNC.DEFER_BLOCKING 0x0 ;  /* 0x0000000000007b1d */ /* 0x000fe20000010000 */
[----:B------:R-:W-:-:S09]  /*11920*/  UISETP.GE.U32.AND UP1, UPT, UR4, 0x2, UPT ;  /* 0x000000020400788c */ /* 0x000fd2000bf26070 */
[----:B------:R-:W-:Y:S05]  /*11930*/  BRA.U !UP1, `(.L_x_5195) ;  /* 0x0000000109587547 */ /* 0x000fea000b800000 */
[----:B012---:R-:W-:-:S07]  /*11940*/  IMAD.MOV.U32 R0, RZ, RZ, 0x1 ;  /* 0x00000001ff007424 */ /* 0x007fce00078e00ff */
.L_x_5204:
        /* <DEDUP_REMOVED lines=16> */
.L_x_5203:
[----:B------:R-:W-:Y:S05]  /*11a50*/  BSYNC.RECONVERGENT B0 ;  /* 0x0000000000007941 */ /* 0x000fea0003800200 */
.L_x_5202:
[----:B------:R-:W-:Y:S02]  /*11a60*/  FSEL R3, R3, R2, P1 ;  /* 0x0000000203037208 */ /* 0x000fe40000800000 */
[----:B------:R-:W-:Y:S02]  /*11a70*/  SEL R8, R8, R7, P1 ;  /* 0x0000000708087207 */ /* 0x000fe40000800000 */
[----:B------:R-:W-:Y:S01]  /*11a80*/  SEL R9, R9, R6, P1 ;  /* 0x0000000609097207 */ /* 0x000fe20000800000 */
[----:B------:R-:W-:Y:S06]  /*11a90*/  @!P3 BRA `(.L_x_5204) ;  /* 0xfffffffc00acb947 */ /* 0x000fec000383ffff */
.L_x_5195:
        /* <DEDUP_REMOVED lines=26> */
.L_x_5207:
[----:B------:R-:W-:-:S07]  /*11c40*/  CS2R R16, SRZ ;  /* 0x0000000000107805 */ /* 0x000fce000001ff00 */
.L_x_5206:
        /* <DEDUP_REMOVED lines=22> */
.L_x_5209:
[----:B------:R-:W3:Y:S02]  /*11db0*/  LDCU.64 UR4, c[0x0][0x770] ;  /* 0x0000ee00ff0477ac */ /* 0x000ee40008000a00 */
[----:B---3--:R-:W-:-:S04]  /*11dc0*/  IADD3 R18, P0, PT, R18, UR4, RZ ;  /* 0x0000000412127c10 */ /* 0x008fc8000ff1e0ff */
[----:B------:R-:W-:-:S05]  /*11dd0*/  IADD3.X R19, PT, PT, RZ, UR5, RZ, P0, !PT ;  /* 0x00000005ff137c10 */ /* 0x000fca00087fe4ff */
[----:B------:R-:W-:Y:S01]  /*11de0*/  STG.E.64 desc[UR36][R18.64], R16 ;  /* 0x0000001012007986 */ /* 0x000fe2000c101b24 */
[----:B------:R-:W-:Y:S05]  /*11df0*/  EXIT ;  /* 0x000000000000794d */ /* 0x000fea0003800000 */
.L_x_5208:
        /* <DEDUP_REMOVED lines=16> */
.L_x_5210:
[----:B------:R-:W-:Y:S05]  /*11f00*/  EXIT ;  /* 0x000000000000794d */ /* 0x000fea0003800000 */
.L_x_5205:
        /* <DEDUP_REMOVED lines=14> */
.L_x_5213:
[----:B------:R-:W-:Y:S05]  /*11ff0*/  BSYNC.RECONVERGENT B0 ;  /* 0x0000000000007941 */ /* 0x000fea0003800200 */
.L_x_5212:
[----:B------:R-:W-:Y:S02]  /*12000*/  SEL R16, R6, R16, P0 ;  /* 0x0000001006107207 */ /* 0x000fe40000000000 */
[----:B------:R-:W-:Y:S02]  /*12010*/  SEL R17, R7, R17, P0 ;  /* 0x0000001107117207 */ /* 0x000fe40000000000 */
[----:B------:R-:W-:-:S07]  /*12020*/  FSEL R3, R0, R3, P0 ;  /* 0x0000000300037208 */ /* 0x000fce0000000000 */
.L_x_5211:
        /* <DEDUP_REMOVED lines=22> */
.L_x_5215:
[----:B------:R-:W3:Y:S02]  /*12190*/  LDCU.64 UR4, c[0x0][0x770] ;  /* 0x0000ee00ff0477ac */ /* 0x000ee40008000a00 */
[----:B---3--:R-:W-:-:S05]  /*121a0*/  IADD3 R18, P0, PT, R18, UR4, RZ ;  /* 0x0000000412127c10 */ /* 0x008fca000ff1e0ff */
[----:B------:R-:W-:-:S05]  /*121b0*/  IMAD.X R19, RZ, RZ, UR5, P0 ;  /* 0x00000005ff137e24 */ /* 0x000fca00080e06ff */
[----:B------:R-:W-:Y:S01]  /*121c0*/  STG.E.64 desc[UR36][R18.64], R16 ;  /* 0x0000001012007986 */ /* 0x000fe2000c101b24 */
[----:B------:R-:W-:Y:S05]  /*121d0*/  EXIT ;  /* 0x000000000000794d */ /* 0x000fea0003800000 */
.L_x_5214:
[----:B------:R-:W-:Y:S04]  /*121e0*/  STG.E.64 desc[UR36][R4.64+0x8], R16 ;  /* 0x0000081004007986 */ /* 0x000fe8000c101b24 */
[----:B------:R-:W-:Y:S01]  /*121f0*/  STG.E desc[UR36][R4.64], R3 ;  /* 0x0000000304007986 */ /* 0x000fe2000c101924 */
[----:B------:R-:W-:Y:S05]  /*12200*/  EXIT ;  /* 0x000000000000794d */ /* 0x000fea0003800000 */
.L_x_5173:
        /* <DEDUP_REMOVED lines=36> */
.L_x_5218:
[----:B------:R-:W-:-:S07]  /*12450*/  CS2R R16, SRZ ;  /* 0x0000000000107805 */ /* 0x000fce000001ff00 */
.L_x_5217:
        /* <DEDUP_REMOVED lines=22> */
.L_x_5220:
[----:B------:R-:W0:Y:S02]  /*125c0*/  LDCU.64 UR4, c[0x0][0x770] ;  /* 0x0000ee00ff0477ac */ /* 0x000e240008000a00 */
[----:B0-----:R-:W-:-:S05]  /*125d0*/  IADD3 R18, P0, PT, R18, UR4, RZ ;  /* 0x0000000412127c10 */ /* 0x001fca000ff1e0ff */
[----:B------:R-:W-:-:S05]  /*125e0*/  IMAD.X R19, RZ, RZ, UR5, P0 ;  /* 0x00000005ff137e24 */ /* 0x000fca00080e06ff */
[----:B------:R-:W-:Y:S01]  /*125f0*/  STG.E.64 desc[UR36][R18.64], R16 ;  /* 0x0000001012007986 */ /* 0x000fe2000c101b24 */
[----:B------:R-:W-:Y:S05]  /*12600*/  EXIT ;  /* 0x000000000000794d */ /* 0x000fea0003800000 */
.L_x_5219:
        /* <DEDUP_REMOVED lines=16> */
.L_x_5221:
[----:B------:R-:W-:Y:S05]  /*12710*/  EXIT ;  /* 0x000000000000794d */ /* 0x000fea0003800000 */
.L_x_5216:
        /* <DEDUP_REMOVED lines=14> */
.L_x_5224:
[----:B------:R-:W-:Y:S05]  /*12800*/  BSYNC.RECONVERGENT B0 ;  /* 0x0000000000007941 */ /* 0x000fea0003800200 */
.L_x_5223:
[----:B------:R-:W-:Y:S02]  /*12810*/  SEL R16, R6, R16, P0 ;  /* 0x0000001006107207 */ /* 0x000fe40000000000 */
[----:B------:R-:W-:Y:S02]  /*12820*/  SEL R17, R7, R17, P0 ;  /* 0x0000001107117207 */ /* 0x000fe40000000000 */
[----:B------:R-:W-:-:S07]  /*12830*/  FSEL R3, R0, R3, P0 ;  /* 0x0000000300037208 */ /* 0x000fce0000000000 */
.L_x_5222:
        /* <DEDUP_REMOVED lines=22> */
.L_x_5226:
[----:B------:R-:W0:Y:S02]  /*129a0*/  LDCU.64 UR4, c[0x0][0x770] ;  /* 0x0000ee00ff0477ac */ /* 0x000e240008000a00 */
[----:B0-----:R-:W-:-:S04]  /*129b0*/  IADD3 R18, P0, PT, R18, UR4, RZ ;  /* 0x0000000412127c10 */ /* 0x001fc8000ff1e0ff */
[----:B------:R-:W-:-:S05]  /*129c0*/  IADD3.X R19, PT, PT, RZ, UR5, RZ, P0, !PT ;  /* 0x00000005ff137c10 */ /* 0x000fca00087fe4ff */
[----:B------:R-:W-:Y:S01]  /*129d0*/  STG.E.64 desc[UR36][R18.64], R16 ;  /* 0x0000001012007986 */ /* 0x000fe2000c101b24 */
[----:B------:R-:W-:Y:S05]  /*129e0*/  EXIT ;  /* 0x000000000000794d */ /* 0x000fea0003800000 */
.L_x_5225:
[----:B------:R-:W-:Y:S04]  /*129f0*/  STG.E.64 desc[UR36][R4.64+0x8], R16 ;  /* 0x0000081004007986 */ /* 0x000fe8000c101b24 */
[----:B------:R-:W-:Y:S01]  /*12a00*/  STG.E desc[UR36][R4.64], R3 ;  /* 0x0000000304007986 */ /* 0x000fe2000c101924 */
[----:B------:R-:W-:Y:S05]  /*12a10*/  EXIT ;  /* 0x000000000000794d */ /* 0x000fea0003800000 */
        .weak           $__internal_24_$__cuda_sm20_div_u64
        .type           $__internal_24_$__cuda_sm20_div_u64,@function
        .size           $__internal_24_$__cuda_sm20_div_u64,(.L_x_6076 - $__internal_24_$__cuda_sm20_div_u64)
$__internal_24_$__cuda_sm20_div_u64:
        /* <DEDUP_REMOVED lines=66> */
[----:B------:R-:W-:Y:S06]  /*12e40*/  RET.REL.NODEC R4 `(_ZN2at6native13reduce_kernelILi512ELi1ENS0_8ReduceOpIN3c104HalfENS0_9ArgMinOpsIfEEjlLi4ELi4EEEEEvT1_) ;  /* 0xfffffed0046c7950 */ /* 0x000fec0003c3ffff */
.L_x_5227:
        /* <DEDUP_REMOVED lines=11> */
.L_x_6076:


//--------------------- .text._ZN2at6native13reduce_kernelILi256ELi2ENS0_8ReduceOpIN3c104HalfENS0_9ArgMinOpsIfEEjlLi4ELi4EEEEEvT1_ --------------------------
	.section	.text._ZN2at6native13reduce_kernelILi256ELi2ENS0_8ReduceOpIN3c104HalfENS0_9ArgMinOpsIfEEjlLi4ELi4EEEEEvT1_,"ax",@progbits
	.align	128
        .global         _ZN2at6native13reduce_kernelILi256ELi2ENS0_8ReduceOpIN3c104HalfENS0_9ArgMinOpsIfEEjlLi4ELi4EEEEEvT1_
        .type           _ZN2at6native13reduce_kernelILi256ELi2ENS0_8ReduceOpIN3c104HalfENS0_9ArgMinOpsIfEEjlLi4ELi4EEEEEvT1_,@function
        .size           _ZN2at6native13reduce_kernelILi256ELi2ENS0_8ReduceOpIN3c104HalfENS0_9ArgMinOpsIfEEjlLi4ELi4EEEEEvT1_,(.L_x_6077 - _ZN2at6native13reduce_kernelILi256ELi2ENS0_8ReduceOpIN3c104HalfENS0_9ArgMinOpsIfEEjlLi4ELi4EEEEEvT1_)
        .other          _ZN2at6native13reduce_kernelILi256ELi2ENS0_8ReduceOpIN3c104HalfENS0_9ArgMinOpsIfEEjlLi4ELi4EEEEEvT1_,@"STO_CUDA_ENTRY STV_DEFAULT"
_ZN2at6native13reduce_kernelILi256ELi2ENS0_8ReduceOpIN3c104HalfENS0_9ArgMinOpsIfEEjlLi4ELi4EEEEEvT1_:
.text._ZN2at6native13reduce_kernelILi256ELi2ENS0_8ReduceOpIN3c104HalfENS0_9ArgMinOpsIfEEjlLi4ELi4EEEEEvT1_:
        /* <DEDUP_REMOVED lines=296> */
.L_x_5228:
[----:B------:R-:W1:Y:S01]  /*1280*/  LDCU UR5, c[0x0][0x39c] ;  /* 0x00007380ff0577ac */ /* 0x000e620008000800 */
[----:B------:R-:W-:Y:S01]  /*1290*/  BSSY.RECONVERGENT B6, `(.L_x_5229) ;  /* 0x0000f11000067945 */ /* 0x000fe20003800200 */
[----:B------:R-:W-:Y:S02]  /*12a0*/  HFMA2 R27, -RZ, RZ, 0, 0 ;  /* 0x00000000ff1b7431 */ /* 0x000fe400000001ff */
[----:B------:R-:W-:Y:S01]  /*12b0*/  IMAD.MOV.U32 R38, RZ, RZ, RZ ;  /* 0x000000ffff267224 */ /* 0x000fe200078e00ff */
[----:B------:R-:W2:Y:S01]  /*12c0*/  LDCU UR4, c[0x0][0x3a0] ;  /* 0x00007400ff0477ac */ /* 0x000ea20008000800 */
[----:B------:R-:W-:Y:S01]  /*12d0*/  IMAD.MOV.U32 R18, RZ, RZ, RZ ;  /* 0x000000ffff127224 */ /* 0x000fe200078e00ff */
        /* <DEDUP_REMOVED lines=27> */
[----:B-----5:R-:W-:Y:S01]  /*1490*/  IMAD.U32 R10, RZ, RZ, UR10 ;  /* 0x0000000aff0a7e24 */ /* 0x020fe2000f8e00ff */
[----:B------:R-:W-:Y:S01]  /*14a0*/  MOV R11, UR11 ;  /* 0x0000000b000b7c02 */ /* 0x000fe20008000f00 */
[----:B0-2---:R-:W-:-:S07]  /*14b0*/  IMAD.U32 R26, RZ, RZ, UR4 ;  /* 0x00000004ff1a7e24 */ /* 0x005fce000f8e00ff */
[----:B------:R-:W-:-:S07]  /*14c0*/  LEPC R20, `(.L_x_5232) ;  /* 0x000000001014794e */ /* 0x000fce0000000000 */
[----:B---3--:R-:W-:Y:S05]  /*14d0*/  CALL.ABS.NOINC R14 ;  /* 0x000000000e007343 */ /* 0x008fea0003c00000 */
.L_x_5232:
        /* <DEDUP_REMOVED lines=8> */
[----:B------:R-:W-:Y:S01]  /*1560*/  IMAD.MOV.U32 R0, RZ, RZ, R21 ;  /* 0x000000ffff007224 */ /* 0x000fe200078e0015 */
[----:B-1----:R-:W-:Y:S01]  /*1570*/  MOV R6, R20 ;  /* 0x0000001400067202 */ /* 0x002fe20000000f00 */
[----:B------:R-:W-:-:S02]  /*1580*/  IMAD.MOV.U32 R9, RZ, RZ, R20 ;  /* 0x000000ffff097224 */ /* 0x000fc400078e0014 */
        /* <DEDUP_REMOVED lines=14> */
[----:B------:R-:W-:Y:S01]  /*1670*/  IMAD.MOV.U32 R9, RZ, RZ, R20 ;  /* 0x000000ffff097224 */ /* 0x000fe200078e0014 */
[----:B------:R-:W-:Y:S01]  /*1680*/  MOV R0, R21 ;  /* 0x0000001500007202 */ /* 0x000fe20000000f00 */
        /* <DEDUP_REMOVED lines=27> */
.L_x_5237:
[----:B------:R-:W0:Y:S01]  /*1840*/  @P0 LDC R9, c[0x0][0x390] ;  /* 0x0000e400ff090b82 */ /* 0x000e220000000800 */
[----:B------:R-:W-:Y:S02]  /*1850*/  FSEL R0, R3, R0, !P0 ;  /* 0x0000000003007208 */ /* 0x000fe40004000000 */
[----:B------:R-:W-:-:S07]  /*1860*/  SEL R3, R8, RZ, P0 ;  /* 0x000000ff08037207 */ /* 0x000fce0000000000 */
.L_x_5236:
[----:B------:R-:W-:Y:S05]  /*1870*/  BSYNC.RECONVERGENT B1 ;  /* 0x0000000000017941 */ /* 0x000fea0003800200 */
.L_x_5235:
[----:B------:R-:W1:Y:S01]  /*1880*/  LDC R5, c[0x0][0x39c] ;  /* 0x0000e700ff057b82 */ /* 0x000e620000000800 */
[----:B------:R-:W-:Y:S02]  /*1890*/  IADD3 R22, P0, PT, R22, 0x8, RZ ;  /* 0x0000000816167810 */ /* 0x000fe40007f1e0ff */
[----:B------:R-:W-:-:S03]  /*18a0*/  IADD3 R8, PT, PT, -R12, 0x4, RZ ;  /* 0x000000040c087810 */ /* 0x000fc60007ffe1ff */
[----:B------:R-:W-:Y:S01]  /*18b0*/  IMAD.X R23, RZ, RZ, R23, P0 ;  /* 0x000000ffff177224 */ /* 0x000fe200000e0617 */
[----:B-1----:R-:W-:-:S07]  /*18c0*/  IADD3 R26, PT, PT, R12, -0x4, R5 ;  /* 0xfffffffc0c1a7810 */ /* 0x002fce0007ffe005 */
.L_x_5234:
[----:B------:R-:W-:Y:S05]  /*18d0*/  BSYNC.RECONVERGENT B0 ;  /* 0x0000000000007941 */ /* 0x000fea0003800200 */
.L_x_5233:
[----:B------:R-:W1:Y:S01]  /*18e0*/  LDCU.64 UR4, c[0x0][0x3b0] ;  /* 0x00007600ff0477ac */ /* 0x000e620008000a00 */
[----:B------:R-:W-:Y:S01]  /*18f0*/  BSSY.RECONVERGENT B0, `(.L_x_5238) ;  /* 0x000005c000007945 */ /* 0x000fe20003800200 */
[----:B------:R-:W-:Y:S01]  /*1900*/  IMAD.MOV.U32 R12, RZ, RZ, R20 ;  /* 0x000000ffff0c7224 */ /* 0x000fe200078e0014 */
[----:B------:R-:W2:Y:S01]  /*1910*/  LDCU UR6, c[0x0][0x3b8] ;  /* 0x00007700ff0677ac */ /* 0x000ea20008000800 */
[----:B------:R-:W-:Y:S02]  /*1920*/  IMAD.MOV.U32 R11, RZ, RZ, R14 ;  /* 0x000000ffff0b7224 */ /* 0x000fe400078e000e */
[----:B------:R-:W-:Y:S02]  /*1930*/  IMAD.MOV.U32 R10, RZ, RZ, R21 ;  /* 0x000000ffff0a7224 */ /* 0x000fe400078e0015 */
[----:B-1----:R-:W-:-:S04]  /*1940*/  IMAD R5, R19, UR4, RZ ;  /* 0x0000000413057c24 */ /* 0x002fc8000f8e02ff */
[----:B------:R-:W-:-:S04]  /*1950*/  IMAD R5, R16, UR5, R5 ;  /* 0x0000000510057c24 */ /* 0x000fc8000f8e0205 */
[----:B--2---:R-:W-:-:S05]  /*1960*/  IMAD R13, R2, UR6, R5 ;  /* 0x00000006020d7c24 */ /* 0x004fca000f8e0205 */
[----:B------:R-:W-:-:S05]  /*1970*/  SHF.L.U32 R4, R13, 0x2, RZ ;  /* 0x000000020d047819 */ /* 0x000fca00000006ff */
[----:B------:R-:W-:-:S05]  /*1980*/  VIADD R5, R4, 0x3 ;  /* 0x0000000304057836 */ /* 0x000fca0000000000 */
[----:B------:R-:W-:-:S13]  /*1990*/  ISETP.GE.U32.AND P0, PT, R5, R26, PT ;  /* 0x0000001a0500720c */ /* 0x000fda0003f06070 */
[----:B------:R-:W-:Y:S05]  /*19a0*/  @P0 BRA `(.L_x_5239) ;  /* 0x0000000400400947 */ /* 0x000fea0003800000 */
[----:B------:R-:W-:Y:S01]  /*19b0*/  IMAD.MOV.U32 R15, RZ, RZ, R4 ;  /* 0x000000ffff0f7224 */ /* 0x000fe200078e0004 */
[----:B------:R-:W-:Y:S01]  /*19c0*/  MOV R10, R21 ;  /* 0x00000015000a7202 */ /* 0x000fe20000000f00 */
[----:B------:R-:W-:Y:S02]  /*19d0*/  IMAD.MOV.U32 R12, RZ, RZ, R20 ;  /* 0x000000ffff0c7224 */ /* 0x000fe400078e0014 */
[----:B------:R-:W-:-:S07]  /*19e0*/  IMAD.MOV.U32 R11, RZ, RZ, R14 ;  /* 0x000000ffff0b7224 */ /* 0x000fce00078e000e */
.L_x_5248:
        /* <DEDUP_REMOVED lines=11> */
[----:B------:R-:W-:Y:S01]  /*1aa0*/  @P4 ISETP.LT.U32.AND P1, PT, R20, R29, PT ;  /* 0x0000001d1400420c */ /* 0x000fe20003f21070 */
[--C-:B--2---:R-:W-:Y:S02]  /*1ab0*/  HADD2.F32 R15, -RZ, R4.reuse.H0_H0 ;  /* 0x20000004ff0f7230 */ /* 0x104fe40000004100 */
[----:B------:R-:W-:Y:S02]  /*1ac0*/  HADD2.F32 R30, -RZ, R4.H1_H1 ;  /* 0x30000004ff1e7230 */ /* 0x000fe40000004100 */
[--C-:B------:R-:W-:Y:S01]  /*1ad0*/  HADD2.F32 R31, -RZ, R5.reuse.H0_H0 ;  /* 0x20000005ff1f7230 */ /* 0x100fe20000004100 */
[----:B------:R-:W-:Y:S01]  /*1ae0*/  @P6 FSETP.NAN.FTZ.AND P0, PT, |R15|, |R15|, PT ;  /* 0x4000000f0f00620b */ /* 0x000fe20003f18200 */
[----:B------:R-:W-:Y:S01]  /*1af0*/  HADD2.F32 R4, -RZ, R5.H1_H1 ;  /* 0x30000005ff047230 */ /* 0x000fe20000004100 */
        /* <DEDUP_REMOVED lines=11> */
.L_x_5241:
[----:B------:R-:W-:Y:S05]  /*1bb0*/  BSYNC.RECONVERGENT B1 ;  /* 0x0000000000017941 */ /* 0x000fea0003800200 */
.L_x_5240:
[----:B------:R-:W-:Y:S04]  /*1bc0*/  BSSY.RECONVERGENT B1, `(.L_x_5242) ;  /* 0x0000007000017945 */ /* 0x000fe80003800200 */
[----:B------:R-:W-:Y:S05]  /*1bd0*/  @P4 BRA `(.L_x_5243) ;  /* 0x0000000000144947 */ /* 0x000fea0003800000 */
[----:B------:R-:W-:-:S13]  /*1be0*/  FSETP.NEU.FTZ.AND P6, PT, R21, R30, PT ;  /* 0x0000001e1500720b */ /* 0x000fda0003fdd000 */
[----:B------:R-:W-:Y:S02]  /*1bf0*/  @!P6 ISETP.GE.U32.AND P4, PT, R20, R29, PT ;  /* 0x0000001d1400e20c */ /* 0x000fe40003f86070 */
[----:B------:R-:W-:Y:S02]  /*1c00*/  @P6 FSETP.LT.FTZ.AND P1, PT, R21, R30, PT ;  /* 0x0000001e1500620b */ /* 0x000fe40003f31000 */
[----:B------:R-:W-:-:S04]  /*1c10*/  @!P6 ISETP.GE.AND.EX P4, PT, R14, RZ, PT, P4 ;  /* 0x000000ff0e00e20c */ /* 0x000fc80003f86340 */
[----:B------:R-:W-:-:S13]  /*1c20*/  @!P6 PLOP3.LUT P1, PT, P4, PT, PT, 0x8, 0x80 ;  /* 0x000000000080e81c */ /* 0x000fda000272e170 */
.L_x_5243:
[----:B------:R-:W-:Y:S05]  /*1c30*/  BSYNC.RECONVERGENT B1 ;  /* 0x0000000000017941 */ /* 0x000fea0003800200 */
.L_x_5242:
        /* <DEDUP_REMOVED lines=16> */
.L_x_5245:
[----:B------:R-:W-:Y:S05]  /*1d40*/  BSYNC.RECONVERGENT B1 ;  /* 0x0000000000017941 */ /* 0x000fea0003800200 */
.L_x_5244:
        /* <DEDUP_REMOVED lines=12> */
.L_x_5247:
[----:B------:R-:W-:Y:S05]  /*1e10*/  BSYNC.RECONVERGENT B1 ;  /* 0x0000000000017941 */ /* 0x000fea0003800200 */
.L_x_5246:
        /* <DEDUP_REMOVED lines=9> */
.L_x_5239:
[----:B------:R-:W-:Y:S05]  /*1eb0*/  BSYNC.RECONVERGENT B0 ;  /* 0x0000000000007941 */ /* 0x000fea0003800200 */
.L_x_5238:
        /* <DEDUP_REMOVED lines=29> */
.L_x_5252:
[----:B------:R-:W-:Y:S05]  /*2090*/  BSYNC.RECONVERGENT B1 ;  /* 0x0000000000017941 */ /* 0x000fea0003800200 */
.L_x_5251:
[----:B------:R-:W-:Y:S02]  /*20a0*/  FSEL R0, R0, R5, P0 ;  /* 0x0000000500007208 */ /* 0x000fe40000000000 */
[----:B------:R-:W-:Y:S02]  /*20b0*/  SEL R9, R9, R8, P0 ;  /* 0x0000000809097207 */ /* 0x000fe40000000000 */
[----:B------:R-:W-:-:S07]  /*20c0*/  SEL R3, R3, R4, P0 ;  /* 0x0000000403037207 */ /* 0x000fce0000000000 */
.L_x_5250:
[----:B------:R-:W-:Y:S05]  /*20d0*/  BSYNC.RECONVERGENT B0 ;  /* 0x0000000000007941 */ /* 0x000fea0003800200 */
.L_x_5249:
        /* <DEDUP_REMOVED lines=11> */
.L_x_5254:
[----:B------:R-:W-:Y:S05]  /*2190*/  BSYNC.RECONVERGENT B0 ;  /* 0x0000000000007941 */ /* 0x000fea0003800200 */
.L_x_5253:
        /* <DEDUP_REMOVED lines=14> */
.L_x_5256:
[----:B------:R-:W-:Y:S05]  /*2280*/  BSYNC.RECONVERGENT B0 ;  /* 0x0000000000007941 */ /* 0x000fea0003800200 */
.L_x_5255:
        /* <DEDUP_REMOVED lines=14> */
.L_x_5258:
[----:B------:R-:W-:Y:S05]  /*2370*/  BSYNC.RECONVERGENT B0 ;  /* 0x0000000000007941 */ /* 0x000fea0003800200 */
.L_x_5257:
[----:B------:R-:W-:Y:S02]  /*2380*/  FSEL R37, R10, R37, P0 ;  /* 0x000000250a257208 */ /* 0x000fe40000000000 */
[----:B------:R-:W-:Y:S02]  /*2390*/  SEL R6, R9, R6, P0 ;  /* 0x0000000609067207 */ /* 0x000fe40000000000 */
[----:B------:R-:W-:Y:S01]  /*23a0*/  SEL R7, R14, R7, P0 ;  /* 0x000000070e077207 */ /* 0x000fe20000000000 */
[----:B------:R-:W-:Y:S06]  /*23b0*/  BRA `(.L_x_5230) ;  /* 0x000000dc00f87947 */ /* 0x000fec0003800000 */
.L_x_5231:
        /* <DEDUP_REMOVED lines=24> */
[--C-:B------:R-:W-:Y:S02]  /*2540*/  IMAD.MOV.U32 R28, RZ, RZ, R18.reuse ;  /* 0x000000ffff1c7224 */ /* 0x100fe400078e0012 */
[--C-:B------:R-:W-:Y:S02]  /*2550*/  IMAD.MOV.U32 R26, RZ, RZ, R18.reuse ;  /* 0x000000ffff1a7224 */ /* 0x100fe400078e0012 */
[--C-:B------:R-:W-:Y:S02]  /*2560*/  IMAD.MOV.U32 R27, RZ, RZ, R18.reuse ;  /* 0x000000ffff1b7224 */ /* 0x100fe400078e0012 */
[----:B------:R-:W-:-:S02]  /*2570*/  IMAD.MOV.U32 R21, RZ, RZ, R18 ;  /* 0x000000ffff157224 */ /* 0x000fc400078e0012 */
[--C-:B----4-:R-:W-:Y:S02]  /*2580*/  IMAD.MOV.U32 R15, RZ, RZ, R0.reuse ;  /* 0x000000ffff0f7224 */ /* 0x110fe400078e0000 */
[--C-:B------:R-:W-:Y:S02]  /*2590*/  IMAD.MOV.U32 R14, RZ, RZ, R0.reuse ;  /* 0x000000ffff0e7224 */ /* 0x100fe400078e0000 */
[--C-:B------:R-:W-:Y:S02]  /*25a0*/  IMAD.MOV.U32 R13, RZ, RZ, R0.reuse ;  /* 0x000000ffff0d7224 */ /* 0x100fe400078e0000 */
[--C-:B------:R-:W-:Y:S02]  /*25b0*/  IMAD.MOV.U32 R12, RZ, RZ, R0.reuse ;  /* 0x000000ffff0c7224 */ /* 0x100fe400078e0000 */
[--C-:B------:R-:W-:Y:S02]  /*25c0*/  IMAD.MOV.U32 R10, RZ, RZ, R0.reuse ;  /* 0x000000ffff0a7224 */ /* 0x100fe400078e0000 */
[----:B------:R-:W-:-:S02]  /*25d0*/  IMAD.MOV.U32 R11, RZ, RZ, R0 ;  /* 0x000000ffff0b7224 */ /* 0x000fc400078e0000 */
[----:B------:R-:W-:Y:S01]  /*25e0*/  IMAD.MOV.U32 R3, RZ, RZ, R0 ;  /* 0x000000ffff037224 */ /* 0x000fe200078e0000 */
[----:B------:R-:W-:Y:S06]  /*25f0*/  @P0 BRA `(.L_x_5261) ;  /* 0x0000000800e80947 */ /* 0x000fec0003800000 */
[----:B------:R-:W1:Y:S01]  /*2600*/  LDC R42, c[0x0][0x3a4] ;  /* 0x0000e900ff2a7b82 */ /* 0x000e620000000800 */
[----:B------:R-:W-:Y:S01]  /*2610*/  MOV R29, R18 ;  /* 0x00000012001d7202 */ /* 0x000fe20000000f00 */
        /* <DEDUP_REMOVED lines=17> */
.L_x_5278:
[----:B------:R-:W-:Y:S01]  /*2730*/  SHF.R.U32.HI R7, RZ, 0x1, R39 ;  /* 0x00000001ff077819 */ /* 0x000fe20000011627 */
[----:B-1----:R-:W-:-:S04]  /*2740*/  IMAD.IADD R40, R39, 0x1, R42 ;  /* 0x0000000127287824 */ /* 0x002fc800078e022a */
[----:B------:R-:W-:-:S04]  /*2750*/  IMAD.WIDE.U32 R4, R7, 0x4, R22 ;  /* 0x0000000407047825 */ /* 0x000fc800078e0016 */
[----:B------:R-:W-:Y:S01]  /*2760*/  IMAD.IADD R8, R7, 0x1, R42 ;  /* 0x0000000107087824 */ /* 0x000fe200078e022a */
[----:B------:R-:W2:Y:S01]  /*2770*/  LDG.E R41, desc[UR36][R4.64] ;  /* 0x0000002404297981 */ /* 0x000ea2000c1e1900 */
[----:B------:R-:W-:Y:S02]  /*2780*/  SHF.R.U32.HI R7, RZ, 0x1, R40 ;  /* 0x00000001ff077819 */ /* 0x000fe40000011628 */
[----:B------:R-:W-:Y:S01]  /*2790*/  IMAD.SHL.U32 R9, R8, 0x4, RZ ;  /* 0x0000000408097824 */ /* 0x000fe200078e00ff */
[----:B------:R-:W-:Y:S02]  /*27a0*/  SHF.R.U32.HI R8, RZ, 0x1e, R8 ;  /* 0x0000001eff087819 */ /* 0x000fe40000011608 */
[----:B------:R-:W-:Y:S02]  /*27b0*/  IMAD.WIDE.U32 R6, R7, 0x4, R22 ;  /* 0x0000000407067825 */ /* 0x000fe400078e0016 */
[----:B------:R-:W-:Y:S02]  /*27c0*/  LOP3.LUT R9, R9, 0xfffffffc, RZ, 0xc0, !PT ;  /* 0xfffffffc09097812 */ /* 0x000fe400078ec0ff */
[----:B------:R-:W-:Y:S01]  /*27d0*/  LOP3.LUT R45, R8, 0x1, RZ, 0xc0, !PT ;  /* 0x00000001082d7812 */ /* 0x000fe200078ec0ff */
[----:B------:R2:W3:Y:S01]  /*27e0*/  LDG.E R43, desc[UR36][R6.64] ;  /* 0x00000024062b7981 */ /* 0x0004e2000c1e1900 */
[----:B------:R-:W-:-:S05]  /*27f0*/  IADD3 R8, P0, PT, R22, R9, RZ ;  /* 0x0000000916087210 */ /* 0x000fca0007f1e0ff */
[----:B------:R-:W-:-:S05]  /*2800*/  IMAD.X R9, R23, 0x1, R45, P0 ;  /* 0x0000000117097824 */ /* 0x000fca00000e062d */
[----:B------:R1:W5:Y:S01]  /*2810*/  LDG.E R8, desc[UR36][R8.64] ;  /* 0x0000002408087981 */ /* 0x000362000c1e1900 */
[----:B------:R-:W-:Y:S01]  /*2820*/  FSETP.NAN.FTZ.AND P6, PT, |R31|, |R31|, PT ;  /* 0x4000001f1f00720b */ /* 0x000fe20003fd8200 */
[----:B------:R-:W-:Y:S01]  /*2830*/  BSSY.RECONVERGENT B1, `(.L_x_5262) ;  /* 0x0000016000017945 */ /* 0x000fe20003800200 */
[----:B------:R-:W-:Y:S02]  /*2840*/  FSETP.NAN.FTZ.AND P2, PT, |R32|, |R32|, PT ;  /* 0x400000202000720b */ /* 0x000fe40003f58200 */
[----:B------:R-:W-:-:S09]  /*2850*/  FSETP.NAN.FTZ.AND P3, PT, |R34|, |R34|, PT ;  /* 0x400000222200720b */ /* 0x000fd20003f78200 */
[-C--:B------:R-:W-:Y:S02]  /*2860*/  @P6 ISETP.LT.U32.AND P4, PT, R18, R39.reuse, PT ;  /* 0x000000271200620c */ /* 0x080fe40003f81070 */
[----:B------:R-:W-:Y:S02]  /*2870*/  @P2 ISETP.LT.U32.AND P1, PT, R20, R39, PT ;  /* 0x000000271400220c */ /* 0x000fe40003f21070 */
[----:B--2---:R-:W-:Y:S01]  /*2880*/  PRMT R7, R41, 0x7632, R7 ;  /* 0x0000763229077816 */ /* 0x004fe20000000007 */
[----:B------:R-:W-:-:S04]  /*2890*/  HADD2.F32 R48, -RZ, R41.H0_H0 ;  /* 0x20000029ff307230 */ /* 0x000fc80000004100 */
[----:B------:R-:W-:Y:S01]  /*28a0*/  HADD2.F32 R49, -RZ, R7.H0_H0 ;  /* 0x20000007ff317230 */ /* 0x000fe20000004100 */
[----:B------:R-:W-:-:S04]  /*28b0*/  @P6 FSETP.NAN.FTZ.AND P0, PT, |R48|, |R48|, PT ;  /* 0x400000303000620b */ /* 0x000fc80003f18200 */
[----:B------:R-:W-:Y:S02]  /*28c0*/  @P2 FSETP.NAN.FTZ.AND P5, PT, |R49|, |R49|, PT ;  /* 0x400000313100220b */ /* 0x000fe40003fb8200 */
[----:B---3--:R-:W-:Y:S02]  /*28d0*/  PRMT R6, R43, 0x5432, R43 ;  /* 0x000054322b067816 */ /* 0x008fe4000000002b */
[----:B------:R-:W-:Y:S02]  /*28e0*/  @P6 ISETP.LT.OR.EX P0, PT, R0, RZ, !P0, P4 ;  /* 0x000000ff0000620c */ /* 0x000fe40004701740 */
[----:B------:R-:W-:Y:S01]  /*28f0*/  @P2 ISETP.LT.OR.EX P1, PT, R3, RZ, !P5, P1 ;  /* 0x000000ff0300220c */ /* 0x000fe20006f21710 */
[----:B------:R-:W-:Y:S01]  /*2900*/  HADD2.F32 R47, -RZ, R6.H1_H1 ;  /* 0x30000006ff2f7230 */ /* 0x000fe20000004100 */
        /* <DEDUP_REMOVED lines=8> */
.L_x_5263:
[----:B------:R-:W-:Y:S05]  /*2990*/  BSYNC.RECONVERGENT B1 ;  /* 0x0000000000017941 */ /* 0x000fea0003800200 */
.L_x_5262:
[----:B------:R-:W-:Y:S04]  /*29a0*/  BSSY.RECONVERGENT B1, `(.L_x_5264) ;  /* 0x0000007000017945 */ /* 0x000fe80003800200 */
[----:B------:R-:W-:Y:S05]  /*29b0*/  @P2 BRA `(.L_x_5265) ;  /* 0x0000000000142947 */ /* 0x000fea0003800000 */
[----:B------:R-:W-:-:S13]  /*29c0*/  FSETP.NEU.FTZ.AND P6, PT, R32, R49, PT ;  /* 0x000000312000720b */ /* 0x000fda0003fdd000 */
[----:B------:R-:W-:Y:S02]  /*29d0*/  @!P6 ISETP.GE.U32.AND P2, PT, R20, R39, PT ;  /* 0x000000271400e20c */ /* 0x000fe40003f46070 */
[----:B------:R-:W-:Y:S02]  /*29e0*/  @P6 FSETP.LT.FTZ.AND P1, PT, R32, R49, PT ;  /* 0x000000312000620b */ /* 0x000fe40003f31000 */
[----:B------:R-:W-:-:S04]  /*29f0*/  @!P6 ISETP.GE.AND.EX P2, PT, R3, RZ, PT, P2 ;  /* 0x000000ff0300e20c */ /* 0x000fc80003f46320 */
[----:B------:R-:W-:-:S13]  /*2a00*/  @!P6 PLOP3.LUT P1, PT, P2, PT, PT, 0x8, 0x80 ;  /* 0x000000000080e81c */ /* 0x000fda000172e170 */
.L_x_5265:
[----:B------:R-:W-:Y:S05]  /*2a10*/  BSYNC.RECONVERGENT B1 ;  /* 0x0000000000017941 */ /* 0x000fea0003800200 */
.L_x_5264:
[----:B------:R-:W-:Y:S01]  /*2a20*/  @P3 ISETP.LT.U32.AND P6, PT, R21, R40, PT ;  /* 0x000000281500320c */ /* 0x000fe20003fc1070 */
[----:B------:R-:W-:Y:S01]  /*2a30*/  BSSY.RECONVERGENT B1, `(.L_x_5266) ;  /* 0x000000b000017945 */ /* 0x000fe20003800200 */
[----:B------:R-:W-:Y:S01]  /*2a40*/  @P3 FSETP.NAN.FTZ.AND P2, PT, |R47|, |R47|, PT ;  /* 0x4000002f2f00320b */ /* 0x000fe20003f58200 */
[----:B------:R-:W-:Y:S01]  /*2a50*/  HADD2.F32 R46, -RZ, R6.H0_H0 ;  /* 0x20000006ff2e7230 */ /* 0x000fe20000004100 */
[----:B-----5:R-:W-:Y:S02]  /*2a60*/  PRMT R7, R7, 0x5410, R8 ;  /* 0x0000541007077816 */ /* 0x020fe40000000008 */
[----:B------:R-:W-:Y:S01]  /*2a70*/  @P3 ISETP.LT.OR.EX P2, PT, R11, RZ, !P2, P6 ;  /* 0x000000ff0b00320c */ /* 0x000fe20005741760 */
[----:B------:R-:W-:-:S12]  /*2a80*/  @P3 BRA `(.L_x_5267) ;  /* 0x0000000000143947 */ /* 0x000fd80003800000 */
[----:B------:R-:W-:-:S13]  /*2a90*/  FSETP.NEU.FTZ.AND P6, PT, R34, R47, PT ;  /* 0x0000002f2200720b */ /* 0x000fda0003fdd000 */
[----:B------:R-:W-:Y:S02]  /*2aa0*/  @!P6 ISETP.GE.U32.AND P3, PT, R21, R40, PT ;  /* 0x000000281500e20c */ /* 0x000fe40003f66070 */
[----:B------:R-:W-:Y:S02]  /*2ab0*/  @P6 FSETP.LT.FTZ.AND P2, PT, R34, R47, PT ;  /* 0x0000002f2200620b */ /* 0x000fe40003f51000 */
[----:B------:R-:W-:-:S04]  /*2ac0*/  @!P6 ISETP.GE.AND.EX P3, PT, R11, RZ, PT, P3 ;  /* 0x000000ff0b00e20c */ /* 0x000fc80003f66330 */
[----:B------:R-:W-:-:S13]  /*2ad0*/  @!P6 PLOP3.LUT P2, PT, P3, PT, PT, 0x8, 0x80 ;  /* 0x000000000080e81c */ /* 0x000fda0001f4e170 */
.L_x_5267:
[----:B------:R-:W-:Y:S05]  /*2ae0*/  BSYNC.RECONVERGENT B1 ;  /* 0x0000000000017941 */ /* 0x000fea0003800200 */
.L_x_5266:
[----:B------:R-:W-:Y:S01]  /*2af0*/  @P4 ISETP.LT.U32.AND P6, PT, R27, R40, PT ;  /* 0x000000281b00420c */ /* 0x000fe20003fc1070 */
[----:B------:R-:W-:Y:S01]  /*2b00*/  BSSY.RECONVERGENT B1, `(.L_x_5268) ;  /* 0x000000b000017945 */ /* 0x000fe20003800200 */
[----:B------:R-:W-:Y:S01]  /*2b10*/  @P4 FSETP.NAN.FTZ.AND P3, PT, |R46|, |R46|, PT ;  /* 0x4000002e2e00420b */ /* 0x000fe20003f78200 */
[----:B------:R-:W-:Y:S02]  /*2b20*/  IMAD.IADD R45, R40, 0x1, R42 ;  /* 0x00000001282d7824 */ /* 0x000fe400078e022a */
[----:B------:R-:W-:Y:S01]  /*2b30*/  HADD2.F32 R44, -RZ, R7.H1_H1 ;  /* 0x30000007ff2c7230 */ /* 0x000fe20000004100 */
[----:B------:R-:W-:Y:S01]  /*2b40*/  @P4 ISETP.LT.OR.EX P3, PT, R10, RZ, !P3, P6 ;  /* 0x000000ff0a00420c */ /* 0x000fe20005f61760 */
[----:B------:R-:W-:-:S12]  /*2b50*/  @P4 BRA `(.L_x_5269) ;  /* 0x0000000000144947 */ /* 0x000fd80003800000 */
[----:B------:R-:W-:-:S13]  /*2b60*/  FSETP.NEU.FTZ.AND P6, PT, R33, R46, PT ;  /* 0x0000002e2100720b */ /* 0x000fda0003fdd000 */
[----:B------:R-:W-:Y:S02]  /*2b70*/  @!P6 ISETP.GE.U32.AND P4, PT, R27, R40, PT ;  /* 0x000000281b00e20c */ /* 0x000fe40003f86070 */
[----:B------:R-:W-:Y:S02]  /*2b80*/  @P6 FSETP.LT.FTZ.AND P3, PT, R33, R46, PT ;  /* 0x0000002e2100620b */ /* 0x000fe40003f71000 */
[----:B------:R-:W-:-:S04]  /*2b90*/  @!P6 ISETP.GE.AND.EX P4, PT, R10, RZ, PT, P4 ;  /* 0x000000ff0a00e20c */ /* 0x000fc80003f86340 */
[----:B------:R-:W-:-:S13]  /*2ba0*/  @!P6 PLOP3.LUT P3, PT, P4, PT, PT, 0x8, 0x80 ;  /* 0x000000000080e81c */ /* 0x000fda000276e170 */
.L_x_5269:
[----:B------:R-:W-:Y:S05]  /*2bb0*/  BSYNC.RECONVERGENT B1 ;  /* 0x0000000000017941 */ /* 0x000fea0003800200 */
.L_x_5268:
        /* <DEDUP_REMOVED lines=10> */
.L_x_5271:
[----:B------:R-:W-:Y:S05]  /*2c60*/  BSYNC.RECONVERGENT B1 ;  /* 0x0000000000017941 */ /* 0x000fea0003800200 */
.L_x_5270:
[----:B------:R-:W-:Y:S01]  /*2c70*/  FSETP.NAN.FTZ.AND P6, PT, |R36|, |R36|, PT ;  /* 0x400000242400720b */ /* 0x000fe20003fd8200 */
[----:B------:R-:W-:Y:S01]  /*2c80*/  IMAD R9, R42, 0x2, R40 ;  /* 0x000000022a097824 */ /* 0x000fe200078e0228 */
[----:B------:R-:W-:Y:S02]  /*2c90*/  PRMT R8, R8, 0x7632, R8 ;  /* 0x0000763208087816 */ /* 0x000fe40000000008 */
[----:B------:R-:W-:Y:S02]  /*2ca0*/  P2R R4, PR, RZ, 0x1 ;  /* 0x00000001ff047803 */ /* 0x000fe40000000000 */
[----:B------:R-:W-:Y:S01]  /*2cb0*/  SHF.R.U32.HI R5, RZ, 0x1, R9 ;  /* 0x00000001ff057819 */ /* 0x000fe20000011609 */
[----:B------:R-:W-:-:S06]  /*2cc0*/  HADD2.F32 R43, -RZ, R8.H0_H0 ;  /* 0x20000008ff2b7230 */ /* 0x000fcc0000004100 */
        /* <DEDUP_REMOVED lines=15> */
.L_x_5273:
[----:B------:R-:W-:Y:S05]  /*2dc0*/  BSYNC.RECONVERGENT B1 ;  /* 0x0000000000017941 */ /* 0x000fea0003800200 */
.L_x_5272:
[----:B------:R-:W-:Y:S01]  /*2dd0*/  FSETP.NAN.FTZ.AND P6, PT, |R37|, |R37|, PT ;  /* 0x400000252500720b */ /* 0x000fe20003fd8200 */
[----:B------:R-:W-:Y:S01]  /*2de0*/  BSSY.RECONVERGENT B1, `(.L_x_5274) ;  /* 0x0000013000017945 */ /* 0x000fe20003800200 */
[----:B-----5:R-:W-:Y:S02]  /*2df0*/  PRMT R8, R8, 0x5410, R5 ;  /* 0x0000541008087816 */ /* 0x020fe40000000005 */
[----:B------:R-:W-:Y:S02]  /*2e00*/  P2R R50, PR, RZ, 0x2 ;  /* 0x00000002ff327803 */ /* 0x000fe40000000000 */
[----:B------:R-:W-:Y:S01]  /*2e10*/  FSEL R31, R31, R48, P0 ;  /* 0x000000301f1f7208 */ /* 0x000fe20000000000 */
[----:B-1----:R-:W-:Y:S01]  /*2e20*/  HADD2.F32 R4, -RZ, R8.H1_H1 ;  /* 0x30000008ff047230 */ /* 0x002fe20000004100 */
        /* <DEDUP_REMOVED lines=14> */
.L_x_5275:
[----:B------:R-:W-:Y:S05]  /*2f10*/  BSYNC.RECONVERGENT B1 ;  /* 0x0000000000017941 */ /* 0x000fea0003800200 */
.L_x_5274:
[----:B------:R-:W-:Y:S01]  /*2f20*/  FSETP.NAN.FTZ.AND P6, PT, |R38|, |R38|, PT ;  /* 0x400000262600720b */ /* 0x000fe20003fd8200 */
[----:B------:R-:W-:Y:S01]  /*2f30*/  BSSY.RECONVERGENT B1, `(.L_x_5276) ;  /* 0x000001e000017945 */ /* 0x000fe20003800200 */
[----:B------:R-:W-:Y:S02]  /*2f40*/  PRMT R41, R41, 0x7610, R5 ;  /* 0x0000761029297816 */ /* 0x000fe40000000005 */
[----:B------:R-:W-:Y:S02]  /*2f50*/  FSEL R34, R34, R47, P2 ;  /* 0x0000002f22227208 */ /* 0x000fe40001000000 */
[----:B------:R-:W-:Y:S01]  /*2f60*/  FSEL R32, R32, R49, P1 ;  /* 0x0000003120207208 */ /* 0x000fe20000800000 */
[----:B------:R-:W-:Y:S01]  /*2f70*/  HADD2.F32 R47, -RZ, R41.H1_H1 ;  /* 0x30000029ff2f7230 */ /* 0x000fe20000004100 */
[----:B------:R-:W-:Y:S02]  /*2f80*/  SEL R20, R20, R39, P1 ;  /* 0x0000002714147207 */ /* 0x000fe40000800000 */
[----:B------:R-:W-:-:S02]  /*2f90*/  SEL R21, R21, R40, P2 ;  /* 0x0000002815157207 */ /* 0x000fc40001000000 */
[----:B------:R-:W-:Y:S02]  /*2fa0*/  SEL R3, R3, RZ, P1 ;  /* 0x000000ff03037207 */ /* 0x000fe40000800000 */
[----:B------:R-:W-:Y:S02]  /*2fb0*/  SEL R11, R11, RZ, P2 ;  /* 0x000000ff0b0b7207 */ /* 0x000fe40001000000 */
[----:B------:R-:W-:Y:S02]  /*2fc0*/  @P6 ISETP.LT.U32.AND P1, PT, R30, R9, PT ;  /* 0x000000091e00620c */ /* 0x000fe40003f21070 */
[----:B------:R-:W-:Y:S02]  /*2fd0*/  @P6 FSETP.NAN.FTZ.AND P2, PT, |R47|, |R47|, PT ;  /* 0x4000002f2f00620b */ /* 0x000fe40003f58200 */
[----:B------:R-:W-:Y:S02]  /*2fe0*/  FSEL R33, R33, R46, P3 ;  /* 0x0000002e21217208 */ /* 0x000fe40001800000 */
[----:B------:R-:W-:-:S02]  /*2ff0*/  SEL R27, R27, R40, P3 ;  /* 0x000000281b1b7207 */ /* 0x000fc40001800000 */
[----:B------:R-:W-:Y:S02]  /*3000*/  FSEL R35, R35, R44, P4 ;  /* 0x0000002c23237208 */ /* 0x000fe40002000000 */
[----:B------:R-:W-:Y:S02]  /*3010*/  FSEL R36, R36, R43, P5 ;  /* 0x0000002b24247208 */ /* 0x000fe40002800000 */
[-C--:B------:R-:W-:Y:S02]  /*3020*/  SEL R26, R26, R45.reuse, P4 ;  /* 0x0000002d1a1a7207 */ /* 0x080fe40002000000 */
[----:B------:R-:W-:Y:S02]  /*3030*/  SEL R28, R28, R45, P5 ;  /* 0x0000002d1c1c7207 */ /* 0x000fe40002800000 */
[----:B------:R-:W-:Y:S02]  /*3040*/  @P6 ISETP.LT.OR.EX P1, PT, R15, RZ, !P2, P1 ;  /* 0x000000ff0f00620c */ /* 0x000fe40005721710 */
[----:B------:R-:W-:-:S02]  /*3050*/  FSEL R37, R37, R4, P0 ;  /* 0x0000000425257208 */ /* 0x000fc40000000000 */
        /* <DEDUP_REMOVED lines=11> */
.L_x_5277:
[----:B------:R-:W-:Y:S05]  /*3110*/  BSYNC.RECONVERGENT B1 ;  /* 0x0000000000017941 */ /* 0x000fea0003800200 */
.L_x_5276:
[----:B------:R-:W-:Y:S01]  /*3120*/  IADD3 R39, PT, PT, R9, R42, RZ ;  /* 0x0000002a09277210 */ /* 0x000fe20007ffe0ff */
[----:B------:R-:W-:Y:S01]  /*3130*/  IMAD.U32 R40, RZ, RZ, UR38 ;  /* 0x00000026ff287e24 */ /* 0x000fe2000f8e00ff */
[----:B------:R-:W-:Y:S02]  /*3140*/  FSEL R38, R38, R47, P1 ;  /* 0x0000002f26267208 */ /* 0x000fe40000800000 */
[----:B------:R-:W-:Y:S01]  /*3150*/  SEL R30, R30, R9, P1 ;  /* 0x000000091e1e7207 */ /* 0x000fe20000800000 */
[----:B------:R-:W-:Y:S01]  /*3160*/  IMAD R5, R42, 0x3, R39 ;  /* 0x000000032a057824 */ /* 0x000fe200078e0227 */
[----:B------:R-:W-:-:S04]  /*3170*/  SEL R15, R15, RZ, P1 ;  /* 0x000000ff0f0f7207 */ /* 0x000fc80000800000 */
[----:B------:R-:W-:-:S13]  /*3180*/  ISETP.GE.U32.AND P0, PT, R5, R40, PT ;  /* 0x000000280500720c */ /* 0x000fda0003f06070 */
[----:B------:R-:W-:Y:S05]  /*3190*/  @!P0 BRA `(.L_x_5278) ;  /* 0xfffffff400648947 */ /* 0x000fea000383ffff */
.L_x_5261:
[----:B------:R-:W-:Y:S05]  /*31a0*/  BSYNC.RECONVERGENT B0 ;  /* 0x0000000000007941 */ /* 0x000fea0003800200 */
.L_x_5260:
        /* <DEDUP_REMOVED lines=16> */
[----:B--2---:R-:W-:-:S11]  /*32b0*/  PRMT R6, R4, 0x5432, R4 ;  /* 0x0000543204067816 */ /* 0x004fd60000000004 */
        /* <DEDUP_REMOVED lines=9> */
[----:B--2---:R-:W-:Y:S02]  /*3350*/  PRMT R8, R4, 0x7632, R8 ;  /* 0x0000763204087816 */ /* 0x004fe40000000008 */
[----:B------:R-:W-:Y:S02]  /*3360*/  PRMT R7, R7, 0x5410, R4 ;  /* 0x0000541007077816 */ /* 0x000fe40000000004 */
[--C-:B---3--:R-:W-:Y:S02]  /*3370*/  @!P1 PRMT R8, R8, 0x5410, R22.reuse ;  /* 0x0000541008089816 */ /* 0x108fe40000000016 */
[----:B------:R-:W-:-:S07]  /*3380*/  @!P1 PRMT R41, R41, 0x7610, R22 ;  /* 0x0000761029299816 */ /* 0x000fce0000000016 */
.L_x_5280:
[----:B------:R-:W-:Y:S05]  /*3390*/  BSYNC.RECONVERGENT B0 ;  /* 0x0000000000007941 */ /* 0x000fea0003800200 */
.L_x_5279:
[----:B------:R-:W-:Y:S04]  /*33a0*/  BSSY.RECONVERGENT B0, `(.L_x_5281) ;  /* 0x000008b000007945 */ /* 0x000fe80003800200 */
[----:B------:R-:W-:Y:S05]  /*33b0*/  @P0 BRA `(.L_x_5282) ;  /* 0x0000000800240947 */ /* 0x000fea0003800000 */
[----:B------:R-:W-:Y:S01]  /*33c0*/  FSETP.NAN.FTZ.AND P5, PT, |R31|, |R31|, PT ;  /* 0x4000001f1f00720b */ /* 0x000fe20003fb8200 */
[----:B------:R-:W-:Y:S01]  /*33d0*/  HADD2.F32 R4, -RZ, R41.H0_H0 ;  /* 0x20000029ff047230 */ /* 0x000fe20000004100 */
[----:B------:R-:W-:Y:S01]  /*33e0*/  FSETP.NAN.FTZ.AND P3, PT, |R32|, |R32|, PT ;  /* 0x400000202000720b */ /* 0x000fe20003f78200 */
[----:B------:R-:W-:Y:S01]  /*33f0*/  HADD2.F32 R5, -RZ, R7.H0_H0 ;  /* 0x20000007ff057230 */ /* 0x000fe20000004100 */
[----:B------:R-:W-:Y:S01]  /*3400*/  BSSY.RECONVERGENT B1, `(.L_x_5283) ;  /* 0x000000e000017945 */ /* 0x000fe20003800200 */
[----:B------:R-:W-:-:S05]  /*3410*/  IMAD.IADD R22, R39, 0x1, R42 ;  /* 0x0000000127167824 */ /* 0x000fca00078e022a */
[----:B------:R-:W-:-:S03]  /*3420*/  ISETP.GE.U32.AND P4, PT, R22, R40, PT ;  /* 0x000000281600720c */ /* 0x000fc60003f86070 */
[-C--:B------:R-:W-:Y:S02]  /*3430*/  @P5 ISETP.LT.U32.AND P6, PT, R18, R39.reuse, PT ;  /* 0x000000271200520c */ /* 0x080fe40003fc1070 */
[----:B------:R-:W-:Y:S02]  /*3440*/  @P5 FSETP.NAN.FTZ.AND P0, PT, |R4|, |R4|, PT ;  /* 0x400000040400520b */ /* 0x000fe40003f18200 */
[----:B------:R-:W-:Y:S02]  /*3450*/  @P3 ISETP.LT.U32.AND P2, PT, R20, R39, PT ;  /* 0x000000271400320c */ /* 0x000fe40003f41070 */
[----:B------:R-:W-:Y:S02]  /*3460*/  @P3 FSETP.NAN.FTZ.AND P1, PT, |R5|, |R5|, PT ;  /* 0x400000050500320b */ /* 0x000fe40003f38200 */
[----:B------:R-:W-:Y:S01]  /*3470*/  @P5 ISETP.LT.OR.EX P0, PT, R0, RZ, !P0, P6 ;  /* 0x000000ff0000520c */ /* 0x000fe20004701760 */
[----:B------:R-:W-:-:S12]  /*3480*/  @P5 BRA `(.L_x_5284) ;  /* 0x0000000000145947 */ /* 0x000fd80003800000 */
[----:B------:R-:W-:-:S13]  /*3490*/  FSETP.NEU.FTZ.AND P5, PT, R31, R4, PT ;  /* 0x000000041f00720b */ /* 0x000fda0003fbd000 */
[----:B------:R-:W-:-:S04]  /*34a0*/  @!P5 ISETP.GE.U32.AND P0, PT, R18, R39, PT ;  /* 0x000000271200d20c */ /* 0x000fc80003f06070 */
[----:B------:R-:W-:-:S04]  /*34b0*/  @!P5 ISETP.GE.AND.EX P0, PT, R0, RZ, PT, P0 ;  /* 0x000000ff0000d20c */ /* 0x000fc80003f06300 */
[----:B------:R-:W-:Y:S02]  /*34c0*/  @!P5 PLOP3.LUT P0, PT, P0, PT, PT, 0x8, 0x80 ;  /* 0x000000000080d81c */ /* 0x000fe4000070e170 */
[----:B------:R-:W-:-:S13]  /*34d0*/  @P5 FSETP.LT.FTZ.AND P0, PT, R31, R4, PT ;  /* 0x000000041f00520b */ /* 0x000fda0003f11000 */
.L_x_5284:
[----:B------:R-:W-:Y:S05]  /*34e0*/  BSYNC.RECONVERGENT B1 ;  /* 0x0000000000017941 */ /* 0x000fea0003800200 */
.L_x_5283:
        /* <DEDUP_REMOVED lines=9> */
.L_x_5286:
[----:B------:R-:W-:Y:S05]  /*3580*/  BSYNC.RECONVERGENT B1 ;  /* 0x0000000000017941 */ /* 0x000fea0003800200 */
.L_x_5285:
[----:B------:R-:W-:Y:S02]  /*3590*/  FSEL R32, R32, R5, P1 ;  /* 0x0000000520207208 */ /* 0x000fe40000800000 */
[-C--:B------:R-:W-:Y:S02]  /*35a0*/  SEL R18, R18, R39.reuse, P0 ;  /* 0x0000002712127207 */ /* 0x080fe40000000000 */
[----:B------:R-:W-:Y:S02]  /*35b0*/  SEL R20, R20, R39, P1 ;  /* 0x0000002714147207 */ /* 0x000fe40000800000 */
[----:B------:R-:W-:Y:S02]  /*35c0*/  SEL R0, R0, RZ, P0 ;  /* 0x000000ff00007207 */ /* 0x000fe40000000000 */
[----:B------:R-:W-:Y:S01]  /*35d0*/  SEL R3, R3, RZ, P1 ;  /* 0x000000ff03037207 */ /* 0x000fe20000800000 */
[----:B------:R-:W-:Y:S06]  /*35e0*/  @P4 BRA `(.L_x_5282) ;  /* 0x0000000400984947 */ /* 0x000fec0003800000 */
[----:B------:R-:W-:Y:S01]  /*35f0*/  FSETP.NAN.FTZ.AND P5, PT, |R34|, |R34|, PT ;  /* 0x400000222200720b */ /* 0x000fe20003fb8200 */
[--C-:B------:R-:W-:Y:S01]  /*3600*/  HADD2.F32 R5, -RZ, R6.reuse.H1_H1 ;  /* 0x30000006ff057230 */ /* 0x100fe20000004100 */
        /* <DEDUP_REMOVED lines=16> */
.L_x_5288:
[----:B------:R-:W-:Y:S05]  /*3710*/  BSYNC.RECONVERGENT B1 ;  /* 0x0000000000017941 */ /* 0x000fea0003800200 */
.L_x_5287:
        /* <DEDUP_REMOVED lines=9> */
.L_x_5290:
[----:B------:R-:W-:Y:S05]  /*37b0*/  BSYNC.RECONVERGENT B1 ;  /* 0x0000000000017941 */ /* 0x000fea0003800200 */
.L_x_5289:
[----:B------:R-:W-:Y:S02]  /*37c0*/  FSEL R33, R33, R4, P1 ;  /* 0x0000000421217208 */ /* 0x000fe40000800000 */
[-C--:B------:R-:W-:Y:S02]  /*37d0*/  SEL R21, R21, R22.reuse, P0 ;  /* 0x0000001615157207 */ /* 0x080fe40000000000 */
[----:B------:R-:W-:Y:S02]  /*37e0*/  SEL R27, R27, R22, P1 ;  /* 0x000000161b1b7207 */ /* 0x000fe40000800000 */
[----:B------:R-:W-:Y:S02]  /*37f0*/  SEL R11, R11, RZ, P0 ;  /* 0x000000ff0b0b7207 */ /* 0x000fe40000000000 */
[----:B------:R-:W-:Y:S01]  /*3800*/  SEL R10, R10, RZ, P1 ;  /* 0x000000ff0a0a7207 */ /* 0x000fe20000800000 */
[----:B------:R-:W-:Y:S06]  /*3810*/  @P4 BRA `(.L_x_5282) ;  /* 0x00000004000c4947 */ /* 0x000fec0003800000 */
[----:B------:R-:W-:Y:S01]  /*3820*/  FSETP.NAN.FTZ.AND P5, PT, |R35|, |R35|, PT ;  /* 0x400000232300720b */ /* 0x000fe20003fb8200 */
[----:B------:R-:W-:Y:S01]  /*3830*/  HADD2.F32 R4, -RZ, R7.H1_H1 ;  /* 0x30000007ff047230 */ /* 0x000fe20000004100 */
[----:B------:R-:W-:Y:S01]  /*3840*/  FSETP.NAN.FTZ.AND P3, PT, |R36|, |R36|, PT ;  /* 0x400000242400720b */ /* 0x000fe20003f78200 */
[----:B------:R-:W-:Y:S01]  /*3850*/  IMAD.IADD R23, R9, 0x1, R42 ;  /* 0x0000000109177824 */ /* 0x000fe200078e022a */
[----:B------:R-:W-:Y:S01]  /*3860*/  BSSY.RECONVERGENT B1, `(.L_x_5291) ;  /* 0x000000e000017945 */ /* 0x000fe20003800200 */
[----:B------:R-:W-:-:S03]  /*3870*/  HADD2.F32 R5, -RZ, R8.H0_H0 ;  /* 0x20000008ff057230 */ /* 0x000fc60000004100 */
[----:B------:R-:W-:-:S05]  /*3880*/  ISETP.GE.U32.AND P4, PT, R23, R40, PT ;  /* 0x000000281700720c */ /* 0x000fca0003f86070 */
        /* <DEDUP_REMOVED lines=11> */
.L_x_5292:
[----:B------:R-:W-:Y:S05]  /*3940*/  BSYNC.RECONVERGENT B1 ;  /* 0x0000000000017941 */ /* 0x000fea0003800200 */
.L_x_5291:
        /* <DEDUP_REMOVED lines=9> */
.L_x_5294:
[----:B------:R-:W-:Y:S05]  /*39e0*/  BSYNC.RECONVERGENT B1 ;  /* 0x0000000000017941 */ /* 0x000fea0003800200 */
.L_x_5293:
        /* <DEDUP_REMOVED lines=9> */
[----:B------:R-:W-:Y:S01]  /*3a80*/  HADD2.F32 R41, -RZ, R41.H1_H1 ;  /* 0x30000029ff297230 */ /* 0x000fe20000004100 */
[----:B------:R-:W-:Y:S09]  /*3a90*/  BSSY.RECONVERGENT B1, `(.L_x_5295) ;  /* 0x000000c000017945 */ /* 0x000ff20003800200 */
[----:B------:R-:W-:-:S02]  /*3aa0*/  @P5 ISETP.LT.U32.AND P3, PT, R29, R23, PT ;  /* 0x000000171d00520c */ /* 0x000fc40003f61070 */
        /* <DEDUP_REMOVED lines=10> */
.L_x_5296:
[----:B------:R-:W-:Y:S05]  /*3b50*/  BSYNC.RECONVERGENT B1 ;  /* 0x0000000000017941 */ /* 0x000fea0003800200 */
.L_x_5295:
        /* <DEDUP_REMOVED lines=10> */
.L_x_5298:
[----:B------:R-:W-:Y:S05]  /*3c00*/  BSYNC.RECONVERGENT B1 ;  /* 0x0000000000017941 */ /* 0x000fea0003800200 */
.L_x_5297:
[----:B------:R-:W-:Y:S02]  /*3c10*/  FSEL R38, R38, R41, P0 ;  /* 0x0000002926267208 */ /* 0x000fe40000000000 */
[----:B------:R-:W-:Y:S02]  /*3c20*/  SEL R30, R30, R23, P0 ;  /* 0x000000171e1e7207 */ /* 0x000fe40000000000 */
[----:B------:R-:W-:Y:S02]  /*3c30*/  SEL R14, R14, RZ, P2 ;  /* 0x000000ff0e0e7207 */ /* 0x000fe40001000000 */
[----:B------:R-:W-:-:S07]  /*3c40*/  SEL R15, R15, RZ, P0 ;  /* 0x000000ff0f0f7207 */ /* 0x000fce0000000000 */
.L_x_5282:
[----:B------:R-:W-:Y:S05]  /*3c50*/  BSYNC.RECONVERGENT B0 ;  /* 0x0000000000007941 */ /* 0x000fea0003800200 */
.L_x_5281:
        /* <DEDUP_REMOVED lines=15> */
.L_x_5300:
[----:B------:R-:W-:Y:S05]  /*3d50*/  BSYNC.RECONVERGENT B0 ;  /* 0x0000000000007941 */ /* 0x000fea0003800200 */
.L_x_5299:
[----:B------:R-:W-:Y:S04]  /*3d60*/  BSSY.RECONVERGENT B0, `(.L_x_5301) ;  /* 0x0000007000007945 */ /* 0x000fe80003800200 */
[----:B------:R-:W-:Y:S05]  /*3d70*/  @P2 BRA `(.L_x_5302) ;  /* 0x0000000000142947 */ /* 0x000fea0003800000 */
[----:B------:R-:W-:-:S13]  /*3d80*/  FSETP.NEU.FTZ.AND P2, PT, R32, R33, PT ;  /* 0x000000212000720b */ /* 0x000fda0003f5d000 */
[----:B------:R-:W-:Y:S02]  /*3d90*/  @!P2 ISETP.GE.U32.AND P1, PT, R20, R27, PT ;  /* 0x0000001b1400a20c */ /* 0x000fe40003f26070 */
[----:B------:R-:W-:Y:S02]  /*3da0*/  @P2 FSETP.LT.FTZ.AND P0, PT, R32, R33, PT ;  /* 0x000000212000220b */ /* 0x000fe40003f11000 */
[----:B------:R-:W-:-:S04]  /*3db0*/  @!P2 ISETP.GE.AND.EX P1, PT, R3, R10, PT, P1 ;  /* 0x0000000a0300a20c */ /* 0x000fc80003f26310 */
[----:B------:R-:W-:-:S13]  /*3dc0*/  @!P2 PLOP3.LUT P0, PT, P1, PT, PT, 0x8, 0x80 ;  /* 0x000000000080a81c */ /* 0x000fda0000f0e170 */
.L_x_5302:
[----:B------:R-:W-:Y:S05]  /*3dd0*/  BSYNC.RECONVERGENT B0 ;  /* 0x0000000000007941 */ /* 0x000fea0003800200 */
.L_x_5301:
        /* <DEDUP_REMOVED lines=20> */
.L_x_5304:
[----:B------:R-:W-:Y:S05]  /*3f20*/  BSYNC.RECONVERGENT B0 ;  /* 0x0000000000007941 */ /* 0x000fea0003800200 */
.L_x_5303:
        /* <DEDUP_REMOVED lines=8> */
.L_x_5306:
[----:B------:R-:W-:Y:S05]  /*3fb0*/  BSYNC.RECONVERGENT B0 ;  /* 0x0000000000007941 */ /* 0x000fea0003800200 */
.L_x_5305:
        /* <DEDUP_REMOVED lines=20> */
.L_x_5308:
[----:B------:R-:W-:Y:S05]  /*4100*/  BSYNC.RECONVERGENT B0 ;  /* 0x0000000000007941 */ /* 0x000fea0003800200 */
.L_x_5307:
        /* <DEDUP_REMOVED lines=11> */
.L_x_5310:
[----:B------:R-:W-:Y:S05]  /*41c0*/  BSYNC.RECONVERGENT B0 ;  /* 0x0000000000007941 */ /* 0x000fea0003800200 */
.L_x_5309:
[----:B------:R-:W-:Y:S02]  /*41d0*/  SEL R18, R27, R30, P2 ;  /* 0x0000001e1b127207 */ /* 0x000fe40001000000 */
[----:B------:R-:W-:Y:S02]  /*41e0*/  FSEL R38, R33, R38, P2 ;  /* 0x0000002621267208 */ /* 0x000fe40001000000 */
[----:B------:R-:W-:Y:S01]  /*41f0*/  SEL R27, R10, R15, P2 ;  /* 0x0000000f0a1b7207 */ /* 0x000fe20001000000 */
[----:B------:R-:W-:Y:S06]  /*4200*/  BRA `(.L_x_5230) ;  /* 0x000000c000647947 */ /* 0x000fec0003800000 */
.L_x_5259:
[----:B------:R-:W-:-:S13]  /*4210*/  ISETP.NE.AND P0, PT, R41, 0x1, PT ;  /* 0x000000012900780c */ /* 0x000fda0003f05270 */
[----:B------:R-:W-:Y:S05]  /*4220*/  @P0 BRA `(.L_x_5311) ;  /* 0x0000001c008c0947 */ /* 0x000fea0003800000 */
[----:B------:R-:W1:Y:S01]  /*4230*/  LDCU UR4, c[0x0][0x3a4] ;  /* 0x00007480ff0477ac */ /* 0x000e620008000800 */
[----:B------:R-:W2:Y:S01]  /*4240*/  LDC R31, c[0x0][0x388] ;  /* 0x0000e200ff1f7b82 */ /* 0x000ea20000000800 */
[----:B------:R-:W-:Y:S07]  /*4250*/  BSSY.RECONVERGENT B0, `(.L_x_5312) ;  /* 0x00000d6000007945 */ /* 0x000fee0003800200 */
[----:B------:R-:W3:Y:S08]  /*4260*/  LDC R18, c[0x0][0x390] ;  /* 0x0000e400ff127b82 */ /* 0x000ef00000000800 */
[----:B------:R-:W4:Y:S01]  /*4270*/  LDC R0, c[0x0][0x394] ;  /* 0x0000e500ff007b82 */ /* 0x000f220000000800 */
[----:B-1----:R-:W-:-:S05]  /*4280*/  MOV R42, UR4 ;  /* 0x00000004002a7c02 */ /* 0x002fca0008000f00 */
[----:B------:R-:W-:Y:S02]  /*4290*/  IMAD R3, R42, 0x3, R39 ;  /* 0x000000032a037824 */ /* 0x000fe400078e0227 */
[--C-:B--2---:R-:W-:Y:S02]  /*42a0*/  IMAD.MOV.U32 R38, RZ, RZ, R31.reuse ;  /* 0x000000ffff267224 */ /* 0x104fe400078e001f */
[--C-:B------:R-:W-:Y:S01]  /*42b0*/  IMAD.MOV.U32 R37, RZ, RZ, R31.reuse ;  /* 0x000000ffff257224 */ /* 0x100fe200078e001f */
[----:B------:R-:W-:Y:S01]  /*42c0*/  ISETP.GE.U32.AND P0, PT, R3, R40, PT ;  /* 0x000000280300720c */ /* 0x000fe20003f06070 */
[--C-:B------:R-:W-:Y:S02]  /*42d0*/  IMAD.MOV.U32 R36, RZ, RZ, R31.reuse ;  /* 0x000000ffff247224 */ /* 0x100fe400078e001f */
[--C-:B------:R-:W-:Y:S02]  /*42e0*/  IMAD.MOV.U32 R35, RZ, RZ, R31.reuse ;  /* 0x000000ffff237224 */ /* 0x100fe400078e001f */
[--C-:B------:R-:W-:Y:S01]  /*42f0*/  IMAD.MOV.U32 R33, RZ, RZ, R31.reuse ;  /* 0x000000ffff217224 */ /* 0x100fe200078e001f */
[----:B---3--:R-:W-:Y:S01]  /*4300*/  MOV R30, R18 ;  /* 0x00000012001e7202 */ /* 0x008fe20000000f00 */
[----:B------:R-:W-:-:S02]  /*4310*/  IMAD.MOV.U32 R34, RZ, RZ, R31 ;  /* 0x000000ffff227224 */ /* 0x000fc400078e001f */
[----:B------:R-:W-:Y:S02]  /*4320*/  IMAD.MOV.U32 R32, RZ, RZ, R31 ;  /* 0x000000ffff207224 */ /* 0x000fe400078e001f */
[--C-:B------:R-:W-:Y:S02]  /*4330*/  IMAD.MOV.U32 R29, RZ, RZ, R18.reuse ;  /* 0x000000ffff1d7224 */ /* 0x100fe400078e0012 */
[--C-:B------:R-:W-:Y:S01]  /*4340*/  IMAD.MOV.U32 R28, RZ, RZ, R18.reuse ;  /* 0x000000ffff1c7224 */ /* 0x100fe200078e0012 */
[----:B----4-:R-:W-:Y:S01]  /*4350*/  MOV R14, R0 ;  /* 0x00000000000e7202 */ /* 0x010fe20000000f00 */
        /* <DEDUP_REMOVED lines=30> */
.L_x_5330:
[----:B------:R-:W-:Y:S01]  /*4540*/  IMAD R4, R44, R39, RZ ;  /* 0x000000272c047224 */ /* 0x000fe200078e02ff */
[----:B-1----:R-:W-:-:S04]  /*4550*/  IADD3 R40, PT, PT, R39, R42, RZ ;  /* 0x0000002a27287210 */ /* 0x002fc80007ffe0ff */
[----:B------:R-:W-:Y:S01]  /*4560*/  SHF.R.U32.HI R5, RZ, 0x1, R4 ;  /* 0x00000001ff057819 */ /* 0x000fe20000011604 */
[----:B------:R-:W-:-:S04]  /*4570*/  IMAD R6, R44, R40, RZ ;  /* 0x000000282c067224 */ /* 0x000fc800078e02ff */
[----:B------:R-:W-:Y:S01]  /*4580*/  IMAD.WIDE.U32 R4, R5, 0x4, R22 ;  /* 0x0000000405047825 */ /* 0x000fe200078e0016 */
[----:B------:R-:W-:-:S03]  /*4590*/  SHF.R.U32.HI R7, RZ, 0x1, R6 ;  /* 0x00000001ff077819 */ /* 0x000fc60000011606 */
[----:B------:R-:W-:Y:S01]  /*45a0*/  IMAD.IADD R41, R40, 0x1, R42 ;  /* 0x0000000128297824 */ /* 0x000fe200078e022a */
[----:B------:R-:W2:Y:S01]  /*45b0*/  LDG.E R43, desc[UR36][R4.64] ;  /* 0x00000024042b7981 */ /* 0x000ea2000c1e1900 */
[----:B------:R-:W-:-:S04]  /*45c0*/  IMAD.WIDE.U32 R6, R7, 0x4, R22 ;  /* 0x0000000407067825 */ /* 0x000fc800078e0016 */
[----:B------:R-:W-:Y:S01]  /*45d0*/  IMAD R8, R44, R41, RZ ;  /* 0x000000292c087224 */ /* 0x000fe200078e02ff */
[----:B------:R2:W3:Y:S04]  /*45e0*/  LDG.E R45, desc[UR36][R6.64] ;  /* 0x00000024062d7981 */ /* 0x0004e8000c1e1900 */
[----:B------:R-:W-:-:S05]  /*45f0*/  SHF.R.U32.HI R9, RZ, 0x1, R8 ;  /* 0x00000001ff097819 */ /* 0x000fca0000011608 */
        /* <DEDUP_REMOVED lines=11> */
[----:B------:R-:W-:Y:S02]  /*46b0*/  @P6 FSETP.NAN.FTZ.AND P0, PT, |R48|, |R48|, PT ;  /* 0x400000303000620b */ /* 0x000fe40003f18200 */
[----:B---3--:R-:W-:Y:S02]  /*46c0*/  PRMT R6, R45, 0x5432, R45 ;  /* 0x000054322d067816 */ /* 0x008fe4000000002d */
[----:B------:R-:W-:Y:S02]  /*46d0*/  @P2 FSETP.NAN.FTZ.AND P5, PT, |R49|, |R49|, PT ;  /* 0x400000313100220b */ /* 0x000fe40003fb8200 */
[----:B------:R-:W-:Y:S01]  /*46e0*/  @P6 ISETP.LT.OR.EX P0, PT, R0, RZ, !P0, P4 ;  /* 0x000000ff0000620c */ /* 0x000fe20004701740 */
[----:B------:R-:W-:Y:S01]  /*46f0*/  HADD2.F32 R47, -RZ, R6.H1_H1 ;  /* 0x30000006ff2f7230 */ /* 0x000fe20000004100 */
[----:B------:R-:W-:Y:S02]  /*4700*/  @P2 ISETP.LT.OR.EX P1, PT, R3, RZ, !P5, P1 ;  /* 0x000000ff0300220c */ /* 0x000fe40006f21710 */
        /* <DEDUP_REMOVED lines=8> */
.L_x_5315:
[----:B------:R-:W-:Y:S05]  /*4790*/  BSYNC.RECONVERGENT B1 ;  /* 0x0000000000017941 */ /* 0x000fea0003800200 */
.L_x_5314:
[----:B------:R-:W-:Y:S04]  /*47a0*/  BSSY.RECONVERGENT B1, `(.L_x_5316) ;  /* 0x0000007000017945 */ /* 0x000fe80003800200 */
[----:B------:R-:W-:Y:S05]  /*47b0*/  @P2 BRA `(.L_x_5317) ;  /* 0x0000000000142947 */ /* 0x000fea0003800000 */
[----:B------:R-:W-:-:S13]  /*47c0*/  FSETP.NEU.FTZ.AND P6, PT, R32, R49, PT ;  /* 0x000000312000720b */ /* 0x000fda0003fdd000 */
[----:B------:R-:W-:Y:S02]  /*47d0*/  @!P6 ISETP.GE.U32.AND P2, PT, R20, R39, PT ;  /* 0x000000271400e20c */ /* 0x000fe40003f46070 */
[----:B------:R-:W-:Y:S02]  /*47e0*/  @P6 FSETP.LT.FTZ.AND P1, PT, R32, R49, PT ;  /* 0x000000312000620b */ /* 0x000fe40003f31000 */
[----:B------:R-:W-:-:S04]  /*47f0*/  @!P6 ISETP.GE.AND.EX P2, PT, R3, RZ, PT, P2 ;  /* 0x000000ff0300e20c */ /* 0x000fc80003f46320 */
[----:B------:R-:W-:-:S13]  /*4800*/  @!P6 PLOP3.LUT P1, PT, P2, PT, PT, 0x8, 0x80 ;  /* 0x000000000080e81c */ /* 0x000fda000172e170 */
.L_x_5317:
[----:B------:R-:W-:Y:S05]  /*4810*/  BSYNC.RECONVERGENT B1 ;  /* 0x0000000000017941 */ /* 0x000fea0003800200 */
.L_x_5316:
        /* <DEDUP_REMOVED lines=12> */
.L_x_5319:
[----:B------:R-:W-:Y:S05]  /*48e0*/  BSYNC.RECONVERGENT B1 ;  /* 0x0000000000017941 */ /* 0x000fea0003800200 */
.L_x_5318:
[----:B------:R-:W-:Y:S01]  /*48f0*/  @P4 ISETP.LT.U32.AND P6, PT, R27, R40, PT ;  /* 0x000000281b00420c */ /* 0x000fe20003fc1070 */
[----:B------:R-:W-:Y:S01]  /*4900*/  BSSY.RECONVERGENT B1, `(.L_x_5320) ;  /* 0x000000a000017945 */ /* 0x000fe20003800200 */
[----:B------:R-:W-:Y:S01]  /*4910*/  @P4 FSETP.NAN.FTZ.AND P3, PT, |R46|, |R46|, PT ;  /* 0x4000002e2e00420b */ /* 0x000fe20003f78200 */
[----:B------:R-:W-:-:S03]  /*4920*/  HADD2.F32 R8, -RZ, R7.H1_H1 ;  /* 0x30000007ff087230 */ /* 0x000fc60000004100 */
[----:B------:R-:W-:Y:S01]  /*4930*/  @P4 ISETP.LT.OR.EX P3, PT, R10, RZ, !P3, P6 ;  /* 0x000000ff0a00420c */ /* 0x000fe20005f61760 */
[----:B------:R-:W-:-:S12]  /*4940*/  @P4 BRA `(.L_x_5321) ;  /* 0x0000000000144947 */ /* 0x000fd80003800000 */
[----:B------:R-:W-:-:S13]  /*4950*/  FSETP.NEU.FTZ.AND P6, PT, R33, R46, PT ;  /* 0x0000002e2100720b */ /* 0x000fda0003fdd000 */
[----:B------:R-:W-:Y:S02]  /*4960*/  @!P6 ISETP.GE.U32.AND P4, PT, R27, R40, PT ;  /* 0x000000281b00e20c */ /* 0x000fe40003f86070 */
[----:B------:R-:W-:Y:S02]  /*4970*/  @P6 FSETP.LT.FTZ.AND P3, PT, R33, R46, PT ;  /* 0x0000002e2100620b */ /* 0x000fe40003f71000 */
[----:B------:R-:W-:-:S04]  /*4980*/  @!P6 ISETP.GE.AND.EX P4, PT, R10, RZ, PT, P4 ;  /* 0x000000ff0a00e20c */ /* 0x000fc80003f86340 */
[----:B------:R-:W-:-:S13]  /*4990*/  @!P6 PLOP3.LUT P3, PT, P4, PT, PT, 0x8, 0x80 ;  /* 0x000000000080e81c */ /* 0x000fda000276e170 */
.L_x_5321:
[----:B------:R-:W-:Y:S05]  /*49a0*/  BSYNC.RECONVERGENT B1 ;  /* 0x0000000000017941 */ /* 0x000fea0003800200 */
.L_x_5320:
        /* <DEDUP_REMOVED lines=10> */
.L_x_5323:
[----:B------:R-:W-:Y:S05]  /*4a50*/  BSYNC.RECONVERGENT B1 ;  /* 0x0000000000017941 */ /* 0x000fea0003800200 */
.L_x_5322:
[----:B------:R-:W-:Y:S02]  /*4a60*/  FSETP.NAN.FTZ.AND P6, PT, |R36|, |R36|, PT ;  /* 0x400000242400720b */ /* 0x000fe40003fd8200 */
[----:B------:R-:W-:Y:S01]  /*4a70*/  PRMT R51, R9, 0x7632, R51 ;  /* 0x0000763209337816 */ /* 0x000fe20000000033 */
[----:B------:R-:W-:Y:S01]  /*4a80*/  IMAD.IADD R9, R41, 0x1, R42 ;  /* 0x0000000129097824 */ /* 0x000fe200078e022a */
[----:B------:R-:W-:-:S03]  /*4a90*/  P2R R4, PR, RZ, 0x1 ;  /* 0x00000001ff047803 */ /* 0x000fc60000000000 */
[----:B------:R-:W-:-:S06]  /*4aa0*/  HADD2.F32 R45, -RZ, R51.H0_H0 ;  /* 0x20000033ff2d7230 */ /* 0x000fcc0000004100 */
        /* <DEDUP_REMOVED lines=17> */
.L_x_5325:
[----:B------:R-:W-:Y:S05]  /*4bc0*/  BSYNC.RECONVERGENT B1 ;  /* 0x0000000000017941 */ /* 0x000fea0003800200 */
.L_x_5324:
        /* <DEDUP_REMOVED lines=20> */
.L_x_5327:
[----:B------:R-:W-:Y:S05]  /*4d10*/  BSYNC.RECONVERGENT B1 ;  /* 0x0000000000017941 */ /* 0x000fea0003800200 */
.L_x_5326:
        /* <DEDUP_REMOVED lines=31> */
.L_x_5329:
[----:B------:R-:W-:Y:S05]  /*4f10*/  BSYNC.RECONVERGENT B1 ;  /* 0x0000000000017941 */ /* 0x000fea0003800200 */
.L_x_5328:
        /* <DEDUP_REMOVED lines=9> */
.L_x_5313:
[----:B------:R-:W-:Y:S05]  /*4fb0*/  BSYNC.RECONVERGENT B0 ;  /* 0x0000000000007941 */ /* 0x000fea0003800200 */
.L_x_5312:
        /* <DEDUP_REMOVED lines=18> */
[----:B--2---:R-:W-:-:S11]  /*50e0*/  PRMT R6, R4, 0x5432, R4 ;  /* 0x0000543204067816 */ /* 0x004fd60000000004 */
        /* <DEDUP_REMOVED lines=11> */
[----:B--2---:R-:W-:Y:S02]  /*51a0*/  PRMT R51, R4, 0x7632, R51 ;  /* 0x0000763204337816 */ /* 0x004fe40000000033 */
[----:B------:R-:W-:Y:S02]  /*51b0*/  PRMT R7, R7, 0x5410, R4 ;  /* 0x0000541007077816 */ /* 0x000fe40000000004 */
[----:B---3--:R-:W-:-:S02]  /*51c0*/  @!P1 PRMT R51, R51, 0x5410, R22 ;  /* 0x0000541033339816 */ /* 0x008fc40000000016 */
[----:B------:R-:W-:-:S07]  /*51d0*/  @!P1 PRMT R43, R43, 0x7610, R22 ;  /* 0x000076102b2b9816 */ /* 0x000fce0000000016 */
.L_x_5332:
[----:B------:R-:W-:Y:S05]  /*51e0*/  BSYNC.RECONVERGENT B0 ;  /* 0x0000000000007941 */ /* 0x000fea0003800200 */
.L_x_5331:
[----:B------:R-:W-:Y:S04]  /*51f0*/  BSSY.RECONVERGENT B0, `(.L_x_5333) ;  /* 0x000008b000007945 */ /* 0x000fe80003800200 */
[----:B------:R-:W-:Y:S05]  /*5200*/  @P0 BRA `(.L_x_5334) ;  /* 0x0000000800240947 */ /* 0x000fea0003800000 */
[----:B------:R-:W-:Y:S01]  /*5210*/  FSETP.NAN.FTZ.AND P5, PT, |R31|, |R31|, PT ;  /* 0x4000001f1f00720b */ /* 0x000fe20003fb8200 */
[----:B------:R-:W-:Y:S01]  /*5220*/  HADD2.F32 R4, -RZ, R43.H0_H0 ;  /* 0x2000002bff047230 */ /* 0x000fe20000004100 */
[----:B------:R-:W-:Y:S01]  /*5230*/  FSETP.NAN.FTZ.AND P3, PT, |R32|, |R32|, PT ;  /* 0x400000202000720b */ /* 0x000fe20003f78200 */
[----:B------:R-:W-:Y:S01]  /*5240*/  HADD2.F32 R5, -RZ, R7.H0_H0 ;  /* 0x20000007ff057230 */ /* 0x000fe20000004100 */
[----:B------:R-:W-:Y:S01]  /*5250*/  IADD3 R8, PT, PT, R39, R42, RZ ;  /* 0x0000002a27087210 */ /* 0x000fe20007ffe0ff */
[----:B------:R-:W-:Y:S03]  /*5260*/  BSSY.RECONVERGENT B1, `(.L_x_5335) ;  /* 0x000000d000017945 */ /* 0x000fe60003800200 */
        /* <DEDUP_REMOVED lines=12> */
.L_x_5336:
[----:B------:R-:W-:Y:S05]  /*5330*/  BSYNC.RECONVERGENT B1 ;  /* 0x0000000000017941 */ /* 0x000fea0003800200 */
.L_x_5335:
        /* <DEDUP_REMOVED lines=9> */
.L_x_5338:
[----:B------:R-:W-:Y:S05]  /*53d0*/  BSYNC.RECONVERGENT B1 ;  /* 0x0000000000017941 */ /* 0x000fea0003800200 */
.L_x_5337:
        /* <DEDUP_REMOVED lines=24> */
.L_x_5340:
[----:B------:R-:W-:Y:S05]  /*5560*/  BSYNC.RECONVERGENT B1 ;  /* 0x0000000000017941 */ /* 0x000fea0003800200 */
.L_x_5339:
        /* <DEDUP_REMOVED lines=9> */
.L_x_5342:
[----:B------:R-:W-:Y:S05]  /*5600*/  BSYNC.RECONVERGENT B1 ;  /* 0x0000000000017941 */ /* 0x000fea0003800200 */
.L_x_5341:
        /* <DEDUP_REMOVED lines=24> */
.L_x_5344:
[----:B------:R-:W-:Y:S05]  /*5790*/  BSYNC.RECONVERGENT B1 ;  /* 0x0000000000017941 */ /* 0x000fea0003800200 */
.L_x_5343:
        /* <DEDUP_REMOVED lines=9> */
.L_x_5346:
[----:B------:R-:W-:Y:S05]  /*5830*/  BSYNC.RECONVERGENT B1 ;  /* 0x0000000000017941 */ /* 0x000fea0003800200 */
.L_x_5345:
        /* <DEDUP_REMOVED lines=22> */
.L_x_5348:
[----:B------:R-:W-:Y:S05]  /*59a0*/  BSYNC.RECONVERGENT B1 ;  /* 0x0000000000017941 */ /* 0x000fea0003800200 */
.L_x_5347:
        /* <DEDUP_REMOVED lines=10> */
.L_x_5350:
[----:B------:R-:W-:Y:S05]  /*5a50*/  BSYNC.RECONVERGENT B1 ;  /* 0x0000000000017941 */ /* 0x000fea0003800200 */
.L_x_5349:
[----:B------:R-:W-:Y:S02]  /*5a60*/  FSEL R38, R38, R43, P0 ;  /* 0x0000002b26267208 */ /* 0x000fe40000000000 */
[----:B------:R-:W-:Y:S02]  /*5a70*/  SEL R30, R30, R23, P0 ;  /* 0x000000171e1e7207 */ /* 0x000fe40000000000 */
[----:B------:R-:W-:Y:S02]  /*5a80*/  SEL R14, R14, RZ, P2 ;  /* 0x000000ff0e0e7207 */ /* 0x000fe40001000000 */
[----:B------:R-:W-:-:S07]  /*5a90*/  SEL R15, R15, RZ, P0 ;  /* 0x000000ff0f0f7207 */ /* 0x000fce0000000000 */
.L_x_5334:
[----:B------:R-:W-:Y:S05]  /*5aa0*/  BSYNC.RECONVERGENT B0 ;  /* 0x0000000000007941 */ /* 0x000fea0003800200 */
.L_x_5333:
        /* <DEDUP_REMOVED lines=15> */
.L_x_5352:
[----:B------:R-:W-:Y:S05]  /*5ba0*/  BSYNC.RECONVERGENT B0 ;  /* 0x0000000000007941 */ /* 0x000fea0003800200 */
.L_x_5351:
[----:B------:R-:W-:Y:S04]  /*5bb0*/  BSSY.RECONVERGENT B0, `(.L_x_5353) ;  /* 0x0000007000007945 */ /* 0x000fe80003800200 */
[----:B------:R-:W-:Y:S05]  /*5bc0*/  @P2 BRA `(.L_x_5354) ;  /* 0x0000000000142947 */ /* 0x000fea0003800000 */
[----:B------:R-:W-:-:S13]  /*5bd0*/  FSETP.NEU.FTZ.AND P2, PT, R32, R33, PT ;  /* 0x000000212000720b */ /* 0x000fda0003f5d000 */
[----:B------:R-:W-:Y:S02]  /*5be0*/  @!P2 ISETP.GE.U32.AND P1, PT, R20, R27, PT ;  /* 0x0000001b1400a20c */ /* 0x000fe40003f26070 */
[----:B------:R-:W-:Y:S02]  /*5bf0*/  @P2 FSETP.LT.FTZ.AND P0, PT, R32, R33, PT ;  /* 0x000000212000220b */ /* 0x000fe40003f11000 */
[----:B------:R-:W-:-:S04]  /*5c00*/  @!P2 ISETP.GE.AND.EX P1, PT, R3, R10, PT, P1 ;  /* 0x0000000a0300a20c */ /* 0x000fc80003f26310 */
[----:B------:R-:W-:-:S13]  /*5c10*/  @!P2 PLOP3.LUT P0, PT, P1, PT, PT, 0x8, 0x80 ;  /* 0x000000000080a81c */ /* 0x000fda0000f0e170 */
.L_x_5354:
[----:B------:R-:W-:Y:S05]  /*5c20*/  BSYNC.RECONVERGENT B0 ;  /* 0x0000000000007941 */ /* 0x000fea0003800200 */
.L_x_5353:
        /* <DEDUP_REMOVED lines=20> */
.L_x_5356:
[----:B------:R-:W-:Y:S05]  /*5d70*/  BSYNC.RECONVERGENT B0 ;  /* 0x0000000000007941 */ /* 0x000fea0003800200 */
.L_x_5355:
        /* <DEDUP_REMOVED lines=8> */
.L_x_5358:
[----:B------:R-:W-:Y:S05]  /*5e00*/  BSYNC.RECONVERGENT B0 ;  /* 0x0000000000007941 */ /* 0x000fea0003800200 */
.L_x_5357:
        /* <DEDUP_REMOVED lines=20> */
.L_x_5360:
[----:B------:R-:W-:Y:S05]  /*5f50*/  BSYNC.RECONVERGENT B0 ;  /* 0x0000000000007941 */ /* 0x000fea0003800200 */
.L_x_5359:
        /* <DEDUP_REMOVED lines=11> */
.L_x_5362:
[----:B------:R-:W-:Y:S05]  /*6010*/  BSYNC.RECONVERGENT B0 ;  /* 0x0000000000007941 */ /* 0x000fea0003800200 */
.L_x_5361:
[----:B------:R-:W-:Y:S02]  /*6020*/  SEL R18, R27, R30, P2 ;  /* 0x0000001e1b127207 */ /* 0x000fe40001000000 */
[----:B------:R-:W-:Y:S02]  /*6030*/  FSEL R38, R33, R38, P2 ;  /* 0x0000002621267208 */ /* 0x000fe40001000000 */
[----:B------:R-:W-:Y:S01]  /*6040*/  SEL R27, R10, R15, P2 ;  /* 0x0000000f0a1b7207 */ /* 0x000fe20001000000 */
[----:B------:R-:W-:Y:S06]  /*6050*/  BRA `(.L_x_5230) ;  /* 0x000000a000d07947 */ /* 0x000fec0003800000 */
.L_x_5311:
        /* <DEDUP_REMOVED lines=41> */
[--C-:B------:R-:W-:Y:S01]  /*62f0*/  IMAD.MOV.U32 R33, RZ, RZ, R20.reuse ;  /* 0x000000ffff217224 */ /* 0x100fe200078e0014 */
[----:B------:R-:W-:Y:S01]  /*6300*/  IADD3 R44, PT, PT, R44, 0x1, RZ ;  /* 0x000000012c2c7810 */ /* 0x000fe20007ffe0ff */
[----:B------:R-:W-:-:S02]  /*6310*/  IMAD.MOV.U32 R32, RZ, RZ, R20 ;  /* 0x000000ffff207224 */ /* 0x000fc400078e0014 */
[----:B------:R-:W-:Y:S02]  /*6320*/  IMAD.MOV.U32 R26, RZ, RZ, R20 ;  /* 0x000000ffff1a7224 */ /* 0x000fe400078e0014 */
        /* <DEDUP_REMOVED lines=12> */
[----:B-1----:R-:W-:-:S07]  /*63f0*/  IMAD.MOV.U32 R0, RZ, RZ, R4 ;  /* 0x000000ffff007224 */ /* 0x002fce00078e0004 */
.L_x_5386:
[----:B------:R-:W-:-:S13]  /*6400*/  ISETP.NE.AND P0, PT, R41, RZ, PT ;  /* 0x000000ff2900720c */ /* 0x000fda0003f05270 */
[--C-:B-----5:R-:W-:Y:S02]  /*6410*/  @!P0 PRMT R46, R46, 0x5410, R43.reuse ;  /* 0x000054102e2e8816 */ /* 0x120fe4000000002b */
[--C-:B------:R-:W-:Y:S02]  /*6420*/  @!P0 PRMT R48, R48, 0x7610, R43.reuse ;  /* 0x0000761030308816 */ /* 0x100fe4000000002b */
[--C-:B------:R-:W-:Y:S02]  /*6430*/  @!P0 PRMT R47, R47, 0x7610, R43.reuse ;  /* 0x000076102f2f8816 */ /* 0x100fe4000000002b */
[----:B------:R-:W-:Y:S02]  /*6440*/  @!P0 PRMT R45, R45, 0x7610, R43 ;  /* 0x000076102d2d8816 */ /* 0x000fe4000000002b */
        /* <DEDUP_REMOVED lines=301> */
.L_x_5366:
[----:B------:R-:W-:Y:S01]  /*7720*/  LOP3.LUT R29, R38, 0xfffffffc, RZ, 0xc0, !PT ;  /* 0xfffffffc261d7812 */ /* 0x000fe200078ec0ff */
[----:B------:R-:W1:Y:S03]  /*7730*/  LDCU UR28, c[0x0][0x3a4] ;  /* 0x00007480ff1c77ac */ /* 0x000e660008000800 */
[----:B------:R-:W-:-:S05]  /*7740*/  IADD3 R28, P0, PT, R29, R22, RZ ;  /* 0x000000161d1c7210 */ /* 0x000fca0007f1e0ff */
[----:B------:R-:W-:-:S05]  /*7750*/  IMAD.X R29, RZ, RZ, R23, P0 ;  /* 0x000000ffff1d7224 */ /* 0x000fca00000e0617 */
[----:B------:R-:W2:Y:S01]  /*7760*/  LDG.E R28, desc[UR36][R28.64] ;  /* 0x000000241c1c7981 */ /* 0x000ea2000c1e1900 */
[----:B------:R-:W-:Y:S02]  /*7770*/  IMAD.MOV.U32 R38, RZ, RZ, RZ ;  /* 0x000000ffff267224 */ /* 0x000fe400078e00ff */
[----:B-1----:R-:W-:-:S04]  /*7780*/  VIADD R39, R37, UR28 ;  /* 0x0000001c25277c36 */ /* 0x002fc80008000000 */
[----:B------:R-:W-:-:S05]  /*7790*/  IMAD.HI.U32 R30, R39, UR30, R38 ;  /* 0x0000001e271e7c27 */ /* 0x000fca000f8e0026 */
[----:B------:R-:W-:-:S05]  /*77a0*/  SHF.R.U32.HI R30, RZ, UR31, R30 ;  /* 0x0000001fff1e7c19 */ /* 0x000fca000801161e */
[----:B------:R-:W-:-:S04]  /*77b0*/  IMAD.MOV R31, RZ, RZ, -R30 ;  /* 0x000000ffff1f7224 */ /* 0x000fc800078e0a1e */
[----:B------:R-:W-:-:S04]  /*77c0*/  IMAD R40, R31, UR29, R39 ;  /* 0x0000001d1f287c24 */ /* 0x000fc8000f8e0227 */
[----:B------:R-:W-:Y:S01]  /*77d0*/  IMAD R40, R40, UR4, RZ ;  /* 0x0000000428287c24 */ /* 0x000fe2000f8e02ff */
[----:B--2---:R-:W-:Y:S01]  /*77e0*/  PRMT R45, R28, 0x7610, R28 ;  /* 0x000076101c2d7816 */ /* 0x004fe2000000001c */
        /* <DEDUP_REMOVED lines=230> */
.L_x_5367:
[----:B------:R-:W-:-:S04]  /*8650*/  LOP3.LUT R29, R40, 0xfffffffc, RZ, 0xc0, !PT ;  /* 0xfffffffc281d7812 */ /* 0x000fc800078ec0ff */
[----:B------:R-:W-:-:S05]  /*8660*/  IADD3 R28, P0, PT, R29, R22, RZ ;  /* 0x000000161d1c7210 */ /* 0x000fca0007f1e0ff */
[----:B------:R-:W-:-:S05]  /*8670*/  IMAD.X R29, RZ, RZ, R23, P0 ;  /* 0x000000ffff1d7224 */ /* 0x000fca00000e0617 */
[----:B------:R-:W2:Y:S01]  /*8680*/  LDG.E R28, desc[UR36][R28.64] ;  /* 0x000000241c1c7981 */ /* 0x000ea2000c1e1900 */
[----:B------:R-:W-:Y:S01]  /*8690*/  MOV R38, RZ ;  /* 0x000000ff00267202 */ /* 0x000fe20000000f00 */
[----:B------:R-:W-:-:S04]  /*86a0*/  VIADD R39, R39, UR28 ;  /* 0x0000001c27277c36 */ /* 0x000fc80008000000 */
[----:B------:R-:W-:-:S05]  /*86b0*/  IMAD.HI.U32 R30, R39, UR30, R38 ;  /* 0x0000001e271e7c27 */ /* 0x000fca000f8e0026 */
[----:B------:R-:W-:-:S05]  /*86c0*/  SHF.R.U32.HI R30, RZ, UR31, R30 ;  /* 0x0000001fff1e7c19 */ /* 0x000fca000801161e */
[----:B------:R-:W-:-:S04]  /*86d0*/  IMAD.MOV R31, RZ, RZ, -R30 ;  /* 0x000000ffff1f7224 */ /* 0x000fc800078e0a1e */
[----:B------:R-:W-:-:S04]  /*86e0*/  IMAD R40, R31, UR29, R39 ;  /* 0x0000001d1f287c24 */ /* 0x000fc8000f8e0227 */
[----:B------:R-:W-:Y:S01]  /*86f0*/  IMAD R40, R40, UR4, RZ ;  /* 0x0000000428287c24 */ /* 0x000fe2000f8e02ff */
[----:B--2---:R-:W-:Y:S01]  /*8700*/  PRMT R47, R28, 0x7610, R28 ;  /* 0x000076101c2f7816 */ /* 0x004fe2000000001c */
        /* <DEDUP_REMOVED lines=230> */
.L_x_5368:
[----:B------:R-:W-:-:S04]  /*9570*/  LOP3.LUT R29, R40, 0xfffffffc, RZ, 0xc0, !PT ;  /* 0xfffffffc281d7812 */ /* 0x000fc800078ec0ff */
[----:B------:R-:W-:-:S05]  /*9580*/  IADD3 R28, P0, PT, R29, R22, RZ ;  /* 0x000000161d1c7210 */ /* 0x000fca0007f1e0ff */
[----:B------:R-:W-:-:S05]  /*9590*/  IMAD.X R29, RZ, RZ, R23, P0 ;  /* 0x000000ffff1d7224 */ /* 0x000fca00000e0617 */
[----:B------:R1:W2:Y:S01]  /*95a0*/  LDG.E R28, desc[UR36][R28.64] ;  /* 0x000000241c1c7981 */ /* 0x0002a2000c1e1900 */
[----:B------:R-:W-:Y:S02]  /*95b0*/  VIADD R39, R39, UR28 ;  /* 0x0000001c27277c36 */ /* 0x000fe40008000000 */
[----:B------:R-:W-:-:S04]  /*95c0*/  IMAD.MOV.U32 R38, RZ, RZ, RZ ;  /* 0x000000ffff267224 */ /* 0x000fc800078e00ff */
[----:B------:R-:W-:-:S05]  /*95d0*/  IMAD.HI.U32 R30, R39, UR30, R38 ;  /* 0x0000001e271e7c27 */ /* 0x000fca000f8e0026 */
[----:B-1----:R-:W-:-:S05]  /*95e0*/  SHF.R.U32.HI R29, RZ, UR31, R30 ;  /* 0x0000001fff1d7c19 */ /* 0x002fca000801161e */
[----:B------:R-:W-:-:S04]  /*95f0*/  IMAD.MOV R38, RZ, RZ, -R29 ;  /* 0x000000ffff267224 */ /* 0x000fc800078e0a1d */
[----:B------:R-:W-:-:S04]  /*9600*/  IMAD R38, R38, UR29, R39 ;  /* 0x0000001d26267c24 */ /* 0x000fc8000f8e0227 */
[----:B------:R-:W-:Y:S01]  /*9610*/  IMAD R38, R38, UR4, RZ ;  /* 0x0000000426267c24 */ /* 0x000fe2000f8e02ff */
[----:B--2---:R-:W-:Y:S01]  /*9620*/  PRMT R48, R28, 0x7610, R28 ;  /* 0x000076101c307816 */ /* 0x004fe2000000001c */
        /* <DEDUP_REMOVED lines=229> */
.L_x_5369:
[----:B------:R-:W-:-:S04]  /*a480*/  LOP3.LUT R29, R38, 0xfffffffc, RZ, 0xc0, !PT ;  /* 0xfffffffc261d7812 */ /* 0x000fc800078ec0ff */
[----:B------:R-:W-:-:S05]  /*a490*/  IADD3 R28, P0, PT, R29, R22, RZ ;  /* 0x000000161d1c7210 */ /* 0x000fca0007f1e0ff */
[----:B------:R-:W-:-:S05]  /*a4a0*/  IMAD.X R29, RZ, RZ, R23, P0 ;  /* 0x000000ffff1d7224 */ /* 0x000fca00000e0617 */
[----:B------:R-:W2:Y:S02]  /*a4b0*/  LDG.E R28, desc[UR36][R28.64] ;  /* 0x000000241c1c7981 */ /* 0x000ea4000c1e1900 */
[----:B--2---:R-:W-:-:S07]  /*a4c0*/  PRMT R46, R28, 0x5432, R28 ;  /* 0x000054321c2e7816 */ /* 0x004fce000000001c */
.L_x_5365:
[----:B------:R-:W-:Y:S01]  /*a4d0*/  FSETP.NAN.FTZ.AND P0, PT, |R32|, |R32|, PT ;  /* 0x400000202000720b */ /* 0x000fe20003f18200 */
[--C-:B------:R-:W-:Y:S01]  /*a4e0*/  HADD2.F32 R29, -RZ, R45.reuse.H1_H1 ;  /* 0x3000002dff1d7230 */ /* 0x100fe20000004100 */
[----:B------:R-:W-:Y:S01]  /*a4f0*/  FSETP.NAN.FTZ.AND P1, PT, |R27|, |R27|, PT ;  /* 0x4000001b1b00720b */ /* 0x000fe20003f38200 */
[----:B------:R-:W-:Y:S01]  /*a500*/  HADD2.F32 R40, -RZ, R45.H0_H0 ;  /* 0x2000002dff287230 */ /* 0x000fe20000004100 */
[----:B------:R-:W-:Y:S09]  /*a510*/  BSSY.RECONVERGENT B1, `(.L_x_5370) ;  /* 0x000000d000017945 */ /* 0x000ff20003800200 */
[----:B------:R-:W-:-:S02]  /*a520*/  @P0 ISETP.LT.U32.AND P3, PT, R14, R37, PT ;  /* 0x000000250e00020c */ /* 0x000fc40003f61070 */
        /* <DEDUP_REMOVED lines=11> */
.L_x_5371:
[----:B0-----:R-:W-:Y:S05]  /*a5e0*/  BSYNC.RECONVERGENT B1 ;  /* 0x0000000000017941 */ /* 0x001fea0003800200 */
.L_x_5370:
[----:B------:R-:W-:Y:S04]  /*a5f0*/  BSSY.RECONVERGENT B1, `(.L_x_5372) ;  /* 0x0000007000017945 */ /* 0x000fe80003800200 */
[----:B------:R-:W-:Y:S05]  /*a600*/  @P0 BRA `(.L_x_5373) ;  /* 0x0000000000140947 */ /* 0x000fea0003800000 */
[----:B------:R-:W-:-:S13]  /*a610*/  FSETP.NEU.FTZ.AND P1, PT, R32, R29, PT ;  /* 0x0000001d2000720b */ /* 0x000fda0003f3d000 */
[----:B------:R-:W-:Y:S02]  /*a620*/  @!P1 ISETP.GE.U32.AND P0, PT, R14, R37, PT ;  /* 0x000000250e00920c */ /* 0x000fe40003f06070 */
[----:B------:R-:W-:Y:S02]  /*a630*/  @P1 FSETP.LT.FTZ.AND P2, PT, R32, R29, PT ;  /* 0x0000001d2000120b */ /* 0x000fe40003f51000 */
[----:B------:R-:W-:-:S04]  /*a640*/  @!P1 ISETP.GE.AND.EX P0, PT, R6, RZ, PT, P0 ;  /* 0x000000ff0600920c */ /* 0x000fc80003f06300 */
[----:B------:R-:W-:-:S13]  /*a650*/  @!P1 PLOP3.LUT P2, PT, P0, PT, PT, 0x8, 0x80 ;  /* 0x000000000080981c */ /* 0x000fda000074e170 */
.L_x_5373:
[----:B------:R-:W-:Y:S05]  /*a660*/  BSYNC.RECONVERGENT B1 ;  /* 0x0000000000017941 */ /* 0x000fea0003800200 */
.L_x_5372:
[----:B------:R-:W0:Y:S01]  /*a670*/  LDCU UR4, c[0x0][0x3a4] ;  /* 0x00007480ff0477ac */ /* 0x000e220008000800 */
[----:B------:R-:W-:Y:S01]  /*a680*/  FSETP.NAN.FTZ.AND P1, PT, |R34|, |R34|, PT ;  /* 0x400000222200720b */ /* 0x000fe20003f38200 */
[--C-:B------:R-:W-:Y:S01]  /*a690*/  HADD2.F32 R31, -RZ, R47.reuse.H0_H0 ;  /* 0x2000002fff1f7230 */ /* 0x100fe20000004100 */
[----:B------:R-:W-:Y:S01]  /*a6a0*/  BSSY.RECONVERGENT B1, `(.L_x_5374) ;  /* 0x000000e000017945 */ /* 0x000fe20003800200 */
[----:B------:R-:W-:Y:S01]  /*a6b0*/  FSETP.NAN.FTZ.AND P0, PT, |R35|, |R35|, PT ;  /* 0x400000232300720b */ /* 0x000fe20003f18200 */
[----:B------:R-:W-:-:S09]  /*a6c0*/  HADD2.F32 R28, -RZ, R47.H1_H1 ;  /* 0x3000002fff1c7230 */ /* 0x000fd20000004100 */
        /* <DEDUP_REMOVED lines=11> */
.L_x_5375:
[----:B------:R-:W-:Y:S05]  /*a780*/  BSYNC.RECONVERGENT B1 ;  /* 0x0000000000017941 */ /* 0x000fea0003800200 */
.L_x_5374:
        /* <DEDUP_REMOVED lines=10> */
.L_x_5377:
[----:B------:R-:W-:Y:S05]  /*a830*/  BSYNC.RECONVERGENT B1 ;  /* 0x0000000000017941 */ /* 0x000fea0003800200 */
.L_x_5376:
[----:B------:R-:W-:Y:S01]  /*a840*/  FSETP.NAN.FTZ.AND P6, PT, |R36|, |R36|, PT ;  /* 0x400000242400720b */ /* 0x000fe20003fd8200 */
[----:B------:R-:W-:Y:S01]  /*a850*/  HADD2.F32 R49, -RZ, R48.H0_H0 ;  /* 0x20000030ff317230 */ /* 0x000fe20000004100 */
        /* <DEDUP_REMOVED lines=11> */
.L_x_5379:
[----:B------:R-:W-:Y:S05]  /*a910*/  BSYNC.RECONVERGENT B1 ;  /* 0x0000000000017941 */ /* 0x000fea0003800200 */
.L_x_5378:
[----:B------:R-:W-:Y:S01]  /*a920*/  FSETP.NAN.FTZ.AND P6, PT, |R33|, |R33|, PT ;  /* 0x400000212100720b */ /* 0x000fe20003fd8200 */
[----:B------:R-:W-:Y:S01]  /*a930*/  HADD2.F32 R30, -RZ, R48.H1_H1 ;  /* 0x30000030ff1e7230 */ /* 0x000fe20000004100 */
        /* <DEDUP_REMOVED lines=13> */
.L_x_5381:
[----:B------:R-:W-:Y:S05]  /*aa10*/  BSYNC.RECONVERGENT B1 ;  /* 0x0000000000017941 */ /* 0x000fea0003800200 */
.L_x_5380:
[----:B------:R-:W-:Y:S01]  /*aa20*/  FSETP.NAN.FTZ.AND P6, PT, |R26|, |R26|, PT ;  /* 0x4000001a1a00720b */ /* 0x000fe20003fd8200 */
[----:B------:R-:W-:Y:S01]  /*aa30*/  HADD2.F32 R53, -RZ, R46.H1_H1 ;  /* 0x3000002eff357230 */ /* 0x000fe20000004100 */
[----:B------:R-:W-:Y:S01]  /*aa40*/  FSEL R32, R32, R29, P2 ;  /* 0x0000001d20207208 */ /* 0x000fe20001000000 */
[----:B------:R-:W-:Y:S01]  /*aa50*/  IMAD.IADD R29, R51, 0x1, R38 ;  /* 0x00000001331d7824 */ /* 0x000fe200078e0226 */
        /* <DEDUP_REMOVED lines=12> */
.L_x_5383:
[----:B------:R-:W-:Y:S05]  /*ab20*/  BSYNC.RECONVERGENT B1 ;  /* 0x0000000000017941 */ /* 0x000fea0003800200 */
.L_x_5382:
[----:B------:R-:W-:Y:S01]  /*ab30*/  FSETP.NAN.FTZ.AND P0, PT, |R20|, |R20|, PT ;  /* 0x400000141400720b */ /* 0x000fe20003f18200 */
[----:B------:R-:W-:Y:S01]  /*ab40*/  BSSY.RECONVERGENT B1, `(.L_x_5384) ;  /* 0x000001a000017945 */ /* 0x000fe20003800200 */
[----:B------:R-:W-:Y:S01]  /*ab50*/  FSEL R34, R34, R31, P4 ;  /* 0x0000001f22227208 */ /* 0x000fe20002000000 */
[----:B------:R-:W-:Y:S01]  /*ab60*/  HADD2.F32 R31, -RZ, R46.H0_H0 ;  /* 0x2000002eff1f7230 */ /* 0x000fe20000004100 */
        /* <DEDUP_REMOVED lines=23> */
.L_x_5385:
[----:B------:R-:W-:Y:S05]  /*ace0*/  BSYNC.RECONVERGENT B1 ;  /* 0x0000000000017941 */ /* 0x000fea0003800200 */
.L_x_5384:
[----:B------:R-:W0:Y:S01]  /*acf0*/  LDCU UR4, c[0x0][0x39c] ;  /* 0x00007380ff0477ac */ /* 0x000e220008000800 */
[----:B------:R-:W-:Y:S02]  /*ad00*/  IADD3 R37, PT, PT, R29, R38, RZ ;  /* 0x000000261d257210 */ /* 0x000fe40007ffe0ff */
[----:B------:R-:W-:Y:S02]  /*ad10*/  FSEL R20, R20, R31, P4 ;  /* 0x0000001f14147208 */ /* 0x000fe40002000000 */
[----:B------:R-:W-:Y:S01]  /*ad20*/  SEL R10, R10, R29, P4 ;  /* 0x0000001d0a0a7207 */ /* 0x000fe20002000000 */
[----:B------:R-:W-:Y:S01]  /*ad30*/  IMAD R39, R38, 0x3, R37 ;  /* 0x0000000326277824 */ /* 0x000fe200078e0225 */
[----:B------:R-:W-:Y:S01]  /*ad40*/  SEL R0, R0, RZ, P4 ;  /* 0x000000ff00007207 */ /* 0x000fe20002000000 */
[----:B0-----:R-:W-:-:S05]  /*ad50*/  IMAD.U32 R40, RZ, RZ, UR4 ;  /* 0x00000004ff287e24 */ /* 0x001fca000f8e00ff */
[----:B------:R-:W-:-:S13]  /*ad60*/  ISETP.GE.U32.AND P0, PT, R39, R40, PT ;  /* 0x000000282700720c */ /* 0x000fda0003f06070 */
[----:B------:R-:W-:Y:S05]  /*ad70*/  @!P0 BRA `(.L_x_5386) ;  /* 0xffffffb400a08947 */ /* 0x000fea000383ffff */
.L_x_5364:
[----:B------:R-:W-:Y:S05]  /*ad80*/  BSYNC.RECONVERGENT B0 ;  /* 0x0000000000007941 */ /* 0x000fea0003800200 */
.L_x_5363:
        /* <DEDUP_REMOVED lines=284> */
.L_x_5390:
[----:B------:R-:W-:Y:S01]  /*bf50*/  SHF.R.U32.HI R30, RZ, 0x2, R30 ;  /* 0x00000002ff1e7819 */ /* 0x000fe2000001161e */
[----:B------:R-:W-:-:S07]  /*bf60*/  IMAD.MOV.U32 R31, RZ, RZ, RZ ;  /* 0x000000ffff1f7224 */ /* 0x000fce00078e00ff */
.L_x_5389:
[----:B------:R-:W1:Y:S02]  /*bf70*/  LDCU.64 UR4, c[0x0][0x768] ;  /* 0x0000ed00ff0477ac */ /* 0x000e640008000a00 */
[----:B-1----:R-:W-:-:S04]  /*bf80*/  IADD3 R42, P1, PT, R42, UR4, RZ ;  /* 0x000000042a2a7c10 */ /* 0x002fc8000ff3e0ff */
[----:B------:R-:W-:Y:S02]  /*bf90*/  IADD3.X R41, PT, PT, RZ, UR5, RZ, P1, !PT ;  /* 0x00000005ff297c10 */ /* 0x000fe40008ffe4ff */
[----:B------:R-:W-:-:S04]  /*bfa0*/  LEA R22, P1, R30, R42, 0x2 ;  /* 0x0000002a1e167211 */ /* 0x000fc800078210ff */
[----:B------:R-:W-:-:S05]  /*bfb0*/  LEA.HI.X R23, R30, R41, R31, 0x2, P1 ;  /* 0x000000291e177211 */ /* 0x000fca00008f141f */
[----:B------:R-:W2:Y:S01]  /*bfc0*/  LDG.E R22, desc[UR36][R22.64] ;  /* 0x0000002416167981 */ /* 0x000ea2000c1e1900 */
[----:B------:R-:W-:-:S05]  /*bfd0*/  IMAD.IADD R31, R37, 0x1, R38 ;  /* 0x00000001251f7824 */ /* 0x000fca00078e0226 */
[----:B------:R-:W-:Y:S02]  /*bfe0*/  ISETP.GE.U32.AND P1, PT, R31, R40, PT ;  /* 0x000000281f00720c */ /* 0x000fe40003f26070 */
[----:B--2---:R-:W-:-:S11]  /*bff0*/  PRMT R45, R22, 0x7610, R22 ;  /* 0x00007610162d7816 */ /* 0x004fd60000000016 */
        /* <DEDUP_REMOVED lines=276> */
.L_x_5392:
[----:B------:R-:W-:Y:S01]  /*d140*/  SHF.R.U32.HI R28, RZ, 0x2, R39 ;  /* 0x00000002ff1c7819 */ /* 0x000fe20000011627 */
[----:B------:R-:W-:-:S07]  /*d150*/  IMAD.MOV.U32 R29, RZ, RZ, RZ ;  /* 0x000000ffff1d7224 */ /* 0x000fce00078e00ff */
.L_x_5391:
        /* <DEDUP_REMOVED lines=282> */
.L_x_5394:
[----:B------:R-:W-:Y:S02]  /*e300*/  SHF.R.U32.HI R30, RZ, 0x2, R39 ;  /* 0x00000002ff1e7819 */ /* 0x000fe40000011627 */
[----:B------:R-:W-:-:S07]  /*e310*/  MOV R31, RZ ;  /* 0x000000ff001f7202 */ /* 0x000fce0000000f00 */
.L_x_5393:
        /* <DEDUP_REMOVED lines=282> */
.L_x_5396:
[----:B------:R-:W-:Y:S01]  /*f4c0*/  SHF.R.U32.HI R30, RZ, 0x2, R30 ;  /* 0x00000002ff1e7819 */ /* 0x000fe2000001161e */
[----:B------:R-:W-:-:S07]  /*f4d0*/  IMAD.MOV.U32 R31, RZ, RZ, RZ ;  /* 0x000000ffff1f7224 */ /* 0x000fce00078e00ff */
.L_x_5395:
[----:B------:R-:W-:-:S04]  /*f4e0*/  LEA R42, P0, R30, R42, 0x2 ;  /* 0x0000002a1e2a7211 */ /* 0x000fc800078010ff */
[----:B------:R-:W-:-:S05]  /*f4f0*/  LEA.HI.X R43, R30, R41, R31, 0x2, P0 ;  /* 0x000000291e2b7211 */ /* 0x000fca00000f141f */
[----:B------:R-:W2:Y:S02]  /*f500*/  LDG.E R42, desc[UR36][R42.64] ;  /* 0x000000242a2a7981 */ /* 0x000ea4000c1e1900 */
[----:B--2---:R-:W-:-:S07]  /*f510*/  PRMT R46, R42, 0x5432, R42 ;  /* 0x000054322a2e7816 */ /* 0x004fce000000002a */
.L_x_5388:
[----:B------:R-:W-:Y:S05]  /*f520*/  BSYNC.RECONVERGENT B0 ;  /* 0x0000000000007941 */ /* 0x000fea0003800200 */
.L_x_5387:
[----:B------:R-:W-:Y:S01]  /*f530*/  ISETP.GE.U32.AND P0, PT, R37, R40, PT ;  /* 0x000000282500720c */ /* 0x000fe20003f06070 */
[----:B------:R-:W-:-:S12]  /*f540*/  BSSY.RECONVERGENT B0, `(.L_x_5397) ;  /* 0x000008b000007945 */ /* 0x000fd80003800200 */
[----:B------:R-:W-:Y:S05]  /*f550*/  @P0 BRA `(.L_x_5398) ;  /* 0x0000000800240947 */ /* 0x000fea0003800000 */
[----:B------:R-:W-:Y:S01]  /*f560*/  FSETP.NAN.FTZ.AND P5, PT, |R27|, |R27|, PT ;  /* 0x4000001b1b00720b */ /* 0x000fe20003fb8200 */
[--C-:B------:R-:W-:Y:S01]  /*f570*/  HADD2.F32 R22, -RZ, R45.reuse.H0_H0 ;  /* 0x2000002dff167230 */ /* 0x100fe20000004100 */
[----:B------:R-:W-:Y:S01]  /*f580*/  FSETP.NAN.FTZ.AND P3, PT, |R32|, |R32|, PT ;  /* 0x400000202000720b */ /* 0x000fe20003f78200 */
[----:B------:R-:W-:Y:S01]  /*f590*/  HADD2.F32 R23, -RZ, R45.H1_H1 ;  /* 0x3000002dff177230 */ /* 0x000fe20000004100 */
        /* <DEDUP_REMOVED lines=14> */
.L_x_5400:
[----:B------:R-:W-:Y:S05]  /*f680*/  BSYNC.RECONVERGENT B1 ;  /* 0x0000000000017941 */ /* 0x000fea0003800200 */
.L_x_5399:
        /* <DEDUP_REMOVED lines=9> */
.L_x_5402:
[----:B------:R-:W-:Y:S05]  /*f720*/  BSYNC.RECONVERGENT B1 ;  /* 0x0000000000017941 */ /* 0x000fea0003800200 */
.L_x_5401:
        /* <DEDUP_REMOVED lines=13> */
[----:B------:R-:W-:Y:S02]  /*f800*/  @P5 ISETP.LT.U32.AND P6, PT, R18, R29, PT ;  /* 0x0000001d1200520c */ /* 0x000fe40003fc1070 */
        /* <DEDUP_REMOVED lines=10> */
.L_x_5404:
[----:B------:R-:W-:Y:S05]  /*f8b0*/  BSYNC.RECONVERGENT B1 ;  /* 0x0000000000017941 */ /* 0x000fea0003800200 */
.L_x_5403:
        /* <DEDUP_REMOVED lines=9> */
.L_x_5406:
[----:B------:R-:W-:Y:S05]  /*f950*/  BSYNC.RECONVERGENT B1 ;  /* 0x0000000000017941 */ /* 0x000fea0003800200 */
.L_x_5405:
[----:B------:R-:W-:Y:S02]  /*f960*/  FSEL R35, R35, R22, P1 ;  /* 0x0000001623237208 */ /* 0x000fe40000800000 */
[-C--:B------:R-:W-:Y:S02]  /*f970*/  SEL R18, R18, R29.reuse, P0 ;  /* 0x0000001d12127207 */ /* 0x080fe40000000000 */
[----:B------:R-:W-:Y:S02]  /*f980*/  SEL R21, R21, R29, P1 ;  /* 0x0000001d15157207 */ /* 0x000fe40000800000 */
[----:B------:R-:W-:Y:S02]  /*f990*/  SEL R8, R8, RZ, P0 ;  /* 0x000000ff08087207 */ /* 0x000fe40000000000 */
[----:B------:R-:W-:Y:S01]  /*f9a0*/  SEL R9, R9, RZ, P1 ;  /* 0x000000ff09097207 */ /* 0x000fe20000800000 */
[----:B------:R-:W-:Y:S06]  /*f9b0*/  @P4 BRA `(.L_x_5398) ;  /* 0x00000004000c4947 */ /* 0x000fec0003800000 */
[----:B------:R-:W-:Y:S01]  /*f9c0*/  FSETP.NAN.FTZ.AND P5, PT, |R36|, |R36|, PT ;  /* 0x400000242400720b */ /* 0x000fe20003fb8200 */
[--C-:B------:R-:W-:Y:S01]  /*f9d0*/  HADD2.F32 R29, -RZ, R48.reuse.H0_H0 ;  /* 0x20000030ff1d7230 */ /* 0x100fe20000004100 */
[----:B------:R-:W-:Y:S01]  /*f9e0*/  FSETP.NAN.FTZ.AND P3, PT, |R33|, |R33|, PT ;  /* 0x400000212100720b */ /* 0x000fe20003f78200 */
[----:B------:R-:W-:Y:S01]  /*f9f0*/  IMAD.IADD R31, R23, 0x1, R38 ;  /* 0x00000001171f7824 */ /* 0x000fe200078e0226 */
[----:B------:R-:W-:Y:S01]  /*fa00*/  BSSY.RECONVERGENT B1, `(.L_x_5407) ;  /* 0x000000e000017945 */ /* 0x000fe20003800200 */
[----:B------:R-:W-:-:S03]  /*fa10*/  HADD2.F32 R22, -RZ, R48.H1_H1 ;  /* 0x30000030ff167230 */ /* 0x000fc60000004100 */
[----:B------:R-:W-:-:S05]  /*fa20*/  ISETP.GE.U32.AND P4, PT, R31, R40, PT ;  /* 0x000000281f00720c */ /* 0x000fca0003f86070 */
        /* <DEDUP_REMOVED lines=11> */
.L_x_5408:
[----:B------:R-:W-:Y:S05]  /*fae0*/  BSYNC.RECONVERGENT B1 ;  /* 0x0000000000017941 */ /* 0x000fea0003800200 */
.L_x_5407:
        /* <DEDUP_REMOVED lines=9> */
.L_x_5410:
[----:B------:R-:W-:Y:S05]  /*fb80*/  BSYNC.RECONVERGENT B1 ;  /* 0x0000000000017941 */ /* 0x000fea0003800200 */
.L_x_5409:
        /* <DEDUP_REMOVED lines=22> */
.L_x_5412:
[----:B------:R-:W-:Y:S05]  /*fcf0*/  BSYNC.RECONVERGENT B1 ;  /* 0x0000000000017941 */ /* 0x000fea0003800200 */
.L_x_5411:
        /* <DEDUP_REMOVED lines=10> */
.L_x_5414:
[----:B------:R-:W-:Y:S05]  /*fda0*/  BSYNC.RECONVERGENT B1 ;  /* 0x0000000000017941 */ /* 0x000fea0003800200 */
.L_x_5413:
[----:B------:R-:W-:Y:S02]  /*fdb0*/  FSEL R20, R20, R29, P0 ;  /* 0x0000001d14147208 */ /* 0x000fe40000000000 */
[----:B------:R-:W-:Y:S02]  /*fdc0*/  SEL R10, R10, R31, P0 ;  /* 0x0000001f0a0a7207 */ /* 0x000fe40000000000 */
[----:B------:R-:W-:Y:S02]  /*fdd0*/  SEL R3, R3, RZ, P2 ;  /* 0x000000ff03037207 */ /* 0x000fe40001000000 */
[----:B------:R-:W-:-:S07]  /*fde0*/  SEL R0, R0, RZ, P0 ;  /* 0x000000ff00007207 */ /* 0x000fce0000000000 */
.L_x_5398:
[----:B------:R-:W-:Y:S05]  /*fdf0*/  BSYNC.RECONVERGENT B0 ;  /* 0x0000000000007941 */ /* 0x000fea0003800200 */
.L_x_5397:
        /* <DEDUP_REMOVED lines=15> */
.L_x_5416:
[----:B------:R-:W-:Y:S05]  /*fef0*/  BSYNC.RECONVERGENT B0 ;  /* 0x0000000000007941 */ /* 0x000fea0003800200 */
.L_x_5415:
[----:B------:R-:W-:Y:S04]  /*ff00*/  BSSY.RECONVERGENT B0, `(.L_x_5417) ;  /* 0x0000007000007945 */ /* 0x000fe80003800200 */
[----:B------:R-:W-:Y:S05]  /*ff10*/  @P2 BRA `(.L_x_5418) ;  /* 0x0000000000142947 */ /* 0x000fea0003800000 */
[----:B------:R-:W-:-:S13]  /*ff20*/  FSETP.NEU.FTZ.AND P2, PT, R32, R35, PT ;  /* 0x000000232000720b */ /* 0x000fda0003f5d000 */
[----:B------:R-:W-:Y:S02]  /*ff30*/  @!P2 ISETP.GE.U32.AND P1, PT, R14, R21, PT ;  /* 0x000000150e00a20c */ /* 0x000fe40003f26070 */
[----:B------:R-:W-:Y:S02]  /*ff40*/  @P2 FSETP.LT.FTZ.AND P0, PT, R32, R35, PT ;  /* 0x000000232000220b */ /* 0x000fe40003f11000 */
[----:B------:R-:W-:-:S04]  /*ff50*/  @!P2 ISETP.GE.AND.EX P1, PT, R6, R9, PT, P1 ;  /* 0x000000090600a20c */ /* 0x000fc80003f26310 */
[----:B------:R-:W-:-:S13]  /*ff60*/  @!P2 PLOP3.LUT P0, PT, P1, PT, PT, 0x8, 0x80 ;  /* 0x000000000080a81c */ /* 0x000fda0000f0e170 */
.L_x_5418:
[----:B------:R-:W-:Y:S05]  /*ff70*/  BSYNC.RECONVERGENT B0 ;  /* 0x0000000000007941 */ /* 0x000fea0003800200 */
.L_x_5417:
        /* <DEDUP_REMOVED lines=20> */
.L_x_5420:
[----:B------:R-:W-:Y:S05]  /*100c0*/  BSYNC.RECONVERGENT B0 ;  /* 0x0000000000007941 */ /* 0x000fea0003800200 */
.L_x_5419:
        /* <DEDUP_REMOVED lines=8> */
.L_x_5422:
[----:B------:R-:W-:Y:S05]  /*10150*/  BSYNC.RECONVERGENT B0 ;  /* 0x0000000000007941 */ /* 0x000fea0003800200 */
.L_x_5421:
        /* <DEDUP_REMOVED lines=20> */
.L_x_5424:
[----:B------:R-:W-:Y:S05]  /*102a0*/  BSYNC.RECONVERGENT B0 ;  /* 0x0000000000007941 */ /* 0x000fea0003800200 */
.L_x_5423:
        /* <DEDUP_REMOVED lines=11> */
.L_x_5426:
[----:B------:R-:W-:Y:S05]  /*10360*/  BSYNC.RECONVERGENT B0 ;  /* 0x0000000000007941 */ /* 0x000fea0003800200 */
.L_x_5425:
[----:B------:R-:W-:Y:S02]  /*10370*/  FSEL R38, R33, R20, P2 ;  /* 0x0000001421267208 */ /* 0x000fe40001000000 */
[----:B------:R-:W-:Y:S02]  /*10380*/  SEL R18, R21, R10, P2 ;  /* 0x0000000a15127207 */ /* 0x000fe40001000000 */
[----:B------:R-:W-:-:S07]  /*10390*/  SEL R27, R9, R0, P2 ;  /* 0x00000000091b7207 */ /* 0x000fce0001000000 */
.L_x_5230:
[----:B------:R-:W-:Y:S05]  /*103a0*/  BSYNC.RECONVERGENT B6 ;  /* 0x0000000000067941 */ /* 0x000fea0003800200 */
.L_x_5229:
[----:B------:R-:W1:Y:S02]  /*103b0*/  LDCU UR4, c[0x0][0x3b4] ;  /* 0x00007680ff0477ac */ /* 0x000e640008000800 */
[----:B-1----:R-:W-:-:S09]  /*103c0*/  UISETP.NE.AND UP0, UPT, UR4, URZ, UPT ;  /* 0x000000ff0400728c */ /* 0x002fd2000bf05270 */
[----:B------:R-:W-:Y:S05]  /*103d0*/  BRA.U !UP0, `(.L_x_5427) ;  /* 0x0000000508147547 */ /* 0x000fea000b800000 */
[----:B------:R-:W1:Y:S01]  /*103e0*/  S2R R4, SR_CgaCtaId ;  /* 0x0000000000047919 */ /* 0x000e620000008800 */
[----:B------:R-:W2:Y:S01]  /*103f0*/  LDC R12, c[0x0][0x360] ;  /* 0x0000d800ff0c7b82 */ /* 0x000ea20000000800 */
[----:B------:R-:W-:Y:S01]  /*10400*/  MOV R0, 0x400 ;  /* 0x0000040000007802 */ /* 0x000fe20000000f00 */
[----:B------:R-:W-:-:S03]  /*10410*/  IMAD.MOV.U32 R26, RZ, RZ, R18 ;  /* 0x000000ffff1a7224 */ /* 0x000fc600078e0012 */
[----:B------:R-:W-:-:S03]  /*10420*/  IADD3 R3, PT, PT, R0, 0x10, RZ ;  /* 0x0000001000037810 */ /* 0x000fc60007ffe0ff */
[----:B------:R-:W3:Y:S01]  /*10430*/  LDC R13, c[0x0][0x364] ;  /* 0x0000d900ff0d7b82 */ /* 0x000ee20000000800 */
[----:B--2---:R-:W-:Y:S01]  /*10440*/  IMAD R0, R16, R12, R19 ;  /* 0x0000000c10007224 */ /* 0x004fe200078e0213 */
        /* <DEDUP_REMOVED lines=9> */
.L_x_5434:
        /* <DEDUP_REMOVED lines=28> */
.L_x_5431:
[----:B------:R-:W-:Y:S05]  /*106a0*/  BSYNC.RECONVERGENT B1 ;  /* 0x0000000000017941 */ /* 0x000fea0003800200 */
.L_x_5430:
        /* <DEDUP_REMOVED lines=10> */
.L_x_5433:
[----:B------:R-:W-:Y:S05]  /*10750*/  BSYNC.RECONVERGENT B1 ;  /* 0x0000000000017941 */ /* 0x000fea0003800200 */
.L_x_5432:
[----:B------:R-:W-:Y:S01]  /*10760*/  SEL R18, R18, R8, P0 ;  /* 0x0000000812127207 */ /* 0x000fe20000000000 */
[----:B------:R2:W-:Y:S01]  /*10770*/  STS.64 [R11+0x8], R6 ;  /* 0x000008060b007388 */ /* 0x0005e20000000a00 */
[----:B------:R-:W-:Y:S02]  /*10780*/  SEL R27, R27, R9, P0 ;  /* 0x000000091b1b7207 */ /* 0x000fe40000000000 */
[----:B------:R-:W-:Y:S01]  /*10790*/  FSEL R37, R37, R14, P2 ;  /* 0x0000000e25257208 */ /* 0x000fe20001000000 */
[----:B------:R-:W-:Y:S01]  /*107a0*/  IMAD.MOV.U32 R26, RZ, RZ, R18 ;  /* 0x000000ffff1a7224 */ /* 0x000fe200078e0012 */
[----:B------:R-:W-:-:S03]  /*107b0*/  FSEL R38, R38, R21, P0 ;  /* 0x0000001526267208 */ /* 0x000fc60000000000 */
[----:B------:R2:W-:Y:S04]  /*107c0*/  STS [R11], R37 ;  /* 0x000000250b007388 */ /* 0x0005e80000000800 */
[----:B------:R2:W-:Y:S04]  /*107d0*/  STS.64 [R11+0x18], R26 ;  /* 0x0000181a0b007388 */ /* 0x0005e80000000a00 */
[----:B------:R2:W-:Y:S02]  /*107e0*/  STS [R11+0x10], R38 ;  /* 0x000010260b007388 */ /* 0x0005e40000000800 */
.L_x_5429:
[----:B------:R-:W-:Y:S05]  /*107f0*/  BSYNC.RECONVERGENT B0 ;  /* 0x0000000000007941 */ /* 0x000fea0003800200 */
.L_x_5428:
[----:B------:R-:W-:Y:S01]  /*10800*/  ISETP.GT.U32.AND P0, PT, R0, 0x3, PT ;  /* 0x000000030000780c */ /* 0x000fe20003f04070 */
[----:B------:R-:W-:-:S12]  /*10810*/  IMAD.MOV.U32 R0, RZ, RZ, R15 ;  /* 0x000000ffff007224 */ /* 0x000fd800078e000f */
[----:B------:R-:W-:Y:S05]  /*10820*/  @P0 BRA `(.L_x_5434) ;  /* 0xfffffffc002c0947 */ /* 0x000fea000383ffff */
.L_x_5427:
[----:B------:R-:W3:Y:S02]  /*10830*/  LDCU UR4, c[0x0][0x3b0] ;  /* 0x00007600ff0477ac */ /* 0x000ee40008000800 */
[----:B---3--:R-:W-:-:S09]  /*10840*/  UISETP.NE.AND UP0, UPT, UR4, URZ, UPT ;  /* 0x000000ff0400728c */ /* 0x008fd2000bf05270 */
[----:B------:R-:W-:Y:S05]  /*10850*/  BRA.U !UP0, `(.L_x_5435) ;  /* 0x0000000508cc7547 */ /* 0x000fea000b800000 */
[----:B------:R-:W3:Y:S02]  /*10860*/  LDC R13, c[0x0][0x360] ;  /* 0x0000d800ff0d7b82 */ /* 0x000ee40000000800 */
[----:B---3--:R-:W-:Y:S02]  /*10870*/  ISETP.GE.U32.AND P0, PT, R13, 0x21, PT ;  /* 0x000000210d00780c */ /* 0x008fe40003f06070 */
[----:B------:R-:W-:-:S11]  /*10880*/  MOV R0, R13 ;  /* 0x0000000d00007202 */ /* 0x000fd60000000f00 */
[----:B------:R-:W-:Y:S05]  /*10890*/  @!P0 BRA `(.L_x_5436) ;  /* 0x00000004000c8947 */ /* 0x000fea0003800000 */
[----:B------:R-:W3:Y:S01]  /*108a0*/  S2UR UR5, SR_CgaCtaId ;  /* 0x00000000000579c3 */ /* 0x000ee20000008800 */
[----:B------:R-:W-:Y:S01]  /*108b0*/  UMOV UR4, 0x400 ;  /* 0x0000040000047882 */ /* 0x000fe20000000000 */
[----:B------:R-:W-:Y:S01]  /*108c0*/  IMAD R0, R16, R13, R19 ;  /* 0x0000000d10007224 */ /* 0x000fe200078e0213 */
[----:B------:R-:W-:Y:S01]  /*108d0*/  UIADD3 UR4, UPT, UPT, UR4, 0x10, URZ ;  /* 0x0000001004047890 */ /* 0x000fe2000fffe0ff */
[----:B-12---:R-:W-:Y:S01]  /*108e0*/  IMAD.MOV.U32 R26, RZ, RZ, R18 ;  /* 0x000000ffff1a7224 */ /* 0x006fe200078e0012 */
[----:B------:R-:W-:Y:S02]  /*108f0*/  ISETP.GE.U32.AND P0, PT, R13, 0x40, PT ;  /* 0x000000400d00780c */ /* 0x000fe40003f06070 */
[----:B---3--:R-:W-:-:S06]  /*10900*/  ULEA UR4, UR5, UR4, 0x18 ;  /* 0x0000000405047291 */ /* 0x008fcc000f8ec0ff */
[----:B------:R-:W-:Y:S01]  /*10910*/  LEA R3, R0, UR4, 0x5 ;  /* 0x0000000400037c11 */ /* 0x000fe2000f8e28ff */
[----:B------:R-:W-:-:S04]  /*10920*/  IMAD.MOV.U32 R0, RZ, RZ, 0x20 ;  /* 0x00000020ff007424 */ /* 0x000fc800078e00ff */
[----:B------:R3:W-:Y:S04]  /*10930*/  STS.64 [R3+0x8], R6 ;  /* 0x0000080603007388 */ /* 0x0007e80000000a00 */
[----:B------:R3:W-:Y:S04]  /*10940*/  STS.64 [R3+0x18], R26 ;  /* 0x0000181a03007388 */ /* 0x0007e80000000a00 */
[----:B------:R3:W-:Y:S04]  /*10950*/  STS [R3], R37 ;  /* 0x0000002503007388 */ /* 0x0007e80000000800 */
[----:B------:R3:W-:Y:S01]  /*10960*/  STS [R3+0x10], R38 ;  /* 0x0000102603007388 */ /* 0x0007e20000000800 */
[----:B------:R-:W-:Y:S05]  /*10970*/  @!P0 BRA `(.L_x_5436) ;  /* 0x0000000000d48947 */ /* 0x000fea0003800000 */
[----:B------:R-:W-:-:S07]  /*10980*/  IMAD.MOV.U32 R10, RZ, RZ, R13 ;  /* 0x000000ffff0a7224 */ /* 0x000fce00078e000d */
.L_x_5443:
        /* <DEDUP_REMOVED lines=8> */
[----:B------:R-:W-:Y:S01]  /*10a10*/  IMAD R11, R12, 0x20, R3 ;  /* 0x000000200c0b7824 */ /* 0x000fe200078e0203 */
        /* <DEDUP_REMOVED lines=18> */
.L_x_5440:
[----:B------:R-:W-:Y:S05]  /*10b40*/  BSYNC.RECONVERGENT B1 ;  /* 0x0000000000017941 */ /* 0x000fea0003800200 */
.L_x_5439:
        /* <DEDUP_REMOVED lines=10> */
.L_x_5442:
[----:B------:R-:W-:Y:S05]  /*10bf0*/  BSYNC.RECONVERGENT B1 ;  /* 0x0000000000017941 */ /* 0x000fea0003800200 */
.L_x_5441:
        /* <DEDUP_REMOVED lines=9> */
.L_x_5438:
[----:B------:R-:W-:Y:S05]  /*10c90*/  BSYNC.RECONVERGENT B0 ;  /* 0x0000000000007941 */ /* 0x000fea0003800200 */
.L_x_5437:
[----:B------:R-:W-:Y:S01]  /*10ca0*/  ISETP.GT.U32.AND P0, PT, R10, 0x7f, PT ;  /* 0x0000007f0a00780c */ /* 0x000fe20003f04070 */
[----:B------:R-:W-:-:S12]  /*10cb0*/  IMAD.MOV.U32 R10, RZ, RZ, R12 ;  /* 0x000000ffff0a7224 */ /* 0x000fd800078e000c */
[----:B------:R-:W-:Y:S05]  /*10cc0*/  @P0 BRA `(.L_x_5443) ;  /* 0xfffffffc00300947 */ /* 0x000fea000383ffff */
.L_x_5436:
[----:B------:R-:W-:Y:S01]  /*10cd0*/  ISETP.GE.U32.AND P0, PT, R0, 0x2, PT ;  /* 0x000000020000780c */ /* 0x000fe20003f06070 */
[----:B------:R-:W-:Y:S05]  /*10ce0*/  WARPSYNC.ALL ;  /* 0x0000000000007948 */ /* 0x000fea0003800000 */
[----:B------:R-:W-:Y:S07]  /*10cf0*/  BAR.SYNC.DEFER_BLOCKING 0x0 ;  /* 0x0000000000007b1d */ /* 0x000fee0000010000 */
[----:B------:R-:W-:Y:S05]  /*10d00*/  @!P0 BRA `(.L_x_5435) ;  /* 0x0000000000a08947 */ /* 0x000fea0003800000 */
[----:B-1-3--:R-:W-:-:S07]  /*10d10*/  HFMA2 R3, -RZ, RZ, 0, 5.9604644775390625e-08 ;  /* 0x00000001ff037431 */ /* 0x00afce00000001ff */
.L_x_5448:
[----:B------:R-:W1:Y:S01]  /*10d20*/  SHFL.DOWN PT, R4, R37, R3, 0x1f ;  /* 0x08001f0325047589 */ /* 0x000e6200000e0000 */
[----:B------:R-:W-:Y:S01]  /*10d30*/  FSETP.NAN.FTZ.AND P2, PT, |R37|, |R37|, PT ;  /* 0x400000252500720b */ /* 0x000fe20003f58200 */
[----:B------:R-:W-:Y:S02]  /*10d40*/  BSSY.RECONVERGENT B0, `(.L_x_5444) ;  /* 0x000000c000007945 */ /* 0x000fe40003800200 */
[----:B------:R-:W3:Y:S04]  /*10d50*/  SHFL.DOWN PT, R5, R6, R3, 0x1f ;  /* 0x08001f0306057589 */ /* 0x000ee800000e0000 */
[----:B------:R-:W4:Y:S06]  /*10d60*/  SHFL.DOWN PT, R8, R7, R3, 0x1f ;  /* 0x08001f0307087589 */ /* 0x000f2c00000e0000 */
[----:B-1----:R-:W-:-:S02]  /*10d70*/  @P2 FSETP.NAN.FTZ.AND P0, PT, |R4|, |R4|, PT ;  /* 0x400000040400220b */ /* 0x002fc40003f18200 */
[----:B---3--:R-:W-:-:S04]  /*10d80*/  @P2 ISETP.LT.U32.AND P1, PT, R6, R5, PT ;  /* 0x000000050600220c */ /* 0x008fc80003f21070 */
[----:B----4-:R-:W-:Y:S01]  /*10d90*/  @P2 ISETP.LT.OR.EX P0, PT, R7, R8, !P0, P1 ;  /* 0x000000080700220c */ /* 0x010fe20004701710 */
[----:B------:R-:W-:-:S12]  /*10da0*/  @P2 BRA `(.L_x_5445) ;  /* 0x0000000000142947 */ /* 0x000fd80003800000 */
[----:B------:R-:W-:-:S13]  /*10db0*/  FSETP.NEU.FTZ.AND P1, PT, R37, R4, PT ;  /* 0x000000042500720b */ /* 0x000fda0003f3d000 */
[----:B------:R-:W-:-:S04]  /*10dc0*/  @!P1 ISETP.GE.U32.AND P0, PT, R6, R5, PT ;  /* 0x000000050600920c */ /* 0x000fc80003f06070 */
[----:B------:R-:W-:-:S04]  /*10dd0*/  @!P1 ISETP.GE.AND.EX P0, PT, R7, R8, PT, P0 ;  /* 0x000000080700920c */ /* 0x000fc80003f06300 */
[----:B------:R-:W-:Y:S02]  /*10de0*/  @!P1 PLOP3.LUT P0, PT, P0, PT, PT, 0x8, 0x80 ;  /* 0x000000000080981c */ /* 0x000fe4000070e170 */
[----:B------:R-:W-:-:S13]  /*10df0*/  @P1 FSETP.LT.FTZ.AND P0, PT, R37, R4, PT ;  /* 0x000000042500120b */ /* 0x000fda0003f11000 */
.L_x_5445:
[----:B------:R-:W-:Y:S05]  /*10e00*/  BSYNC.RECONVERGENT B0 ;  /* 0x0000000000007941 */ /* 0x000fea0003800200 */
.L_x_5444:
[----:B------:R-:W1:Y:S01]  /*10e10*/  SHFL.DOWN PT, R9, R38, R3, 0x1f ;  /* 0x08001f0326097589 */ /* 0x000e6200000e0000 */
[----:B------:R-:W-:Y:S01]  /*10e20*/  FSETP.NAN.FTZ.AND P3, PT, |R38|, |R38|, PT ;  /* 0x400000262600720b */ /* 0x000fe20003f78200 */
[----:B------:R-:W-:Y:S01]  /*10e30*/  BSSY.RECONVERGENT B0, `(.L_x_5446) ;  /* 0x000000f000007945 */ /* 0x000fe20003800200 */
[----:B--2---:R-:W-:Y:S01]  /*10e40*/  FSEL R37, R37, R4, P0 ;  /* 0x0000000425257208 */ /* 0x004fe20000000000 */
[----:B------:R-:W2:Y:S01]  /*10e50*/  SHFL.DOWN PT, R11, R18, R3, 0x1f ;  /* 0x08001f03120b7589 */ /* 0x000ea200000e0000 */
[----:B------:R-:W-:Y:S02]  /*10e60*/  SEL R6, R6, R5, P0 ;  /* 0x0000000506067207 */ /* 0x000fe40000000000 */
[----:B------:R-:W-:Y:S01]  /*10e70*/  SEL R7, R7, R8, P0 ;  /* 0x0000000807077207 */ /* 0x000fe20000000000 */
        /* <DEDUP_REMOVED lines=10> */
.L_x_5447:
[----:B------:R-:W-:Y:S05]  /*10f20*/  BSYNC.RECONVERGENT B0 ;  /* 0x0000000000007941 */ /* 0x000fea0003800200 */
.L_x_5446:
[----:B------:R-:W-:Y:S01]  /*10f30*/  IMAD.SHL.U32 R3, R3, 0x2, RZ ;  /* 0x0000000203037824 */ /* 0x000fe200078e00ff */
[----:B------:R-:W-:Y:S02]  /*10f40*/  FSEL R38, R38, R9, P1 ;  /* 0x0000000926267208 */ /* 0x000fe40000800000 */
[----:B------:R-:W-:Y:S02]  /*10f50*/  SEL R18, R18, R11, P1 ;  /* 0x0000000b12127207 */ /* 0x000fe40000800000 */
[----:B------:R-:W-:Y:S02]  /*10f60*/  ISETP.GE.AND P0, PT, R3, R0, PT ;  /* 0x000000000300720c */ /* 0x000fe40003f06270 */
[----:B------:R-:W-:-:S11]  /*10f70*/  SEL R27, R27, R10, P1 ;  /* 0x0000000a1b1b7207 */ /* 0x000fd60000800000 */
[----:B------:R-:W-:Y:S05]  /*10f80*/  @!P0 BRA `(.L_x_5448) ;  /* 0xfffffffc00648947 */ /* 0x000fea000383ffff */
.L_x_5435:
[----:B------:R-:W4:Y:S01]  /*10f90*/  LDC R0, c[0x0][0x56c] ;  /* 0x00015b00ff007b82 */ /* 0x000f220000000800 */
[----:B------:R-:W-:Y:S01]  /*10fa0*/  IMAD.MOV.U32 R23, RZ, RZ, RZ ;  /* 0x000000ffff177224 */ /* 0x000fe200078e00ff */
[C---:B----4-:R-:W-:Y:S01]  /*10fb0*/  ISETP.NE.AND P0, PT, R0.reuse, RZ, PT ;  /* 0x000000ff0000720c */ /* 0x050fe20003f05270 */
[----:B------:R-:W-:-:S05]  /*10fc0*/  VIADD R20, R0, 0xffffffff ;  /* 0xffffffff00147836 */ /* 0x000fca0000000000 */
[----:B------:R-:W-:-:S05]  /*10fd0*/  VIMNMX.U32 R0, PT, PT, R20, 0x18, PT ;  /* 0x0000001814007848 */ /* 0x000fca0003fe0000 */
[----:B------:R-:W-:Y:S02]  /*10fe0*/  VIADD R0, R0, 0x1 ;  /* 0x0000000100007836 */ /* 0x000fe40000000000 */
[----:B------:R-:W-:Y:S05]  /*10ff0*/  @!P0 BRA `(.L_x_5449) ;  /* 0x0000001000488947 */ /* 0x000fea0003800000 */
[----:B------:R-:W4:Y:S01]  /*11000*/  LDCU.64 UR6, c[0x0][0x570] ;  /* 0x0000ae00ff0677ac */ /* 0x000f220008000a00 */
[----:B------:R-:W-:Y:S01]  /*11010*/  IMAD.MOV.U32 R4, RZ, RZ, RZ ;  /* 0x000000ffff047224 */ /* 0x000fe200078e00ff */
[----:B------:R-:W-:Y:S01]  /*11020*/  ISETP.NE.AND P1, PT, R20, RZ, PT ;  /* 0x000000ff1400720c */ /* 0x000fe20003f25270 */
[----:B------:R-:W-:Y:S01]  /*11030*/  IMAD.MOV.U32 R5, RZ, RZ, R25 ;  /* 0x000000ffff057224 */ /* 0x000fe200078e0019 */
[----:B------:R-:W5:Y:S01]  /*11040*/  LDCU UR5, c[0x0][0x578] ;  /* 0x0000af00ff0577ac */ /* 0x000f620008000800 */
[----:B------:R-:W0:Y:S01]  /*11050*/  LDCU UR4, c[0x0][0x69c] ;  /* 0x0000d380ff0477ac */ /* 0x000e220008000800 */
[----:B----4-:R-:W-:-:S05]  /*11060*/  IMAD.HI.U32 R4, R25, UR7, R4 ;  /* 0x0000000719047c27 */ /* 0x010fca000f8e0004 */
[----:B-----5:R-:W-:-:S05]  /*11070*/  SHF.R.U32.HI R5, RZ, UR5, R4 ;  /* 0x00000005ff057c19 */ /* 0x020fca0008011604 */
[----:B-1-3--:R-:W-:-:S04]  /*11080*/  IMAD.MOV R3, RZ, RZ, -R5 ;  /* 0x000000ffff037224 */ /* 0x00afc800078e0a05 */
[----:B------:R-:W-:-:S04]  /*11090*/  IMAD R3, R3, UR6, R25 ;  /* 0x0000000603037c24 */ /* 0x000fc8000f8e0219 */
[----:B0-----:R-:W-:Y:S01]  /*110a0*/  IMAD R23, R3, UR4, RZ ;  /* 0x0000000403177c24 */ /* 0x001fe2000f8e02ff */
[----:B------:R-:W-:Y:S06]  /*110b0*/  @!P1 BRA `(.L_x_5449) ;  /* 0x0000001000189947 */ /* 0x000fec0003800000 */
[----:B------:R-:W0:Y:S01]  /*110c0*/  LDCU.64 UR6, c[0x0][0x580] ;  /* 0x0000b000ff0677ac */ /* 0x000e220008000a00 */
[----:B------:R-:W-:Y:S01]  /*110d0*/  HFMA2 R4, -RZ, RZ, 0, 0 ;  /* 0x00000000ff047431 */ /* 0x000fe200000001ff */
[----:B------:R-:W-:Y:S01]  /*110e0*/  ISETP.NE.AND P1, PT, R0, 0x2, PT ;  /* 0x000000020000780c */ /* 0x000fe20003f25270 */
[----:B------:R-:W1:Y:S01]  /*110f0*/  LDCU UR5, c[0x0][0x57c] ;  /* 0x0000af80ff0577ac */ /* 0x000e620008000800 */
[----:B------:R-:W3:Y:S02]  /*11100*/  LDCU UR4, c[0x0][0x6a4] ;  /* 0x0000d480ff0477ac */ /* 0x000ee40008000800 */
        /* <DEDUP_REMOVED lines=257> */
.L_x_5449:
[----:B------:R-:W-:Y:S01]  /*12120*/  MOV R22, RZ ;  /* 0x000000ff00167202 */ /* 0x000fe20000000f00 */
[----:B------:R-:W-:Y:S06]  /*12130*/  @!P0 BRA `(.L_x_5450) ;  /* 0x0000001000488947 */ /* 0x000fec0003800000 */
[----:B------:R-:W4:Y:S01]  /*12140*/  LDCU.64 UR6, c[0x0][0x570] ;  /* 0x0000ae00ff0677ac */ /* 0x000f220008000a00 */
[----:B------:R-:W-:Y:S01]  /*12150*/  VIADD R5, R25, 0x1 ;  /* 0x0000000119057836 */ /* 0x000fe20000000000 */
[----:B------:R-:W-:Y:S01]  /*12160*/  ISETP.NE.AND P0, PT, R20, RZ, PT ;  /* 0x000000ff1400720c */ /* 0x000fe20003f05270 */
[----:B------:R-:W-:Y:S01]  /*12170*/  IMAD.MOV.U32 R4, RZ, RZ, RZ ;  /* 0x000000ffff047224 */ /* 0x000fe200078e00ff */
[----:B------:R-:W5:Y:S01]  /*12180*/  LDCU UR4, c[0x0][0x578] ;  /* 0x0000af00ff0477ac */ /* 0x000f620008000800 */
[----:B------:R-:W0:Y:S02]  /*12190*/  LDCU UR5, c[0x0][0x69c] ;  /* 0x0000d380ff0577ac */ /* 0x000e240008000800 */
[----:B----4-:R-:W-:-:S05]  /*121a0*/  IMAD.HI.U32 R8, R5, UR7, R4 ;  /* 0x0000000705087c27 */ /* 0x010fca000f8e0004 */
        /* <DEDUP_REMOVED lines=8> */
[----:B------:R-:W4:Y:S01]  /*12230*/  LDCU UR6, c[0x0][0x57c] ;  /* 0x0000af80ff0677ac */ /* 0x000f220008000800 */
[----:B------:R-:W5:Y:S01]  /*12240*/  LDCU UR7, c[0x0][0x6a4] ;  /* 0x0000d480ff0777ac */ /* 0x000f620008000800 */
[----:B0-----:R-:W-:-:S05]  /*12250*/  IMAD.HI.U32 R4, R9, UR4, R8 ;  /* 0x0000000409047c27 */ /* 0x001fca000f8e0008 */
[----:B------:R-:W-:-:S05]  /*12260*/  SHF.R.U32.HI R5, RZ, UR5, R4 ;  /* 0x00000005ff057c19 */ /* 0x000fca0008011604 */
[----:B-1-3--:R-:W-:-:S04]  /*12270*/  IMAD.MOV R3, RZ, RZ, -R5 ;  /* 0x000000ffff037224 */ /* 0x00afc800078e0a05 */
[----:B----4-:R-:W-:-:S04]  /*12280*/  IMAD R9, R3, UR6, R9 ;  /* 0x0000000603097c24 */ /* 0x010fc8000f8e0209 */
        /* <DEDUP_REMOVED lines=253> */
.L_x_5450:
[----:B------:R-:W4:Y:S01]  /*13260*/  LDCU.64 UR4, c[0x0][0x780] ;  /* 0x0000f000ff0477ac */ /* 0x000f220008000a00 */
[----:B------:R-:W-:Y:S02]  /*13270*/  PLOP3.LUT P1, PT, PT, PT, PT, 0x80, 0x8 ;  /* 0x000000000008781c */ /* 0x000fe40003f2f070 */
[----:B------:R-:W-:Y:S01]  /*13280*/  CS2R R4, SRZ ;  /* 0x0000000000047805 */ /* 0x000fe2000001ff00 */
[----:B----4-:R-:W-:-:S04]  /*13290*/  UISETP.NE.U32.AND UP0, UPT, UR4, URZ, UPT ;  /* 0x000000ff0400728c */ /* 0x010fc8000bf05070 */
[----:B------:R-:W-:-:S09]  /*132a0*/  UISETP.NE.AND.EX UP0, UPT, UR5, URZ, UPT, UP0 ;  /* 0x000000ff0500728c */ /* 0x000fd2000bf05300 */
[----:B------:R-:W-:Y:S05]  /*132b0*/  BRA.U !UP0, `(.L_x_5451) ;  /* 0x00000005083c7547 */ /* 0x000fea000b800000 */
[----:B------:R-:W-:Y:S01]  /*132c0*/  BSSY.RECONVERGENT B0, `(.L_x_5452) ;  /* 0x0000019000007945 */ /* 0x000fe20003800200 */
[----:B------:R-:W-:Y:S02]  /*132d0*/  IMAD.MOV.U32 R10, RZ, RZ, 0x8 ;  /* 0x00000008ff0a7424 */ /* 0x000fe400078e00ff */
[----:B-1-3--:R-:W-:-:S07]  /*132e0*/  IMAD.MOV.U32 R3, RZ, RZ, 0x10 ;  /* 0x00000010ff037424 */ /* 0x00afce00078e00ff */
.L_x_5453:
[----:B------:R-:W1:Y:S08]  /*132f0*/  I2F.U32.RP R8, R3 ;  /* 0x0000000300087306 */ /* 0x000e700000209000 */
[----:B-1----:R-:W1:Y:S02]  /*13300*/  MUFU.RCP R8, R8 ;  /* 0x0000000800087308 */ /* 0x002e640000001000 */
[----:B-1----:R-:W-:-:S06]  /*13310*/  VIADD R4, R8, 0xffffffe ;  /* 0x0ffffffe08047836 */ /* 0x002fcc0000000000 */
[----:B------:R1:W3:Y:S02]  /*13320*/  F2I.FTZ.U32.TRUNC.NTZ R5, R4 ;  /* 0x0000000400057305 */ /* 0x0002e4000021f000 */
[----:B-1----:R-:W-:Y:S02]  /*13330*/  HFMA2 R4, -RZ, RZ, 0, 0 ;  /* 0x00000000ff047431 */ /* 0x002fe400000001ff */
[----:B---3--:R-:W-:-:S04]  /*13340*/  IMAD.MOV R12, RZ, RZ, -R5 ;  /* 0x000000ffff0c7224 */ /* 0x008fc800078e0a05 */
        /* <DEDUP_REMOVED lines=17> */
.L_x_5452:
        /* <DEDUP_REMOVED lines=15> */
[----:B------:R-:W-:-:S05]  /*13550*/  @P2 VIADD R4, R4, 0x1 ;  /* 0x0000000104042836 */ /* 0x000fca0000000000 */
[----:B------:R-:W-:Y:S02]  /*13560*/  SEL R4, R9, R4, !P0 ;  /* 0x0000000409047207 */ /* 0x000fe40004000000 */
[----:B------:R-:W-:-:S03]  /*13570*/  @P1 VIADD R8, R8, 0x1 ;  /* 0x0000000108081836 */ /* 0x000fc60000000000 */
[----:B------:R-:W-:Y:S02]  /*13580*/  IMAD.WIDE.U32 R4, R4, R23, RZ ;  /* 0x0000001704047225 */ /* 0x000fe400078e00ff */
[----:B------:R-:W-:-:S03]  /*13590*/  SEL R3, R9, R8, !P0 ;  /* 0x0000000809037207 */ /* 0x000fc60004000000 */
[----:B------:R-:W-:-:S13]  /*135a0*/  LOP3.LUT P2, RZ, R5, 0x1f, RZ, 0xc0, !PT ;  /* 0x0000001f05ff7812 */ /* 0x000fda000784c0ff */
[----:B------:R-:W-:Y:S05]  /*135b0*/  @P2 BRA `(.L_x_5455) ;  /* 0x0000000000542947 */ /* 0x000fea0003800000 */
[----:B------:R-:W1:Y:S01]  /*135c0*/  I2F.U32.RP R5, R3 ;  /* 0x0000000300057306 */ /* 0x000e620000209000 */
[----:B--2---:R-:W-:Y:S01]  /*135d0*/  IMAD.MOV R11, RZ, RZ, -R3 ;  /* 0x000000ffff0b7224 */ /* 0x004fe200078e0a03 */
[----:B------:R-:W-:-:S06]  /*135e0*/  ISETP.NE.U32.AND P2, PT, R3, RZ, PT ;  /* 0x000000ff0300720c */ /* 0x000fcc0003f45070 */
[----:B-1----:R-:W1:Y:S02]  /*135f0*/  MUFU.RCP R5, R5 ;  /* 0x0000000500057308 */ /* 0x002e640000001000 */
[----:B-1----:R-:W-:Y:S02]  /*13600*/  VIADD R8, R5, 0xffffffe ;  /* 0x0ffffffe05087836 */ /* 0x002fe40000000000 */
[----:B------:R-:W-:-:S04]  /*13610*/  IMAD.MOV.U32 R5, RZ, RZ, RZ ;  /* 0x000000ffff057224 */ /* 0x000fc800078e00ff */
[----:B------:R1:W2:Y:S02]  /*13620*/  F2I.FTZ.U32.TRUNC.NTZ R9, R8 ;  /* 0x0000000800097305 */ /* 0x0002a4000021f000 */
[----:B-1----:R-:W-:Y:S01]  /*13630*/  MOV R8, RZ ;  /* 0x000000ff00087202 */ /* 0x002fe20000000f00 */
        /* <DEDUP_REMOVED lines=13> */
.L_x_5455:
[----:B------:R-:W-:-:S07]  /*13710*/  MOV R8, 0x13730 ;  /* 0x0001373000087802 */ /* 0x000fce0000000f00 */
[----:B0-2---:R-:W-:Y:S05]  /*13720*/  CALL.REL.NOINC `($__internal_25_$__cuda_sm20_div_u64) ;  /* 0x0000005400ac7944 */ /* 0x005fea0003c00000 */
.L_x_5456:
[----:B------:R-:W-:Y:S05]  /*13730*/  BSYNC.RECONVERGENT B0 ;  /* 0x0000000000007941 */ /* 0x000fea0003800200 */
.L_x_5454:
[----:B------:R-:W1:Y:S02]  /*13740*/  LDCU.64 UR4, c[0x0][0x780] ;  /* 0x0000f000ff0477ac */ /* 0x000e640008000a00 */
[----:B-1----:R-:W-:Y:S02]  /*13750*/  UISETP.NE.U32.AND UP0, UPT, UR4, URZ, UPT ;  /* 0x000000ff0400728c */ /* 0x002fe4000bf05070 */
[----:B------:R-:W-:Y:S02]  /*13760*/  IADD3 R4, P0, PT, R4, UR4, RZ ;  /* 0x0000000404047c10 */ /* 0x000fe4000ff1e0ff */
[----:B------:R-:W-:Y:S02]  /*13770*/  UISETP.NE.AND.EX UP0, UPT, UR5, URZ, UPT, UP0 ;  /* 0x000000ff0500728c */ /* 0x000fe4000bf05300 */
[----:B------:R-:W-:-:S04]  /*13780*/  IADD3.X R5, PT, PT, R5, UR5, RZ, P0, !PT ;  /* 0x0000000505057c10 */ /* 0x000fc800087fe4ff */
[----:B------:R-:W-:-:S04]  /*13790*/  PLOP3.LUT P1, PT, PT, PT, UP0, 0x80, 0x8 ;  /* 0x000000000008781c */ /* 0x000fc80003f2f008 */
[----:B------:R-:W-:-:S13]  /*137a0*/  PLOP3.LUT P1, PT, P1, PT, PT, 0x8, 0x80 ;  /* 0x000000000080781c */ /* 0x000fda0000f2e170 */
.L_x_5451:
[----:B------:R-:W4:Y:S02]  /*137b0*/  LDCU UR4, c[0x0][0x3b8] ;  /* 0x00007700ff0477ac */ /* 0x000f240008000800 */
[----:B----4-:R-:W-:-:S09]  /*137c0*/  UISETP.NE.AND UP0, UPT, UR4, URZ, UPT ;  /* 0x000000ff0400728c */ /* 0x010fd2000bf05270 */
[----:B------:R-:W-:Y:S05]  /*137d0*/  BRA.U !UP0, `(.L_x_5457) ;  /* 0x0000004908107547 */ /* 0x000fea000b800000 */
[----:B------:R-:W1:Y:S01]  /*137e0*/  LDCU UR4, c[0x0][0x3bc] ;  /* 0x00007780ff0477ac */ /* 0x000e620008000800 */
[----:B------:R-:W-:Y:S01]  /*137f0*/  IMAD.MOV.U32 R23, RZ, RZ, RZ ;  /* 0x000000ffff177224 */ /* 0x000fe200078e00ff */
[----:B------:R-:W4:Y:S01]  /*13800*/  LDCU UR7, c[0x0][0x56c] ;  /* 0x0000ad80ff0777ac */ /* 0x000f220008000800 */
[----:B------:R-:W5:Y:S01]  /*13810*/  LDCU UR5, c[0x0][0x3c0] ;  /* 0x00007800ff0577ac */ /* 0x000f620008000800 */
[----:B------:R-:W0:Y:S01]  /*13820*/  LDCU UR6, c[0x0][0x3a8] ;  /* 0x00007500ff0677ac */ /* 0x000e220008000800 */
[----:B-1-3--:R-:W-:Y:S01]  /*13830*/  IMAD R3, R19, UR4, RZ ;  /* 0x0000000413037c24 */ /* 0x00afe2000f8e02ff */
[----:B----4-:R-:W-:-:S03]  /*13840*/  UISETP.NE.AND UP0, UPT, UR7, URZ, UPT ;  /* 0x000000ff0700728c */ /* 0x010fc6000bf05270 */
[----:B-----5:R-:W-:-:S04]  /*13850*/  IMAD R8, R16, UR5, R3 ;  /* 0x0000000510087c24 */ /* 0x020fc8000f8e0203 */
[----:B0-----:R-:W-:-:S05]  /*13860*/  IMAD R8, R17, UR6, R8 ;  /* 0x0000000611087c24 */ /* 0x001fca000f8e0208 */
[----:B------:R-:W-:Y:S01]  /*13870*/  SHF.L.U32 R9, R8, 0x1, RZ ;  /* 0x0000000108097819 */ /* 0x000fe200000006ff */
        /* <DEDUP_REMOVED lines=274> */
.L_x_5458:
        /* <DEDUP_REMOVED lines=276> */
.L_x_5459:
        /* <DEDUP_REMOVED lines=26> */
.L_x_5461:
[----:B------:R-:W-:Y:S05]  /*15c80*/  BSYNC.RECONVERGENT B0 ;  /* 0x0000000000007941 */ /* 0x000fea0003800200 */
.L_x_5460:
        /* <DEDUP_REMOVED lines=17> */
[----:B--2---:R-:W1:Y:S08]  /*15da0*/  FLO.U32 R6, UR5 ;  /* 0x0000000500067d00 */ /* 0x004e7000080e0000 */
        /* <DEDUP_REMOVED lines=17> */
.L_x_5463:
[----:B------:R-:W-:Y:S05]  /*15ec0*/  BSYNC.RECONVERGENT B0 ;  /* 0x0000000000007941 */ /* 0x000fea0003800200 */
.L_x_5462:
        /* <DEDUP_REMOVED lines=23> */
[----:B--2---:R-:W-:-:S04]  /*16040*/  IMAD.U32 R11, RZ, RZ, UR9 ;  /* 0x00000009ff0b7e24 */ /* 0x004fc8000f8e00ff */
[----:B------:R-:W-:Y:S05]  /*16050*/  BRA.U !UP0, `(.L_x_5465) ;  /* 0x0000000108ec7547 */ /* 0x000fea000b800000 */
[----:B------:R-:W0:Y:S01]  /*16060*/  LDCU UR4, c[0x0][0x360] ;  /* 0x00006c00ff0477ac */ /* 0x000e220008000800 */
[----:B------:R-:W-:Y:S02]  /*16070*/  IMAD.U32 R7, RZ, RZ, UR6 ;  /* 0x00000006ff077e24 */ /* 0x000fe4000f8e00ff */
[----:B------:R-:W-:Y:S01]  /*16080*/  IMAD.U32 R18, RZ, RZ, UR8 ;  /* 0x00000008ff127e24 */ /* 0x000fe2000f8e00ff */
[----:B------:R-:W1:Y:S01]  /*16090*/  LDCU UR5, c[0x0][0x3ac] ;  /* 0x00007580ff0577ac */ /* 0x000e620008000800 */
[----:B------:R-:W-:Y:S01]  /*160a0*/  IMAD.U32 R9, RZ, RZ, UR9 ;  /* 0x00000009ff097e24 */ /* 0x000fe2000f8e00ff */
        /* <DEDUP_REMOVED lines=13> */
.L_x_5472:
        /* <DEDUP_REMOVED lines=23> */
.L_x_5469:
[----:B------:R-:W-:Y:S05]  /*162f0*/  BSYNC.RECONVERGENT B2 ;  /* 0x0000000000027941 */ /* 0x000fea0003800200 */
.L_x_5468:
        /* <DEDUP_REMOVED lines=10> */
.L_x_5471:
[----:B------:R-:W-:Y:S05]  /*163a0*/  BSYNC.RECONVERGENT B2 ;  /* 0x0000000000027941 */ /* 0x000fea0003800200 */
.L_x_5470:
[----:B------:R-:W-:Y:S02]  /*163b0*/  SEL R18, R18, R20, P3 ;  /* 0x0000001412127207 */ /* 0x000fe40001800000 */
[----:B------:R-:W-:Y:S02]  /*163c0*/  SEL R9, R9, R21, P3 ;  /* 0x0000001509097207 */ /* 0x000fe40001800000 */
[----:B------:R-:W-:Y:S01]  /*163d0*/  FSEL R7, R7, R8, P3 ;  /* 0x0000000807077208 */ /* 0x000fe20001800000 */
[----:B------:R-:W-:Y:S06]  /*163e0*/  @!P6 BRA `(.L_x_5472) ;  /* 0xfffffffc0064e947 */ /* 0x000fec000383ffff */
[----:B------:R-:W-:Y:S05]  /*163f0*/  BSYNC.RECONVERGENT B0 ;  /* 0x0000000000007941 */ /* 0x000fea0003800200 */
.L_x_5467:
[----:B------:R-:W-:Y:S05]  /*16400*/  BRA `(.L_x_5466) ;  /* 0x0000000000e07947 */ /* 0x000fea0003800000 */
.L_x_5465:
[----:B------:R-:W0:Y:S01]  /*16410*/  LDCU UR4, c[0x0][0x3ac] ;  /* 0x00007580ff0477ac */ /* 0x000e220008000800 */
[----:B------:R-:W-:Y:S02]  /*16420*/  IMAD.U32 R7, RZ, RZ, UR6 ;  /* 0x00000006ff077e24 */ /* 0x000fe4000f8e00ff */
[----:B------:R-:W-:Y:S01]  /*16430*/  IMAD.U32 R18, RZ, RZ, UR8 ;  /* 0x00000008ff127e24 */ /* 0x000fe2000f8e00ff */
[----:B------:R-:W1:Y:S01]  /*16440*/  LDCU UR5, c[0x0][0x3ac] ;  /* 0x00007580ff0577ac */ /* 0x000e620008000800 */
[----:B------:R-:W-:Y:S01]  /*16450*/  IMAD.U32 R9, RZ, RZ, UR9 ;  /* 0x00000009ff097e24 */ /* 0x000fe2000f8e00ff */
        /* <DEDUP_REMOVED lines=11> */
.L_x_5477:
        /* <DEDUP_REMOVED lines=24> */
.L_x_5474:
[----:B------:R-:W-:Y:S05]  /*16690*/  BSYNC.RECONVERGENT B0 ;  /* 0x0000000000007941 */ /* 0x000fea0003800200 */
.L_x_5473:
        /* <DEDUP_REMOVED lines=10> */
.L_x_5476:
[----:B------:R-:W-:Y:S05]  /*16740*/  BSYNC.RECONVERGENT B0 ;  /* 0x0000000000007941 */ /* 0x000fea0003800200 */
.L_x_5475:
[----:B------:R-:W-:Y:S02]  /*16750*/  SEL R18, R18, R20, P3 ;  /* 0x0000001412127207 */ /* 0x000fe40001800000 */
[----:B------:R-:W-:Y:S02]  /*16760*/  SEL R9, R9, R21, P3 ;  /* 0x0000001509097207 */ /* 0x000fe40001800000 */
[----:B------:R-:W-:Y:S01]  /*16770*/  FSEL R7, R7, R10, P3 ;  /* 0x0000000a07077208 */ /* 0x000fe20001800000 */
[----:B------:R-:W-:Y:S06]  /*16780*/  @!P6 BRA `(.L_x_5477) ;  /* 0xfffffffc0060e947 */ /* 0x000fec000383ffff */
.L_x_5466:
[----:B------:R-:W-:Y:S05]  /*16790*/  BSYNC.RECONVERGENT B1 ;  /* 0x0000000000017941 */ /* 0x000fea0003800200 */
.L_x_5464:
        /* <DEDUP_REMOVED lines=17> */
.L_x_5485:
        /* <DEDUP_REMOVED lines=27> */
.L_x_5482:
[----:B------:R-:W-:Y:S05]  /*16a60*/  BSYNC.RECONVERGENT B1 ;  /* 0x0000000000017941 */ /* 0x000fea0003800200 */
.L_x_5481:
        /* <DEDUP_REMOVED lines=10> */
.L_x_5484:
[----:B------:R-:W-:Y:S05]  /*16b10*/  BSYNC.RECONVERGENT B1 ;  /* 0x0000000000017941 */ /* 0x000fea0003800200 */
.L_x_5483:
[----:B------:R-:W-:Y:S02]  /*16b20*/  SEL R18, R18, R14, P3 ;  /* 0x0000000e12127207 */ /* 0x000fe40001800000 */
[----:B------:R-:W-:Y:S02]  /*16b30*/  FSEL R3, R3, R8, P2 ;  /* 0x0000000803037208 */ /* 0x000fe40001000000 */
[----:B------:R-:W-:Y:S01]  /*16b40*/  FSEL R7, R7, R10, P3 ;  /* 0x0000000a07077208 */ /* 0x000fe20001800000 */
[----:B------:R-:W-:Y:S01]  /*16b50*/  IMAD.MOV.U32 R8, RZ, RZ, R18 ;  /* 0x000000ffff087224 */ /* 0x000fe200078e0012 */
[----:B------:R-:W-:Y:S01]  /*16b60*/  SEL R9, R9, R15, P3 ;  /* 0x0000000f09097207 */ /* 0x000fe20001800000 */
[----:B------:R0:W-:Y:S01]  /*16b70*/  STS [R2], R3 ;  /* 0x0000000302007388 */ /* 0x0001e20000000800 */
[----:B------:R-:W-:-:S03]  /*16b80*/  MOV R10, R0 ;  /* 0x00000000000a7202 */ /* 0x000fc60000000f00 */
[----:B------:R0:W-:Y:S04]  /*16b90*/  STS.64 [R2+0x18], R8 ;  /* 0x0000180802007388 */ /* 0x0001e80000000a00 */
[----:B------:R0:W-:Y:S04]  /*16ba0*/  STS.64 [R2+0x8], R10 ;  /* 0x0000080a02007388 */ /* 0x0001e80000000a00 */
[----:B------:R0:W-:Y:S02]  /*16bb0*/  STS [R2+0x10], R7 ;  /* 0x0000100702007388 */ /* 0x0001e40000000800 */
.L_x_5480:
[----:B------:R-:W-:Y:S05]  /*16bc0*/  BSYNC.RECONVERGENT B0 ;  /* 0x0000000000007941 */ /* 0x000fea0003800200 */
.L_x_5479:
[----:B------:R-:W-:-:S03]  /*16bd0*/  UISETP.GT.U32.AND UP0, UPT, UR4, 0x3, UPT ;  /* 0x000000030400788c */ /* 0x000fc6000bf04070 */
[----:B------:R-:W-:-:S06]  /*16be0*/  UMOV UR4, UR7 ;  /* 0x0000000700047c82 */ /* 0x000fcc0008000000 */
[----:B------:R-:W-:Y:S05]  /*16bf0*/  BRA.U UP0, `(.L_x_5485) ;  /* 0xfffffffd002c7547 */ /* 0x000fea000b83ffff */
.L_x_5478:
        /* <DEDUP_REMOVED lines=8> */
[----:B------:R-:W-:Y:S01]  /*16c80*/  IMAD.MOV.U32 R8, RZ, RZ, R18 ;  /* 0x000000ffff087224 */ /* 0x000fe200078e0012 */
[----:B------:R-:W-:Y:S02]  /*16c90*/  UISETP.GE.U32.AND UP0, UPT, UR5, 0x40, UPT ;  /* 0x000000400500788c */ /* 0x000fe4000bf06070 */
[----:B------:R2:W-:Y:S01]  /*16ca0*/  STS.64 [R2+0x8], R10 ;  /* 0x0000080a02007388 */ /* 0x0005e20000000a00 */
[----:B------:R-:W-:-:S03]  /*16cb0*/  UMOV UR4, 0x20 ;  /* 0x0000002000047882 */ /* 0x000fc60000000000 */
[----:B------:R2:W-:Y:S04]  /*16cc0*/  STS.64 [R2+0x18], R8 ;  /* 0x0000180802007388 */ /* 0x0005e80000000a00 */
[----:B------:R2:W-:Y:S01]  /*16cd0*/  STS [R2+0x10], R7 ;  /* 0x0000100702007388 */ /* 0x0005e20000000800 */
[----:B------:R-:W-:Y:S05]  /*16ce0*/  BRA.U !UP0, `(.L_x_5487) ;  /* 0x0000000108d47547 */ /* 0x000fea000b800000 */
[----:B------:R-:W-:-:S07]  /*16cf0*/  IMAD.U32 R6, RZ, RZ, UR5 ;  /* 0x00000005ff067e24 */ /* 0x000fce000f8e00ff */
.L_x_5494:
        /* <DEDUP_REMOVED lines=26> */
.L_x_5491:
[----:B------:R-:W-:Y:S05]  /*16ea0*/  BSYNC.RECONVERGENT B1 ;  /* 0x0000000000017941 */ /* 0x000fea0003800200 */
.L_x_5490:
        /* <DEDUP_REMOVED lines=10> */
.L_x_5493:
[----:B------:R-:W-:Y:S05]  /*16f50*/  BSYNC.RECONVERGENT B1 ;  /* 0x0000000000017941 */ /* 0x000fea0003800200 */
.L_x_5492:
[----:B------:R-:W-:Y:S02]  /*16f60*/  SEL R18, R18, R14, P3 ;  /* 0x0000000e12127207 */ /* 0x000fe40001800000 */
[----:B------:R-:W-:Y:S01]  /*16f70*/  FSEL R3, R3, R10, P2 ;  /* 0x0000000a03037208 */ /* 0x000fe20001000000 */
[----:B------:R-:W-:Y:S01]  /*16f80*/  IMAD.MOV.U32 R10, RZ, RZ, R0 ;  /* 0x000000ffff0a7224 */ /* 0x000fe200078e0000 */
[----:B------:R-:W-:Y:S02]  /*16f90*/  SEL R9, R9, R15, P3 ;  /* 0x0000000f09097207 */ /* 0x000fe40001800000 */
[----:B------:R-:W-:Y:S01]  /*16fa0*/  FSEL R7, R7, R20, P3 ;  /* 0x0000001407077208 */ /* 0x000fe20001800000 */
[----:B------:R0:W-:Y:S01]  /*16fb0*/  STS [R2], R3 ;  /* 0x0000000302007388 */ /* 0x0001e20000000800 */
[----:B------:R-:W-:-:S03]  /*16fc0*/  MOV R8, R18 ;  /* 0x0000001200087202 */ /* 0x000fc60000000f00 */
[----:B------:R0:W-:Y:S04]  /*16fd0*/  STS.64 [R2+0x8], R10 ;  /* 0x0000080a02007388 */ /* 0x0001e80000000a00 */
[----:B------:R0:W-:Y:S04]  /*16fe0*/  STS.64 [R2+0x18], R8 ;  /* 0x0000180802007388 */ /* 0x0001e80000000a00 */
[----:B------:R0:W-:Y:S02]  /*16ff0*/  STS [R2+0x10], R7 ;  /* 0x0000100702007388 */ /* 0x0001e40000000800 */
.L_x_5489:
[----:B------:R-:W-:Y:S05]  /*17000*/  BSYNC.RECONVERGENT B0 ;  /* 0x0000000000007941 */ /* 0x000fea0003800200 */
.L_x_5488:
[----:B------:R-:W-:Y:S01]  /*17010*/  ISETP.GT.U32.AND P2, PT, R6, 0x7f, PT ;  /* 0x0000007f0600780c */ /* 0x000fe20003f44070 */
[----:B------:R-:W-:-:S12]  /*17020*/  IMAD.MOV.U32 R6, RZ, RZ, R16 ;  /* 0x000000ffff067224 */ /* 0x000fd800078e0010 */
[----:B------:R-:W-:Y:S05]  /*17030*/  @P2 BRA `(.L_x_5494) ;  /* 0xfffffffc00302947 */ /* 0x000fea000383ffff */
.L_x_5487:
[----:B------:R-:W-:Y:S01]  /*17040*/  BAR.SYNC.DEFER_BLOCKING 0x0 ;  /* 0x0000000000007b1d */ /* 0x000fe20000010000 */
[----:B------:R-:W-:-:S09]  /*17050*/  UISETP.GE.U32.AND UP0, UPT, UR4, 0x2, UPT ;  /* 0x000000020400788c */ /* 0x000fd2000bf06070 */
[----:B------:R-:W-:Y:S05]  /*17060*/  BRA.U !UP0, `(.L_x_5486) ;  /* 0x0000000108a07547 */ /* 0x000fea000b800000 */
[----:B012---:R-:W-:-:S07]  /*17070*/  IMAD.MOV.U32 R2, RZ, RZ, 0x1 ;  /* 0x00000001ff027424 */ /* 0x007fce00078e00ff */
.L_x_5499:
        /* <DEDUP_REMOVED lines=14> */
.L_x_5496:
[----:B------:R-:W-:Y:S05]  /*17160*/  BSYNC.RECONVERGENT B0 ;  /* 0x0000000000007941 */ /* 0x000fea0003800200 */
.L_x_5495:
        /* <DEDUP_REMOVED lines=17> */
.L_x_5498:
[----:B------:R-:W-:Y:S05]  /*17280*/  BSYNC.RECONVERGENT B0 ;  /* 0x0000000000007941 */ /* 0x000fea0003800200 */
.L_x_5497:
[----:B------:R-:W-:Y:S01]  /*17290*/  IMAD.SHL.U32 R2, R2, 0x2, RZ ;  /* 0x0000000202027824 */ /* 0x000fe200078e00ff */
[----:B------:R-:W-:Y:S02]  /*172a0*/  FSEL R7, R7, R10, P3 ;  /* 0x0000000a07077208 */ /* 0x000fe40001800000 */
[----:B------:R-:W-:Y:S02]  /*172b0*/  SEL R18, R18, R15, P3 ;  /* 0x0000000f12127207 */ /* 0x000fe40001800000 */
[----:B------:R-:W-:Y:S02]  /*172c0*/  ISETP.GE.AND P2, PT, R2, UR4, PT ;  /* 0x0000000402007c0c */ /* 0x000fe4000bf46270 */
[----:B------:R-:W-:-:S11]  /*172d0*/  SEL R9, R9, R12, P3 ;  /* 0x0000000c09097207 */ /* 0x000fd60001800000 */
[----:B------:R-:W-:Y:S05]  /*172e0*/  @!P2 BRA `(.L_x_5499) ;  /* 0xfffffffc0064a947 */ /* 0x000fea000383ffff */
.L_x_5486:
        /* <DEDUP_REMOVED lines=26> */
.L_x_5502:
[----:B------:R-:W-:Y:S02]  /*17490*/  HFMA2 R11, -RZ, RZ, 0, 0 ;  /* 0x00000000ff0b7431 */ /* 0x000fe400000001ff */
[----:B------:R-:W-:Y:S02]  /*174a0*/  IMAD.MOV.U32 R0, RZ, RZ, RZ ;  /* 0x000000ffff007224 */ /* 0x000fe400078e00ff */
[----:B------:R-:W-:Y:S02]  /*174b0*/  IMAD.MOV.U32 R18, RZ, RZ, RZ ;  /* 0x000000ffff127224 */ /* 0x000fe400078e00ff */
[----:B------:R-:W-:-:S07]  /*174c0*/  IMAD.MOV.U32 R9, RZ, RZ, RZ ;  /* 0x000000ffff097224 */ /* 0x000fce00078e00ff */
.L_x_5501:
        /* <DEDUP_REMOVED lines=26> */
.L_x_5505:
        /* <DEDUP_REMOVED lines=19> */
.L_x_5506:
[----:B------:R-:W-:Y:S05]  /*177a0*/  BRA `(.L_x_5507) ;  /* 0x0000000000107947 */ /* 0x000fea0003800000 */
.L_x_5504:
[----:B------:R-:W0:Y:S02]  /*177b0*/  LDCU.64 UR4, c[0x0][0x770] ;  /* 0x0000ee00ff0477ac */ /* 0x000e240008000a00 */
[----:B0-----:R-:W-:-:S05]  /*177c0*/  IADD3 R2, P0, PT, R23, UR4, RZ ;  /* 0x0000000417027c10 */ /* 0x001fca000ff1e0ff */
[----:B------:R-:W-:-:S05]  /*177d0*/  IMAD.X R3, RZ, RZ, UR5, P0 ;  /* 0x00000005ff037e24 */ /* 0x000fca00080e06ff */
[----:B------:R0:W-:Y:S03]  /*177e0*/  STG.E.64 desc[UR36][R2.64], R16 ;  /* 0x0000001002007986 */ /* 0x0001e6000c101b24 */
.L_x_5507:
[----:B------:R-:W1:Y:S02]  /*177f0*/  LDCU.64 UR4, c[0x0][0x770] ;  /* 0x0000ee00ff0477ac */ /* 0x000e640008000a00 */
[----:B-1----:R-:W-:-:S05]  /*17800*/  IADD3 R22, P0, PT, R22, UR4, RZ ;  /* 0x0000000416167c10 */ /* 0x002fca000ff1e0ff */
[----:B------:R-:W-:-:S05]  /*17810*/  IMAD.X R23, RZ, RZ, UR5, P0 ;  /* 0x00000005ff177e24 */ /* 0x000fca00080e06ff */
[----:B------:R-:W-:Y:S01]  /*17820*/  STG.E.64 desc[UR36][R22.64], R24 ;  /* 0x0000001816007986 */ /* 0x000fe2000c101b24 */
[----:B------:R-:W-:Y:S05]  /*17830*/  EXIT ;  /* 0x000000000000794d */ /* 0x000fea0003800000 */
.L_x_5503:
        /* <DEDUP_REMOVED lines=16> */
.L_x_5508:
        /* <DEDUP_REMOVED lines=15> */
.L_x_5509:
[----:B------:R-:W-:Y:S05]  /*17a30*/  EXIT ;  /* 0x000000000000794d */ /* 0x000fea0003800000 */
.L_x_5500:
        /* <DEDUP_REMOVED lines=19> */
.L_x_5512:
[----:B------:R-:W-:Y:S05]  /*17b70*/  BSYNC.RECONVERGENT B0 ;  /* 0x0000000000007941 */ /* 0x000fea0003800200 */
.L_x_5511:
        /* <DEDUP_REMOVED lines=11> */
.L_x_5514:
[----:B------:R-:W-:Y:S05]  /*17c30*/  BSYNC.RECONVERGENT B0 ;  /* 0x0000000000007941 */ /* 0x000fea0003800200 */
.L_x_5513:
[----:B------:R-:W-:Y:S02]  /*17c40*/  SEL R18, R14, R18, P0 ;  /* 0x000000120e127207 */ /* 0x000fe40000000000 */
[----:B------:R-:W-:Y:S02]  /*17c50*/  SEL R9, R15, R9, P0 ;  /* 0x000000090f097207 */ /* 0x000fe40000000000 */
[----:B------:R-:W-:-:S07]  /*17c60*/  FSEL R7, R6, R7, P0 ;  /* 0x0000000706077208 */ /* 0x000fce0000000000 */
.L_x_5510:
        /* <DEDUP_REMOVED lines=25> */
.L_x_5517:
        /* <DEDUP_REMOVED lines=19> */
.L_x_5518:
[----:B------:R-:W-:Y:S05]  /*17f30*/  BRA `(.L_x_5519) ;  /* 0x0000000000107947 */ /* 0x000fea0003800000 */
.L_x_5516:
[----:B------:R-:W0:Y:S02]  /*17f40*/  LDCU.64 UR4, c[0x0][0x770] ;  /* 0x0000ee00ff0477ac */ /* 0x000e240008000a00 */
[----:B0-----:R-:W-:-:S04]  /*17f50*/  IADD3 R2, P0, PT, R23, UR4, RZ ;  /* 0x0000000417027c10 */ /* 0x001fc8000ff1e0ff */
[----:B------:R-:W-:-:S05]  /*17f60*/  IADD3.X R3, PT, PT, RZ, UR5, RZ, P0, !PT ;  /* 0x00000005ff037c10 */ /* 0x000fca00087fe4ff */
[----:B------:R0:W-:Y:S04]  /*17f70*/  STG.E.64 desc[UR36][R2.64], R16 ;  /* 0x0000001002007986 */ /* 0x0001e8000c101b24 */
.L_x_5519:
[----:B------:R-:W1:Y:S02]  /*17f80*/  LDCU.64 UR4, c[0x0][0x770] ;  /* 0x0000ee00ff0477ac */ /* 0x000e640008000a00 */
[----:B-1----:R-:W-:-:S05]  /*17f90*/  IADD3 R22, P0, PT, R22, UR4, RZ ;  /* 0x0000000416167c10 */ /* 0x002fca000ff1e0ff */
[----:B------:R-:W-:-:S05]  /*17fa0*/  IMAD.X R23, RZ, RZ, UR5, P0 ;  /* 0x00000005ff177e24 */ /* 0x000fca00080e06ff */
[----:B------:R-:W-:Y:S01]  /*17fb0*/  STG.E.64 desc[UR36][R22.64], R18 ;  /* 0x0000001216007986 */ /* 0x000fe2000c101b24 */
[----:B------:R-:W-:Y:S05]  /*17fc0*/  EXIT ;  /* 0x000000000000794d */ /* 0x000fea0003800000 */
.L_x_5515:
[----:B------:R-:W-:Y:S04]  /*17fd0*/  STG.E.64 desc[UR36][R4.64+0x8], R16 ;  /* 0x0000081004007986 */ /* 0x000fe8000c101b24 */
[----:B------:R-:W-:Y:S04]  /*17fe0*/  STG.E.64 desc[UR36][R4.64+0x18], R18 ;  /* 0x0000181204007986 */ /* 0x000fe8000c101b24 */
[----:B------:R-:W-:Y:S04]  /*17ff0*/  STG.E desc[UR36][R4.64], R3 ;  /* 0x0000000304007986 */ /* 0x000fe8000c101924 */
[----:B------:R-:W-:Y:S01]  /*18000*/  STG.E desc[UR36][R4.64+0x10], R7 ;  /* 0x0000100704007986 */ /* 0x000fe2000c101924 */
[----:B------:R-:W-:Y:S05]  /*18010*/  EXIT ;  /* 0x000000000000794d */ /* 0x000fea0003800000 */
.L_x_5457:
[----:B------:R-:W4:Y:S02]  /*18020*/  LDCU UR4, c[0x0][0x3a0] ;  /* 0x00007400ff0477ac */ /* 0x000f240008000800 */
[----:B----4-:R-:W-:-:S13]  /*18030*/  ISETP.GE.AND P0, PT, R25, UR4, PT ;  /* 0x0000000419007c0c */ /* 0x010fda000bf06270 */
[----:B------:R-:W-:Y:S05]  /*18040*/  @P0 EXIT ;  /* 0x000000000000094d */ /* 0x000fea0003800000 */
[----:B------:R-:W4:Y:S01]  /*18050*/  LDCU UR4, c[0x0][0x3b0] ;  /* 0x00007600ff0477ac */ /* 0x000f220008000800 */
[----:B------:R-:W-:Y:S02]  /*18060*/  ISETP.NE.AND P2, PT, R19, RZ, PT ;  /* 0x000000ff1300720c */ /* 0x000fe40003f45270 */
[----:B----4-:R-:W-:-:S13]  /*18070*/  ISETP.NE.AND P0, PT, RZ, UR4, PT ;  /* 0x00000004ff007c0c */ /* 0x010fda000bf05270 */
[----:B------:R-:W-:Y:S05]  /*18080*/  @P0 EXIT P2 ;  /* 0x000000000000094d */ /* 0x000fea0001000000 */
[----:B------:R-:W4:Y:S01]  /*18090*/  LDCU UR4, c[0x0][0x3b4] ;  /* 0x00007680ff0477ac */ /* 0x000f220008000800 */
[----:B------:R-:W-:Y:S02]  /*180a0*/  ISETP.NE.AND P2, PT, R16, RZ, PT ;  /* 0x000000ff1000720c */ /* 0x000fe40003f45270 */
[----:B----4-:R-:W-:-:S13]  /*180b0*/  ISETP.NE.AND P0, PT, RZ, UR4, PT ;  /* 0x00000004ff007c0c */ /* 0x010fda000bf05270 */
[----:B------:R-:W-:Y:S05]  /*180c0*/  @P0 EXIT P2 ;  /* 0x000000000000094d */ /* 0x000fea0001000000 */
[----:B------:R-:W4:Y:S02]  /*180d0*/  LDCU.U8 UR4, c[0x0][0x7a0] ;  /* 0x0000f400ff0477ac */ /* 0x000f240008000000 */
[----:B----4-:R-:W-:-:S13]  /*180e0*/  ISETP.NE.AND P3, PT, RZ, UR4, PT ;  /* 0x00000004ff007c0c */ /* 0x010fda000bf65270 */
[----:B-1-3--:R-:W2:Y:S02]  /*180f0*/  @P3 LDC.64 R2, c[0x0][0x798] ;  /* 0x0001e600ff023b82 */ /* 0x00aea40000000a00 */
[-C--:B--2---:R-:W-:Y:S02]  /*18100*/  @P3 IADD3 R6, P0, PT, R6, R2.reuse, RZ ;  /* 0x0000000206063210 */ /* 0x084fe40007f1e0ff */
        /* <DEDUP_REMOVED lines=15> */
[----:B----4-:R-:W-:Y:S01]  /*18200*/  IMAD.U32 R6, RZ, RZ, UR6 ;  /* 0x00000006ff067e24 */ /* 0x010fe2000f8e00ff */
[----:B------:R-:W-:Y:S01]  /*18210*/  MOV R7, UR7 ;  /* 0x0000000700077c02 */ /* 0x000fe20008000f00 */
[----:B-----5:R-:W-:Y:S02]  /*18220*/  IMAD.U32 R10, RZ, RZ, UR8 ;  /* 0x00000008ff0a7e24 */ /* 0x020fe4000f8e00ff */
[----:B--2---:R-:W-:-:S07]  /*18230*/  IMAD.U32 R11, RZ, RZ, UR9 ;  /* 0x00000009ff0b7e24 */ /* 0x004fce000f8e00ff */
[----:B------:R-:W-:-:S07]  /*18240*/  LEPC R20, `(.L_x_5522) ;  /* 0x000000001014794e */ /* 0x000fce0000000000 */
[----:B0--3--:R-:W-:Y:S05]  /*18250*/  CALL.ABS.NOINC R2 ;  /* 0x0000000002007343 */ /* 0x009fea0003c00000 */
.L_x_5522:
[----:B------:R-:W-:Y:S02]  /*18260*/  HFMA2 R27, -RZ, RZ, 0, 0 ;  /* 0x00000000ff1b7431 */ /* 0x000fe400000001ff */
[----:B------:R-:W-:Y:S01]  /*18270*/  IMAD.MOV.U32 R18, RZ, RZ, RZ ;  /* 0x000000ffff127224 */ /* 0x000fe200078e00ff */
[----:B------:R-:W-:-:S07]  /*18280*/  CS2R R6, SRZ ;  /* 0x0000000000067805 */ /* 0x000fce000001ff00 */
.L_x_5521:
        /* <DEDUP_REMOVED lines=26> */
.L_x_5525:
        /* <DEDUP_REMOVED lines=19> */
.L_x_5526:
[----:B------:R-:W-:Y:S05]  /*18560*/  BRA `(.L_x_5527) ;  /* 0x0000000000107947 */ /* 0x000fea0003800000 */
.L_x_5524:
[----:B------:R-:W1:Y:S02]  /*18570*/  LDCU.64 UR4, c[0x0][0x770] ;  /* 0x0000ee00ff0477ac */ /* 0x000e640008000a00 */
[----:B-1----:R-:W-:-:S05]  /*18580*/  IADD3 R2, P0, PT, R23, UR4, RZ ;  /* 0x0000000417027c10 */ /* 0x002fca000ff1e0ff */
[----:B------:R-:W-:-:S05]  /*18590*/  IMAD.X R3, RZ, RZ, UR5, P0 ;  /* 0x00000005ff037e24 */ /* 0x000fca00080e06ff */
[----:B------:R1:W-:Y:S03]  /*185a0*/  STG.E.64 desc[UR36][R2.64], R16 ;  /* 0x0000001002007986 */ /* 0x0003e6000c101b24 */
.L_x_5527:
[----:B------:R-:W2:Y:S02]  /*185b0*/  LDCU.64 UR4, c[0x0][0x770] ;  /* 0x0000ee00ff0477ac */ /* 0x000ea40008000a00 */
[----:B--2---:R-:W-:-:S05]  /*185c0*/  IADD3 R22, P0, PT, R22, UR4, RZ ;  /* 0x0000000416167c10 */ /* 0x004fca000ff1e0ff */
[----:B------:R-:W-:-:S05]  /*185d0*/  IMAD.X R23, RZ, RZ, UR5, P0 ;  /* 0x00000005ff177e24 */ /* 0x000fca00080e06ff */
[----:B------:R-:W-:Y:S01]  /*185e0*/  STG.E.64 desc[UR36][R22.64], R24 ;  /* 0x0000001816007986 */ /* 0x000fe2000c101b24 */
[----:B------:R-:W-:Y:S05]  /*185f0*/  EXIT ;  /* 0x000000000000794d */ /* 0x000fea0003800000 */
.L_x_5523:
        /* <DEDUP_REMOVED lines=16> */
.L_x_5528:
        /* <DEDUP_REMOVED lines=15> */
.L_x_5529:
[----:B------:R-:W-:Y:S05]  /*187f0*/  EXIT ;  /* 0x000000000000794d */ /* 0x000fea0003800000 */
.L_x_5520:
        /* <DEDUP_REMOVED lines=19> */
.L_x_5532:
[----:B------:R-:W-:Y:S05]  /*18930*/  BSYNC.RECONVERGENT B0 ;  /* 0x0000000000007941 */ /* 0x000fea0003800200 */
.L_x_5531:
        /* <DEDUP_REMOVED lines=11> */
.L_x_5534:
[----:B------:R-:W-:Y:S05]  /*189f0*/  BSYNC.RECONVERGENT B0 ;  /* 0x0000000000007941 */ /* 0x000fea0003800200 */
.L_x_5533:
[----:B------:R-:W-:Y:S02]  /*18a00*/  SEL R18, R8, R18, P0 ;  /* 0x0000001208127207 */ /* 0x000fe40000000000 */
[----:B------:R-:W-:Y:S02]  /*18a10*/  SEL R27, R9, R27, P0 ;  /* 0x0000001b091b7207 */ /* 0x000fe40000000000 */
[----:B------:R-:W-:-:S07]  /*18a20*/  FSEL R38, R11, R38, P0 ;  /* 0x000000260b267208 */ /* 0x000fce0000000000 */
.L_x_5530:
        /* <DEDUP_REMOVED lines=25> */
.L_x_5537:
        /* <DEDUP_REMOVED lines=19> */
.L_x_5538:
[----:B------:R-:W-:Y:S05]  /*18cf0*/  BRA `(.L_x_5539) ;  /* 0x0000000000107947 */ /* 0x000fea0003800000 */
.L_x_5536:
[----:B------:R-:W1:Y:S02]  /*18d00*/  LDCU.64 UR4, c[0x0][0x770] ;  /* 0x0000ee00ff0477ac */ /* 0x000e640008000a00 */
[----:B-1----:R-:W-:-:S05]  /*18d10*/  IADD3 R2, P0, PT, R23, UR4, RZ ;  /* 0x0000000417027c10 */ /* 0x002fca000ff1e0ff */
[----:B------:R-:W-:-:S05]  /*18d20*/  IMAD.X R3, RZ, RZ, UR5, P0 ;  /* 0x00000005ff037e24 */ /* 0x000fca00080e06ff */
[----:B------:R1:W-:Y:S03]  /*18d30*/  STG.E.64 desc[UR36][R2.64], R16 ;  /* 0x0000001002007986 */ /* 0x0003e6000c101b24 */
.L_x_5539:
[----:B------:R-:W2:Y:S02]  /*18d40*/  LDCU.64 UR4, c[0x0][0x770] ;  /* 0x0000ee00ff0477ac */ /* 0x000ea40008000a00 */
[----:B--2---:R-:W-:-:S05]  /*18d50*/  IADD3 R22, P0, PT, R22, UR4, RZ ;  /* 0x0000000416167c10 */ /* 0x004fca000ff1e0ff */
[----:B------:R-:W-:-:S05]  /*18d60*/  IMAD.X R23, RZ, RZ, UR5, P0 ;  /* 0x00000005ff177e24 */ /* 0x000fca00080e06ff */
[----:B------:R-:W-:Y:S01]  /*18d70*/  STG.E.64 desc[UR36][R22.64], R18 ;  /* 0x0000001216007986 */ /* 0x000fe2000c101b24 */
[----:B------:R-:W-:Y:S05]  /*18d80*/  EXIT ;  /* 0x000000000000794d */ /* 0x000fea0003800000 */
.L_x_5535:
[----:B------:R-:W-:Y:S04]  /*18d90*/  STG.E.64 desc[UR36][R4.64+0x8], R16 ;  /* 0x0000081004007986 */ /* 0x000fe8000c101b24 */
[----:B------:R-:W-:Y:S04]  /*18da0*/  STG.E.64 desc[UR36][R4.64+0x18], R18 ;  /* 0x0000181204007986 */ /* 0x000fe8000c101b24 */
[----:B------:R-:W-:Y:S04]  /*18db0*/  STG.E desc[UR36][R4.64], R37 ;  /* 0x0000002504007986 */ /* 0x000fe8000c101924 */
[----:B------:R-:W-:Y:S01]  /*18dc0*/  STG.E desc[UR36][R4.64+0x10], R38 ;  /* 0x0000102604007986 */ /* 0x000fe2000c101924 */
[----:B------:R-:W-:Y:S05]  /*18dd0*/  EXIT ;  /* 0x000000000000794d */ /* 0x000fea0003800000 */
        .weak           $__internal_25_$__cuda_sm20_div_u64
        .type           $__internal_25_$__cuda_sm20_div_u64,@function
        .size           $__internal_25_$__cuda_sm20_div_u64,(.L_x_6077 - $__internal_25_$__cuda_sm20_div_u64)
$__internal_25_$__cuda_sm20_div_u64:
        /* <DEDUP_REMOVED lines=65> */
[----:B------:R-:W-:Y:S06]  /*191f0*/  RET.REL.NODEC R8 `(_ZN2at6native13reduce_kernelILi256ELi2ENS0_8ReduceOpIN3c104HalfENS0_9ArgMinOpsIfEEjlLi4ELi4EEEEEvT1_) ;  /* 0xfffffe6c08807950 */ /* 0x000fec0003c3ffff */
.L_x_5540:
        /* <DEDUP_REMOVED lines=16> */
.L_x_6077:


//--------------------- .text._ZN2at6native13reduce_kernelILi128ELi4ENS0_8ReduceOpIN3c104HalfENS0_9ArgMinOpsIfEEjlLi4ELi4EEEEEvT1_ --------------------------
	.section	.text._ZN2at6native13reduce_kernelILi128ELi4ENS0_8ReduceOpIN3c104HalfENS0_9ArgMinOpsIfEEjlLi4ELi4EEEEEvT1_,"ax",@progbits
	.align	128
        .global         _ZN2at6native13reduce_kernelILi128ELi4ENS0_8ReduceOpIN3c104HalfENS0_9ArgMinOpsIfEEjlLi4ELi4EEEEEvT1_
        .type           _ZN2at6native13reduce_kernelILi128ELi4ENS0_8ReduceOpIN3c104HalfENS0_9ArgMinOpsIfEEjlLi4ELi4EEEEEvT1_,@function
        .size           _ZN2at6native13reduce_kernelILi128ELi4ENS0_8ReduceOpIN3c104HalfENS0_9ArgMinOpsIfEEjlLi4ELi4EEEEEvT1_,(.L_x_6078 - _ZN2at6native13reduce_kernelILi128ELi4ENS0_8ReduceOpIN3c104HalfENS0_9ArgMinOpsIfEEjlLi4ELi4EEEEEvT1_)
        .other          _ZN2at6native13reduce_kernelILi128ELi4ENS0_8ReduceOpIN3c104HalfENS0_9ArgMinOpsIfEEjlLi4ELi4EEEEEvT1_,@"STO_CUDA_ENTRY STV_DEFAULT"
_ZN2at6native13reduce_kernelILi128ELi4ENS0_8ReduceOpIN3c104HalfENS0_9ArgMinOpsIfEEjlLi4ELi4EEEEEvT1_:
.text._ZN2at6native13reduce_kernelILi128ELi4ENS0_8ReduceOpIN3c104HalfENS0_9ArgMinOpsIfEEjlLi4ELi4EEEEEvT1_:
        /* <DEDUP_REMOVED lines=296> */
.L_x_5541:
        /* <DEDUP_REMOVED lines=42> */
.L_x_5545:
        /* <DEDUP_REMOVED lines=54> */
.L_x_5550:
[----:B------:R-:W0:Y:S01]  /*1880*/  @P0 LDC R3, c[0x0][0x390] ;  /* 0x0000e400ff030b82 */ /* 0x000e220000000800 */
[----:B------:R-:W-:Y:S02]  /*1890*/  FSEL R0, R13, R0, !P0 ;  /* 0x000000000d007208 */ /* 0x000fe40004000000 */
[----:B------:R-:W-:Y:S01]  /*18a0*/  SEL R14, R14, RZ, P0 ;  /* 0x000000ff0e0e7207 */ /* 0x000fe20000000000 */
[----:B0-----:R-:W-:-:S07]  /*18b0*/  IMAD.MOV.U32 R15, RZ, RZ, R3 ;  /* 0x000000ffff0f7224 */ /* 0x001fce00078e0003 */
.L_x_5549:
[----:B------:R-:W-:Y:S05]  /*18c0*/  BSYNC.RECONVERGENT B1 ;  /* 0x0000000000017941 */ /* 0x000fea0003800200 */
.L_x_5548:
[----:B------:R-:W0:Y:S01]  /*18d0*/  LDC R18, c[0x0][0x39c] ;  /* 0x0000e700ff127b82 */ /* 0x000e220000000800 */
[----:B------:R-:W-:Y:S02]  /*18e0*/  IADD3 R22, P0, PT, R22, 0x8, RZ ;  /* 0x0000000816167810 */ /* 0x000fe40007f1e0ff */
[----:B------:R-:W-:-:S03]  /*18f0*/  IADD3 R3, PT, PT, -R9, 0x4, RZ ;  /* 0x0000000409037810 */ /* 0x000fc60007ffe1ff */
[----:B------:R-:W-:Y:S01]  /*1900*/  IMAD.X R23, RZ, RZ, R23, P0 ;  /* 0x000000ffff177224 */ /* 0x000fe200000e0617 */
[----:B0-----:R-:W-:-:S07]  /*1910*/  IADD3 R18, PT, PT, R9, -0x4, R18 ;  /* 0xfffffffc09127810 */ /* 0x001fce0007ffe012 */
.L_x_5547:
[----:B------:R-:W-:Y:S05]  /*1920*/  BSYNC.RECONVERGENT B0 ;  /* 0x0000000000007941 */ /* 0x000fea0003800200 */
.L_x_5546:
        /* <DEDUP_REMOVED lines=17> */
.L_x_5561:
        /* <DEDUP_REMOVED lines=28> */
.L_x_5554:
[----:B------:R-:W-:Y:S05]  /*1c00*/  BSYNC.RECONVERGENT B1 ;  /* 0x0000000000017941 */ /* 0x000fea0003800200 */
.L_x_5553:
[----:B------:R-:W-:Y:S04]  /*1c10*/  BSSY.RECONVERGENT B1, `(.L_x_5555) ;  /* 0x0000007000017945 */ /* 0x000fe80003800200 */
[----:B------:R-:W-:Y:S05]  /*1c20*/  @P4 BRA `(.L_x_5556) ;  /* 0x0000000000144947 */ /* 0x000fea0003800000 */
[----:B------:R-:W-:-:S13]  /*1c30*/  FSETP.NEU.FTZ.AND P6, PT, R9, R26, PT ;  /* 0x0000001a0900720b */ /* 0x000fda0003fdd000 */
[----:B------:R-:W-:Y:S02]  /*1c40*/  @!P6 ISETP.GE.U32.AND P4, PT, R10, R29, PT ;  /* 0x0000001d0a00e20c */ /* 0x000fe40003f86070 */
[----:B------:R-:W-:Y:S02]  /*1c50*/  @P6 FSETP.LT.FTZ.AND P1, PT, R9, R26, PT ;  /* 0x0000001a0900620b */ /* 0x000fe40003f31000 */
[----:B------:R-:W-:-:S04]  /*1c60*/  @!P6 ISETP.GE.AND.EX P4, PT, R11, RZ, PT, P4 ;  /* 0x000000ff0b00e20c */ /* 0x000fc80003f86340 */
[----:B------:R-:W-:-:S13]  /*1c70*/  @!P6 PLOP3.LUT P1, PT, P4, PT, PT, 0x8, 0x80 ;  /* 0x000000000080e81c */ /* 0x000fda000272e170 */
.L_x_5556:
[----:B------:R-:W-:Y:S05]  /*1c80*/  BSYNC.RECONVERGENT B1 ;  /* 0x0000000000017941 */ /* 0x000fea0003800200 */
.L_x_5555:
        /* <DEDUP_REMOVED lines=16> */
.L_x_5558:
[----:B------:R-:W-:Y:S05]  /*1d90*/  BSYNC.RECONVERGENT B1 ;  /* 0x0000000000017941 */ /* 0x000fea0003800200 */
.L_x_5557:
        /* <DEDUP_REMOVED lines=12> */
.L_x_5560:
[----:B------:R-:W-:Y:S05]  /*1e60*/  BSYNC.RECONVERGENT B1 ;  /* 0x0000000000017941 */ /* 0x000fea0003800200 */
.L_x_5559:
        /* <DEDUP_REMOVED lines=9> */
.L_x_5552:
[----:B------:R-:W-:Y:S05]  /*1f00*/  BSYNC.RECONVERGENT B0 ;  /* 0x0000000000007941 */ /* 0x000fea0003800200 */
.L_x_5551:
        /* <DEDUP_REMOVED lines=29> */
.L_x_5565:
[----:B------:R-:W-:Y:S05]  /*20e0*/  BSYNC.RECONVERGENT B1 ;  /* 0x0000000000017941 */ /* 0x000fea0003800200 */
.L_x_5564:
[----:B------:R-:W-:Y:S02]  /*20f0*/  FSEL R0, R0, R3, P0 ;  /* 0x0000000300007208 */ /* 0x000fe40000000000 */
[----:B------:R-:W-:Y:S02]  /*2100*/  SEL R15, R15, R4, P0 ;  /* 0x000000040f0f7207 */ /* 0x000fe40000000000 */
[----:B------:R-:W-:-:S07]  /*2110*/  SEL R14, R14, R5, P0 ;  /* 0x000000050e0e7207 */ /* 0x000fce0000000000 */
.L_x_5563:
[----:B------:R-:W-:Y:S05]  /*2120*/  BSYNC.RECONVERGENT B0 ;  /* 0x0000000000007941 */ /* 0x000fea0003800200 */
.L_x_5562:
        /* <DEDUP_REMOVED lines=11> */
.L_x_5567:
[----:B------:R-:W-:Y:S05]  /*21e0*/  BSYNC.RECONVERGENT B0 ;  /* 0x0000000000007941 */ /* 0x000fea0003800200 */
.L_x_5566:
        /* <DEDUP_REMOVED lines=14> */
.L_x_5569:
[----:B------:R-:W-:Y:S05]  /*22d0*/  BSYNC.RECONVERGENT B0 ;  /* 0x0000000000007941 */ /* 0x000fea0003800200 */
.L_x_5568:
        /* <DEDUP_REMOVED lines=14> */
.L_x_5571:
[----:B------:R-:W-:Y:S05]  /*23c0*/  BSYNC.RECONVERGENT B0 ;  /* 0x0000000000007941 */ /* 0x000fea0003800200 */
.L_x_5570:
        /* <DEDUP_REMOVED lines=9> */
.L_x_5544:
        /* <DEDUP_REMOVED lines=104> */
.L_x_5607:
        /* <DEDUP_REMOVED lines=14> */
[----:B--2---:R-:W-:Y:S01]  /*2bc0*/  PRMT R66, R4, 0x7632, R66 ;  /* 0x0000763204427816 */ /* 0x004fe20000000042 */
[----:B------:R-:W-:Y:S01]  /*2bd0*/  HADD2.F32 R68, -RZ, R4.H0_H0 ;  /* 0x20000004ff447230 */ /* 0x000fe20000004100 */
[--C-:B------:R-:W-:Y:S02]  /*2be0*/  PRMT R63, R63, 0x5410, R5.reuse ;  /* 0x000054103f3f7816 */ /* 0x100fe40000000005 */
[----:B------:R-:W-:Y:S01]  /*2bf0*/  PRMT R67, R67, 0x7610, R5 ;  /* 0x0000761043437816 */ /* 0x000fe20000000005 */
[----:B------:R-:W-:Y:S01]  /*2c00*/  HADD2.F32 R75, -RZ, R66.H0_H0 ;  /* 0x20000042ff4b7230 */ /* 0x000fe20000004100 */
[----:B------:R-:W-:Y:S01]  /*2c10*/  @P5 FSETP.NAN.FTZ.AND P4, PT, |R68|, |R68|, PT ;  /* 0x400000444400520b */ /* 0x000fe20003f98200 */
[----:B------:R-:W-:-:S03]  /*2c20*/  HADD2.F32 R80, -RZ, R63.H1_H1 ;  /* 0x3000003fff507230 */ /* 0x000fc60000004100 */
        /* <DEDUP_REMOVED lines=12> */
.L_x_5576:
[----:B------:R-:W-:Y:S05]  /*2cf0*/  BSYNC.RECONVERGENT B1 ;  /* 0x0000000000017941 */ /* 0x000fea0003800200 */
.L_x_5575:
        /* <DEDUP_REMOVED lines=9> */
.L_x_5578:
[----:B------:R-:W-:Y:S05]  /*2d90*/  BSYNC.RECONVERGENT B1 ;  /* 0x0000000000017941 */ /* 0x000fea0003800200 */
.L_x_5577:
[----:B------:R-:W-:Y:S01]  /*2da0*/  @P1 ISETP.LT.U32.AND P5, PT, R31, R62, PT ;  /* 0x0000003e1f00120c */ /* 0x000fe20003fa1070 */
[----:B------:R-:W-:Y:S01]  /*2db0*/  BSSY.RECONVERGENT B1, `(.L_x_5579) ;  /* 0x000000f000017945 */ /* 0x000fe20003800200 */
[----:B------:R-:W-:Y:S01]  /*2dc0*/  @P1 FSETP.NAN.FTZ.AND P3, PT, |R80|, |R80|, PT ;  /* 0x400000505000120b */ /* 0x000fe20003f78200 */
[----:B------:R-:W-:Y:S01]  /*2dd0*/  HADD2.F32 R79, -RZ, R67.H1_H1 ;  /* 0x30000043ff4f7230 */ /* 0x000fe20000004100 */
[----:B------:R-:W-:Y:S02]  /*2de0*/  LOP3.LUT R65, R65, 0xfffffffb, RZ, 0xc0, !PT ;  /* 0xfffffffb41417812 */ /* 0x000fe400078ec0ff */
[----:B------:R-:W-:Y:S02]  /*2df0*/  @P1 ISETP.LT.OR.EX P3, PT, R8, RZ, !P3, P5 ;  /* 0x000000ff0800120c */ /* 0x000fe40005f61750 */
[----:B-----5:R-:W-:-:S11]  /*2e00*/  PRMT R63, R6, 0x7610, R63 ;  /* 0x00007610063f7816 */ /* 0x020fd6000000003f */
        /* <DEDUP_REMOVED lines=9> */
.L_x_5580:
[----:B------:R-:W-:Y:S05]  /*2ea0*/  BSYNC.RECONVERGENT B1 ;  /* 0x0000000000017941 */ /* 0x000fea0003800200 */
.L_x_5579:
[----:B------:R-:W-:Y:S01]  /*2eb0*/  @P2 ISETP.LT.U32.AND P3, PT, R32, R62, PT ;  /* 0x0000003e2000220c */ /* 0x000fe20003f61070 */
[----:B------:R-:W-:Y:S01]  /*2ec0*/  BSSY.RECONVERGENT B1, `(.L_x_5581) ;  /* 0x000000a000017945 */ /* 0x000fe20003800200 */
[----:B------:R-:W-:Y:S01]  /*2ed0*/  @P2 FSETP.NAN.FTZ.AND P1, PT, |R79|, |R79|, PT ;  /* 0x4000004f4f00220b */ /* 0x000fe20003f38200 */
[----:B------:R-:W-:-:S03]  /*2ee0*/  HADD2.F32 R77, -RZ, R63.H0_H0 ;  /* 0x2000003fff4d7230 */ /* 0x000fc60000004100 */
[----:B------:R-:W-:Y:S01]  /*2ef0*/  @P2 ISETP.LT.OR.EX P1, PT, R9, RZ, !P1, P3 ;  /* 0x000000ff0900220c */ /* 0x000fe20004f21730 */
[----:B------:R-:W-:-:S12]  /*2f00*/  @P2 BRA `(.L_x_5582) ;  /* 0x0000000000142947 */ /* 0x000fd80003800000 */
[----:B------:R-:W-:-:S13]  /*2f10*/  FSETP.NEU.FTZ.AND P3, PT, R48, R79, PT ;  /* 0x0000004f3000720b */ /* 0x000fda0003f7d000 */
[----:B------:R-:W-:Y:S02]  /*2f20*/  @!P3 ISETP.GE.U32.AND P2, PT, R32, R62, PT ;  /* 0x0000003e2000b20c */ /* 0x000fe40003f46070 */
[----:B------:R-:W-:Y:S02]  /*2f30*/  @P3 FSETP.LT.FTZ.AND P1, PT, R48, R79, PT ;  /* 0x0000004f3000320b */ /* 0x000fe40003f31000 */
[----:B------:R-:W-:-:S04]  /*2f40*/  @!P3 ISETP.GE.AND.EX P2, PT, R9, RZ, PT, P2 ;  /* 0x000000ff0900b20c */ /* 0x000fc80003f46320 */
[----:B------:R-:W-:-:S13]  /*2f50*/  @!P3 PLOP3.LUT P1, PT, P2, PT, PT, 0x8, 0x80 ;  /* 0x000000000080b81c */ /* 0x000fda000172e170 */
.L_x_5582:
[----:B------:R-:W-:Y:S05]  /*2f60*/  BSYNC.RECONVERGENT B1 ;  /* 0x0000000000017941 */ /* 0x000fea0003800200 */
.L_x_5581:
        /* <DEDUP_REMOVED lines=10> */
.L_x_5584:
[----:B------:R-:W-:Y:S05]  /*3010*/  BSYNC.RECONVERGENT B1 ;  /* 0x0000000000017941 */ /* 0x000fea0003800200 */
.L_x_5583:
[----:B------:R-:W-:Y:S01]  /*3020*/  FSETP.NAN.FTZ.AND P0, PT, |R49|, |R49|, PT ;  /* 0x400000313100720b */ /* 0x000fe20003f18200 */
[----:B------:R-:W-:Y:S01]  /*3030*/  BSSY.RECONVERGENT B1, `(.L_x_5585) ;  /* 0x000000c000017945 */ /* 0x000fe20003800200 */
[----:B------:R-:W-:-:S05]  /*3040*/  PRMT R67, R6, 0x7632, R67 ;  /* 0x0000763206437816 */ /* 0x000fca0000000043 */
[----:B------:R-:W-:-:S06]  /*3050*/  HADD2.F32 R82, -RZ, R67.H0_H0 ;  /* 0x20000043ff527230 */ /* 0x000fcc0000004100 */
        /* <DEDUP_REMOVED lines=9> */
.L_x_5586:
[----:B------:R-:W-:Y:S05]  /*30f0*/  BSYNC.RECONVERGENT B1 ;  /* 0x0000000000017941 */ /* 0x000fea0003800200 */
.L_x_5585:
[----:B------:R-:W-:Y:S01]  /*3100*/  FSETP.NAN.FTZ.AND P0, PT, |R52|, |R52|, PT ;  /* 0x400000343400720b */ /* 0x000fe20003f18200 */
[----:B------:R-:W-:Y:S01]  /*3110*/  BSSY.RECONVERGENT B1, `(.L_x_5587) ;  /* 0x000000f000017945 */ /* 0x000fe20003800200 */
[----:B------:R-:W-:Y:S02]  /*3120*/  PRMT R66, R66, 0x5410, R7 ;  /* 0x0000541042427816 */ /* 0x000fe40000000007 */
[----:B------:R-:W-:Y:S02]  /*3130*/  FSEL R45, R45, R68, P4 ;  /* 0x000000442d2d7208 */ /* 0x000fe40002000000 */
[----:B------:R-:W-:Y:S01]  /*3140*/  SEL R29, R29, R62, P4 ;  /* 0x0000003e1d1d7207 */ /* 0x000fe20002000000 */
[----:B------:R-:W-:Y:S01]  /*3150*/  HADD2.F32 R5, -RZ, R66.H1_H1 ;  /* 0x30000042ff057230 */ /* 0x000fe20000004100 */
        /* <DEDUP_REMOVED lines=10> */
.L_x_5588:
[----:B------:R-:W-:Y:S05]  /*3200*/  BSYNC.RECONVERGENT B1 ;  /* 0x0000000000017941 */ /* 0x000fea0003800200 */
.L_x_5587:
[----:B------:R-:W-:Y:S01]  /*3210*/  IMAD.IADD R72, R64, 0x1, R61 ;  /* 0x0000000140487824 */ /* 0x000fe200078e023d */
[----:B------:R-:W-:Y:S02]  /*3220*/  PRMT R68, R7, 0x7632, R68 ;  /* 0x0000763207447816 */ /* 0x000fe40000000044 */
[----:B------:R-:W-:Y:S02]  /*3230*/  FSETP.NAN.FTZ.AND P0, PT, |R51|, |R51|, PT ;  /* 0x400000333300720b */ /* 0x000fe40003f18200 */
[----:B------:R-:W-:Y:S01]  /*3240*/  SHF.R.U32.HI R7, RZ, 0x2, R72 ;  /* 0x00000002ff077819 */ /* 0x000fe20000011648 */
[----:B------:R-:W-:Y:S01]  /*3250*/  HADD2.F32 R74, -RZ, R68.H0_H0 ;  /* 0x20000044ff4a7230 */ /* 0x000fe20000004100 */
        /* <DEDUP_REMOVED lines=17> */
.L_x_5590:
[----:B------:R-:W-:Y:S05]  /*3370*/  BSYNC.RECONVERGENT B1 ;  /* 0x0000000000017941 */ /* 0x000fea0003800200 */
.L_x_5589:
[----:B------:R-:W-:Y:S01]  /*3380*/  FSETP.NAN.FTZ.AND P0, PT, |R53|, |R53|, PT ;  /* 0x400000353500720b */ /* 0x000fe20003f18200 */
[----:B------:R-:W-:Y:S01]  /*3390*/  HADD2.F32 R78, -RZ, R68.H1_H1 ;  /* 0x30000044ff4e7230 */ /* 0x000fe20000004100 */
        /* <DEDUP_REMOVED lines=15> */
.L_x_5592:
[----:B------:R-:W-:Y:S05]  /*3490*/  BSYNC.RECONVERGENT B1 ;  /* 0x0000000000017941 */ /* 0x000fea0003800200 */
.L_x_5591:
[----:B------:R-:W-:Y:S01]  /*34a0*/  FSETP.NAN.FTZ.AND P0, PT, |R54|, |R54|, PT ;  /* 0x400000363600720b */ /* 0x000fe20003f18200 */
[----:B------:R-:W-:Y:S01]  /*34b0*/  HADD2.F32 R71, -RZ, R70.H0_H0 ;  /* 0x20000046ff477230 */ /* 0x000fe20000004100 */
        /* <DEDUP_REMOVED lines=15> */
.L_x_5594:
[----:B------:R-:W-:Y:S05]  /*35b0*/  BSYNC.RECONVERGENT B1 ;  /* 0x0000000000017941 */ /* 0x000fea0003800200 */
.L_x_5593:
[----:B------:R-:W-:Y:S01]  /*35c0*/  FSETP.NAN.FTZ.AND P5, PT, |R55|, |R55|, PT ;  /* 0x400000373700720b */ /* 0x000fe20003fb8200 */
[----:B------:R-:W-:Y:S01]  /*35d0*/  HADD2.F32 R76, -RZ, R69.H1_H1 ;  /* 0x30000045ff4c7230 */ /* 0x000fe20000004100 */
        /* <DEDUP_REMOVED lines=11> */
.L_x_5596:
[----:B------:R-:W-:Y:S05]  /*3690*/  BSYNC.RECONVERGENT B1 ;  /* 0x0000000000017941 */ /* 0x000fea0003800200 */
.L_x_5595:
[----:B------:R-:W-:Y:S01]  /*36a0*/  FSETP.NAN.FTZ.AND P5, PT, |R56|, |R56|, PT ;  /* 0x400000383800720b */ /* 0x000fe20003fb8200 */
[----:B------:R-:W-:Y:S01]  /*36b0*/  HADD2.F32 R73, -RZ, R70.H1_H1 ;  /* 0x30000046ff497230 */ /* 0x000fe20000004100 */
[----:B------:R-:W-:Y:S02]  /*36c0*/  P2R R81, PR, RZ, 0x1 ;  /* 0x00000001ff517803 */ /* 0x000fe40000000000 */
[C---:B------:R-:W-:Y:S02]  /*36d0*/  LOP3.LUT P0, RZ, R65.reuse, 0x4, RZ, 0xc0, !PT ;  /* 0x0000000441ff7812 */ /* 0x040fe4000780c0ff */
[----:B------:R-:W-:Y:S02]  /*36e0*/  P2R R7, PR, RZ, 0x10 ;  /* 0x00000010ff077803 */ /* 0x000fe40000000000 */
[----:B------:R-:W-:Y:S02]  /*36f0*/  LOP3.LUT P4, RZ, R65, 0x20, RZ, 0xc0, !PT ;  /* 0x0000002041ff7812 */ /* 0x000fe4000788c0ff */
[----:B------:R-:W-:Y:S01]  /*3700*/  FSEL R47, R47, R80, P0 ;  /* 0x000000502f2f7208 */ /* 0x000fe20000000000 */
[----:B------:R-:W-:Y:S01]  /*3710*/  IMAD.IADD R80, R72, 0x1, R61 ;  /* 0x0000000148507824 */ /* 0x000fe200078e023d */
[----:B------:R-:W-:-:S02]  /*3720*/  P2R R6, PR, RZ, 0x8 ;  /* 0x00000008ff067803 */ /* 0x000fc40000000000 */
[----:B------:R-:W-:Y:S02]  /*3730*/  FSEL R46, R46, R75, P4 ;  /* 0x0000004b2e2e7208 */ /* 0x000fe40002000000 */
[----:B------:R-:W-:Y:S02]  /*3740*/  SEL R30, R30, R62, P4 ;  /* 0x0000003e1e1e7207 */ /* 0x000fe40002000000 */
[----:B------:R-:W-:Y:S02]  /*3750*/  SEL R3, R3, RZ, P4 ;  /* 0x000000ff03037207 */ /* 0x000fe40002000000 */
[----:B------:R-:W-:Y:S02]  /*3760*/  @P5 ISETP.LT.U32.AND P6, PT, R40, R72, PT ;  /* 0x000000482800520c */ /* 0x000fe40003fc1070 */
[----:B------:R-:W-:Y:S02]  /*3770*/  @P5 FSETP.NAN.FTZ.AND P3, PT, |R73|, |R73|, PT ;  /* 0x400000494900520b */ /* 0x000fe40003f78200 */
[----:B------:R-:W-:-:S02]  /*3780*/  ISETP.NE.AND P4, PT, R7, RZ, PT ;  /* 0x000000ff0700720c */ /* 0x000fc40003f85270 */
[----:B------:R-:W-:Y:S02]  /*3790*/  SHF.R.U32.HI R7, RZ, 0x2, R80 ;  /* 0x00000002ff077819 */ /* 0x000fe40000011650 */
[----:B------:R-:W-:Y:S02]  /*37a0*/  @P5 ISETP.LT.OR.EX P6, PT, R20, RZ, !P3, P6 ;  /* 0x000000ff1400520c */ /* 0x000fe40005fc1760 */
[----:B------:R-:W-:Y:S01]  /*37b0*/  ISETP.NE.AND P3, PT, R6, RZ, PT ;  /* 0x000000ff0600720c */ /* 0x000fe20003f65270 */
[----:B------:R-:W-:Y:S01]  /*37c0*/  IMAD.WIDE.U32 R6, R7, 0x8, R22 ;  /* 0x0000000807067825 */ /* 0x000fe200078e0016 */
[----:B------:R-:W-:Y:S01]  /*37d0*/  BSSY.RECONVERGENT B1, `(.L_x_5597) ;  /* 0x0000014000017945 */ /* 0x000fe20003800200 */
[----:B------:R-:W-:Y:S02]  /*37e0*/  SEL R31, R31, R62, P0 ;  /* 0x0000003e1f1f7207 */ /* 0x000fe40000000000 */
[----:B------:R-:W-:Y:S02]  /*37f0*/  SEL R8, R8, RZ, P0 ;  /* 0x000000ff08087207 */ /* 0x000fe40000000000 */
[----:B------:R-:W5:Y:S01]  /*3800*/  LDG.E.64 R6, desc[UR36][R6.64] ;  /* 0x0000002406067981 */ /* 0x000f62000c1e1b00 */
[----:B------:R-:W-:-:S02]  /*3810*/  ISETP.NE.AND P0, PT, R81, RZ, PT ;  /* 0x000000ff5100720c */ /* 0x000fc40003f05270 */
[----:B------:R-:W-:Y:S02]  /*3820*/  FSEL R48, R48, R79, P1 ;  /* 0x0000004f30307208 */ /* 0x000fe40000800000 */
[----:B------:R-:W-:Y:S02]  /*3830*/  SEL R32, R32, R62, P1 ;  /* 0x0000003e20207207 */ /* 0x000fe40000800000 */
        /* <DEDUP_REMOVED lines=13> */
.L_x_5598:
[----:B------:R-:W-:Y:S05]  /*3910*/  BSYNC.RECONVERGENT B1 ;  /* 0x0000000000017941 */ /* 0x000fea0003800200 */
.L_x_5597:
[----:B------:R-:W-:Y:S01]  /*3920*/  FSETP.NAN.FTZ.AND P1, PT, |R57|, |R57|, PT ;  /* 0x400000393900720b */ /* 0x000fe20003f38200 */
[----:B------:R-:W-:Y:S01]  /*3930*/  BSSY.RECONVERGENT B1, `(.L_x_5599) ;  /* 0x000000f000017945 */ /* 0x000fe20003800200 */
[----:B-----5:R-:W-:Y:S02]  /*3940*/  PRMT R69, R6, 0x7610, R69 ;  /* 0x0000761006457816 */ /* 0x020fe40000000045 */
[----:B------:R-:W-:Y:S02]  /*3950*/  FSEL R52, R52, R5, P4 ;  /* 0x0000000534347208 */ /* 0x000fe40002000000 */
[----:B------:R-:W-:Y:S01]  /*3960*/  SEL R36, R36, R64, P4 ;  /* 0x0000004024247207 */ /* 0x000fe20002000000 */
[----:B------:R-:W-:Y:S01]  /*3970*/  HADD2.F32 R62, -RZ, R69.H0_H0 ;  /* 0x20000045ff3e7230 */ /* 0x000fe20000004100 */
        /* <DEDUP_REMOVED lines=10> */
.L_x_5600:
[----:B------:R-:W-:Y:S05]  /*3a20*/  BSYNC.RECONVERGENT B1 ;  /* 0x0000000000017941 */ /* 0x000fea0003800200 */
.L_x_5599:
[----:B------:R-:W-:Y:S01]  /*3a30*/  FSETP.NAN.FTZ.AND P3, PT, |R58|, |R58|, PT ;  /* 0x4000003a3a00720b */ /* 0x000fe20003f78200 */
[----:B------:R-:W-:Y:S01]  /*3a40*/  BSSY.RECONVERGENT B1, `(.L_x_5601) ;  /* 0x0000010000017945 */ /* 0x000fe20003800200 */
[----:B------:R-:W-:Y:S02]  /*3a50*/  PRMT R6, R6, 0x7632, R6 ;  /* 0x0000763206067816 */ /* 0x000fe40000000006 */
[----:B------:R-:W-:-:S03]  /*3a60*/  LOP3.LUT P1, RZ, R65, 0x10, RZ, 0xc0, !PT ;  /* 0x0000001041ff7812 */ /* 0x000fc6000782c0ff */
[----:B------:R-:W-:Y:S01]  /*3a70*/  HADD2.F32 R5, -RZ, R6.H0_H0 ;  /* 0x20000006ff057230 */ /* 0x000fe20000004100 */
        /* <DEDUP_REMOVED lines=12> */
.L_x_5602:
[----:B------:R-:W-:Y:S05]  /*3b40*/  BSYNC.RECONVERGENT B1 ;  /* 0x0000000000017941 */ /* 0x000fea0003800200 */
.L_x_5601:
[----:B------:R-:W-:Y:S01]  /*3b50*/  FSETP.NAN.FTZ.AND P3, PT, |R59|, |R59|, PT ;  /* 0x4000003b3b00720b */ /* 0x000fe20003f78200 */
[----:B------:R-:W-:Y:S01]  /*3b60*/  BSSY.RECONVERGENT B1, `(.L_x_5603) ;  /* 0x0000010000017945 */ /* 0x000fe20003800200 */
[----:B------:R-:W-:Y:S02]  /*3b70*/  PRMT R6, R6, 0x5410, R7 ;  /* 0x0000541006067816 */ /* 0x000fe40000000007 */
[----:B------:R-:W-:-:S03]  /*3b80*/  LOP3.LUT P4, RZ, R65, 0x8, RZ, 0xc0, !PT ;  /* 0x0000000841ff7812 */ /* 0x000fc6000788c0ff */
[----:B------:R-:W-:Y:S01]  /*3b90*/  HADD2.F32 R64, -RZ, R6.H1_H1 ;  /* 0x30000006ff407230 */ /* 0x000fe20000004100 */
        /* <DEDUP_REMOVED lines=12> */
.L_x_5604:
[----:B------:R-:W-:Y:S05]  /*3c60*/  BSYNC.RECONVERGENT B1 ;  /* 0x0000000000017941 */ /* 0x000fea0003800200 */
.L_x_5603:
[----:B------:R-:W-:Y:S01]  /*3c70*/  FSETP.NAN.FTZ.AND P3, PT, |R60|, |R60|, PT ;  /* 0x4000003c3c00720b */ /* 0x000fe20003f78200 */
[----:B------:R-:W-:Y:S01]  /*3c80*/  BSSY.RECONVERGENT B1, `(.L_x_5605) ;  /* 0x000001f000017945 */ /* 0x000fe20003800200 */
[----:B------:R-:W-:Y:S02]  /*3c90*/  LOP3.LUT P5, RZ, R65, 0x1, RZ, 0xc0, !PT ;  /* 0x0000000141ff7812 */ /* 0x000fe400078ac0ff */
[----:B------:R-:W-:Y:S02]  /*3ca0*/  PRMT R7, R7, 0x5432, R4 ;  /* 0x0000543207077816 */ /* 0x000fe40000000004 */
[----:B------:R-:W-:Y:S02]  /*3cb0*/  FSEL R54, R54, R71, P5 ;  /* 0x0000004736367208 */ /* 0x000fe40002800000 */
[----:B------:R-:W-:Y:S01]  /*3cc0*/  FSEL R55, R55, R76, P0 ;  /* 0x0000004c37377208 */ /* 0x000fe20000000000 */
[----:B------:R-:W-:Y:S01]  /*3cd0*/  HADD2.F32 R71, -RZ, R7.H0_H0 ;  /* 0x20000007ff477230 */ /* 0x000fe20000004100 */
[----:B------:R-:W-:-:S02]  /*3ce0*/  SEL R38, R38, R72, P5 ;  /* 0x0000004826267207 */ /* 0x000fc40002800000 */
        /* <DEDUP_REMOVED lines=8> */
[----:B------:R-:W-:Y:S02]  /*3d70*/  FSEL R58, R58, R5, P1 ;  /* 0x000000053a3a7208 */ /* 0x000fe40000800000 */
[----:B------:R-:W-:Y:S02]  /*3d80*/  FSEL R59, R59, R64, P4 ;  /* 0x000000403b3b7208 */ /* 0x000fe40002000000 */
[----:B------:R-:W-:Y:S02]  /*3d90*/  @P3 ISETP.LT.OR.EX P5, PT, R28, RZ, !P0, P5 ;  /* 0x000000ff1c00320c */ /* 0x000fe400047a1750 */
[----:B------:R-:W-:-:S02]  /*3da0*/  SEL R20, R20, RZ, P6 ;  /* 0x000000ff14147207 */ /* 0x000fc40003000000 */
[-C--:B------:R-:W-:Y:S02]  /*3db0*/  SEL R41, R41, R80.reuse, P2 ;  /* 0x0000005029297207 */ /* 0x080fe40001000000 */
[----:B------:R-:W-:Y:S02]  /*3dc0*/  SEL R21, R21, RZ, P2 ;  /* 0x000000ff15157207 */ /* 0x000fe40001000000 */
        /* <DEDUP_REMOVED lines=10> */
.L_x_5606:
[----:B------:R-:W-:Y:S05]  /*3e70*/  BSYNC.RECONVERGENT B1 ;  /* 0x0000000000017941 */ /* 0x000fea0003800200 */
.L_x_5605:
        /* <DEDUP_REMOVED lines=8> */
.L_x_5574:
[----:B------:R-:W-:Y:S05]  /*3f00*/  BSYNC.RECONVERGENT B0 ;  /* 0x0000000000007941 */ /* 0x000fea0003800200 */
.L_x_5573:
        /* <DEDUP_REMOVED lines=8> */
[----:B--2---:R-:W-:Y:S02]  /*3f90*/  PRMT R7, R7, 0x5410, R4 ;  /* 0x0000541007077816 */ /* 0x004fe40000000004 */
[----:B------:R-:W-:Y:S02]  /*3fa0*/  PRMT R66, R4, 0x7632, R66 ;  /* 0x0000763204427816 */ /* 0x000fe40000000042 */
[--C-:B------:R-:W-:Y:S02]  /*3fb0*/  PRMT R63, R63, 0x5410, R5.reuse ;  /* 0x000054103f3f7816 */ /* 0x100fe40000000005 */
        /* <DEDUP_REMOVED lines=9> */
[----:B------:R-:W-:Y:S02]  /*4050*/  PRMT R66, R66, 0x5410, R5 ;  /* 0x0000541042427816 */ /* 0x000fe40000000005 */
        /* <DEDUP_REMOVED lines=10> */
[--C-:B--2---:R-:W-:Y:S02]  /*4100*/  PRMT R69, R69, 0x5410, R5.reuse ;  /* 0x0000541045457816 */ /* 0x104fe40000000005 */
[----:B------:R-:W-:Y:S02]  /*4110*/  PRMT R68, R68, 0x5410, R4 ;  /* 0x0000541044447816 */ /* 0x000fe40000000004 */
[----:B------:R-:W-:Y:S02]  /*4120*/  PRMT R70, R4, 0x7632, R5 ;  /* 0x0000763204467816 */ /* 0x000fe40000000005 */
[C---:B---3--:R-:W-:Y:S02]  /*4130*/  @!P1 PRMT R6, R22.reuse, 0x7632, R6 ;  /* 0x0000763216069816 */ /* 0x048fe40000000006 */
[----:B------:R-:W-:Y:S02]  /*4140*/  @!P1 PRMT R69, R22, 0x7610, R69 ;  /* 0x0000761016459816 */ /* 0x000fe40000000045 */
[----:B------:R-:W-:-:S02]  /*4150*/  @!P1 PRMT R6, R6, 0x5410, R23 ;  /* 0x0000541006069816 */ /* 0x000fc40000000017 */
[----:B------:R-:W-:-:S07]  /*4160*/  @!P1 PRMT R7, R23, 0x7632, R7 ;  /* 0x0000763217079816 */ /* 0x000fce0000000007 */
.L_x_5609:
[----:B------:R-:W-:Y:S05]  /*4170*/  BSYNC.RECONVERGENT B0 ;  /* 0x0000000000007941 */ /* 0x000fea0003800200 */
.L_x_5608:
[----:B------:R-:W-:Y:S04]  /*4180*/  BSSY.RECONVERGENT B0, `(.L_x_5610) ;  /* 0x000010b000007945 */ /* 0x000fe80003800200 */
[----:B------:R-:W-:Y:S05]  /*4190*/  @P0 BRA `(.L_x_5611) ;  /* 0x0000001000240947 */ /* 0x000fea0003800000 */
[----:B------:R-:W-:Y:S01]  /*41a0*/  FSETP.NAN.FTZ.AND P6, PT, |R45|, |R45|, PT ;  /* 0x4000002d2d00720b */ /* 0x000fe20003fd8200 */
[----:B------:R-:W-:Y:S01]  /*41b0*/  HADD2.F32 R4, -RZ, R7.H1_H1 ;  /* 0x30000007ff047230 */ /* 0x000fe20000004100 */
[----:B------:R-:W-:Y:S01]  /*41c0*/  FSETP.NAN.FTZ.AND P4, PT, |R46|, |R46|, PT ;  /* 0x4000002e2e00720b */ /* 0x000fe20003f98200 */
[----:B------:R-:W-:Y:S01]  /*41d0*/  HADD2.F32 R5, -RZ, R66.H0_H0 ;  /* 0x20000042ff057230 */ /* 0x000fe20000004100 */
[----:B------:R-:W-:Y:S01]  /*41e0*/  FSETP.NAN.FTZ.AND P5, PT, |R48|, |R48|, PT ;  /* 0x400000303000720b */ /* 0x000fe20003fb8200 */
[----:B------:R-:W-:Y:S01]  /*41f0*/  BSSY.RECONVERGENT B1, `(.L_x_5612) ;  /* 0x0000010000017945 */ /* 0x000fe20003800200 */
[----:B------:R-:W-:-:S07]  /*4200*/  HADD2.F32 R22, -RZ, R63.H1_H1 ;  /* 0x3000003fff167230 */ /* 0x000fce0000004100 */
[----:B------:R-:W-:Y:S02]  /*4210*/  @P6 ISETP.LT.U32.AND P3, PT, R29, R62, PT ;  /* 0x0000003e1d00620c */ /* 0x000fe40003f61070 */
[----:B------:R-:W-:Y:S02]  /*4220*/  @P6 FSETP.NAN.FTZ.AND P0, PT, |R4|, |R4|, PT ;  /* 0x400000040400620b */ /* 0x000fe40003f18200 */
[----:B------:R-:W-:Y:S02]  /*4230*/  @P4 ISETP.LT.U32.AND P2, PT, R30, R62, PT ;  /* 0x0000003e1e00420c */ /* 0x000fe40003f41070 */
        /* <DEDUP_REMOVED lines=11> */
.L_x_5613:
[----:B------:R-:W-:Y:S05]  /*42f0*/  BSYNC.RECONVERGENT B1 ;  /* 0x0000000000017941 */ /* 0x000fea0003800200 */
.L_x_5612:
[----:B------:R-:W-:Y:S04]  /*4300*/  BSSY.RECONVERGENT B1, `(.L_x_5614) ;  /* 0x0000007000017945 */ /* 0x000fe80003800200 */
[----:B------:R-:W-:Y:S05]  /*4310*/  @P4 BRA `(.L_x_5615) ;  /* 0x0000000000144947 */ /* 0x000fea0003800000 */
[----:B------:R-:W-:-:S13]  /*4320*/  FSETP.NEU.FTZ.AND P6, PT, R46, R5, PT ;  /* 0x000000052e00720b */ /* 0x000fda0003fdd000 */
[----:B------:R-:W-:Y:S02]  /*4330*/  @!P6 ISETP.GE.U32.AND P4, PT, R30, R62, PT ;  /* 0x0000003e1e00e20c */ /* 0x000fe40003f86070 */
[----:B------:R-:W-:Y:S02]  /*4340*/  @P6 FSETP.LT.FTZ.AND P2, PT, R46, R5, PT ;  /* 0x000000052e00620b */ /* 0x000fe40003f51000 */
[----:B------:R-:W-:-:S04]  /*4350*/  @!P6 ISETP.GE.AND.EX P4, PT, R3, RZ, PT, P4 ;  /* 0x000000ff0300e20c */ /* 0x000fc80003f86340 */
[----:B------:R-:W-:-:S13]  /*4360*/  @!P6 PLOP3.LUT P2, PT, P4, PT, PT, 0x8, 0x80 ;  /* 0x000000000080e81c */ /* 0x000fda000274e170 */
.L_x_5615:
[----:B------:R-:W-:Y:S05]  /*4370*/  BSYNC.RECONVERGENT B1 ;  /* 0x0000000000017941 */ /* 0x000fea0003800200 */
.L_x_5614:
[----:B------:R-:W-:Y:S01]  /*4380*/  @P3 ISETP.LT.U32.AND P6, PT, R31, R62, PT ;  /* 0x0000003e1f00320c */ /* 0x000fe20003fc1070 */
[----:B------:R-:W-:Y:S01]  /*4390*/  BSSY.RECONVERGENT B1, `(.L_x_5616) ;  /* 0x000000b000017945 */ /* 0x000fe20003800200 */
[----:B------:R-:W-:Y:S01]  /*43a0*/  @P3 FSETP.NAN.FTZ.AND P4, PT, |R22|, |R22|, PT ;  /* 0x400000161600320b */ /* 0x000fe20003f98200 */
[----:B------:R-:W-:Y:S01]  /*43b0*/  HADD2.F32 R23, -RZ, R67.H1_H1 ;  /* 0x30000043ff177230 */ /* 0x000fe20000004100 */
        /* <DEDUP_REMOVED lines=8> */
.L_x_5617:
[----:B------:R-:W-:Y:S05]  /*4440*/  BSYNC.RECONVERGENT B1 ;  /* 0x0000000000017941 */ /* 0x000fea0003800200 */
.L_x_5616:
[----:B------:R-:W-:Y:S01]  /*4450*/  @P5 FSETP.NAN.FTZ.AND P3, PT, |R23|, |R23|, PT ;  /* 0x400000171700520b */ /* 0x000fe20003f78200 */
        /* <DEDUP_REMOVED lines=11> */
.L_x_5619:
[----:B------:R-:W-:Y:S05]  /*4510*/  BSYNC.RECONVERGENT B1 ;  /* 0x0000000000017941 */ /* 0x000fea0003800200 */
.L_x_5618:
        /* <DEDUP_REMOVED lines=12> */
[----:B------:R-:W-:Y:S01]  /*45e0*/  HADD2.F32 R63, -RZ, R63.H0_H0 ;  /* 0x2000003fff3f7230 */ /* 0x000fe20000004100 */
[----:B------:R-:W-:Y:S01]  /*45f0*/  FSETP.NAN.FTZ.AND P4, PT, |R51|, |R51|, PT ;  /* 0x400000333300720b */ /* 0x000fe20003f98200 */
[----:B------:R-:W-:Y:S01]  /*4600*/  BSSY.RECONVERGENT B1, `(.L_x_5620) ;  /* 0x000000e000017945 */ /* 0x000fe20003800200 */
[----:B------:R-:W-:Y:S01]  /*4610*/  FSETP.NAN.FTZ.AND P3, PT, |R49|, |R49|, PT ;  /* 0x400000313100720b */ /* 0x000fe20003f78200 */
[----:B------:R-:W-:Y:S01]  /*4620*/  HADD2.F32 R4, -RZ, R67.H0_H0 ;  /* 0x20000043ff047230 */ /* 0x000fe20000004100 */
[----:B------:R-:W-:-:S07]  /*4630*/  FSETP.NAN.FTZ.AND P5, PT, |R52|, |R52|, PT ;  /* 0x400000343400720b */ /* 0x000fce0003fb8200 */
        /* <DEDUP_REMOVED lines=10> */
.L_x_5621:
[----:B------:R-:W-:Y:S05]  /*46e0*/  BSYNC.RECONVERGENT B1 ;  /* 0x0000000000017941 */ /* 0x000fea0003800200 */
.L_x_5620:
        /* <DEDUP_REMOVED lines=11> */
.L_x_5623:
[----:B------:R-:W-:Y:S05]  /*47a0*/  BSYNC.RECONVERGENT B1 ;  /* 0x0000000000017941 */ /* 0x000fea0003800200 */
.L_x_5622:
[----:B------:R-:W-:Y:S01]  /*47b0*/  @P5 ISETP.LT.U32.AND P6, PT, R36, R65, PT ;  /* 0x000000412400520c */ /* 0x000fe20003fc1070 */
[----:B------:R-:W-:Y:S01]  /*47c0*/  BSSY.RECONVERGENT B1, `(.L_x_5624) ;  /* 0x000000b000017945 */ /* 0x000fe20003800200 */
[----:B------:R-:W-:Y:S01]  /*47d0*/  @P5 FSETP.NAN.FTZ.AND P3, PT, |R5|, |R5|, PT ;  /* 0x400000050500520b */ /* 0x000fe20003f78200 */
[----:B------:R-:W-:Y:S01]  /*47e0*/  HADD2.F32 R22, -RZ, R68.H0_H0 ;  /* 0x20000044ff167230 */ /* 0x000fe20000004100 */
        /* <DEDUP_REMOVED lines=8> */
.L_x_5625:
[----:B------:R-:W-:Y:S05]  /*4870*/  BSYNC.RECONVERGENT B1 ;  /* 0x0000000000017941 */ /* 0x000fea0003800200 */
.L_x_5624:
        /* <DEDUP_REMOVED lines=12> */
.L_x_5627:
[----:B------:R-:W-:Y:S05]  /*4940*/  BSYNC.RECONVERGENT B1 ;  /* 0x0000000000017941 */ /* 0x000fea0003800200 */
.L_x_5626:
        /* <DEDUP_REMOVED lines=12> */
[----:B------:R-:W-:Y:S01]  /*4a10*/  HADD2.F32 R68, -RZ, R68.H1_H1 ;  /* 0x30000044ff447230 */ /* 0x000fe20000004100 */
[----:B------:R-:W-:Y:S01]  /*4a20*/  BSSY.RECONVERGENT B1, `(.L_x_5628) ;  /* 0x0000010000017945 */ /* 0x000fe20003800200 */
[----:B------:R-:W-:Y:S01]  /*4a30*/  IMAD.IADD R61, R4, 0x1, R61 ;  /* 0x00000001043d7824 */ /* 0x000fe200078e023d */
[----:B------:R-:W-:Y:S01]  /*4a40*/  FSETP.NAN.FTZ.AND P2, PT, |R54|, |R54|, PT ;  /* 0x400000363600720b */ /* 0x000fe20003f58200 */
[----:B------:R-:W-:Y:S01]  /*4a50*/  HADD2.F32 R5, -RZ, R70.H0_H0 ;  /* 0x20000046ff057230 */ /* 0x000fe20000004100 */
[----:B------:R-:W-:Y:S02]  /*4a60*/  FSETP.NAN.FTZ.AND P3, PT, |R55|, |R55|, PT ;  /* 0x400000373700720b */ /* 0x000fe40003f78200 */
[----:B------:R-:W-:Y:S02]  /*4a70*/  ISETP.GE.U32.AND P4, PT, R61, R64, PT ;  /* 0x000000403d00720c */ /* 0x000fe40003f86070 */
[----:B------:R-:W-:-:S03]  /*4a80*/  FSETP.NAN.FTZ.AND P5, PT, |R56|, |R56|, PT ;  /* 0x400000383800720b */ /* 0x000fc60003fb8200 */
        /* <DEDUP_REMOVED lines=9> */
.L_x_5629:
[----:B------:R-:W-:Y:S05]  /*4b20*/  BSYNC.RECONVERGENT B1 ;  /* 0x0000000000017941 */ /* 0x000fea0003800200 */
.L_x_5628:
        /* <DEDUP_REMOVED lines=11> */
.L_x_5631:
[----:B------:R-:W-:Y:S05]  /*4be0*/  BSYNC.RECONVERGENT B1 ;  /* 0x0000000000017941 */ /* 0x000fea0003800200 */
.L_x_5630:
        /* <DEDUP_REMOVED lines=11> */
.L_x_5633:
[----:B------:R-:W-:Y:S05]  /*4ca0*/  BSYNC.RECONVERGENT B1 ;  /* 0x0000000000017941 */ /* 0x000fea0003800200 */
.L_x_5632:
[----:B------:R-:W-:Y:S01]  /*4cb0*/  @P5 ISETP.LT.U32.AND P6, PT, R40, R4, PT ;  /* 0x000000042800520c */ /* 0x000fe20003fc1070 */
[----:B------:R-:W-:Y:S01]  /*4cc0*/  BSSY.RECONVERGENT B1, `(.L_x_5634) ;  /* 0x000000c000017945 */ /* 0x000fe20003800200 */
[----:B------:R-:W-:Y:S02]  /*4cd0*/  @P5 FSETP.NAN.FTZ.AND P3, PT, |R23|, |R23|, PT ;  /* 0x400000171700520b */ /* 0x000fe40003f78200 */
        /* <DEDUP_REMOVED lines=10> */
.L_x_5635:
[----:B------:R-:W-:Y:S05]  /*4d80*/  BSYNC.RECONVERGENT B1 ;  /* 0x0000000000017941 */ /* 0x000fea0003800200 */
.L_x_5634:
        /* <DEDUP_REMOVED lines=27> */
.L_x_5637:
[----:B------:R-:W-:Y:S05]  /*4f40*/  BSYNC.RECONVERGENT B1 ;  /* 0x0000000000017941 */ /* 0x000fea0003800200 */
.L_x_5636:
        /* <DEDUP_REMOVED lines=11> */
.L_x_5639:
[----:B------:R-:W-:Y:S05]  /*5000*/  BSYNC.RECONVERGENT B1 ;  /* 0x0000000000017941 */ /* 0x000fea0003800200 */
.L_x_5638:
        /* <DEDUP_REMOVED lines=11> */
.L_x_5641:
[----:B------:R-:W-:Y:S05]  /*50c0*/  BSYNC.RECONVERGENT B1 ;  /* 0x0000000000017941 */ /* 0x000fea0003800200 */
.L_x_5640:
[----:B------:R-:W-:Y:S01]  /*50d0*/  @P4 FSETP.NAN.FTZ.AND P5, PT, |R7|, |R7|, PT ;  /* 0x400000070700420b */ /* 0x000fe20003fb8200 */
        /* <DEDUP_REMOVED lines=11> */
.L_x_5643:
[----:B------:R-:W-:Y:S05]  /*5190*/  BSYNC.RECONVERGENT B1 ;  /* 0x0000000000017941 */ /* 0x000fea0003800200 */
.L_x_5642:
        /* <DEDUP_REMOVED lines=9> */
.L_x_5611:
[----:B------:R-:W-:Y:S05]  /*5230*/  BSYNC.RECONVERGENT B0 ;  /* 0x0000000000007941 */ /* 0x000fea0003800200 */
.L_x_5610:
        /* <DEDUP_REMOVED lines=13> */
.L_x_5645:
[----:B------:R-:W-:Y:S05]  /*5310*/  BSYNC.RECONVERGENT B0 ;  /* 0x0000000000007941 */ /* 0x000fea0003800200 */
.L_x_5644:
        /* <DEDUP_REMOVED lines=16> */
.L_x_5647:
[----:B------:R-:W-:Y:S05]  /*5420*/  BSYNC.RECONVERGENT B0 ;  /* 0x0000000000007941 */ /* 0x000fea0003800200 */
.L_x_5646:
        /* <DEDUP_REMOVED lines=12> */
.L_x_5649:
[----:B------:R-:W-:Y:S05]  /*54f0*/  BSYNC.RECONVERGENT B0 ;  /* 0x0000000000007941 */ /* 0x000fea0003800200 */
.L_x_5648:
        /* <DEDUP_REMOVED lines=16> */
.L_x_5651:
[----:B------:R-:W-:Y:S05]  /*5600*/  BSYNC.RECONVERGENT B0 ;  /* 0x0000000000007941 */ /* 0x000fea0003800200 */
.L_x_5650:
        /* <DEDUP_REMOVED lines=12> */
.L_x_5653:
[----:B------:R-:W-:Y:S05]  /*56d0*/  BSYNC.RECONVERGENT B0 ;  /* 0x0000000000007941 */ /* 0x000fea0003800200 */
.L_x_5652:
        /* <DEDUP_REMOVED lines=16> */
.L_x_5655:
[----:B------:R-:W-:Y:S05]  /*57e0*/  BSYNC.RECONVERGENT B0 ;  /* 0x0000000000007941 */ /* 0x000fea0003800200 */
.L_x_5654:
        /* <DEDUP_REMOVED lines=14> */
.L_x_5657:
[----:B------:R-:W-:Y:S05]  /*58d0*/  BSYNC.RECONVERGENT B0 ;  /* 0x0000000000007941 */ /* 0x000fea0003800200 */
.L_x_5656:
[----:B------:R-:W-:Y:S04]  /*58e0*/  BSSY.RECONVERGENT B0, `(.L_x_5658) ;  /* 0x0000007000007945 */ /* 0x000fe80003800200 */
[----:B------:R-:W-:Y:S05]  /*58f0*/  @P5 BRA `(.L_x_5659) ;  /* 0x0000000000145947 */ /* 0x000fea0003800000 */
[----:B------:R-:W-:-:S13]  /*5900*/  FSETP.NEU.FTZ.AND P5, PT, R51, R56, PT ;  /* 0x000000383300720b */ /* 0x000fda0003fbd000 */
[----:B------:R-:W-:Y:S02]  /*5910*/  @!P5 ISETP.GE.U32.AND P4, PT, R35, R40, PT ;  /* 0x000000282300d20c */ /* 0x000fe40003f86070 */
[----:B------:R-:W-:Y:S02]  /*5920*/  @P5 FSETP.LT.FTZ.AND P1, PT, R51, R56, PT ;  /* 0x000000383300520b */ /* 0x000fe40003f31000 */
[----:B------:R-:W-:-:S04]  /*5930*/  @!P5 ISETP.GE.AND.EX P4, PT, R9, R20, PT, P4 ;  /* 0x000000140900d20c */ /* 0x000fc80003f86340 */
[----:B------:R-:W-:-:S13]  /*5940*/  @!P5 PLOP3.LUT P1, PT, P4, PT, PT, 0x8, 0x80 ;  /* 0x000000000080d81c */ /* 0x000fda000272e170 */
.L_x_5659:
[----:B------:R-:W-:Y:S05]  /*5950*/  BSYNC.RECONVERGENT B0 ;  /* 0x0000000000007941 */ /* 0x000fea0003800200 */
.L_x_5658:
        /* <DEDUP_REMOVED lines=19> */
.L_x_5661:
[----:B------:R-:W-:Y:S05]  /*5a90*/  BSYNC.RECONVERGENT B0 ;  /* 0x0000000000007941 */ /* 0x000fea0003800200 */
.L_x_5660:
        /* <DEDUP_REMOVED lines=16> */
.L_x_5663:
[----:B------:R-:W-:Y:S05]  /*5ba0*/  BSYNC.RECONVERGENT B0 ;  /* 0x0000000000007941 */ /* 0x000fea0003800200 */
.L_x_5662:
        /* <DEDUP_REMOVED lines=13> */
.L_x_5665:
[----:B------:R-:W-:Y:S05]  /*5c80*/  BSYNC.RECONVERGENT B0 ;  /* 0x0000000000007941 */ /* 0x000fea0003800200 */
.L_x_5664:
        /* <DEDUP_REMOVED lines=11> */
.L_x_5667:
[----:B------:R-:W-:Y:S05]  /*5d40*/  BSYNC.RECONVERGENT B0 ;  /* 0x0000000000007941 */ /* 0x000fea0003800200 */
.L_x_5666:
[----:B------:R-:W-:Y:S02]  /*5d50*/  FSEL R41, R51, R60, P0 ;  /* 0x0000003c33297208 */ /* 0x000fe40000000000 */
[----:B------:R-:W-:Y:S02]  /*5d60*/  SEL R44, R35, R44, P0 ;  /* 0x0000002c232c7207 */ /* 0x000fe40000000000 */
[----:B------:R-:W-:Y:S01]  /*5d70*/  SEL R45, R45, R28, P0 ;  /* 0x0000001c2d2d7207 */ /* 0x000fe20000000000 */
[----:B------:R-:W-:Y:S06]  /*5d80*/  BRA `(.L_x_5543) ;  /* 0x000000f400ac7947 */ /* 0x000fec0003800000 */
.L_x_5572:
        /* <DEDUP_REMOVED lines=100> */
.L_x_5703:
        /* <DEDUP_REMOVED lines=35> */
.L_x_5672:
[----:B------:R-:W-:Y:S05]  /*6600*/  BSYNC.RECONVERGENT B1 ;  /* 0x0000000000017941 */ /* 0x000fea0003800200 */
.L_x_5671:
        /* <DEDUP_REMOVED lines=9> */
.L_x_5674:
[----:B------:R-:W-:Y:S05]  /*66a0*/  BSYNC.RECONVERGENT B1 ;  /* 0x0000000000017941 */ /* 0x000fea0003800200 */
.L_x_5673:
        /* <DEDUP_REMOVED lines=16> */
.L_x_5676:
[----:B------:R-:W-:Y:S05]  /*67b0*/  BSYNC.RECONVERGENT B1 ;  /* 0x0000000000017941 */ /* 0x000fea0003800200 */
.L_x_5675:
        /* <DEDUP_REMOVED lines=11> */
.L_x_5678:
[----:B------:R-:W-:Y:S05]  /*6870*/  BSYNC.RECONVERGENT B1 ;  /* 0x0000000000017941 */ /* 0x000fea0003800200 */
.L_x_5677:
        /* <DEDUP_REMOVED lines=10> */
.L_x_5680:
[----:B------:R-:W-:Y:S05]  /*6920*/  BSYNC.RECONVERGENT B1 ;  /* 0x0000000000017941 */ /* 0x000fea0003800200 */
.L_x_5679:
        /* <DEDUP_REMOVED lines=13> */
.L_x_5682:
[----:B------:R-:W-:Y:S05]  /*6a00*/  BSYNC.RECONVERGENT B1 ;  /* 0x0000000000017941 */ /* 0x000fea0003800200 */
.L_x_5681:
        /* <DEDUP_REMOVED lines=16> */
.L_x_5684:
[----:B------:R-:W-:Y:S05]  /*6b10*/  BSYNC.RECONVERGENT B1 ;  /* 0x0000000000017941 */ /* 0x000fea0003800200 */
.L_x_5683:
[----:B------:R-:W-:Y:S01]  /*6b20*/  IMAD.IADD R72, R64, 0x1, R61 ;  /* 0x0000000140487824 */ /* 0x000fe200078e023d */
[----:B------:R-:W-:Y:S02]  /*6b30*/  PRMT R69, R7, 0x7632, R69 ;  /* 0x0000763207457816 */ /* 0x000fe40000000045 */
[----:B------:R-:W-:Y:S01]  /*6b40*/  FSETP.NAN.FTZ.AND P0, PT, |R51|, |R51|, PT ;  /* 0x400000333300720b */ /* 0x000fe20003f18200 */
[----:B------:R-:W-:Y:S01]  /*6b50*/  IMAD R6, R63, R72, RZ ;  /* 0x000000483f067224 */ /* 0x000fe200078e02ff */
[----:B------:R-:W-:Y:S01]  /*6b60*/  LOP3.LUT R65, R65, 0xffffffef, RZ, 0xc0, !PT ;  /* 0xffffffef41417812 */ /* 0x000fe200078ec0ff */
[----:B------:R-:W-:-:S03]  /*6b70*/  HADD2.F32 R74, -RZ, R69.H0_H0 ;  /* 0x20000045ff4a7230 */ /* 0x000fc60000004100 */
        /* <DEDUP_REMOVED lines=17> */
.L_x_5686:
[----:B------:R-:W-:Y:S05]  /*6c90*/  BSYNC.RECONVERGENT B1 ;  /* 0x0000000000017941 */ /* 0x000fea0003800200 */
.L_x_5685:
        /* <DEDUP_REMOVED lines=17> */
.L_x_5688:
[----:B------:R-:W-:Y:S05]  /*6db0*/  BSYNC.RECONVERGENT B1 ;  /* 0x0000000000017941 */ /* 0x000fea0003800200 */
.L_x_5687:
        /* <DEDUP_REMOVED lines=17> */
.L_x_5690:
[----:B------:R-:W-:Y:S05]  /*6ed0*/  BSYNC.RECONVERGENT B1 ;  /* 0x0000000000017941 */ /* 0x000fea0003800200 */
.L_x_5689:
[----:B------:R-:W-:Y:S01]  /*6ee0*/  FSETP.NAN.FTZ.AND P5, PT, |R55|, |R55|, PT ;  /* 0x400000373700720b */ /* 0x000fe20003fb8200 */
[----:B------:R-:W-:Y:S01]  /*6ef0*/  HADD2.F32 R76, -RZ, R71.H0_H0 ;  /* 0x20000047ff4c7230 */ /* 0x000fe20000004100 */
        /* <DEDUP_REMOVED lines=11> */
.L_x_5692:
[----:B------:R-:W-:Y:S05]  /*6fb0*/  BSYNC.RECONVERGENT B1 ;  /* 0x0000000000017941 */ /* 0x000fea0003800200 */
.L_x_5691:
[----:B------:R-:W-:Y:S01]  /*6fc0*/  FSETP.NAN.FTZ.AND P5, PT, |R56|, |R56|, PT ;  /* 0x400000383800720b */ /* 0x000fe20003fb8200 */
[----:B------:R-:W-:Y:S01]  /*6fd0*/  HADD2.F32 R75, -RZ, R71.H1_H1 ;  /* 0x30000047ff4b7230 */ /* 0x000fe20000004100 */
        /* <DEDUP_REMOVED lines=38> */
.L_x_5694:
[----:B------:R-:W-:Y:S05]  /*7240*/  BSYNC.RECONVERGENT B1 ;  /* 0x0000000000017941 */ /* 0x000fea0003800200 */
.L_x_5693:
        /* <DEDUP_REMOVED lines=16> */
.L_x_5696:
[----:B------:R-:W-:Y:S05]  /*7350*/  BSYNC.RECONVERGENT B1 ;  /* 0x0000000000017941 */ /* 0x000fea0003800200 */
.L_x_5695:
        /* <DEDUP_REMOVED lines=17> */
.L_x_5698:
[----:B------:R-:W-:Y:S05]  /*7470*/  BSYNC.RECONVERGENT B1 ;  /* 0x0000000000017941 */ /* 0x000fea0003800200 */
.L_x_5697:
        /* <DEDUP_REMOVED lines=17> */
.L_x_5700:
[----:B------:R-:W-:Y:S05]  /*7590*/  BSYNC.RECONVERGENT B1 ;  /* 0x0000000000017941 */ /* 0x000fea0003800200 */
.L_x_5699:
        /* <DEDUP_REMOVED lines=32> */
.L_x_5702:
[----:B------:R-:W-:Y:S05]  /*77a0*/  BSYNC.RECONVERGENT B1 ;  /* 0x0000000000017941 */ /* 0x000fea0003800200 */
.L_x_5701:
        /* <DEDUP_REMOVED lines=9> */
.L_x_5670:
[----:B------:R-:W-:Y:S05]  /*7840*/  BSYNC.RECONVERGENT B0 ;  /* 0x0000000000007941 */ /* 0x000fea0003800200 */
.L_x_5669:
        /* <DEDUP_REMOVED lines=33> */
[----:B------:R-:W2:Y:S04]  /*7a60*/  LDG.E.64 R4, desc[UR36][R4.64] ;  /* 0x0000002404047981 */ /* 0x000ea8000c1e1b00 */
[----:B------:R-:W3:Y:S01]  /*7a70*/  @!P1 LDG.E.64 R22, desc[UR36][R22.64] ;  /* 0x0000002416169981 */ /* 0x000ee2000c1e1b00 */
[--C-:B--2---:R-:W-:Y:S02]  /*7a80*/  PRMT R70, R70, 0x7610, R4.reuse ;  /* 0x0000761046467816 */ /* 0x104fe40000000004 */
[----:B------:R-:W-:Y:S02]  /*7a90*/  PRMT R69, R69, 0x5410, R4 ;  /* 0x0000541045457816 */ /* 0x000fe40000000004 */
[----:B---3--:R-:W-:-:S02]  /*7aa0*/  @!P1 PRMT R6, R22, 0x7632, R6 ;  /* 0x0000763216069816 */ /* 0x008fc40000000006 */
[----:B------:R-:W-:Y:S02]  /*7ab0*/  PRMT R71, R5, 0x7610, R5 ;  /* 0x0000761005477816 */ /* 0x000fe40000000005 */
[----:B------:R-:W-:Y:S02]  /*7ac0*/  @!P1 PRMT R70, R22, 0x7610, R70 ;  /* 0x0000761016469816 */ /* 0x000fe40000000046 */
[----:B------:R-:W-:Y:S02]  /*7ad0*/  @!P1 PRMT R6, R6, 0x5410, R23 ;  /* 0x0000541006069816 */ /* 0x000fe40000000017 */
[----:B------:R-:W-:-:S07]  /*7ae0*/  @!P1 PRMT R7, R23, 0x7632, R7 ;  /* 0x0000763217079816 */ /* 0x000fce0000000007 */
.L_x_5705:
[----:B------:R-:W-:Y:S05]  /*7af0*/  BSYNC.RECONVERGENT B0 ;  /* 0x0000000000007941 */ /* 0x000fea0003800200 */
.L_x_5704:
        /* <DEDUP_REMOVED lines=23> */
.L_x_5709:
[----:B------:R-:W-:Y:S05]  /*7c70*/  BSYNC.RECONVERGENT B1 ;  /* 0x0000000000017941 */ /* 0x000fea0003800200 */
.L_x_5708:
[----:B------:R-:W-:Y:S04]  /*7c80*/  BSSY.RECONVERGENT B1, `(.L_x_5710) ;  /* 0x0000007000017945 */ /* 0x000fe80003800200 */
[----:B------:R-:W-:Y:S05]  /*7c90*/  @P4 BRA `(.L_x_5711) ;  /* 0x0000000000144947 */ /* 0x000fea0003800000 */
[----:B------:R-:W-:-:S13]  /*7ca0*/  FSETP.NEU.FTZ.AND P6, PT, R46, R5, PT ;  /* 0x000000052e00720b */ /* 0x000fda0003fdd000 */
[----:B------:R-:W-:Y:S02]  /*7cb0*/  @!P6 ISETP.GE.U32.AND P4, PT, R30, R62, PT ;  /* 0x0000003e1e00e20c */ /* 0x000fe40003f86070 */
[----:B------:R-:W-:Y:S02]  /*7cc0*/  @P6 FSETP.LT.FTZ.AND P2, PT, R46, R5, PT ;  /* 0x000000052e00620b */ /* 0x000fe40003f51000 */
[----:B------:R-:W-:-:S04]  /*7cd0*/  @!P6 ISETP.GE.AND.EX P4, PT, R3, RZ, PT, P4 ;  /* 0x000000ff0300e20c */ /* 0x000fc80003f86340 */
[----:B------:R-:W-:-:S13]  /*7ce0*/  @!P6 PLOP3.LUT P2, PT, P4, PT, PT, 0x8, 0x80 ;  /* 0x000000000080e81c */ /* 0x000fda000274e170 */
.L_x_5711:
[----:B------:R-:W-:Y:S05]  /*7cf0*/  BSYNC.RECONVERGENT B1 ;  /* 0x0000000000017941 */ /* 0x000fea0003800200 */
.L_x_5710:
        /* <DEDUP_REMOVED lines=12> */
.L_x_5713:
[----:B------:R-:W-:Y:S05]  /*7dc0*/  BSYNC.RECONVERGENT B1 ;  /* 0x0000000000017941 */ /* 0x000fea0003800200 */
.L_x_5712:
        /* <DEDUP_REMOVED lines=12> */
.L_x_5715:
[----:B------:R-:W-:Y:S05]  /*7e90*/  BSYNC.RECONVERGENT B1 ;  /* 0x0000000000017941 */ /* 0x000fea0003800200 */
.L_x_5714:
        /* <DEDUP_REMOVED lines=28> */
.L_x_5717:
[----:B------:R-:W-:Y:S05]  /*8060*/  BSYNC.RECONVERGENT B1 ;  /* 0x0000000000017941 */ /* 0x000fea0003800200 */
.L_x_5716:
        /* <DEDUP_REMOVED lines=11> */
.L_x_5719:
[----:B------:R-:W-:Y:S05]  /*8120*/  BSYNC.RECONVERGENT B1 ;  /* 0x0000000000017941 */ /* 0x000fea0003800200 */
.L_x_5718:
        /* <DEDUP_REMOVED lines=12> */
.L_x_5721:
[----:B------:R-:W-:Y:S05]  /*81f0*/  BSYNC.RECONVERGENT B1 ;  /* 0x0000000000017941 */ /* 0x000fea0003800200 */
.L_x_5720:
        /* <DEDUP_REMOVED lines=12> */
.L_x_5723:
[----:B------:R-:W-:Y:S05]  /*82c0*/  BSYNC.RECONVERGENT B1 ;  /* 0x0000000000017941 */ /* 0x000fea0003800200 */
.L_x_5722:
        /* <DEDUP_REMOVED lines=16> */
[----:B------:R-:W-:Y:S01]  /*83d0*/  HADD2.F32 R23, -RZ, R70.H1_H1 ;  /* 0x30000046ff177230 */ /* 0x000fe20000004100 */
        /* <DEDUP_REMOVED lines=12> */
.L_x_5725:
[----:B------:R-:W-:Y:S05]  /*84a0*/  BSYNC.RECONVERGENT B1 ;  /* 0x0000000000017941 */ /* 0x000fea0003800200 */
.L_x_5724:
        /* <DEDUP_REMOVED lines=11> */
.L_x_5727:
[----:B------:R-:W-:Y:S05]  /*8560*/  BSYNC.RECONVERGENT B1 ;  /* 0x0000000000017941 */ /* 0x000fea0003800200 */
.L_x_5726:
        /* <DEDUP_REMOVED lines=11> */
.L_x_5729:
[----:B------:R-:W-:Y:S05]  /*8620*/  BSYNC.RECONVERGENT B1 ;  /* 0x0000000000017941 */ /* 0x000fea0003800200 */
.L_x_5728:
        /* <DEDUP_REMOVED lines=13> */
.L_x_5731:
[----:B------:R-:W-:Y:S05]  /*8700*/  BSYNC.RECONVERGENT B1 ;  /* 0x0000000000017941 */ /* 0x000fea0003800200 */
.L_x_5730:
        /* <DEDUP_REMOVED lines=27> */
.L_x_5733:
[----:B------:R-:W-:Y:S05]  /*88c0*/  BSYNC.RECONVERGENT B1 ;  /* 0x0000000000017941 */ /* 0x000fea0003800200 */
.L_x_5732:
        /* <DEDUP_REMOVED lines=11> */
.L_x_5735:
[----:B------:R-:W-:Y:S05]  /*8980*/  BSYNC.RECONVERGENT B1 ;  /* 0x0000000000017941 */ /* 0x000fea0003800200 */
.L_x_5734:
        /* <DEDUP_REMOVED lines=11> */
.L_x_5737:
[----:B------:R-:W-:Y:S05]  /*8a40*/  BSYNC.RECONVERGENT B1 ;  /* 0x0000000000017941 */ /* 0x000fea0003800200 */
.L_x_5736:
        /* <DEDUP_REMOVED lines=12> */
.L_x_5739:
[----:B------:R-:W-:Y:S05]  /*8b10*/  BSYNC.RECONVERGENT B1 ;  /* 0x0000000000017941 */ /* 0x000fea0003800200 */
.L_x_5738:
        /* <DEDUP_REMOVED lines=9> */
.L_x_5707:
[----:B------:R-:W-:Y:S05]  /*8bb0*/  BSYNC.RECONVERGENT B0 ;  /* 0x0000000000007941 */ /* 0x000fea0003800200 */
.L_x_5706:
        /* <DEDUP_REMOVED lines=13> */
.L_x_5741:
[----:B------:R-:W-:Y:S05]  /*8c90*/  BSYNC.RECONVERGENT B0 ;  /* 0x0000000000007941 */ /* 0x000fea0003800200 */
.L_x_5740:
        /* <DEDUP_REMOVED lines=16> */
.L_x_5743:
[----:B------:R-:W-:Y:S05]  /*8da0*/  BSYNC.RECONVERGENT B0 ;  /* 0x0000000000007941 */ /* 0x000fea0003800200 */
.L_x_5742:
        /* <DEDUP_REMOVED lines=12> */
.L_x_5745:
[----:B------:R-:W-:Y:S05]  /*8e70*/  BSYNC.RECONVERGENT B0 ;  /* 0x0000000000007941 */ /* 0x000fea0003800200 */
.L_x_5744:
        /* <DEDUP_REMOVED lines=16> */
.L_x_5747:
[----:B------:R-:W-:Y:S05]  /*8f80*/  BSYNC.RECONVERGENT B0 ;  /* 0x0000000000007941 */ /* 0x000fea0003800200 */
.L_x_5746:
        /* <DEDUP_REMOVED lines=12> */
.L_x_5749:
[----:B------:R-:W-:Y:S05]  /*9050*/  BSYNC.RECONVERGENT B0 ;  /* 0x0000000000007941 */ /* 0x000fea0003800200 */
.L_x_5748:
        /* <DEDUP_REMOVED lines=16> */
.L_x_5751:
[----:B------:R-:W-:Y:S05]  /*9160*/  BSYNC.RECONVERGENT B0 ;  /* 0x0000000000007941 */ /* 0x000fea0003800200 */
.L_x_5750:
        /* <DEDUP_REMOVED lines=14> */
.L_x_5753:
[----:B------:R-:W-:Y:S05]  /*9250*/  BSYNC.RECONVERGENT B0 ;  /* 0x0000000000007941 */ /* 0x000fea0003800200 */
.L_x_5752:
[----:B------:R-:W-:Y:S04]  /*9260*/  BSSY.RECONVERGENT B0, `(.L_x_5754) ;  /* 0x0000007000007945 */ /* 0x000fe80003800200 */
[----:B------:R-:W-:Y:S05]  /*9270*/  @P5 BRA `(.L_x_5755) ;  /* 0x0000000000145947 */ /* 0x000fea0003800000 */
[----:B------:R-:W-:-:S13]  /*9280*/  FSETP.NEU.FTZ.AND P5, PT, R51, R56, PT ;  /* 0x000000383300720b */ /* 0x000fda0003fbd000 */
[----:B------:R-:W-:Y:S02]  /*9290*/  @!P5 ISETP.GE.U32.AND P4, PT, R35, R40, PT ;  /* 0x000000282300d20c */ /* 0x000fe40003f86070 */
[----:B------:R-:W-:Y:S02]  /*92a0*/  @P5 FSETP.LT.FTZ.AND P1, PT, R51, R56, PT ;  /* 0x000000383300520b */ /* 0x000fe40003f31000 */
[----:B------:R-:W-:-:S04]  /*92b0*/  @!P5 ISETP.GE.AND.EX P4, PT, R9, R20, PT, P4 ;  /* 0x000000140900d20c */ /* 0x000fc80003f86340 */
[----:B------:R-:W-:-:S13]  /*92c0*/  @!P5 PLOP3.LUT P1, PT, P4, PT, PT, 0x8, 0x80 ;  /* 0x000000000080d81c */ /* 0x000fda000272e170 */
.L_x_5755:
[----:B------:R-:W-:Y:S05]  /*92d0*/  BSYNC.RECONVERGENT B0 ;  /* 0x0000000000007941 */ /* 0x000fea0003800200 */
.L_x_5754:
        /* <DEDUP_REMOVED lines=19> */
.L_x_5757:
[----:B------:R-:W-:Y:S05]  /*9410*/  BSYNC.RECONVERGENT B0 ;  /* 0x0000000000007941 */ /* 0x000fea0003800200 */
.L_x_5756:
        /* <DEDUP_REMOVED lines=16> */
.L_x_5759:
[----:B------:R-:W-:Y:S05]  /*9520*/  BSYNC.RECONVERGENT B0 ;  /* 0x0000000000007941 */ /* 0x000fea0003800200 */
.L_x_5758:
        /* <DEDUP_REMOVED lines=13> */
.L_x_5761:
[----:B------:R-:W-:Y:S05]  /*9600*/  BSYNC.RECONVERGENT B0 ;  /* 0x0000000000007941 */ /* 0x000fea0003800200 */
.L_x_5760:
        /* <DEDUP_REMOVED lines=11> */
.L_x_5763:
[----:B------:R-:W-:Y:S05]  /*96c0*/  BSYNC.RECONVERGENT B0 ;  /* 0x0000000000007941 */ /* 0x000fea0003800200 */
.L_x_5762:
[----:B------:R-:W-:Y:S02]  /*96d0*/  FSEL R41, R51, R60, P0 ;  /* 0x0000003c33297208 */ /* 0x000fe40000000000 */
[----:B------:R-:W-:Y:S02]  /*96e0*/  SEL R44, R35, R44, P0 ;  /* 0x0000002c232c7207 */ /* 0x000fe40000000000 */
[----:B------:R-:W-:Y:S01]  /*96f0*/  SEL R45, R45, R28, P0 ;  /* 0x0000001c2d2d7207 */ /* 0x000fe20000000000 */
[----:B------:R-:W-:Y:S06]  /*9700*/  BRA `(.L_x_5543) ;  /* 0x000000bc004c7947 */ /* 0x000fec0003800000 */
.L_x_5668:
        /* <DEDUP_REMOVED lines=106> */
.L_x_5803:
[----:B------:R-:W-:-:S13]  /*9db0*/  ISETP.NE.AND P0, PT, R68, RZ, PT ;  /* 0x000000ff4400720c */ /* 0x000fda0003f05270 */
[C---:B-----5:R-:W-:Y:S02]  /*9dc0*/  @!P0 PRMT R72, R48.reuse, 0x7610, R72 ;  /* 0x0000761030488816 */ /* 0x060fe40000000048 */
[----:B------:R-:W-:Y:S02]  /*9dd0*/  @!P0 PRMT R73, R48, 0x7632, R73 ;  /* 0x0000763230498816 */ /* 0x000fe40000000049 */
[--C-:B------:R-:W-:Y:S02]  /*9de0*/  @!P0 PRMT R77, R77, 0x7610, R49.reuse ;  /* 0x000076104d4d8816 */ /* 0x100fe40000000031 */
[----:B------:R-:W-:Y:S02]  /*9df0*/  @!P0 PRMT R76, R76, 0x7610, R48 ;  /* 0x000076104c4c8816 */ /* 0x000fe40000000030 */
[----:B------:R-:W-:Y:S02]  /*9e00*/  @!P0 PRMT R74, R48, 0x7610, R74 ;  /* 0x00007610304a8816 */ /* 0x000fe4000000004a */
[----:B------:R-:W-:-:S02]  /*9e10*/  @!P0 PRMT R75, R75, 0x5410, R49 ;  /* 0x000054104b4b8816 */ /* 0x000fc40000000031 */
[--C-:B------:R-:W-:Y:S02]  /*9e20*/  @!P0 PRMT R71, R71, 0x7610, R49.reuse ;  /* 0x0000761047478816 */ /* 0x100fe40000000031 */
[--C-:B------:R-:W-:Y:S02]  /*9e30*/  @!P0 PRMT R70, R70, 0x5410, R49.reuse ;  /* 0x0000541046468816 */ /* 0x100fe40000000031 */
[--C-:B------:R-:W-:Y:S02]  /*9e40*/  @!P0 PRMT R72, R72, 0x5410, R49.reuse ;  /* 0x0000541048488816 */ /* 0x100fe40000000031 */
[----:B------:R-:W-:Y:S02]  /*9e50*/  @!P0 PRMT R73, R73, 0x7610, R49 ;  /* 0x0000761049498816 */ /* 0x000fe40000000031 */
[C---:B------:R-:W-:Y:S02]  /*9e60*/  @!P0 PRMT R77, R49.reuse, 0x7610, R77 ;  /* 0x00007610314d8816 */ /* 0x040fe4000000004d */
[----:B------:R-:W-:-:S02]  /*9e70*/  @!P0 PRMT R76, R49, 0x7632, R76 ;  /* 0x00007632314c8816 */ /* 0x000fc4000000004c */
[----:B------:R-:W-:Y:S02]  /*9e80*/  @!P0 PRMT R75, R48, 0x7632, R75 ;  /* 0x00007632304b8816 */ /* 0x000fe4000000004b */
        /* <DEDUP_REMOVED lines=300> */
.L_x_5767:
        /* <DEDUP_REMOVED lines=12> */
[C-C-:B--2---:R-:W-:Y:S02]  /*b210*/  PRMT R70, R50.reuse, 0x5410, R51.reuse ;  /* 0x0000541032467816 */ /* 0x144fe40000000033 */
        /* <DEDUP_REMOVED lines=231> */
.L_x_5768:
        /* <DEDUP_REMOVED lines=11> */
[----:B--2---:R-:W-:Y:S02]  /*c140*/  PRMT R74, R74, 0x5410, R50 ;  /* 0x000054104a4a7816 */ /* 0x004fe40000000032 */
[----:B------:R-:W-:Y:S02]  /*c150*/  PRMT R75, R50, 0x5432, R51 ;  /* 0x00005432324b7816 */ /* 0x000fe40000000033 */
        /* <DEDUP_REMOVED lines=231> */
.L_x_5769:
        /* <DEDUP_REMOVED lines=244> */
.L_x_5770:
[----:B------:R-:W-:-:S04]  /*df10*/  LOP3.LUT R51, R64, 0xfffffff8, RZ, 0xc0, !PT ;  /* 0xfffffff840337812 */ /* 0x000fc800078ec0ff */
[----:B------:R-:W-:-:S05]  /*df20*/  IADD3 R50, P0, PT, R51, R22, RZ ;  /* 0x0000001633327210 */ /* 0x000fca0007f1e0ff */
[----:B------:R-:W-:-:S06]  /*df30*/  IMAD.X R51, RZ, RZ, R23, P0 ;  /* 0x000000ffff337224 */ /* 0x000fcc00000e0617 */
[----:B------:R-:W2:Y:S02]  /*df40*/  LDG.E.64 R50, desc[UR36][R50.64] ;  /* 0x0000002432327981 */ /* 0x000ea4000c1e1b00 */
[C-C-:B--2---:R-:W-:Y:S02]  /*df50*/  PRMT R72, R50.reuse, 0x5410, R51.reuse ;  /* 0x0000541032487816 */ /* 0x144fe40000000033 */
[----:B------:R-:W-:-:S07]  /*df60*/  PRMT R73, R50, 0x7632, R51 ;  /* 0x0000763232497816 */ /* 0x000fce0000000033 */
.L_x_5766:
[----:B------:R-:W-:Y:S01]  /*df70*/  FSETP.NAN.FTZ.AND P5, PT, |R43|, |R43|, PT ;  /* 0x4000002b2b00720b */ /* 0x000fe20003fb8200 */
[--C-:B------:R-:W-:Y:S01]  /*df80*/  HADD2.F32 R50, -RZ, R70.reuse.H0_H0 ;  /* 0x20000046ff327230 */ /* 0x100fe20000004100 */
[----:B------:R-:W-:Y:S01]  /*df90*/  FSETP.NAN.FTZ.AND P4, PT, |R44|, |R44|, PT ;  /* 0x4000002c2c00720b */ /* 0x000fe20003f98200 */
[----:B------:R-:W-:Y:S01]  /*dfa0*/  HADD2.F32 R63, -RZ, R71.H0_H0 ;  /* 0x20000047ff3f7230 */ /* 0x000fe20000004100 */
[----:B------:R-:W-:Y:S01]  /*dfb0*/  BSSY.RECONVERGENT B1, `(.L_x_5771) ;  /* 0x0000010000017945 */ /* 0x000fe20003800200 */
[----:B------:R-:W-:-:S08]  /*dfc0*/  HADD2.F32 R67, -RZ, R70.H1_H1 ;  /* 0x30000046ff437230 */ /* 0x000fd00000004100 */
        /* <DEDUP_REMOVED lines=14> */
.L_x_5772:
[----:B0-----:R-:W-:Y:S05]  /*e0b0*/  BSYNC.RECONVERGENT B1 ;  /* 0x0000000000017941 */ /* 0x001fea0003800200 */
.L_x_5771:
[----:B------:R-:W-:Y:S04]  /*e0c0*/  BSSY.RECONVERGENT B1, `(.L_x_5773) ;  /* 0x0000007000017945 */ /* 0x000fe80003800200 */
[----:B------:R-:W-:Y:S05]  /*e0d0*/  @P4 BRA `(.L_x_5774) ;  /* 0x0000000000144947 */ /* 0x000fea0003800000 */
[----:B------:R-:W-:-:S13]  /*e0e0*/  FSETP.NEU.FTZ.AND P5, PT, R44, R63, PT ;  /* 0x0000003f2c00720b */ /* 0x000fda0003fbd000 */
[----:B------:R-:W-:Y:S02]  /*e0f0*/  @!P5 ISETP.GE.U32.AND P4, PT, R29, R61, PT ;  /* 0x0000003d1d00d20c */ /* 0x000fe40003f86070 */
[----:B------:R-:W-:Y:S02]  /*e100*/  @P5 FSETP.LT.FTZ.AND P3, PT, R44, R63, PT ;  /* 0x0000003f2c00520b */ /* 0x000fe40003f71000 */
[----:B------:R-:W-:-:S04]  /*e110*/  @!P5 ISETP.GE.AND.EX P4, PT, R6, RZ, PT, P4 ;  /* 0x000000ff0600d20c */ /* 0x000fc80003f86340 */
[----:B------:R-:W-:-:S13]  /*e120*/  @!P5 PLOP3.LUT P3, PT, P4, PT, PT, 0x8, 0x80 ;  /* 0x000000000080d81c */ /* 0x000fda000276e170 */
.L_x_5774:
[----:B------:R-:W-:Y:S05]  /*e130*/  BSYNC.RECONVERGENT B1 ;  /* 0x0000000000017941 */ /* 0x000fea0003800200 */
.L_x_5773:
        /* <DEDUP_REMOVED lines=11> */
.L_x_5776:
[----:B------:R-:W-:Y:S05]  /*e1f0*/  BSYNC.RECONVERGENT B1 ;  /* 0x0000000000017941 */ /* 0x000fea0003800200 */
.L_x_5775:
        /* <DEDUP_REMOVED lines=10> */
.L_x_5778:
[----:B------:R-:W-:Y:S05]  /*e2a0*/  BSYNC.RECONVERGENT B1 ;  /* 0x0000000000017941 */ /* 0x000fea0003800200 */
.L_x_5777:
[----:B------:R-:W0:Y:S01]  /*e2b0*/  LDCU UR4, c[0x0][0x3a4] ;  /* 0x00007480ff0477ac */ /* 0x000e220008000800 */
[----:B------:R-:W-:Y:S01]  /*e2c0*/  FSETP.NAN.FTZ.AND P6, PT, |R54|, |R54|, PT ;  /* 0x400000363600720b */ /* 0x000fe20003fd8200 */
[----:B------:R-:W-:Y:S01]  /*e2d0*/  HADD2.F32 R79, -RZ, R74.H1_H1 ;  /* 0x3000004aff4f7230 */ /* 0x000fe20000004100 */
        /* <DEDUP_REMOVED lines=12> */
.L_x_5780:
[----:B------:R-:W-:Y:S05]  /*e3a0*/  BSYNC.RECONVERGENT B1 ;  /* 0x0000000000017941 */ /* 0x000fea0003800200 */
.L_x_5779:
[----:B------:R-:W-:Y:S01]  /*e3b0*/  FSETP.NAN.FTZ.AND P6, PT, |R53|, |R53|, PT ;  /* 0x400000353500720b */ /* 0x000fe20003fd8200 */
[----:B------:R-:W-:Y:S01]  /*e3c0*/  HADD2.F32 R66, -RZ, R75.H0_H0 ;  /* 0x2000004bff427230 */ /* 0x000fe20000004100 */
        /* <DEDUP_REMOVED lines=13> */
.L_x_5782:
[----:B------:R-:W-:Y:S05]  /*e4a0*/  BSYNC.RECONVERGENT B1 ;  /* 0x0000000000017941 */ /* 0x000fea0003800200 */
.L_x_5781:
        /* <DEDUP_REMOVED lines=15> */
.L_x_5784:
[----:B------:R-:W-:Y:S05]  /*e5a0*/  BSYNC.RECONVERGENT B1 ;  /* 0x0000000000017941 */ /* 0x000fea0003800200 */
.L_x_5783:
        /* <DEDUP_REMOVED lines=15> */
.L_x_5786:
[----:B------:R-:W-:Y:S05]  /*e6a0*/  BSYNC.RECONVERGENT B1 ;  /* 0x0000000000017941 */ /* 0x000fea0003800200 */
.L_x_5785:
[----:B------:R-:W-:Y:S01]  /*e6b0*/  FSETP.NAN.FTZ.AND P6, PT, |R59|, |R59|, PT ;  /* 0x4000003b3b00720b */ /* 0x000fe20003fd8200 */
[----:B------:R-:W-:Y:S01]  /*e6c0*/  HADD2.F32 R78, -RZ, R74.H0_H0 ;  /* 0x2000004aff4e7230 */ /* 0x000fe20000004100 */
        /* <DEDUP_REMOVED lines=14> */
.L_x_5788:
[----:B------:R-:W-:Y:S05]  /*e7b0*/  BSYNC.RECONVERGENT B1 ;  /* 0x0000000000017941 */ /* 0x000fea0003800200 */
.L_x_5787:
        /* <DEDUP_REMOVED lines=15> */
.L_x_5790:
[----:B------:R-:W-:Y:S05]  /*e8b0*/  BSYNC.RECONVERGENT B1 ;  /* 0x0000000000017941 */ /* 0x000fea0003800200 */
.L_x_5789:
        /* <DEDUP_REMOVED lines=15> */
.L_x_5792:
[----:B------:R-:W-:Y:S05]  /*e9b0*/  BSYNC.RECONVERGENT B1 ;  /* 0x0000000000017941 */ /* 0x000fea0003800200 */
.L_x_5791:
        /* <DEDUP_REMOVED lines=15> */
.L_x_5794:
[----:B------:R-:W-:Y:S05]  /*eab0*/  BSYNC.RECONVERGENT B1 ;  /* 0x0000000000017941 */ /* 0x000fea0003800200 */
.L_x_5793:
        /* <DEDUP_REMOVED lines=16> */
.L_x_5796:
[----:B------:R-:W-:Y:S05]  /*ebc0*/  BSYNC.RECONVERGENT B1 ;  /* 0x0000000000017941 */ /* 0x000fea0003800200 */
.L_x_5795:
        /* <DEDUP_REMOVED lines=15> */
.L_x_5798:
[----:B------:R-:W-:Y:S05]  /*ecc0*/  BSYNC.RECONVERGENT B1 ;  /* 0x0000000000017941 */ /* 0x000fea0003800200 */
.L_x_5797:
        /* <DEDUP_REMOVED lines=15> */
.L_x_5800:
[----:B------:R-:W-:Y:S05]  /*edc0*/  BSYNC.RECONVERGENT B1 ;  /* 0x0000000000017941 */ /* 0x000fea0003800200 */
.L_x_5799:
[----:B------:R-:W-:Y:S01]  /*edd0*/  FSETP.NAN.FTZ.AND P0, PT, |R41|, |R41|, PT ;  /* 0x400000292900720b */ /* 0x000fe20003f18200 */
[----:B------:R-:W-:Y:S01]  /*ede0*/  HADD2.F32 R66, -RZ, R73.H1_H1 ;  /* 0x30000049ff427230 */ /* 0x000fe20000004100 */
[----:B------:R-:W-:Y:S01]  /*edf0*/  FSEL R58, R58, R67, P2 ;  /* 0x000000433a3a7208 */ /* 0x000fe20001000000 */
[----:B------:R-:W-:Y:S01]  /*ee00*/  BSSY.RECONVERGENT B1, `(.L_x_5801) ;  /* 0x0000018000017945 */ /* 0x000fe20003800200 */
        /* <DEDUP_REMOVED lines=23> */
.L_x_5802:
[----:B------:R-:W-:Y:S05]  /*ef80*/  BSYNC.RECONVERGENT B1 ;  /* 0x0000000000017941 */ /* 0x000fea0003800200 */
.L_x_5801:
        /* <DEDUP_REMOVED lines=9> */
.L_x_5765:
[----:B------:R-:W-:Y:S05]  /*f020*/  BSYNC.RECONVERGENT B0 ;  /* 0x0000000000007941 */ /* 0x000fea0003800200 */
.L_x_5764:
        /* <DEDUP_REMOVED lines=284> */
.L_x_5807:
[----:B------:R-:W-:Y:S01]  /*101f0*/  SHF.R.U32.HI R50, RZ, 0x3, R50 ;  /* 0x00000003ff327819 */ /* 0x000fe20000011632 */
[----:B------:R-:W-:-:S07]  /*10200*/  IMAD.MOV.U32 R51, RZ, RZ, RZ ;  /* 0x000000ffff337224 */ /* 0x000fce00078e00ff */
.L_x_5806:
        /* <DEDUP_REMOVED lines=8> */
[C-C-:B--2---:R-:W-:Y:S02]  /*10290*/  PRMT R70, R22.reuse, 0x5410, R23.reuse ;  /* 0x0000541016467816 */ /* 0x144fe40000000017 */
        /* <DEDUP_REMOVED lines=277> */
.L_x_5809:
[----:B------:R-:W-:Y:S01]  /*113f0*/  SHF.R.U32.HI R68, RZ, 0x3, R68 ;  /* 0x00000003ff447819 */ /* 0x000fe20000011644 */
[----:B------:R-:W-:-:S07]  /*11400*/  IMAD.MOV.U32 R69, RZ, RZ, RZ ;  /* 0x000000ffff457224 */ /* 0x000fce00078e00ff */
.L_x_5808:
[----:B------:R-:W-:-:S04]  /*11410*/  LEA R48, P1, R68, R65, 0x3 ;  /* 0x0000004144307211 */ /* 0x000fc800078218ff */
[----:B------:R-:W-:-:S06]  /*11420*/  LEA.HI.X R49, R68, R63, R69, 0x3, P1 ;  /* 0x0000003f44317211 */ /* 0x000fcc00008f1c45 */
[----:B------:R-:W2:Y:S01]  /*11430*/  LDG.E.64 R48, desc[UR36][R48.64] ;  /* 0x0000002430307981 */ /* 0x000ea2000c1e1b00 */
[----:B------:R-:W-:-:S05]  /*11440*/  IMAD.IADD R23, R51, 0x1, R62 ;  /* 0x0000000133177824 */ /* 0x000fca00078e023e */
[----:B------:R-:W-:Y:S02]  /*11450*/  ISETP.GE.U32.AND P1, PT, R23, R64, PT ;  /* 0x000000401700720c */ /* 0x000fe40003f26070 */
[----:B--2---:R-:W-:Y:S02]  /*11460*/  PRMT R74, R74, 0x5410, R48 ;  /* 0x000054104a4a7816 */ /* 0x004fe40000000030 */
[----:B------:R-:W-:Y:S02]  /*11470*/  PRMT R75, R48, 0x5432, R49 ;  /* 0x00005432304b7816 */ /* 0x000fe40000000031 */
[----:B------:R-:W-:-:S07]  /*11480*/  PRMT R76, R49, 0x7632, R76 ;  /* 0x00007632314c7816 */ /* 0x000fce000000004c */
        /* <DEDUP_REMOVED lines=276> */
.L_x_5811:
[----:B------:R-:W-:Y:S01]  /*125d0*/  SHF.R.U32.HI R68, RZ, 0x3, R68 ;  /* 0x00000003ff447819 */ /* 0x000fe20000011644 */
[----:B------:R-:W-:-:S07]  /*125e0*/  IMAD.MOV.U32 R69, RZ, RZ, RZ ;  /* 0x000000ffff457224 */ /* 0x000fce00078e00ff */
.L_x_5810:
        /* <DEDUP_REMOVED lines=284> */
.L_x_5813:
[----:B------:R-:W-:Y:S01]  /*137b0*/  SHF.R.U32.HI R50, RZ, 0x3, R50 ;  /* 0x00000003ff327819 */ /* 0x000fe20000011632 */
[----:B------:R-:W-:-:S07]  /*137c0*/  IMAD.MOV.U32 R51, RZ, RZ, RZ ;  /* 0x000000ffff337224 */ /* 0x000fce00078e00ff */
.L_x_5812:
[----:B------:R-:W-:-:S04]  /*137d0*/  LEA R22, P0, R50, R65, 0x3 ;  /* 0x0000004132167211 */ /* 0x000fc800078018ff */
[----:B------:R-:W-:-:S06]  /*137e0*/  LEA.HI.X R23, R50, R63, R51, 0x3, P0 ;  /* 0x0000003f32177211 */ /* 0x000fcc00000f1c33 */
[----:B------:R-:W2:Y:S02]  /*137f0*/  LDG.E.64 R22, desc[UR36][R22.64] ;  /* 0x0000002416167981 */ /* 0x000ea4000c1e1b00 */
[C-C-:B--2---:R-:W-:Y:S02]  /*13800*/  PRMT R72, R22.reuse, 0x5410, R23.reuse ;  /* 0x0000541016487816 */ /* 0x144fe40000000017 */
[----:B------:R-:W-:-:S07]  /*13810*/  PRMT R73, R22, 0x7632, R23 ;  /* 0x0000763216497816 */ /* 0x000fce0000000017 */
.L_x_5805:
[----:B------:R-:W-:Y:S05]  /*13820*/  BSYNC.RECONVERGENT B0 ;  /* 0x0000000000007941 */ /* 0x000fea0003800200 */
.L_x_5804:
[----:B------:R-:W-:Y:S01]  /*13830*/  ISETP.GE.U32.AND P0, PT, R61, R64, PT ;  /* 0x000000403d00720c */ /* 0x000fe20003f06070 */
[----:B------:R-:W-:-:S12]  /*13840*/  BSSY.RECONVERGENT B0, `(.L_x_5814) ;  /* 0x000010b000007945 */ /* 0x000fd80003800200 */
[----:B------:R-:W-:Y:S05]  /*13850*/  @P0 BRA `(.L_x_5815) ;  /* 0x0000001000240947 */ /* 0x000fea0003800000 */
[----:B------:R-:W-:Y:S01]  /*13860*/  FSETP.NAN.FTZ.AND P6, PT, |R43|, |R43|, PT ;  /* 0x4000002b2b00720b */ /* 0x000fe20003fd8200 */
[--C-:B------:R-:W-:Y:S01]  /*13870*/  HADD2.F32 R22, -RZ, R70.reuse.H0_H0 ;  /* 0x20000046ff167230 */ /* 0x100fe20000004100 */
[----:B------:R-:W-:Y:S01]  /*13880*/  FSETP.NAN.FTZ.AND P4, PT, |R44|, |R44|, PT ;  /* 0x4000002c2c00720b */ /* 0x000fe20003f98200 */
[----:B------:R-:W-:Y:S01]  /*13890*/  HADD2.F32 R23, -RZ, R71.H0_H0 ;  /* 0x20000047ff177230 */ /* 0x000fe20000004100 */
[----:B------:R-:W-:Y:S01]  /*138a0*/  FSETP.NAN.FTZ.AND P5, PT, |R47|, |R47|, PT ;  /* 0x4000002f2f00720b */ /* 0x000fe20003fb8200 */
[----:B------:R-:W-:Y:S01]  /*138b0*/  BSSY.RECONVERGENT B1, `(.L_x_5816) ;  /* 0x0000010000017945 */ /* 0x000fe20003800200 */
[----:B------:R-:W-:-:S07]  /*138c0*/  HADD2.F32 R49, -RZ, R70.H1_H1 ;  /* 0x30000046ff317230 */ /* 0x000fce0000004100 */
[-C--:B------:R-:W-:Y:S02]  /*138d0*/  @P6 ISETP.LT.U32.AND P3, PT, R28, R61.reuse, PT ;  /* 0x0000003d1c00620c */ /* 0x080fe40003f61070 */
        /* <DEDUP_REMOVED lines=13> */
.L_x_5817:
[----:B------:R-:W-:Y:S05]  /*139b0*/  BSYNC.RECONVERGENT B1 ;  /* 0x0000000000017941 */ /* 0x000fea0003800200 */
.L_x_5816:
[----:B------:R-:W-:Y:S04]  /*139c0*/  BSSY.RECONVERGENT B1, `(.L_x_5818) ;  /* 0x0000007000017945 */ /* 0x000fe80003800200 */
[----:B------:R-:W-:Y:S05]  /*139d0*/  @P4 BRA `(.L_x_5819) ;  /* 0x0000000000144947 */ /* 0x000fea0003800000 */
[----:B------:R-:W-:-:S13]  /*139e0*/  FSETP.NEU.FTZ.AND P6, PT, R44, R23, PT ;  /* 0x000000172c00720b */ /* 0x000fda0003fdd000 */
[----:B------:R-:W-:Y:S02]  /*139f0*/  @!P6 ISETP.GE.U32.AND P4, PT, R29, R61, PT ;  /* 0x0000003d1d00e20c */ /* 0x000fe40003f86070 */
[----:B------:R-:W-:Y:S02]  /*13a00*/  @P6 FSETP.LT.FTZ.AND P2, PT, R44, R23, PT ;  /* 0x000000172c00620b */ /* 0x000fe40003f51000 */
[----:B------:R-:W-:-:S04]  /*13a10*/  @!P6 ISETP.GE.AND.EX P4, PT, R6, RZ, PT, P4 ;  /* 0x000000ff0600e20c */ /* 0x000fc80003f86340 */
[----:B------:R-:W-:-:S13]  /*13a20*/  @!P6 PLOP3.LUT P2, PT, P4, PT, PT, 0x8, 0x80 ;  /* 0x000000000080e81c */ /* 0x000fda000274e170 */
.L_x_5819:
[----:B------:R-:W-:Y:S05]  /*13a30*/  BSYNC.RECONVERGENT B1 ;  /* 0x0000000000017941 */ /* 0x000fea0003800200 */
.L_x_5818:
[----:B------:R-:W-:Y:S01]  /*13a40*/  @P3 ISETP.LT.U32.AND P6, PT, R31, R61, PT ;  /* 0x0000003d1f00320c */ /* 0x000fe20003fc1070 */
[----:B------:R-:W-:Y:S01]  /*13a50*/  BSSY.RECONVERGENT B1, `(.L_x_5820) ;  /* 0x000000b000017945 */ /* 0x000fe20003800200 */
[----:B------:R-:W-:Y:S02]  /*13a60*/  @P3 FSETP.NAN.FTZ.AND P4, PT, |R49|, |R49|, PT ;  /* 0x400000313100320b */ /* 0x000fe40003f98200 */
[----:B------:R-:W-:Y:S01]  /*13a70*/  FSEL R43, R43, R22, P0 ;  /* 0x000000162b2b7208 */ /* 0x000fe20000000000 */
        /* <DEDUP_REMOVED lines=8> */
.L_x_5821:
[----:B------:R-:W-:Y:S05]  /*13b00*/  BSYNC.RECONVERGENT B1 ;  /* 0x0000000000017941 */ /* 0x000fea0003800200 */
.L_x_5820:
        /* <DEDUP_REMOVED lines=12> */
.L_x_5823:
[----:B------:R-:W-:Y:S05]  /*13bd0*/  BSYNC.RECONVERGENT B1 ;  /* 0x0000000000017941 */ /* 0x000fea0003800200 */
.L_x_5822:
        /* <DEDUP_REMOVED lines=28> */
.L_x_5825:
[----:B------:R-:W-:Y:S05]  /*13da0*/  BSYNC.RECONVERGENT B1 ;  /* 0x0000000000017941 */ /* 0x000fea0003800200 */
.L_x_5824:
        /* <DEDUP_REMOVED lines=11> */
.L_x_5827:
[----:B------:R-:W-:Y:S05]  /*13e60*/  BSYNC.RECONVERGENT B1 ;  /* 0x0000000000017941 */ /* 0x000fea0003800200 */
.L_x_5826:
[----:B------:R-:W-:Y:S01]  /*13e70*/  @P5 ISETP.LT.U32.AND P6, PT, R38, R51, PT ;  /* 0x000000332600520c */ /* 0x000fe20003fc1070 */
[----:B------:R-:W-:Y:S01]  /*13e80*/  BSSY.RECONVERGENT B1, `(.L_x_5828) ;  /* 0x000000b000017945 */ /* 0x000fe20003800200 */
[----:B------:R-:W-:Y:S02]  /*13e90*/  @P5 FSETP.NAN.FTZ.AND P3, PT, |R48|, |R48|, PT ;  /* 0x400000303000520b */ /* 0x000fe40003f78200 */
[----:B------:R-:W-:Y:S01]  /*13ea0*/  FSEL R54, R54, R23, P1 ;  /* 0x0000001736367208 */ /* 0x000fe20000800000 */
[----:B------:R-:W-:Y:S01]  /*13eb0*/  HADD2.F32 R23, -RZ, R76.H0_H0 ;  /* 0x2000004cff177230 */ /* 0x000fe20000004100 */
[----:B------:R-:W-:Y:S01]  /*13ec0*/  @P5 ISETP.LT.OR.EX P3, PT, R15, RZ, !P3, P6 ;  /* 0x000000ff0f00520c */ /* 0x000fe20005f61760 */
[----:B------:R-:W-:-:S12]  /*13ed0*/  @P5 BRA `(.L_x_5829) ;  /* 0x0000000000145947 */ /* 0x000fd80003800000 */
[----:B------:R-:W-:-:S13]  /*13ee0*/  FSETP.NEU.FTZ.AND P6, PT, R57, R48, PT ;  /* 0x000000303900720b */ /* 0x000fda0003fdd000 */
[----:B------:R-:W-:Y:S02]  /*13ef0*/  @!P6 ISETP.GE.U32.AND P5, PT, R38, R51, PT ;  /* 0x000000332600e20c */ /* 0x000fe40003fa6070 */
[----:B------:R-:W-:Y:S02]  /*13f00*/  @P6 FSETP.LT.FTZ.AND P3, PT, R57, R48, PT ;  /* 0x000000303900620b */ /* 0x000fe40003f71000 */
[----:B------:R-:W-:-:S04]  /*13f10*/  @!P6 ISETP.GE.AND.EX P5, PT, R15, RZ, PT, P5 ;  /* 0x000000ff0f00e20c */ /* 0x000fc80003fa6350 */
[----:B------:R-:W-:-:S13]  /*13f20*/  @!P6 PLOP3.LUT P3, PT, P5, PT, PT, 0x8, 0x80 ;  /* 0x000000000080e81c */ /* 0x000fda0002f6e170 */
.L_x_5829:
[----:B------:R-:W-:Y:S05]  /*13f30*/  BSYNC.RECONVERGENT B1 ;  /* 0x0000000000017941 */ /* 0x000fea0003800200 */
.L_x_5828:
        /* <DEDUP_REMOVED lines=12> */
.L_x_5831:
[----:B------:R-:W-:Y:S05]  /*14000*/  BSYNC.RECONVERGENT B1 ;  /* 0x0000000000017941 */ /* 0x000fea0003800200 */
.L_x_5830:
        /* <DEDUP_REMOVED lines=29> */
.L_x_5833:
[----:B------:R-:W-:Y:S05]  /*141e0*/  BSYNC.RECONVERGENT B1 ;  /* 0x0000000000017941 */ /* 0x000fea0003800200 */
.L_x_5832:
        /* <DEDUP_REMOVED lines=11> */
.L_x_5835:
[----:B------:R-:W-:Y:S05]  /*142a0*/  BSYNC.RECONVERGENT B1 ;  /* 0x0000000000017941 */ /* 0x000fea0003800200 */
.L_x_5834:
        /* <DEDUP_REMOVED lines=11> */
.L_x_5837:
[----:B------:R-:W-:Y:S05]  /*14360*/  BSYNC.RECONVERGENT B1 ;  /* 0x0000000000017941 */ /* 0x000fea0003800200 */
.L_x_5836:
        /* <DEDUP_REMOVED lines=13> */
.L_x_5839:
[----:B------:R-:W-:Y:S05]  /*14440*/  BSYNC.RECONVERGENT B1 ;  /* 0x0000000000017941 */ /* 0x000fea0003800200 */
.L_x_5838:
        /* <DEDUP_REMOVED lines=27> */
.L_x_5841:
[----:B------:R-:W-:Y:S05]  /*14600*/  BSYNC.RECONVERGENT B1 ;  /* 0x0000000000017941 */ /* 0x000fea0003800200 */
.L_x_5840:
        /* <DEDUP_REMOVED lines=11> */
.L_x_5843:
[----:B------:R-:W-:Y:S05]  /*146c0*/  BSYNC.RECONVERGENT B1 ;  /* 0x0000000000017941 */ /* 0x000fea0003800200 */
.L_x_5842:
        /* <DEDUP_REMOVED lines=11> */
.L_x_5845:
[----:B------:R-:W-:Y:S05]  /*14780*/  BSYNC.RECONVERGENT B1 ;  /* 0x0000000000017941 */ /* 0x000fea0003800200 */
.L_x_5844:
        /* <DEDUP_REMOVED lines=12> */
.L_x_5847:
[----:B------:R-:W-:Y:S05]  /*14850*/  BSYNC.RECONVERGENT B1 ;  /* 0x0000000000017941 */ /* 0x000fea0003800200 */
.L_x_5846:
        /* <DEDUP_REMOVED lines=9> */
.L_x_5815:
[----:B------:R-:W-:Y:S05]  /*148f0*/  BSYNC.RECONVERGENT B0 ;  /* 0x0000000000007941 */ /* 0x000fea0003800200 */
.L_x_5814:
        /* <DEDUP_REMOVED lines=13> */
.L_x_5849:
[----:B------:R-:W-:Y:S05]  /*149d0*/  BSYNC.RECONVERGENT B0 ;  /* 0x0000000000007941 */ /* 0x000fea0003800200 */
.L_x_5848:
        /* <DEDUP_REMOVED lines=16> */
.L_x_5851:
[----:B------:R-:W-:Y:S05]  /*14ae0*/  BSYNC.RECONVERGENT B0 ;  /* 0x0000000000007941 */ /* 0x000fea0003800200 */
.L_x_5850:
        /* <DEDUP_REMOVED lines=12> */
.L_x_5853:
[----:B------:R-:W-:Y:S05]  /*14bb0*/  BSYNC.RECONVERGENT B0 ;  /* 0x0000000000007941 */ /* 0x000fea0003800200 */
.L_x_5852:
        /* <DEDUP_REMOVED lines=16> */
.L_x_5855:
[----:B------:R-:W-:Y:S05]  /*14cc0*/  BSYNC.RECONVERGENT B0 ;  /* 0x0000000000007941 */ /* 0x000fea0003800200 */
.L_x_5854:
        /* <DEDUP_REMOVED lines=12> */
.L_x_5857:
[----:B------:R-:W-:Y:S05]  /*14d90*/  BSYNC.RECONVERGENT B0 ;  /* 0x0000000000007941 */ /* 0x000fea0003800200 */
.L_x_5856:
        /* <DEDUP_REMOVED lines=16> */
.L_x_5859:
[----:B------:R-:W-:Y:S05]  /*14ea0*/  BSYNC.RECONVERGENT B0 ;  /* 0x0000000000007941 */ /* 0x000fea0003800200 */
.L_x_5858:
        /* <DEDUP_REMOVED lines=14> */
.L_x_5861:
[----:B------:R-:W-:Y:S05]  /*14f90*/  BSYNC.RECONVERGENT B0 ;  /* 0x0000000000007941 */ /* 0x000fea0003800200 */
.L_x_5860:
[----:B------:R-:W-:Y:S04]  /*14fa0*/  BSSY.RECONVERGENT B0, `(.L_x_5862) ;  /* 0x0000007000007945 */ /* 0x000fe80003800200 */
[----:B------:R-:W-:Y:S05]  /*14fb0*/  @P5 BRA `(.L_x_5863) ;  /* 0x0000000000145947 */ /* 0x000fea0003800000 */
[----:B------:R-:W-:-:S13]  /*14fc0*/  FSETP.NEU.FTZ.AND P5, PT, R56, R55, PT ;  /* 0x000000373800720b */ /* 0x000fda0003fbd000 */
[----:B------:R-:W-:Y:S02]  /*14fd0*/  @!P5 ISETP.GE.U32.AND P4, PT, R32, R33, PT ;  /* 0x000000212000d20c */ /* 0x000fe40003f86070 */
[----:B------:R-:W-:Y:S02]  /*14fe0*/  @P5 FSETP.LT.FTZ.AND P1, PT, R56, R55, PT ;  /* 0x000000373800520b */ /* 0x000fe40003f31000 */
[----:B------:R-:W-:-:S04]  /*14ff0*/  @!P5 ISETP.GE.AND.EX P4, PT, R9, R10, PT, P4 ;  /* 0x0000000a0900d20c */ /* 0x000fc80003f86340 */
[----:B------:R-:W-:-:S13]  /*15000*/  @!P5 PLOP3.LUT P1, PT, P4, PT, PT, 0x8, 0x80 ;  /* 0x000000000080d81c */ /* 0x000fda000272e170 */
.L_x_5863:
[----:B------:R-:W-:Y:S05]  /*15010*/  BSYNC.RECONVERGENT B0 ;  /* 0x0000000000007941 */ /* 0x000fea0003800200 */
.L_x_5862:
        /* <DEDUP_REMOVED lines=19> */
.L_x_5865:
[----:B------:R-:W-:Y:S05]  /*15150*/  BSYNC.RECONVERGENT B0 ;  /* 0x0000000000007941 */ /* 0x000fea0003800200 */
.L_x_5864:
        /* <DEDUP_REMOVED lines=16> */
.L_x_5867:
[----:B------:R-:W-:Y:S05]  /*15260*/  BSYNC.RECONVERGENT B0 ;  /* 0x0000000000007941 */ /* 0x000fea0003800200 */
.L_x_5866:
        /* <DEDUP_REMOVED lines=13> */
.L_x_5869:
[----:B------:R-:W-:Y:S05]  /*15340*/  BSYNC.RECONVERGENT B0 ;  /* 0x0000000000007941 */ /* 0x000fea0003800200 */
.L_x_5868:
        /* <DEDUP_REMOVED lines=11> */
.L_x_5871:
[----:B------:R-:W-:Y:S05]  /*15400*/  BSYNC.RECONVERGENT B0 ;  /* 0x0000000000007941 */ /* 0x000fea0003800200 */
.L_x_5870:
[----:B------:R-:W-:Y:S02]  /*15410*/  FSEL R41, R56, R41, P0 ;  /* 0x0000002938297208 */ /* 0x000fe40000000000 */
[----:B------:R-:W-:Y:S02]  /*15420*/  SEL R44, R32, R21, P0 ;  /* 0x00000015202c7207 */ /* 0x000fe40000000000 */
[----:B------:R-:W-:-:S07]  /*15430*/  SEL R45, R13, R0, P0 ;  /* 0x000000000d2d7207 */ /* 0x000fce0000000000 */
.L_x_5543:
[----:B------:R-:W-:Y:S05]  /*15440*/  BSYNC.RECONVERGENT B6 ;  /* 0x0000000000067941 */ /* 0x000fea0003800200 */
.L_x_5542:
        /* <DEDUP_REMOVED lines=27> */
.L_x_5883:
        /* <DEDUP_REMOVED lines=29> */
.L_x_5876:
[----:B------:R-:W-:Y:S05]  /*157d0*/  BSYNC.RECONVERGENT B1 ;  /* 0x0000000000017941 */ /* 0x000fea0003800200 */
.L_x_5875:
        /* <DEDUP_REMOVED lines=21> */
.L_x_5878:
[----:B------:R-:W-:Y:S05]  /*15930*/  BSYNC.RECONVERGENT B1 ;  /* 0x0000000000017941 */ /* 0x000fea0003800200 */
.L_x_5877:
        /* <DEDUP_REMOVED lines=13> */
.L_x_5880:
[----:B------:R-:W-:Y:S05]  /*15a10*/  BSYNC.RECONVERGENT B1 ;  /* 0x0000000000017941 */ /* 0x000fea0003800200 */
.L_x_5879:
        /* <DEDUP_REMOVED lines=11> */
.L_x_5882:
[----:B------:R-:W-:Y:S05]  /*15ad0*/  BSYNC.RECONVERGENT B1 ;  /* 0x0000000000017941 */ /* 0x000fea0003800200 */
.L_x_5881:
        /* <DEDUP_REMOVED lines=13> */
.L_x_5874:
[----:B------:R-:W-:Y:S05]  /*15bb0*/  BSYNC.RECONVERGENT B0 ;  /* 0x0000000000007941 */ /* 0x000fea0003800200 */
.L_x_5873:
[----:B------:R-:W-:Y:S01]  /*15bc0*/  ISETP.GT.U32.AND P0, PT, R22, 0x3, PT ;  /* 0x000000031600780c */ /* 0x000fe20003f04070 */
[----:B------:R-:W-:-:S12]  /*15bd0*/  IMAD.MOV.U32 R22, RZ, RZ, R28 ;  /* 0x000000ffff167224 */ /* 0x000fd800078e001c */
[----:B------:R-:W-:Y:S05]  /*15be0*/  @P0 BRA `(.L_x_5883) ;  /* 0xfffffff800840947 */ /* 0x000fea000383ffff */
.L_x_5872:
        /* <DEDUP_REMOVED lines=30> */
.L_x_5896:
        /* <DEDUP_REMOVED lines=28> */
.L_x_5889:
[----:B------:R-:W-:Y:S05]  /*15f90*/  BSYNC.RECONVERGENT B1 ;  /* 0x0000000000017941 */ /* 0x000fea0003800200 */
.L_x_5888:
        /* <DEDUP_REMOVED lines=21> */
.L_x_5891:
[----:B------:R-:W-:Y:S05]  /*160f0*/  BSYNC.RECONVERGENT B1 ;  /* 0x0000000000017941 */ /* 0x000fea0003800200 */
.L_x_5890:
        /* <DEDUP_REMOVED lines=13> */
.L_x_5893:
[----:B------:R-:W-:Y:S05]  /*161d0*/  BSYNC.RECONVERGENT B1 ;  /* 0x0000000000017941 */ /* 0x000fea0003800200 */
.L_x_5892:
        /* <DEDUP_REMOVED lines=11> */
.L_x_5895:
[----:B------:R-:W-:Y:S05]  /*16290*/  BSYNC.RECONVERGENT B1 ;  /* 0x0000000000017941 */ /* 0x000fea0003800200 */
.L_x_5894:
        /* <DEDUP_REMOVED lines=13> */
.L_x_5887:
[----:B------:R-:W-:Y:S05]  /*16370*/  BSYNC.RECONVERGENT B0 ;  /* 0x0000000000007941 */ /* 0x000fea0003800200 */
.L_x_5886:
[----:B------:R-:W-:Y:S01]  /*16380*/  ISETP.GT.U32.AND P0, PT, R23, 0x7f, PT ;  /* 0x0000007f1700780c */ /* 0x000fe20003f04070 */
[----:B------:R-:W-:-:S12]  /*16390*/  IMAD.MOV.U32 R23, RZ, RZ, R29 ;  /* 0x000000ffff177224 */ /* 0x000fd800078e001d */
[----:B------:R-:W-:Y:S05]  /*163a0*/  @P0 BRA `(.L_x_5896) ;  /* 0xfffffff800880947 */ /* 0x000fea000383ffff */
.L_x_5885:
[----:B------:R-:W-:Y:S01]  /*163b0*/  ISETP.GE.U32.AND P0, PT, R0, 0x2, PT ;  /* 0x000000020000780c */ /* 0x000fe20003f06070 */
[----:B------:R-:W-:Y:S05]  /*163c0*/  WARPSYNC.ALL ;  /* 0x0000000000007948 */ /* 0x000fea0003800000 */
[----:B------:R-:W-:Y:S07]  /*163d0*/  BAR.SYNC.DEFER_BLOCKING 0x0 ;  /* 0x0000000000007b1d */ /* 0x000fee0000010000 */
[----:B------:R-:W-:Y:S05]  /*163e0*/  @!P0 BRA `(.L_x_5884) ;  /* 0x0000000400308947 */ /* 0x000fea0003800000 */
[----:B-1----:R-:W-:-:S07]  /*163f0*/  IMAD.MOV.U32 R4, RZ, RZ, 0x1 ;  /* 0x00000001ff047424 */ /* 0x002fce00078e00ff */
.L_x_5905:
        /* <DEDUP_REMOVED lines=14> */
.L_x_5898:
[----:B------:R-:W-:Y:S05]  /*164e0*/  BSYNC.RECONVERGENT B0 ;  /* 0x0000000000007941 */ /* 0x000fea0003800200 */
.L_x_5897:
        /* <DEDUP_REMOVED lines=14> */
.L_x_5900:
[----:B------:R-:W-:Y:S05]  /*165d0*/  BSYNC.RECONVERGENT B0 ;  /* 0x0000000000007941 */ /* 0x000fea0003800200 */
.L_x_5899:
        /* <DEDUP_REMOVED lines=14> */
.L_x_5902:
[----:B------:R-:W-:Y:S05]  /*166c0*/  BSYNC.RECONVERGENT B0 ;  /* 0x0000000000007941 */ /* 0x000fea0003800200 */
.L_x_5901:
        /* <DEDUP_REMOVED lines=23> */
.L_x_5904:
[----:B------:R-:W-:Y:S05]  /*16840*/  BSYNC.RECONVERGENT B0 ;  /* 0x0000000000007941 */ /* 0x000fea0003800200 */
.L_x_5903:
[----:B------:R-:W-:Y:S01]  /*16850*/  IMAD.SHL.U32 R4, R4, 0x2, RZ ;  /* 0x0000000204047824 */ /* 0x000fe200078e00ff */
[----:B------:R-:W-:Y:S02]  /*16860*/  FSEL R41, R41, R28, P1 ;  /* 0x0000001c29297208 */ /* 0x000fe40000800000 */
[----:B------:R-:W-:Y:S02]  /*16870*/  SEL R44, R44, R21, P1 ;  /* 0x000000152c2c7207 */ /* 0x000fe40000800000 */
[----:B------:R-:W-:Y:S02]  /*16880*/  ISETP.GE.AND P0, PT, R4, R0, PT ;  /* 0x000000000400720c */ /* 0x000fe40003f06270 */
[----:B------:R-:W-:-:S11]  /*16890*/  SEL R45, R45, R30, P1 ;  /* 0x0000001e2d2d7207 */ /* 0x000fd60000800000 */
[----:B------:R-:W-:Y:S05]  /*168a0*/  @!P0 BRA `(.L_x_5905) ;  /* 0xfffffff800d48947 */ /* 0x000fea000383ffff */
.L_x_5884:
        /* <DEDUP_REMOVED lines=281> */
.L_x_5906:
        /* <DEDUP_REMOVED lines=276> */
.L_x_5907:
        /* <DEDUP_REMOVED lines=276> */
.L_x_5908:
        /* <DEDUP_REMOVED lines=276> */
.L_x_5909:
        /* <DEDUP_REMOVED lines=9> */
.L_x_5912:
        /* <DEDUP_REMOVED lines=22> */
.L_x_5911:
        /* <DEDUP_REMOVED lines=43> */
.L_x_5914:
[----:B------:R-:W-:-:S07]  /*1b2a0*/  MOV R29, 0x1b2c0 ;  /* 0x0001b2c0001d7802 */ /* 0x000fce0000000f00 */
[----:B0-----:R-:W-:Y:S05]  /*1b2b0*/  CALL.REL.NOINC `($__internal_26_$__cuda_sm20_div_u64) ;  /* 0x0000009c00407944 */ /* 0x001fea0003c00000 */
[----:B------:R-:W-:Y:S02]  /*1b2c0*/  IMAD.MOV.U32 R4, RZ, RZ, R10 ;  /* 0x000000ffff047224 */ /* 0x000fe400078e000a */
[----:B------:R-:W-:-:S07]  /*1b2d0*/  IMAD.MOV.U32 R5, RZ, RZ, R13 ;  /* 0x000000ffff057224 */ /* 0x000fce00078e000d */
.L_x_5915:
[----:B------:R-:W-:Y:S05]  /*1b2e0*/  BSYNC.RECONVERGENT B0 ;  /* 0x0000000000007941 */ /* 0x000fea0003800200 */
.L_x_5913:
[----:B------:R-:W1:Y:S02]  /*1b2f0*/  LDCU.64 UR4, c[0x0][0x780] ;  /* 0x0000f000ff0477ac */ /* 0x000e640008000a00 */
[----:B-1----:R-:W-:Y:S02]  /*1b300*/  UISETP.NE.U32.AND UP0, UPT, UR4, URZ, UPT ;  /* 0x000000ff0400728c */ /* 0x002fe4000bf05070 */
[----:B------:R-:W-:Y:S02]  /*1b310*/  IADD3 R4, P1, PT, R4, UR4, RZ ;  /* 0x0000000404047c10 */ /* 0x000fe4000ff3e0ff */
[----:B------:R-:W-:Y:S02]  /*1b320*/  UISETP.NE.AND.EX UP0, UPT, UR5, URZ, UPT, UP0 ;  /* 0x000000ff0500728c */ /* 0x000fe4000bf05300 */
[----:B------:R-:W-:-:S04]  /*1b330*/  IADD3.X R5, PT, PT, R5, UR5, RZ, P1, !PT ;  /* 0x0000000505057c10 */ /* 0x000fc80008ffe4ff */
[----:B------:R-:W-:-:S04]  /*1b340*/  PLOP3.LUT P0, PT, PT, PT, UP0, 0x80, 0x8 ;  /* 0x000000000008781c */ /* 0x000fc80003f0f008 */
[----:B------:R-:W-:-:S13]  /*1b350*/  PLOP3.LUT P0, PT, P0, PT, PT, 0x8, 0x80 ;  /* 0x000000000080781c */ /* 0x000fda000070e170 */
.L_x_5910:
        /* <DEDUP_REMOVED lines=287> */
.L_x_5917:
        /* <DEDUP_REMOVED lines=276> */
.L_x_5918:
        /* <DEDUP_REMOVED lines=276> */
.L_x_5919:
        /* <DEDUP_REMOVED lines=276> */
.L_x_5920:
        /* <DEDUP_REMOVED lines=33> */
.L_x_5922:
[----:B------:R-:W-:Y:S05]  /*1fb20*/  BSYNC.RECONVERGENT B0 ;  /* 0x0000000000007941 */ /* 0x000fea0003800200 */
.L_x_5921:
        /* <DEDUP_REMOVED lines=35> */
.L_x_5924:
[----:B------:R-:W-:Y:S05]  /*1fd60*/  BSYNC.RECONVERGENT B0 ;  /* 0x0000000000007941 */ /* 0x000fea0003800200 */
.L_x_5923:
        /* <DEDUP_REMOVED lines=55> */
.L_x_5937:
        /* <DEDUP_REMOVED lines=22> */
.L_x_5930:
[----:B------:R-:W-:Y:S05]  /*20240*/  BSYNC.RECONVERGENT B2 ;  /* 0x0000000000027941 */ /* 0x000fea0003800200 */
.L_x_5929:
        /* <DEDUP_REMOVED lines=15> */
.L_x_5932:
[----:B------:R-:W-:Y:S05]  /*20340*/  BSYNC.RECONVERGENT B2 ;  /* 0x0000000000027941 */ /* 0x000fea0003800200 */
.L_x_5931:
        /* <DEDUP_REMOVED lines=12> */
.L_x_5934:
[----:B------:R-:W-:Y:S05]  /*20410*/  BSYNC.RECONVERGENT B2 ;  /* 0x0000000000027941 */ /* 0x000fea0003800200 */
.L_x_5933:
        /* <DEDUP_REMOVED lines=16> */
.L_x_5936:
[----:B------:R-:W-:Y:S05]  /*20520*/  BSYNC.RECONVERGENT B2 ;  /* 0x0000000000027941 */ /* 0x000fea0003800200 */
.L_x_5935:
[----:B------:R-:W-:Y:S02]  /*20530*/  SEL R0, R0, R36, P3 ;  /* 0x0000002400007207 */ /* 0x000fe40001800000 */
[----:B------:R-:W-:Y:S02]  /*20540*/  SEL R3, R3, R37, P3 ;  /* 0x0000002503037207 */ /* 0x000fe40001800000 */
[----:B------:R-:W-:Y:S01]  /*20550*/  FSEL R15, R15, R20, P3 ;  /* 0x000000140f0f7208 */ /* 0x000fe20001800000 */
[----:B------:R-:W-:Y:S06]  /*20560*/  @!P5 BRA `(.L_x_5937) ;  /* 0xfffffff800dcd947 */ /* 0x000fec000383ffff */
[----:B------:R-:W-:Y:S05]  /*20570*/  BSYNC.RECONVERGENT B0 ;  /* 0x0000000000007941 */ /* 0x000fea0003800200 */
.L_x_5928:
[----:B------:R-:W-:Y:S05]  /*20580*/  BRA `(.L_x_5927) ;  /* 0x0000000400987947 */ /* 0x000fea0003800000 */
.L_x_5926:
        /* <DEDUP_REMOVED lines=28> */
.L_x_5946:
        /* <DEDUP_REMOVED lines=23> */
.L_x_5939:
[----:B------:R-:W-:Y:S05]  /*208c0*/  BSYNC.RECONVERGENT B0 ;  /* 0x0000000000007941 */ /* 0x000fea0003800200 */
.L_x_5938:
        /* <DEDUP_REMOVED lines=15> */
.L_x_5941:
[----:B------:R-:W-:Y:S05]  /*209c0*/  BSYNC.RECONVERGENT B0 ;  /* 0x0000000000007941 */ /* 0x000fea0003800200 */
.L_x_5940:
        /* <DEDUP_REMOVED lines=12> */
.L_x_5943:
[----:B------:R-:W-:Y:S05]  /*20a90*/  BSYNC.RECONVERGENT B0 ;  /* 0x0000000000007941 */ /* 0x000fea0003800200 */
.L_x_5942:
        /* <DEDUP_REMOVED lines=16> */
.L_x_5945:
[----:B------:R-:W-:Y:S05]  /*20ba0*/  BSYNC.RECONVERGENT B0 ;  /* 0x0000000000007941 */ /* 0x000fea0003800200 */
.L_x_5944:
[----:B------:R-:W-:Y:S02]  /*20bb0*/  SEL R0, R0, R36, P3 ;  /* 0x0000002400007207 */ /* 0x000fe40001800000 */
[----:B------:R-:W-:Y:S02]  /*20bc0*/  SEL R3, R3, R37, P3 ;  /* 0x0000002503037207 */ /* 0x000fe40001800000 */
[----:B------:R-:W-:Y:S01]  /*20bd0*/  FSEL R15, R15, R40, P3 ;  /* 0x000000280f0f7208 */ /* 0x000fe20001800000 */
[----:B------:R-:W-:Y:S06]  /*20be0*/  @!P5 BRA `(.L_x_5946) ;  /* 0xfffffff800d8d947 */ /* 0x000fec000383ffff */
.L_x_5927:
[----:B------:R-:W-:Y:S05]  /*20bf0*/  BSYNC.RECONVERGENT B1 ;  /* 0x0000000000017941 */ /* 0x000fea0003800200 */
.L_x_5925:
        /* <DEDUP_REMOVED lines=23> */
.L_x_5958:
        /* <DEDUP_REMOVED lines=27> */
.L_x_5951:
[----:B------:R-:W-:Y:S05]  /*20f20*/  BSYNC.RECONVERGENT B1 ;  /* 0x0000000000017941 */ /* 0x000fea0003800200 */
.L_x_5950:
        /* <DEDUP_REMOVED lines=19> */
.L_x_5953:
[----:B------:R-:W-:Y:S05]  /*21060*/  BSYNC.RECONVERGENT B1 ;  /* 0x0000000000017941 */ /* 0x000fea0003800200 */
.L_x_5952:
        /* <DEDUP_REMOVED lines=14> */
.L_x_5955:
[----:B------:R-:W-:Y:S05]  /*21150*/  BSYNC.RECONVERGENT B1 ;  /* 0x0000000000017941 */ /* 0x000fea0003800200 */
.L_x_5954:
        /* <DEDUP_REMOVED lines=12> */
.L_x_5957:
[----:B------:R-:W-:Y:S05]  /*21220*/  BSYNC.RECONVERGENT B1 ;  /* 0x0000000000017941 */ /* 0x000fea0003800200 */
.L_x_5956:
        /* <DEDUP_REMOVED lines=13> */
.L_x_5949:
[----:B------:R-:W-:Y:S05]  /*21300*/  BSYNC.RECONVERGENT B0 ;  /* 0x0000000000007941 */ /* 0x000fea0003800200 */
.L_x_5948:
[----:B------:R-:W-:-:S03]  /*21310*/  UISETP.GT.U32.AND UP0, UPT, UR4, 0x3, UPT ;  /* 0x000000030400788c */ /* 0x000fc6000bf04070 */
[----:B------:R-:W-:-:S06]  /*21320*/  UMOV UR4, UR7 ;  /* 0x0000000700047c82 */ /* 0x000fcc0008000000 */
[----:B------:R-:W-:Y:S05]  /*21330*/  BRA.U UP0, `(.L_x_5958) ;  /* 0xfffffff9008c7547 */ /* 0x000fea000b83ffff */
.L_x_5947:
        /* <DEDUP_REMOVED lines=22> */
.L_x_5971:
        /* <DEDUP_REMOVED lines=26> */
.L_x_5964:
[----:B------:R-:W-:Y:S05]  /*21640*/  BSYNC.RECONVERGENT B1 ;  /* 0x0000000000017941 */ /* 0x000fea0003800200 */
.L_x_5963:
        /* <DEDUP_REMOVED lines=19> */
.L_x_5966:
[----:B------:R-:W-:Y:S05]  /*21780*/  BSYNC.RECONVERGENT B1 ;  /* 0x0000000000017941 */ /* 0x000fea0003800200 */
.L_x_5965:
        /* <DEDUP_REMOVED lines=14> */
.L_x_5968:
[----:B------:R-:W-:Y:S05]  /*21870*/  BSYNC.RECONVERGENT B1 ;  /* 0x0000000000017941 */ /* 0x000fea0003800200 */
.L_x_5967:
        /* <DEDUP_REMOVED lines=12> */
.L_x_5970:
[----:B------:R-:W-:Y:S05]  /*21940*/  BSYNC.RECONVERGENT B1 ;  /* 0x0000000000017941 */ /* 0x000fea0003800200 */
.L_x_5969:
        /* <DEDUP_REMOVED lines=13> */
.L_x_5962:
[----:B------:R-:W-:Y:S05]  /*21a20*/  BSYNC.RECONVERGENT B0 ;  /* 0x0000000000007941 */ /* 0x000fea0003800200 */
.L_x_5961:
[----:B------:R-:W-:Y:S01]  /*21a30*/  ISETP.GT.U32.AND P2, PT, R14, 0x7f, PT ;  /* 0x0000007f0e00780c */ /* 0x000fe20003f44070 */
[----:B------:R-:W-:-:S12]  /*21a40*/  IMAD.MOV.U32 R14, RZ, RZ, R27 ;  /* 0x000000ffff0e7224 */ /* 0x000fd800078e001b */
[----:B------:R-:W-:Y:S05]  /*21a50*/  @P2 BRA `(.L_x_5971) ;  /* 0xfffffff800902947 */ /* 0x000fea000383ffff */
.L_x_5960:
[----:B------:R-:W-:Y:S01]  /*21a60*/  BAR.SYNC.DEFER_BLOCKING 0x0 ;  /* 0x0000000000007b1d */ /* 0x000fe20000010000 */
[----:B------:R-:W-:-:S09]  /*21a70*/  UISETP.GE.U32.AND UP0, UPT, UR4, 0x2, UPT ;  /* 0x000000020400788c */ /* 0x000fd2000bf06070 */
[----:B------:R-:W-:Y:S05]  /*21a80*/  BRA.U !UP0, `(.L_x_5959) ;  /* 0x0000000508307547 */ /* 0x000fea000b800000 */
[----:B------:R-:W-:-:S07]  /*21a90*/  IMAD.MOV.U32 R2, RZ, RZ, 0x1 ;  /* 0x00000001ff027424 */ /* 0x000fce00078e00ff */
.L_x_5980:
        /* <DEDUP_REMOVED lines=14> */
.L_x_5973:
[----:B------:R-:W-:Y:S05]  /*21b80*/  BSYNC.RECONVERGENT B0 ;  /* 0x0000000000007941 */ /* 0x000fea0003800200 */
.L_x_5972:
        /* <DEDUP_REMOVED lines=14> */
.L_x_5975:
[----:B------:R-:W-:Y:S05]  /*21c70*/  BSYNC.RECONVERGENT B0 ;  /* 0x0000000000007941 */ /* 0x000fea0003800200 */
.L_x_5974:
        /* <DEDUP_REMOVED lines=14> */
.L_x_5977:
[----:B------:R-:W-:Y:S05]  /*21d60*/  BSYNC.RECONVERGENT B0 ;  /* 0x0000000000007941 */ /* 0x000fea0003800200 */
.L_x_5976:
        /* <DEDUP_REMOVED lines=23> */
.L_x_5979:
[----:B------:R-:W-:Y:S05]  /*21ee0*/  BSYNC.RECONVERGENT B0 ;  /* 0x0000000000007941 */ /* 0x000fea0003800200 */
.L_x_5978:
[----:B------:R-:W-:Y:S01]  /*21ef0*/  IMAD.SHL.U32 R2, R2, 0x2, RZ ;  /* 0x0000000202027824 */ /* 0x000fe200078e00ff */
[----:B------:R-:W-:Y:S02]  /*21f00*/  FSEL R15, R15, R28, P2 ;  /* 0x0000001c0f0f7208 */ /* 0x000fe40001000000 */
[----:B------:R-:W-:Y:S02]  /*21f10*/  SEL R0, R0, R31, P2 ;  /* 0x0000001f00007207 */ /* 0x000fe40001000000 */
[----:B------:R-:W-:Y:S02]  /*21f20*/  ISETP.GE.AND P3, PT, R2, UR4, PT ;  /* 0x0000000402007c0c */ /* 0x000fe4000bf66270 */
[----:B------:R-:W-:-:S11]  /*21f30*/  SEL R3, R3, R30, P2 ;  /* 0x0000001e03037207 */ /* 0x000fd60001000000 */
[----:B------:R-:W-:Y:S05]  /*21f40*/  @!P3 BRA `(.L_x_5980) ;  /* 0xfffffff800d4b947 */ /* 0x000fea000383ffff */
.L_x_5959:
        /* <DEDUP_REMOVED lines=13> */
.L_x_5981:
        /* <DEDUP_REMOVED lines=18> */
.L_x_5984:
[----:B------:R-:W-:Y:S01]  /*22140*/  IMAD.MOV.U32 R8, RZ, RZ, RZ ;  /* 0x000000ffff087224 */ /* 0x000fe200078e00ff */
[----:B------:R-:W-:Y:S01]  /*22150*/  CS2R R18, SRZ ;  /* 0x0000000000127805 */ /* 0x000fe2000001ff00 */
[----:B------:R-:W-:Y:S02]  /*22160*/  IMAD.MOV.U32 R21, RZ, RZ, RZ ;  /* 0x000000ffff157224 */ /* 0x000fe400078e00ff */
[----:B------:R-:W-:Y:S02]  /*22170*/  IMAD.MOV.U32 R6, RZ, RZ, RZ ;  /* 0x000000ffff067224 */ /* 0x000fe400078e00ff */
[----:B------:R-:W-:Y:S02]  /*22180*/  IMAD.MOV.U32 R11, RZ, RZ, RZ ;  /* 0x000000ffff0b7224 */ /* 0x000fe400078e00ff */
[----:B------:R-:W-:Y:S02]  /*22190*/  IMAD.MOV.U32 R0, RZ, RZ, RZ ;  /* 0x000000ffff007224 */ /* 0x000fe400078e00ff */
[----:B------:R-:W-:-:S07]  /*221a0*/  IMAD.MOV.U32 R3, RZ, RZ, RZ ;  /* 0x000000ffff037224 */ /* 0x000fce00078e00ff */
.L_x_5983:
        /* <DEDUP_REMOVED lines=28> */
.L_x_5987:
        /* <DEDUP_REMOVED lines=19> */
.L_x_5988:
[----:B------:R-:W-:Y:S05]  /*224a0*/  BRA `(.L_x_5989) ;  /* 0x0000000000107947 */ /* 0x000fea0003800000 */
.L_x_5986:
[----:B------:R-:W1:Y:S02]  /*224b0*/  LDCU.64 UR4, c[0x0][0x770] ;  /* 0x0000ee00ff0477ac */ /* 0x000e640008000a00 */
[----:B-1----:R-:W-:-:S05]  /*224c0*/  IADD3 R2, P0, PT, R23, UR4, RZ ;  /* 0x0000000417027c10 */ /* 0x002fca000ff1e0ff */
[----:B------:R-:W-:-:S05]  /*224d0*/  IMAD.X R3, RZ, RZ, UR5, P0 ;  /* 0x00000005ff037e24 */ /* 0x000fca00080e06ff */
[----:B------:R1:W-:Y:S03]  /*224e0*/  STG.E.64 desc[UR36][R2.64], R16 ;  /* 0x0000001002007986 */ /* 0x0003e6000c101b24 */
.L_x_5989:
        /* <DEDUP_REMOVED lines=23> */
.L_x_5991:
        /* <DEDUP_REMOVED lines=19> */
.L_x_5992:
[----:B------:R-:W-:Y:S05]  /*22790*/  BRA `(.L_x_5993) ;  /* 0x00000000000c7947 */ /* 0x000fea0003800000 */
.L_x_5990:
[----:B-1----:R-:W-:-:S05]  /*227a0*/  IADD3 R2, P0, PT, R25, UR6, RZ ;  /* 0x0000000619027c10 */ /* 0x002fca000ff1e0ff */
[----:B------:R-:W-:-:S05]  /*227b0*/  IMAD.X R3, RZ, RZ, UR7, P0 ;  /* 0x00000007ff037e24 */ /* 0x000fca00080e06ff */
[----:B------:R1:W-:Y:S03]  /*227c0*/  STG.E.64 desc[UR36][R2.64], R18 ;  /* 0x0000001202007986 */ /* 0x0003e6000c101b24 */
.L_x_5993:
[----:B------:R-:W3:Y:S02]  /*227d0*/  LDCU.64 UR4, c[0x0][0x770] ;  /* 0x0000ee00ff0477ac */ /* 0x000ee40008000a00 */
[----:B---3--:R-:W-:-:S05]  /*227e0*/  IADD3 R24, P0, PT, R24, UR4, RZ ;  /* 0x0000000418187c10 */ /* 0x008fca000ff1e0ff */
[----:B------:R-:W-:-:S05]  /*227f0*/  IMAD.X R25, RZ, RZ, UR5, P0 ;  /* 0x00000005ff197e24 */ /* 0x000fca00080e06ff */
[----:B------:R-:W-:Y:S01]  /*22800*/  STG.E.64 desc[UR36][R24.64], R30 ;  /* 0x0000001e18007986 */ /* 0x000fe2000c101b24 */
[----:B------:R-:W-:Y:S05]  /*22810*/  EXIT ;  /* 0x000000000000794d */ /* 0x000fea0003800000 */
.L_x_5985:
        /* <DEDUP_REMOVED lines=16> */
.L_x_5994:
        /* <DEDUP_REMOVED lines=15> */
.L_x_5995:
        /* <DEDUP_REMOVED lines=15> */
.L_x_5996:
        /* <DEDUP_REMOVED lines=15> */
.L_x_5997:
[----:B------:R-:W-:Y:S05]  /*22bf0*/  EXIT ;  /* 0x000000000000794d */ /* 0x000fea0003800000 */
.L_x_5982:
        /* <DEDUP_REMOVED lines=22> */
.L_x_6000:
[----:B------:R-:W-:Y:S05]  /*22d60*/  BSYNC.RECONVERGENT B0 ;  /* 0x0000000000007941 */ /* 0x000fea0003800200 */
.L_x_5999:
        /* <DEDUP_REMOVED lines=16> */
.L_x_6002:
[----:B------:R-:W-:Y:S05]  /*22e70*/  BSYNC.RECONVERGENT B0 ;  /* 0x0000000000007941 */ /* 0x000fea0003800200 */
.L_x_6001:
        /* <DEDUP_REMOVED lines=13> */
.L_x_6004:
[----:B------:R-:W-:Y:S05]  /*22f50*/  BSYNC.RECONVERGENT B0 ;  /* 0x0000000000007941 */ /* 0x000fea0003800200 */
.L_x_6003:
        /* <DEDUP_REMOVED lines=11> */
.L_x_6006:
[----:B------:R-:W-:Y:S05]  /*23010*/  BSYNC.RECONVERGENT B0 ;  /* 0x0000000000007941 */ /* 0x000fea0003800200 */
.L_x_6005:
[----:B------:R-:W-:Y:S02]  /*23020*/  SEL R0, R32, R0, P0 ;  /* 0x0000000020007207 */ /* 0x000fe40000000000 */
[----:B------:R-:W-:Y:S02]  /*23030*/  SEL R3, R33, R3, P0 ;  /* 0x0000000321037207 */ /* 0x000fe40000000000 */
[----:B------:R-:W-:-:S07]  /*23040*/  FSEL R15, R14, R15, P0 ;  /* 0x0000000f0e0f7208 */ /* 0x000fce0000000000 */
.L_x_5998:
        /* <DEDUP_REMOVED lines=28> */
.L_x_6009:
        /* <DEDUP_REMOVED lines=19> */
.L_x_6010:
[----:B------:R-:W-:Y:S05]  /*23340*/  BRA `(.L_x_6011) ;  /* 0x0000000000107947 */ /* 0x000fea0003800000 */
.L_x_6008:
[----:B------:R-:W1:Y:S02]  /*23350*/  LDCU.64 UR4, c[0x0][0x770] ;  /* 0x0000ee00ff0477ac */ /* 0x000e640008000a00 */
[----:B-1----:R-:W-:-:S05]  /*23360*/  IADD3 R2, P0, PT, R23, UR4, RZ ;  /* 0x0000000417027c10 */ /* 0x002fca000ff1e0ff */
[----:B------:R-:W-:-:S05]  /*23370*/  IMAD.X R3, RZ, RZ, UR5, P0 ;  /* 0x00000005ff037e24 */ /* 0x000fca00080e06ff */
[----:B------:R1:W-:Y:S03]  /*23380*/  STG.E.64 desc[UR36][R2.64], R16 ;  /* 0x0000001002007986 */ /* 0x0003e6000c101b24 */
.L_x_6011:
        /* <DEDUP_REMOVED lines=23> */
.L_x_6013:
        /* <DEDUP_REMOVED lines=19> */
.L_x_6014:
[----:B------:R-:W-:Y:S05]  /*23630*/  BRA `(.L_x_6015) ;  /* 0x00000000000c7947 */ /* 0x000fea0003800000 */
.L_x_6012:
[----:B-1----:R-:W-:-:S05]  /*23640*/  IADD3 R2, P0, PT, R25, UR6, RZ ;  /* 0x0000000619027c10 */ /* 0x002fca000ff1e0ff */
[----:B------:R-:W-:-:S05]  /*23650*/  IMAD.X R3, RZ, RZ, UR7, P0 ;  /* 0x00000007ff037e24 */ /* 0x000fca00080e06ff */
[----:B------:R1:W-:Y:S03]  /*23660*/  STG.E.64 desc[UR36][R2.64], R18 ;  /* 0x0000001202007986 */ /* 0x0003e6000c101b24 */
.L_x_6015:
[----:B------:R-:W3:Y:S02]  /*23670*/  LDCU.64 UR4, c[0x0][0x770] ;  /* 0x0000ee00ff0477ac */ /* 0x000ee40008000a00 */
[----:B---3--:R-:W-:-:S05]  /*23680*/  IADD3 R24, P0, PT, R24, UR4, RZ ;  /* 0x0000000418187c10 */ /* 0x008fca000ff1e0ff */
[----:B------:R-:W-:-:S05]  /*23690*/  IMAD.X R25, RZ, RZ, UR5, P0 ;  /* 0x00000005ff197e24 */ /* 0x000fca00080e06ff */
[----:B------:R-:W-:Y:S01]  /*236a0*/  STG.E.64 desc[UR36][R24.64], R30 ;  /* 0x0000001e18007986 */ /* 0x000fe2000c101b24 */
[----:B------:R-:W-:Y:S05]  /*236b0*/  EXIT ;  /* 0x000000000000794d */ /* 0x000fea0003800000 */
.L_x_6007:
        /* <DEDUP_REMOVED lines=9> */
.L_x_5916:
        /* <DEDUP_REMOVED lines=23> */
.L_x_6016:
        /* <DEDUP_REMOVED lines=18> */
.L_x_6019:
[----:B------:R-:W-:Y:S01]  /*239e0*/  CS2R R44, SRZ ;  /* 0x00000000002c7805 */ /* 0x000fe2000001ff00 */
[----:B------:R-:W-:Y:S01]  /*239f0*/  IMAD.MOV.U32 R8, RZ, RZ, RZ ;  /* 0x000000ffff087224 */ /* 0x000fe200078e00ff */
[----:B------:R-:W-:Y:S01]  /*23a00*/  CS2R R6, SRZ ;  /* 0x0000000000067805 */ /* 0x000fe2000001ff00 */
[----:B------:R-:W-:Y:S02]  /*23a10*/  IMAD.MOV.U32 R3, RZ, RZ, RZ ;  /* 0x000000ffff037224 */ /* 0x000fe400078e00ff */
[----:B------:R-:W-:Y:S02]  /*23a20*/  IMAD.MOV.U32 R11, RZ, RZ, RZ ;  /* 0x000000ffff0b7224 */ /* 0x000fe400078e00ff */
[----:B------:R-:W-:-:S07]  /*23a30*/  IMAD.MOV.U32 R18, RZ, RZ, RZ ;  /* 0x000000ffff127224 */ /* 0x000fce00078e00ff */
.L_x_6018:
        /* <DEDUP_REMOVED lines=27> */
.L_x_6022:
        /* <DEDUP_REMOVED lines=19> */
.L_x_6023:
[----:B------:R-:W-:Y:S05]  /*23d20*/  BRA `(.L_x_6024) ;  /* 0x0000000000107947 */ /* 0x000fea0003800000 */
.L_x_6021:
[----:B------:R-:W1:Y:S02]  /*23d30*/  LDCU.64 UR4, c[0x0][0x770] ;  /* 0x0000ee00ff0477ac */ /* 0x000e640008000a00 */
[----:B-1----:R-:W-:-:S05]  /*23d40*/  IADD3 R2, P0, PT, R23, UR4, RZ ;  /* 0x0000000417027c10 */ /* 0x002fca000ff1e0ff */
[----:B------:R-:W-:-:S05]  /*23d50*/  IMAD.X R3, RZ, RZ, UR5, P0 ;  /* 0x00000005ff037e24 */ /* 0x000fca00080e06ff */
[----:B------:R1:W-:Y:S03]  /*23d60*/  STG.E.64 desc[UR36][R2.64], R18 ;  /* 0x0000001202007986 */ /* 0x0003e6000c101b24 */
.L_x_6024:
        /* <DEDUP_REMOVED lines=23> */
.L_x_6026:
        /* <DEDUP_REMOVED lines=19> */
.L_x_6027:
[----:B------:R-:W-:Y:S05]  /*24010*/  BRA `(.L_x_6028) ;  /* 0x00000000000c7947 */ /* 0x000fea0003800000 */
.L_x_6025:
[----:B-1----:R-:W-:-:S05]  /*24020*/  IADD3 R2, P0, PT, R27, UR6, RZ ;  /* 0x000000061b027c10 */ /* 0x002fca000ff1e0ff */
[----:B------:R-:W-:-:S05]  /*24030*/  IMAD.X R3, RZ, RZ, UR7, P0 ;  /* 0x00000007ff037e24 */ /* 0x000fca00080e06ff */
[----:B------:R1:W-:Y:S03]  /*24040*/  STG.E.64 desc[UR36][R2.64], R16 ;  /* 0x0000001002007986 */ /* 0x0003e6000c101b24 */
.L_x_6028:
[----:B------:R-:W3:Y:S02]  /*24050*/  LDCU.64 UR4, c[0x0][0x770] ;  /* 0x0000ee00ff0477ac */ /* 0x000ee40008000a00 */
[----:B---3--:R-:W-:-:S05]  /*24060*/  IADD3 R26, P0, PT, R26, UR4, RZ ;  /* 0x000000041a1a7c10 */ /* 0x008fca000ff1e0ff */
[----:B------:R-:W-:-:S05]  /*24070*/  IMAD.X R27, RZ, RZ, UR5, P0 ;  /* 0x00000005ff1b7e24 */ /* 0x000fca00080e06ff */
[----:B------:R-:W-:Y:S01]  /*24080*/  STG.E.64 desc[UR36][R26.64], R44 ;  /* 0x0000002c1a007986 */ /* 0x000fe2000c101b24 */
[----:B------:R-:W-:Y:S05]  /*24090*/  EXIT ;  /* 0x000000000000794d */ /* 0x000fea0003800000 */
.L_x_6020:
        /* <DEDUP_REMOVED lines=16> */
.L_x_6029:
        /* <DEDUP_REMOVED lines=15> */
.L_x_6030:
        /* <DEDUP_REMOVED lines=15> */
.L_x_6031:
        /* <DEDUP_REMOVED lines=15> */
.L_x_6032:
[----:B------:R-:W-:Y:S05]  /*24470*/  EXIT ;  /* 0x000000000000794d */ /* 0x000fea0003800000 */
.L_x_6017:
        /* <DEDUP_REMOVED lines=22> */
.L_x_6035:
[----:B------:R-:W-:Y:S05]  /*245e0*/  BSYNC.RECONVERGENT B0 ;  /* 0x0000000000007941 */ /* 0x000fea0003800200 */
.L_x_6034:
        /* <DEDUP_REMOVED lines=16> */
.L_x_6037:
[----:B------:R-:W-:Y:S05]  /*246f0*/  BSYNC.RECONVERGENT B0 ;  /* 0x0000000000007941 */ /* 0x000fea0003800200 */
.L_x_6036:
        /* <DEDUP_REMOVED lines=13> */
.L_x_6039:
[----:B------:R-:W-:Y:S05]  /*247d0*/  BSYNC.RECONVERGENT B0 ;  /* 0x0000000000007941 */ /* 0x000fea0003800200 */
.L_x_6038:
        /* <DEDUP_REMOVED lines=11> */
.L_x_6041:
[----:B------:R-:W-:Y:S05]  /*24890*/  BSYNC.RECONVERGENT B0 ;  /* 0x0000000000007941 */ /* 0x000fea0003800200 */
.L_x_6040:
[----:B------:R-:W-:Y:S02]  /*248a0*/  SEL R44, R20, R44, P0 ;  /* 0x0000002c142c7207 */ /* 0x000fe40000000000 */
[----:B------:R-:W-:Y:S02]  /*248b0*/  SEL R45, R21, R45, P0 ;  /* 0x0000002d152d7207 */ /* 0x000fe40000000000 */
[----:B------:R-:W-:-:S07]  /*248c0*/  FSEL R41, R22, R41, P0 ;  /* 0x0000002916297208 */ /* 0x000fce0000000000 */
.L_x_6033:
        /* <DEDUP_REMOVED lines=27> */
.L_x_6044:
        /* <DEDUP_REMOVED lines=19> */
.L_x_6045:
[----:B------:R-:W-:Y:S05]  /*24bb0*/  BRA `(.L_x_6046) ;  /* 0x0000000000107947 */ /* 0x000fea0003800000 */
.L_x_6043:
[----:B------:R-:W1:Y:S02]  /*24bc0*/  LDCU.64 UR4, c[0x0][0x770] ;  /* 0x0000ee00ff0477ac */ /* 0x000e640008000a00 */
[----:B-1----:R-:W-:-:S05]  /*24bd0*/  IADD3 R2, P0, PT, R23, UR4, RZ ;  /* 0x0000000417027c10 */ /* 0x002fca000ff1e0ff */
[----:B------:R-:W-:-:S05]  /*24be0*/  IMAD.X R3, RZ, RZ, UR5, P0 ;  /* 0x00000005ff037e24 */ /* 0x000fca00080e06ff */
[----:B------:R1:W-:Y:S03]  /*24bf0*/  STG.E.64 desc[UR36][R2.64], R18 ;  /* 0x0000001202007986 */ /* 0x0003e6000c101b24 */
.L_x_6046:
        /* <DEDUP_REMOVED lines=23> */
.L_x_6048:
        /* <DEDUP_REMOVED lines=19> */
.L_x_6049:
[----:B------:R-:W-:Y:S05]  /*24ea0*/  BRA `(.L_x_6050) ;  /* 0x00000000000c7947 */ /* 0x000fea0003800000 */
.L_x_6047:
[----:B-1----:R-:W-:-:S05]  /*24eb0*/  IADD3 R2, P0, PT, R27, UR6, RZ ;  /* 0x000000061b027c10 */ /* 0x002fca000ff1e0ff */
[----:B------:R-:W-:-:S05]  /*24ec0*/  IMAD.X R3, RZ, RZ, UR7, P0 ;  /* 0x00000007ff037e24 */ /* 0x000fca00080e06ff */
[----:B------:R1:W-:Y:S03]  /*24ed0*/  STG.E.64 desc[UR36][R2.64], R16 ;  /* 0x0000001002007986 */ /* 0x0003e6000c101b24 */
.L_x_6050:
[----:B------:R-:W3:Y:S02]  /*24ee0*/  LDCU.64 UR4, c[0x0][0x770] ;  /* 0x0000ee00ff0477ac */ /* 0x000ee40008000a00 */
[----:B---3--:R-:W-:-:S05]  /*24ef0*/  IADD3 R26, P0, PT, R26, UR4, RZ ;  /* 0x000000041a1a7c10 */ /* 0x008fca000ff1e0ff */
[----:B------:R-:W-:-:S05]  /*24f00*/  IMAD.X R27, RZ, RZ, UR5, P0 ;  /* 0x00000005ff1b7e24 */ /* 0x000fca00080e06ff */
[----:B------:R-:W-:Y:S01]  /*24f10*/  STG.E.64 desc[UR36][R26.64], R44 ;  /* 0x0000002c1a007986 */ /* 0x000fe2000c101b24 */
[----:B------:R-:W-:Y:S05]  /*24f20*/  EXIT ;  /* 0x000000000000794d */ /* 0x000fea0003800000 */
.L_x_6042:
        /* <DEDUP_REMOVED lines=9> */
        .weak           $__internal_26_$__cuda_sm20_div_u64
        .type           $__internal_26_$__cuda_sm20_div_u64,@function
        .size           $__internal_26_$__cuda_sm20_div_u64,(.L_x_6078 - $__internal_26_$__cuda_sm20_div_u64)
$__internal_26_$__cuda_sm20_div_u64:
        /* <DEDUP_REMOVED lines=66> */
[----:B------:R-:W-:Y:S06]  /*253e0*/  RET.REL.NODEC R4 `(_ZN2at6native13reduce_kernelILi128ELi4ENS0_8ReduceOpIN3c104HalfENS0_9ArgMinOpsIfEEjlLi4ELi4EEEEEvT1_) ;  /* 0xfffffdac04047950 */ /* 0x000fec0003c3ffff */
.L_x_6051:
        /* <DEDUP_REMOVED lines=9> */
.L_x_6078:


//--------------------- .nv.global.init           --------------------------
	.section	.nv.global.init,"aw",@progbits
.nv.global.init:
	.type		$str$7,@object
	.size		$str$7,(__unnamed_74 - $str$7)
$str$7:
        /*0000*/ 	.byte	0x66, 0x61, 0x6c, 0x73, 0x65, 0x00
	.type		__unnamed_74,@object
	.size		__unnamed_74,(__unnamed_34 - __unnamed_74)
__unnamed_74:
        /*0006*/ 	.byte	0x73, 0x65, 0x74, 0x5f, 0x72, 0x65, 0x73, 0x75, 0x6c, 0x74, 0x73, 0x00
	.type		__unnamed_34,@object
	.size		__unnamed_34,(__unnamed_14 - __unnamed_34)
__unnamed_34:
        /*0012*/ 	.byte	0x73, 0x65, 0x74, 0x5f, 0x72, 0x65, 0x73, 0x75, 0x6c, 0x74, 0x73, 0x00
	.type		__unnamed_14,@object
	.size		__unnamed_14,(__unnamed_54 - __unnamed_14)
__unnamed_14:
        /*001e*/ 	.byte	0x73, 0x65, 0x74, 0x5f, 0x72, 0x65, 0x73, 0x75, 0x6c, 0x74, 0x73, 0x00
	.type		__unnamed_54,@object
	.size		__unnamed_54,(__unnamed_44 - __unnamed_54)
__unnamed_54:
        /*002a*/ 	.byte	0x73, 0x65, 0x74, 0x5f, 0x72, 0x65, 0x73, 0x75, 0x6c, 0x74, 0x73, 0x00
	.type		__unnamed_44,@object
	.size		__unnamed_44,(__unnamed_4 - __unnamed_44)
__unnamed_44:
        /*0036*/ 	.byte	0x73, 0x65, 0x74, 0x5f, 0x72, 0x65, 0x73, 0x75, 0x6c, 0x74, 0x73, 0x00
	.type		__unnamed_4,@object
	.size		__unnamed_4,(__unnamed_84 - __unnamed_4)
__unnamed_4:
        /*0042*/ 	.byte	0x73, 0x65, 0x74, 0x5f, 0x72, 0x65, 0x73, 0x75, 0x6c, 0x74, 0x73, 0x00
	.type		__unnamed_84,@object
	.size		__unnamed_84,(__unnamed_24 - __unnamed_84)
__unnamed_84:
        /*004e*/ 	.byte	0x73, 0x65, 0x74, 0x5f, 0x72, 0x65, 0x73, 0x75, 0x6c, 0x74, 0x73, 0x00
	.type		__unnamed_24,@object
	.size		__unnamed_24,(__unnamed_64 - __unnamed_24)
__unnamed_24:
        /*005a*/ 	.byte	0x73, 0x65, 0x74, 0x5f, 0x72, 0x65, 0x73, 0x75, 0x6c, 0x74, 0x73, 0x00
	.type		__unnamed_64,@object
	.size		__unnamed_64,($str$8 - __unnamed_64)
__unnamed_64:
        /*0066*/ 	.byte	0x73, 0x65, 0x74, 0x5f, 0x72, 0x65, 0x73, 0x75, 0x6c, 0x74, 0x73, 0x00
	.type		$str$8,@object
	.size		$str$8,(__unnamed_11 - $str$8)
$str$8:
        /*0072*/ 	.byte	0x66, 0x69, 0x6e, 0x61, 0x6c, 0x5f, 0x6f, 0x75, 0x74, 0x70, 0x75, 0x74, 0x00
	.type		__unnamed_11,@object
	.size		__unnamed_11,(__unnamed_51 - __unnamed_11)
__unnamed_11:
        /*007f*/ 	.byte	0x74, 0x68, 0x72, 0x65, 0x61, 0x64, 0x5f, 0x72, 0x65, 0x64, 0x75, 0x63, 0x65, 0x00
	.type		__unnamed_51,@object
	.size		__unnamed_51,(__unnamed_31 - __unnamed_51)
__unnamed_51:
        /*008d*/ 	.byte	0x74, 0x68, 0x72, 0x65, 0x61, 0x64, 0x5f, 0x72, 0x65, 0x64, 0x75, 0x63, 0x65, 0x00
	.type		__unnamed_31,@object
	.size		__unnamed_31,($str$9 - __unnamed_31)
__unnamed_31:
        /*009b*/ 	.byte	0x74, 0x68, 0x72, 0x65, 0x61, 0x64, 0x5f, 0x72, 0x65, 0x64, 0x75, 0x63, 0x65, 0x00
	.type		$str$9,@object
	.size		$str$9,(__unnamed_71 - $str$9)
$str$9:
        /*00a9*/ 	.byte	0x6e, 0x6f, 0x75, 0x74, 0x70, 0x75, 0x74, 0x73, 0x20, 0x3d, 0x3d, 0x20, 0x31, 0x00
	.type		__unnamed_71,@object
	.size		__unnamed_71,(__unnamed_41 - __unnamed_71)
__unnamed_71:
        /*00b7*/ 	.byte	0x74, 0x68, 0x72, 0x65, 0x61, 0x64, 0x5f, 0x72, 0x65, 0x64, 0x75, 0x63, 0x65, 0x00
	.type		__unnamed_41,@object
	.size		__unnamed_41,(__unnamed_1 - __unnamed_41)
__unnamed_41:
        /*00c5*/ 	.byte	0x74, 0x68, 0x72, 0x65, 0x61, 0x64, 0x5f, 0x72, 0x65, 0x64, 0x75, 0x63, 0x65, 0x00
	.type		__unnamed_1,@object
	.size		__unnamed_1,(__unnamed_81 - __unnamed_1)
__unnamed_1:
        /*00d3*/ 	.byte	0x74, 0x68, 0x72, 0x65, 0x61, 0x64, 0x5f, 0x72, 0x65, 0x64, 0x75, 0x63, 0x65, 0x00
	.type		__unnamed_81,@object
	.size		__unnamed_81,(__unnamed_61 - __unnamed_81)
__unnamed_81:
        /*00e1*/ 	.byte	0x74, 0x68, 0x72, 0x65, 0x61, 0x64, 0x5f, 0x72, 0x65, 0x64, 0x75, 0x63, 0x65, 0x00
	.type		__unnamed_61,@object
	.size		__unnamed_61,(__unnamed_21 - __unnamed_61)
__unnamed_61:
        /*00ef*/ 	.byte	0x74, 0x68, 0x72, 0x65, 0x61, 0x64, 0x5f, 0x72, 0x65, 0x64, 0x75, 0x63, 0x65, 0x00
	.type		__unnamed_21,@object
	.size		__unnamed_21,(__unnamed_26 - __unnamed_21)
__unnamed_21:
        /*00fd*/ 	.byte	0x74, 0x68, 0x72, 0x65, 0x61, 0x64, 0x5f, 0x72, 0x65, 0x64, 0x75, 0x63, 0x65, 0x00
	.type		__unnamed_26,@object
	.size		__unnamed_26,(__unnamed_66 - __unnamed_26)
__unnamed_26:
        /*010b*/ 	.byte	0x74, 0x68, 0x72, 0x65, 0x61, 0x64, 0x5f, 0x72, 0x65, 0x64, 0x75, 0x63, 0x65, 0x00
	.type		__unnamed_66,@object
	.size		__unnamed_66,(__unnamed_46 - __unnamed_66)
__unnamed_66:
        /*0119*/ 	.byte	0x74, 0x68, 0x72, 0x65, 0x61, 0x64, 0x5f, 0x72, 0x65, 0x64, 0x75, 0x63, 0x65, 0x00
	.type		__unnamed_46,@object
	.size		__unnamed_46,(__unnamed_6 - __unnamed_46)
__unnamed_46:
        /*0127*/ 	.byte	0x74, 0x68, 0x72, 0x65, 0x61, 0x64, 0x5f, 0x72, 0x65, 0x64, 0x75, 0x63, 0x65, 0x00
	.type		__unnamed_6,@object
	.size		__unnamed_6,(__unnamed_86 - __unnamed_6)
__unnamed_6:
        /*0135*/ 	.byte	0x74, 0x68, 0x72, 0x65, 0x61, 0x64, 0x5f, 0x72, 0x65, 0x64, 0x75, 0x63, 0x65, 0x00
	.type		__unnamed_86,@object
	.size		__unnamed_86,(__unnamed_76 - __unnamed_86)
__unnamed_86:
        /*0143*/ 	.byte	0x74, 0x68, 0x72, 0x65, 0x61, 0x64, 0x5f, 0x72, 0x65, 0x64, 0x75, 0x63, 0x65, 0x00
	.type		__unnamed_76,@object
	.size		__unnamed_76,(__unnamed_36 - __unnamed_76)
__unnamed_76:
        /*0151*/ 	.byte	0x74, 0x68, 0x72, 0x65, 0x61, 0x64, 0x5f, 0x72, 0x65, 0x64, 0x75, 0x63, 0x65, 0x00
	.type		__unnamed_36,@object
	.size		__unnamed_36,(__unnamed_56 - __unnamed_36)
__unnamed_36:
        /*015f*/ 	.byte	0x74, 0x68, 0x72, 0x65, 0x61, 0x64, 0x5f, 0x72, 0x65, 0x64, 0x75, 0x63, 0x65, 0x00
	.type		__unnamed_56,@object
	.size		__unnamed_56,(__unnamed_16 - __unnamed_56)
__unnamed_56:
        /*016d*/ 	.byte	0x74, 0x68, 0x72, 0x65, 0x61, 0x64, 0x5f, 0x72, 0x65, 0x64, 0x75, 0x63, 0x65, 0x00
	.type		__unnamed_16,@object
	.size		__unnamed_16,(__unnamed_27 - __unnamed_16)
__unnamed_16:
        /*017b*/ 	.byte	0x74, 0x68, 0x72, 0x65, 0x61, 0x64, 0x5f, 0x72, 0x65, 0x64, 0x75, 0x63, 0x65, 0x00
	.type		__unnamed_27,@object
	.size		__unnamed_27,($str$5 - __unnamed_27)
__unnamed_27:
        /*0189*/ 	.byte	0x61, 0x63, 0x63, 0x75, 0x6d, 0x75, 0x6c, 0x61, 0x74, 0x65, 0x5f, 0x69, 0x6e, 0x5f, 0x6f, 0x75
        /*0199*/ 	.byte	0x74, 0x70, 0x75, 0x74, 0x00
	.type		$str$5,@object
	.size		$str$5,(__unnamed_59 - $str$5)
$str$5:
        /*019e*/ 	.byte	0x6f, 0x75, 0x74, 0x70, 0x75, 0x74, 0x5f, 0x76, 0x65, 0x63, 0x5f, 0x73, 0x69, 0x7a, 0x65, 0x20
        /*01ae*/ 	.byte	0x3d, 0x3d, 0x20, 0x31, 0x00
	.type		__unnamed_59,@object
	.size		__unnamed_59,(__unnamed_67 - __unnamed_59)
__unnamed_59:
        /*01b3*/ 	.byte	0x61, 0x63, 0x63, 0x75, 0x6d, 0x75, 0x6c, 0x61, 0x74, 0x65, 0x5f, 0x69, 0x6e, 0x5f, 0x6f, 0x75
        /*01c3*/ 	.byte	0x74, 0x70, 0x75, 0x74, 0x00
	.type		__unnamed_67,@object
	.size		__unnamed_67,(__unnamed_19 - __unnamed_67)
__unnamed_67:
        /*01c8*/ 	.byte	0x61, 0x63, 0x63, 0x75, 0x6d, 0x75, 0x6c, 0x61, 0x74, 0x65, 0x5f, 0x69, 0x6e, 0x5f, 0x6f, 0x75
        /*01d8*/ 	.byte	0x74, 0x70, 0x75, 0x74, 0x00
	.type		__unnamed_19,@object
	.size		__unnamed_19,(__unnamed_79 - __unnamed_19)
__unnamed_19:
        /*01dd*/ 	.byte	0x61, 0x63, 0x63, 0x75, 0x6d, 0x75, 0x6c, 0x61, 0x74, 0x65, 0x5f, 0x69, 0x6e, 0x5f, 0x6f, 0x75
        /*01ed*/ 	.byte	0x74, 0x70, 0x75, 0x74, 0x00
	.type		__unnamed_79,@object
	.size		__unnamed_79,(__unnamed_47 - __unnamed_79)
__unnamed_79:
        /*01f2*/ 	.byte	0x61, 0x63, 0x63, 0x75, 0x6d, 0x75, 0x6c, 0x61, 0x74, 0x65, 0x5f, 0x69, 0x6e, 0x5f, 0x6f, 0x75
        /*0202*/ 	.byte	0x74, 0x70, 0x75, 0x74, 0x00
	.type		__unnamed_47,@object
	.size		__unnamed_47,(__unnamed_7 - __unnamed_47)
__unnamed_47:
        /*0207*/ 	.byte	0x61, 0x63, 0x63, 0x75, 0x6d, 0x75, 0x6c, 0x61, 0x74, 0x65, 0x5f, 0x69, 0x6e, 0x5f, 0x6f, 0x75
        /*0217*/ 	.byte	0x74, 0x70, 0x75, 0x74, 0x00
	.type		__unnamed_7,@object
	.size		__unnamed_7,(__unnamed_39 - __unnamed_7)
__unnamed_7:
        /*021c*/ 	.byte	0x61, 0x63, 0x63, 0x75, 0x6d, 0x75, 0x6c, 0x61, 0x74, 0x65, 0x5f, 0x69, 0x6e, 0x5f, 0x6f, 0x75
        /*022c*/ 	.byte	0x74, 0x70, 0x75, 0x74, 0x00
	.type		__unnamed_39,@object
	.size		__unnamed_39,(__unnamed_87 - __unnamed_39)
__unnamed_39:
        /*0231*/ 	.byte	0x61, 0x63, 0x63, 0x75, 0x6d, 0x75, 0x6c, 0x61, 0x74, 0x65, 0x5f, 0x69, 0x6e, 0x5f, 0x6f, 0x75
        /*0241*/ 	.byte	0x74, 0x70, 0x75, 0x74, 0x00
	.type		__unnamed_87,@object
	.size		__unnamed_87,(__unnamed_9 - __unnamed_87)
__unnamed_87:
        /*0246*/ 	.byte	0x61, 0x63, 0x63, 0x75, 0x6d, 0x75, 0x6c, 0x61, 0x74, 0x65, 0x5f, 0x69, 0x6e, 0x5f, 0x6f, 0x75
        /*0256*/ 	.byte	0x74, 0x70, 0x75, 0x74, 0x00
	.type		__unnamed_9,@object
	.size		__unnamed_9,(__unnamed_89 - __unnamed_9)
__unnamed_9:
        /*025b*/ 	.byte	0x61, 0x63, 0x63, 0x75, 0x6d, 0x75, 0x6c, 0x61, 0x74, 0x65, 0x5f, 0x69, 0x6e, 0x5f, 0x6f, 0x75
        /*026b*/ 	.byte	0x74, 0x70, 0x75, 0x74, 0x00
	.type		__unnamed_89,@object
	.size		__unnamed_89,(__unnamed_57 - __unnamed_89)
__unnamed_89:
        /*0270*/ 	.byte	0x61, 0x63, 0x63, 0x75, 0x6d, 0x75, 0x6c, 0x61, 0x74, 0x65, 0x5f, 0x69, 0x6e, 0x5f, 0x6f, 0x75
        /*0280*/ 	.byte	0x74, 0x70, 0x75, 0x74, 0x00
	.type		__unnamed_57,@object
	.size		__unnamed_57,(__unnamed_17 - __unnamed_57)
__unnamed_57:
        /*0285*/ 	.byte	0x61, 0x63, 0x63, 0x75, 0x6d, 0x75, 0x6c, 0x61, 0x74, 0x65, 0x5f, 0x69, 0x6e, 0x5f, 0x6f, 0x75
        /*0295*/ 	.byte	0x74, 0x70, 0x75, 0x74, 0x00
	.type		__unnamed_17,@object
	.size		__unnamed_17,(__unnamed_49 - __unnamed_17)
__unnamed_17:
        /*029a*/ 	.byte	0x61, 0x63, 0x63, 0x75, 0x6d, 0x75, 0x6c, 0x61, 0x74, 0x65, 0x5f, 0x69, 0x6e, 0x5f, 0x6f, 0x75
        /*02aa*/ 	.byte	0x74, 0x70, 0x75, 0x74, 0x00
	.type		__unnamed_49,@object
	.size		__unnamed_49,(__unnamed_77 - __unnamed_49)
__unnamed_49:
        /*02af*/ 	.byte	0x61, 0x63, 0x63, 0x75, 0x6d, 0x75, 0x6c, 0x61, 0x74, 0x65, 0x5f, 0x69, 0x6e, 0x5f, 0x6f, 0x75
        /*02bf*/ 	.byte	0x74, 0x70, 0x75, 0x74, 0x00
	.type		__unnamed_77,@object
	.size		__unnamed_77,(__unnamed_29 - __unnamed_77)
__unnamed_77:
        /*02c4*/ 	.byte	0x61, 0x63, 0x63, 0x75, 0x6d, 0x75, 0x6c, 0x61, 0x74, 0x65, 0x5f, 0x69, 0x6e, 0x5f, 0x6f, 0x75
        /*02d4*/ 	.byte	0x74, 0x70, 0x75, 0x74, 0x00
	.type		__unnamed_29,@object
	.size		__unnamed_29,(__unnamed_69 - __unnamed_29)
__unnamed_29:
        /*02d9*/ 	.byte	0x61, 0x63, 0x63, 0x75, 0x6d, 0x75, 0x6c, 0x61, 0x74, 0x65, 0x5f, 0x69, 0x6e, 0x5f, 0x6f, 0x75
        /*02e9*/ 	.byte	0x74, 0x70, 0x75, 0x74, 0x00
	.type		__unnamed_69,@object
	.size		__unnamed_69,(__unnamed_37 - __unnamed_69)
__unnamed_69:
        /*02ee*/ 	.byte	0x61, 0x63, 0x63, 0x75, 0x6d, 0x75, 0x6c, 0x61, 0x74, 0x65, 0x5f, 0x69, 0x6e, 0x5f, 0x6f, 0x75
        /*02fe*/ 	.byte	0x74, 0x70, 0x75, 0x74, 0x00
	.type		__unnamed_37,@object
	.size		__unnamed_37,(__unnamed_42 - __unnamed_37)
__unnamed_37:
        /*0303*/ 	.byte	0x61, 0x63, 0x63, 0x75, 0x6d, 0x75, 0x6c, 0x61, 0x74, 0x65, 0x5f, 0x69, 0x6e, 0x5f, 0x6f, 0x75
        /*0313*/ 	.byte	0x74, 0x70, 0x75, 0x74, 0x00
	.type		__unnamed_42,@object
	.size		__unnamed_42,(__unnamed_2 - __unnamed_42)
__unnamed_42:
        /*0318*/ 	.byte	0x61, 0x63, 0x63, 0x75, 0x6d, 0x75, 0x6c, 0x61, 0x74, 0x65, 0x5f, 0x69, 0x6e, 0x5f, 0x6f, 0x75
        /*0328*/ 	.byte	0x74, 0x70, 0x75, 0x74, 0x00
	.type		__unnamed_2,@object
	.size		__unnamed_2,(__unnamed_82 - __unnamed_2)
__unnamed_2:
        /*032d*/ 	.byte	0x61, 0x63, 0x63, 0x75, 0x6d, 0x75, 0x6c, 0x61, 0x74, 0x65, 0x5f, 0x69, 0x6e, 0x5f, 0x6f, 0x75
        /*033d*/ 	.byte	0x74, 0x70, 0x75, 0x74, 0x00
	.type		__unnamed_82,@object
	.size		__unnamed_82,(__unnamed_62 - __unnamed_82)
__unnamed_82:
        /*0342*/ 	.byte	0x61, 0x63, 0x63, 0x75, 0x6d, 0x75, 0x6c, 0x61, 0x74, 0x65, 0x5f, 0x69, 0x6e, 0x5f, 0x6f, 0x75
        /*0352*/ 	.byte	0x74, 0x70, 0x75, 0x74, 0x00
	.type		__unnamed_62,@object
	.size		__unnamed_62,(__unnamed_22 - __unnamed_62)
__unnamed_62:
        /*0357*/ 	.byte	0x61, 0x63, 0x63, 0x75, 0x6d, 0x75, 0x6c, 0x61, 0x74, 0x65, 0x5f, 0x69, 0x6e, 0x5f, 0x6f, 0x75
        /*0367*/ 	.byte	0x74, 0x70, 0x75, 0x74, 0x00
	.type		__unnamed_22,@object
	.size		__unnamed_22,(__unnamed_12 - __unnamed_22)
__unnamed_22:
        /*036c*/ 	.byte	0x61, 0x63, 0x63, 0x75, 0x6d, 0x75, 0x6c, 0x61, 0x74, 0x65, 0x5f, 0x69, 0x6e, 0x5f, 0x6f, 0x75
        /*037c*/ 	.byte	0x74, 0x70, 0x75, 0x74, 0x00
	.type		__unnamed_12,@object
	.size		__unnamed_12,(__unnamed_52 - __unnamed_12)
__unnamed_12:
        /*0381*/ 	.byte	0x61, 0x63, 0x63, 0x75, 0x6d, 0x75, 0x6c, 0x61, 0x74, 0x65, 0x5f, 0x69, 0x6e, 0x5f, 0x6f, 0x75
        /*0391*/ 	.byte	0x74, 0x70, 0x75, 0x74, 0x00
	.type		__unnamed_52,@object
	.size		__unnamed_52,(__unnamed_72 - __unnamed_52)
__unnamed_52:
        /*0396*/ 	.byte	0x61, 0x63, 0x63, 0x75, 0x6d, 0x75, 0x6c, 0x61, 0x74, 0x65, 0x5f, 0x69, 0x6e, 0x5f, 0x6f, 0x75
        /*03a6*/ 	.byte	0x74, 0x70, 0x75, 0x74, 0x00
	.type		__unnamed_72,@object
	.size		__unnamed_72,(__unnamed_32 - __unnamed_72)
__unnamed_72:
        /*03ab*/ 	.byte	0x61, 0x63, 0x63, 0x75, 0x6d, 0x75, 0x6c, 0x61, 0x74, 0x65, 0x5f, 0x69, 0x6e, 0x5f, 0x6f, 0x75
        /*03bb*/ 	.byte	0x74, 0x70, 0x75, 0x74, 0x00
	.type		__unnamed_32,@object
	.size		__unnamed_32,(__unnamed_43 - __unnamed_32)
__unnamed_32:
        /*03c0*/ 	.byte	0x61, 0x63, 0x63, 0x75, 0x6d, 0x75, 0x6c, 0x61, 0x74, 0x65, 0x5f, 0x69, 0x6e, 0x5f, 0x6f, 0x75
        /*03d0*/ 	.byte	0x74, 0x70, 0x75, 0x74, 0x00
	.type		__unnamed_43,@object
	.size		__unnamed_43,(__unnamed_3 - __unnamed_43)
__unnamed_43:
        /*03d5*/ 	.byte	0x73, 0x65, 0x74, 0x5f, 0x72, 0x65, 0x73, 0x75, 0x6c, 0x74, 0x73, 0x5f, 0x74, 0x6f, 0x5f, 0x6f
        /*03e5*/ 	.byte	0x75, 0x74, 0x70, 0x75, 0x74, 0x00
	.type		__unnamed_3,@object
	.size		__unnamed_3,(__unnamed_83 - __unnamed_3)
__unnamed_3:
        /*03eb*/ 	.byte	0x73, 0x65, 0x74, 0x5f, 0x72, 0x65, 0x73, 0x75, 0x6c, 0x74, 0x73, 0x5f, 0x74, 0x6f, 0x5f, 0x6f
        /*03fb*/ 	.byte	0x75, 0x74, 0x70, 0x75, 0x74, 0x00
	.type		__unnamed_83,@object
	.size		__unnamed_83,(__unnamed_63 - __unnamed_83)
__unnamed_83:
        /*0401*/ 	.byte	0x73, 0x65, 0x74, 0x5f, 0x72, 0x65, 0x73, 0x75, 0x6c, 0x74, 0x73, 0x5f, 0x74, 0x6f, 0x5f, 0x6f
        /*0411*/ 	.byte	0x75, 0x74, 0x70, 0x75, 0x74, 0x00
	.type		__unnamed_63,@object
	.size		__unnamed_63,(__unnamed_23 - __unnamed_63)
__unnamed_63:
        /*0417*/ 	.byte	0x73, 0x65, 0x74, 0x5f, 0x72, 0x65, 0x73, 0x75, 0x6c, 0x74, 0x73, 0x5f, 0x74, 0x6f, 0x5f, 0x6f
        /*0427*/ 	.byte	0x75, 0x74, 0x70, 0x75, 0x74, 0x00
	.type		__unnamed_23,@object
	.size		__unnamed_23,(__unnamed_73 - __unnamed_23)
__unnamed_23:
        /*042d*/ 	.byte	0x73, 0x65, 0x74, 0x5f, 0x72, 0x65, 0x73, 0x75, 0x6c, 0x74, 0x73, 0x5f, 0x74, 0x6f, 0x5f, 0x6f
        /*043d*/ 	.byte	0x75, 0x74, 0x70, 0x75, 0x74, 0x00
	.type		__unnamed_73,@object
	.size		__unnamed_73,(__unnamed_33 - __unnamed_73)
__unnamed_73:
        /*0443*/ 	.byte	0x73, 0x65, 0x74, 0x5f, 0x72, 0x65, 0x73, 0x75, 0x6c, 0x74, 0x73, 0x5f, 0x74, 0x6f, 0x5f, 0x6f
        /*0453*/ 	.byte	0x75, 0x74, 0x70, 0x75, 0x74, 0x00
	.type		__unnamed_33,@object
	.size		__unnamed_33,(__unnamed_13 - __unnamed_33)
__unnamed_33:
        /*0459*/ 	.byte	0x73, 0x65, 0x74, 0x5f, 0x72, 0x65, 0x73, 0x75, 0x6c, 0x74, 0x73, 0x5f, 0x74, 0x6f, 0x5f, 0x6f
        /*0469*/ 	.byte	0x75, 0x74, 0x70, 0x75, 0x74, 0x00
	.type		__unnamed_13,@object
	.size		__unnamed_13,(__unnamed_53 - __unnamed_13)
__unnamed_13:
        /*046f*/ 	.byte	0x73, 0x65, 0x74, 0x5f, 0x72, 0x65, 0x73, 0x75, 0x6c, 0x74, 0x73, 0x5f, 0x74, 0x6f, 0x5f, 0x6f
        /*047f*/ 	.byte	0x75, 0x74, 0x70, 0x75, 0x74, 0x00
	.type		__unnamed_53,@object
	.size		__unnamed_53,(__unnamed_10 - __unnamed_53)
__unnamed_53:
        /*0485*/ 	.byte	0x73, 0x65, 0x74, 0x5f, 0x72, 0x65, 0x73, 0x75, 0x6c, 0x74, 0x73, 0x5f, 0x74, 0x6f, 0x5f, 0x6f
        /*0495*/ 	.byte	0x75, 0x74, 0x70, 0x75, 0x74, 0x00
	.type		__unnamed_10,@object
	.size		__unnamed_10,(__unnamed_90 - __unnamed_10)
__unnamed_10:
        /*049b*/ 	.byte	0x73, 0x65, 0x74, 0x5f, 0x72, 0x65, 0x73, 0x75, 0x6c, 0x74, 0x73, 0x5f, 0x74, 0x6f, 0x5f, 0x6f
        /*04ab*/ 	.byte	0x75, 0x74, 0x70, 0x75, 0x74, 0x00
	.type		__unnamed_90,@object
	.size		__unnamed_90,(__unnamed_58 - __unnamed_90)
__unnamed_90:
        /*04b1*/ 	.byte	0x73, 0x65, 0x74, 0x5f, 0x72, 0x65, 0x73, 0x75, 0x6c, 0x74, 0x73, 0x5f, 0x74, 0x6f, 0x5f, 0x6f
        /*04c1*/ 	.byte	0x75, 0x74, 0x70, 0x75, 0x74, 0x00
	.type		__unnamed_58,@object
	.size		__unnamed_58,(__unnamed_18 - __unnamed_58)
__unnamed_58:
        /*04c7*/ 	.byte	0x73, 0x65, 0x74, 0x5f, 0x72, 0x65, 0x73, 0x75, 0x6c, 0x74, 0x73, 0x5f, 0x74, 0x6f, 0x5f, 0x6f
        /*04d7*/ 	.byte	0x75, 0x74, 0x70, 0x75, 0x74, 0x00
	.type		__unnamed_18,@object
	.size		__unnamed_18,(__unnamed_50 - __unnamed_18)
__unnamed_18:
        /*04dd*/ 	.byte	0x73, 0x65, 0x74, 0x5f, 0x72, 0x65, 0x73, 0x75, 0x6c, 0x74, 0x73, 0x5f, 0x74, 0x6f, 0x5f, 0x6f
        /*04ed*/ 	.byte	0x75, 0x74, 0x70, 0x75, 0x74, 0x00
	.type		__unnamed_50,@object
	.size		__unnamed_50,(__unnamed_78 - __unnamed_50)
__unnamed_50:
        /*04f3*/ 	.byte	0x73, 0x65, 0x74, 0x5f, 0x72, 0x65, 0x73, 0x75, 0x6c, 0x74, 0x73, 0x5f, 0x74, 0x6f, 0x5f, 0x6f
        /*0503*/ 	.byte	0x75, 0x74, 0x70, 0x75, 0x74, 0x00
	.type		__unnamed_78,@object
	.size		__unnamed_78,(__unnamed_30 - __unnamed_78)
__unnamed_78:
        /*0509*/ 	.byte	0x73, 0x65, 0x74, 0x5f, 0x72, 0x65, 0x73, 0x75, 0x6c, 0x74, 0x73, 0x5f, 0x74, 0x6f, 0x5f, 0x6f
        /*0519*/ 	.byte	0x75, 0x74, 0x70, 0x75, 0x74, 0x00
	.type		__unnamed_30,@object
	.size		__unnamed_30,(__unnamed_70 - __unnamed_30)
__unnamed_30:
        /*051f*/ 	.byte	0x73, 0x65, 0x74, 0x5f, 0x72, 0x65, 0x73, 0x75, 0x6c, 0x74, 0x73, 0x5f, 0x74, 0x6f, 0x5f, 0x6f
        /*052f*/ 	.byte	0x75, 0x74, 0x70, 0x75, 0x74, 0x00
	.type		__unnamed_70,@object
	.size		__unnamed_70,(__unnamed_38 - __unnamed_70)
__unnamed_70:
        /*0535*/ 	.byte	0x73, 0x65, 0x74, 0x5f, 0x72, 0x65, 0x73, 0x75, 0x6c, 0x74, 0x73, 0x5f, 0x74, 0x6f, 0x5f, 0x6f
        /*0545*/ 	.byte	0x75, 0x74, 0x70, 0x75, 0x74, 0x00
	.type		__unnamed_38,@object
	.size		__unnamed_38,(__unnamed_28 - __unnamed_38)
__unnamed_38:
        /*054b*/ 	.byte	0x73, 0x65, 0x74, 0x5f, 0x72, 0x65, 0x73, 0x75, 0x6c, 0x74, 0x73, 0x5f, 0x74, 0x6f, 0x5f, 0x6f
        /*055b*/ 	.byte	0x75, 0x74, 0x70, 0x75, 0x74, 0x00
	.type		__unnamed_28,@object
	.size		__unnamed_28,(__unnamed_60 - __unnamed_28)
__unnamed_28:
        /*0561*/ 	.byte	0x73, 0x65, 0x74, 0x5f, 0x72, 0x65, 0x73, 0x75, 0x6c, 0x74, 0x73, 0x5f, 0x74, 0x6f, 0x5f, 0x6f
        /*0571*/ 	.byte	0x75, 0x74, 0x70, 0x75, 0x74, 0x00
	.type		__unnamed_60,@object
	.size		__unnamed_60,(__unnamed_68 - __unnamed_60)
__unnamed_60:
        /*0577*/ 	.byte	0x73, 0x65, 0x74, 0x5f, 0x72, 0x65, 0x73, 0x75, 0x6c, 0x74, 0x73, 0x5f, 0x74, 0x6f, 0x5f, 0x6f
        /*0587*/ 	.byte	0x75, 0x74, 0x70, 0x75, 0x74, 0x00
	.type		__unnamed_68,@object
	.size		__unnamed_68,(__unnamed_20 - __unnamed_68)
__unnamed_68:
        /*058d*/ 	.byte	0x73, 0x65, 0x74, 0x5f, 0x72, 0x65, 0x73, 0x75, 0x6c, 0x74, 0x73, 0x5f, 0x74, 0x6f, 0x5f, 0x6f
        /*059d*/ 	.byte	0x75, 0x74, 0x70, 0x75, 0x74, 0x00
	.type		__unnamed_20,@object
	.size		__unnamed_20,(__unnamed_8 - __unnamed_20)
__unnamed_20:
        /*05a3*/ 	.byte	0x73, 0x65, 0x74, 0x5f, 0x72, 0x65, 0x73, 0x75, 0x6c, 0x74, 0x73, 0x5f, 0x74, 0x6f, 0x5f, 0x6f
        /*05b3*/ 	.byte	0x75, 0x74, 0x70, 0x75, 0x74, 0x00
	.type		__unnamed_8,@object
	.size		__unnamed_8,(__unnamed_40 - __unnamed_8)
__unnamed_8:
        /*05b9*/ 	.byte	0x73, 0x65, 0x74, 0x5f, 0x72, 0x65, 0x73, 0x75, 0x6c, 0x74, 0x73, 0x5f, 0x74, 0x6f, 0x5f, 0x6f
        /*05c9*/ 	.byte	0x75, 0x74, 0x70, 0x75, 0x74, 0x00
	.type		__unnamed_40,@object
	.size		__unnamed_40,(__unnamed_88 - __unnamed_40)
__unnamed_40:
        /*05cf*/ 	.byte	0x73, 0x65, 0x74, 0x5f, 0x72, 0x65, 0x73, 0x75, 0x6c, 0x74, 0x73, 0x5f, 0x74, 0x6f, 0x5f, 0x6f
        /*05df*/ 	.byte	0x75, 0x74, 0x70, 0x75, 0x74, 0x00
	.type		__unnamed_88,@object
	.size		__unnamed_88,(__unnamed_80 - __unnamed_88)
__unnamed_88:
        /*05e5*/ 	.byte	0x73, 0x65, 0x74, 0x5f, 0x72, 0x65, 0x73, 0x75, 0x6c, 0x74, 0x73, 0x5f, 0x74, 0x6f, 0x5f, 0x6f
        /*05f5*/ 	.byte	0x75, 0x74, 0x70, 0x75, 0x74, 0x00
	.type		__unnamed_80,@object
	.size		__unnamed_80,(__unnamed_48 - __unnamed_80)
__unnamed_80:
        /*05fb*/ 	.byte	0x73, 0x65, 0x74, 0x5f, 0x72, 0x65, 0x73, 0x75, 0x6c, 0x74, 0x73, 0x5f, 0x74, 0x6f, 0x5f, 0x6f
        /*060b*/ 	.byte	0x75, 0x74, 0x70, 0x75, 0x74, 0x00
	.type		__unnamed_48,@object
	.size		__unnamed_48,(__unnamed_75 - __unnamed_48)
__unnamed_48:
        /*0611*/ 	.byte	0x73, 0x65, 0x74, 0x5f, 0x72, 0x65, 0x73, 0x75, 0x6c, 0x74, 0x73, 0x5f, 0x74, 0x6f, 0x5f, 0x6f
        /*0621*/ 	.byte	0x75, 0x74, 0x70, 0x75, 0x74, 0x00
	.type		__unnamed_75,@object
	.size		__unnamed_75,(__unnamed_35 - __unnamed_75)
__unnamed_75:
        /*0627*/ 	.byte	0x67, 0x65, 0x74, 0x5f, 0x61, 0x63, 0x63, 0x75, 0x6d, 0x75, 0x6c, 0x61, 0x74, 0x65, 0x64, 0x5f
        /*0637*/ 	.byte	0x6f, 0x75, 0x74, 0x70, 0x75, 0x74, 0x00
	.type		__unnamed_35,@object
	.size		__unnamed_35,(__unnamed_15 - __unnamed_35)
__unnamed_35:
        /*063e*/ 	.byte	0x67, 0x65, 0x74, 0x5f, 0x61, 0x63, 0x63, 0x75, 0x6d, 0x75, 0x6c, 0x61, 0x74, 0x65, 0x64, 0x5f
        /*064e*/ 	.byte	0x6f, 0x75, 0x74, 0x70, 0x75, 0x74, 0x00
	.type		__unnamed_15,@object
	.size		__unnamed_15,(__unnamed_55 - __unnamed_15)
__unnamed_15:
        /*0655*/ 	.byte	0x67, 0x65, 0x74, 0x5f, 0x61, 0x63, 0x63, 0x75, 0x6d, 0x75, 0x6c, 0x61, 0x74, 0x65, 0x64, 0x5f
        /*0665*/ 	.byte	0x6f, 0x75, 0x74, 0x70, 0x75, 0x74, 0x00
	.type		__unnamed_55,@object
	.size		__unnamed_55,(__unnamed_25 - __unnamed_55)
__unnamed_55:
        /*066c*/ 	.byte	0x67, 0x65, 0x74, 0x5f, 0x61, 0x63, 0x63, 0x75, 0x6d, 0x75, 0x6c, 0x61, 0x74, 0x65, 0x64, 0x5f
        /*067c*/ 	.byte	0x6f, 0x75, 0x74, 0x70, 0x75, 0x74, 0x00
	.type		__unnamed_25,@object
	.size		__unnamed_25,(__unnamed_65 - __unnamed_25)
__unnamed_25:
        /*0683*/ 	.byte	0x67, 0x65, 0x74, 0x5f, 0x61, 0x63, 0x63, 0x75, 0x6d, 0x75, 0x6c, 0x61, 0x74, 0x65, 0x64, 0x5f
        /*0693*/ 	.byte	0x6f, 0x75, 0x74, 0x70, 0x75, 0x74, 0x00
	.type		__unnamed_65,@object
	.size		__unnamed_65,(__unnamed_45 - __unnamed_65)
__unnamed_65:
        /*069a*/ 	.byte	0x67, 0x65, 0x74, 0x5f, 0x61, 0x63, 0x63, 0x75, 0x6d, 0x75, 0x6c, 0x61, 0x74, 0x65, 0x64, 0x5f
        /*06aa*/ 	.byte	0x6f, 0x75, 0x74, 0x70, 0x75, 0x74, 0x00
	.type		__unnamed_45,@object
	.size		__unnamed_45,(__unnamed_5 - __unnamed_45)
__unnamed_45:
        /*06b1*/ 	.byte	0x67, 0x65, 0x74, 0x5f, 0x61, 0x63, 0x63, 0x75, 0x6d, 0x75, 0x6c, 0x61, 0x74, 0x65, 0x64, 0x5f
        /*06c1*/ 	.byte	0x6f, 0x75, 0x74, 0x70, 0x75, 0x74, 0x00
	.type		__unnamed_5,@object
	.size		__unnamed_5,(__unnamed_85 - __unnamed_5)
__unnamed_5:
        /*06c8*/ 	.byte	0x67, 0x65, 0x74, 0x5f, 0x61, 0x63, 0x63, 0x75, 0x6d, 0x75, 0x6c, 0x61, 0x74, 0x65, 0x64, 0x5f
        /*06d8*/ 	.byte	0x6f, 0x75, 0x74, 0x70, 0x75, 0x74, 0x00
	.type		__unnamed_85,@object
	.size		__unnamed_85,($str$6 - __unnamed_85)
__unnamed_85:
        /*06df*/ 	.byte	0x67, 0x65, 0x74, 0x5f, 0x61, 0x63, 0x63, 0x75, 0x6d, 0x75, 0x6c, 0x61, 0x74, 0x65, 0x64, 0x5f
        /*06ef*/ 	.byte	0x6f, 0x75, 0x74, 0x70, 0x75, 0x74, 0x00
	.type		$str$6,@object
	.size		$str$6,(.L_119 - $str$6)
$str$6:
        /*06f6*/ 	.byte	0x2f, 0x72, 0x6f, 0x6f, 0x74, 0x2f, 0x2e, 0x70, 0x79, 0x65, 0x6e, 0x76, 0x2f, 0x76, 0x65, 0x72
        /*0706*/ 	.byte	0x73, 0x69, 0x6f, 0x6e, 0x73, 0x2f, 0x33, 0x2e, 0x31, 0x33, 0x2e, 0x31, 0x32, 0x2f, 0x6c, 0x69
        /*0716*/ 	.byte	0x62, 0x2f, 0x70, 0x79, 0x74, 0x68, 0x6f, 0x6e, 0x33, 0x2e, 0x31, 0x33, 0x2f, 0x73, 0x69, 0x74
        /*0726*/ 	.byte	0x65, 0x2d, 0x70, 0x61, 0x63, 0x6b, 0x61, 0x67, 0x65, 0x73, 0x2f, 0x74, 0x6f, 0x72, 0x63, 0x68
        /*0736*/ 	.byte	0x2f, 0x69, 0x6e, 0x63, 0x6c, 0x75, 0x64, 0x65, 0x2f, 0x41, 0x54, 0x65, 0x6e, 0x2f, 0x6e, 0x61
        /*0746*/ 	.byte	0x74, 0x69, 0x76, 0x65, 0x2f, 0x63, 0x75, 0x64, 0x61, 0x2f, 0x52, 0x65, 0x64, 0x75, 0x63, 0x65
        /*0756*/ 	.byte	0x2e, 0x63, 0x75, 0x68, 0x00
.L_119:


//--------------------- .nv.shared._ZN2at6native13reduce_kernelILi512ELi1ENS0_8ReduceOpIfNS0_9ArgMinOpsIfEEjlLi4ELi4EEEEEvT1_ --------------------------
	.section	.nv.shared._ZN2at6native13reduce_kernelILi512ELi1ENS0_8ReduceOpIfNS0_9ArgMinOpsIfEEjlLi4ELi4EEEEEvT1_,"aw",@nobits
	.sectionflags	@""
	.align	16
.nv.shared._ZN2at6native13reduce_kernelILi512ELi1ENS0_8ReduceOpIfNS0_9ArgMinOpsIfEEjlLi4ELi4EEEEEvT1_:
	.zero		1040


//--------------------- .nv.shared.reserved.0     --------------------------
	.section	.nv.shared.reserved.0,"aw",@nobits
	.weak		__nv_reservedSMEM_offset_0_alias
	.size		__nv_reservedSMEM_offset_0_alias, 0, 64
	.other		__nv_reservedSMEM_offset_0_alias,@"STO_CUDA_RESERVED_SHARED STV_DEFAULT"
__nv_reservedSMEM_offset_0_alias:
	.zero		0
	.zero		64


//--------------------- .nv.global                --------------------------
	.section	.nv.global,"aw",@nobits
.nv.global:
	.type		_ZN52_INTERNAL_7b022142_21_ReduceArgMinKernel_cu_6f9147e94cuda3std3__48in_placeE,@object
	.size		_ZN52_INTERNAL_7b022142_21_ReduceArgMinKernel_cu_6f9147e94cuda3std3__48in_placeE,(_ZN52_INTERNAL_7b022142_21_ReduceArgMinKernel_cu_6f9147e94cuda3std6ranges3__45__cpo8distanceE - _ZN52_INTERNAL_7b022142_21_ReduceArgMinKernel_cu_6f9147e94cuda3std3__48in_placeE)
_ZN52_INTERNAL_7b022142_21_ReduceArgMinKernel_cu_6f9147e94cuda3std3__48in_placeE:
	.zero		1
	.type		_ZN52_INTERNAL_7b022142_21_ReduceArgMinKernel_cu_6f9147e94cuda3std6ranges3__45__cpo8distanceE,@object
	.size		_ZN52_INTERNAL_7b022142_21_ReduceArgMinKernel_cu_6f9147e94cuda3std6ranges3__45__cpo8distanceE,(_ZN52_INTERNAL_7b022142_21_ReduceArgMinKernel_cu_6f9147e94cuda3std3__45__cpo6cbeginE - _ZN52_INTERNAL_7b022142_21_ReduceArgMinKernel_cu_6f9147e94cuda3std6ranges3__45__cpo8distanceE)
_ZN52_INTERNAL_7b022142_21_ReduceArgMinKernel_cu_6f9147e94cuda3std6ranges3__45__cpo8distanceE:
	.zero		1
	.type		_ZN52_INTERNAL_7b022142_21_ReduceArgMinKernel_cu_6f9147e94cuda3std3__45__cpo6cbeginE,@object
	.size		_ZN52_INTERNAL_7b022142_21_ReduceArgMinKernel_cu_6f9147e94cuda3std3__45__cpo6cbeginE,(_ZN52_INTERNAL_7b022142_21_ReduceArgMinKernel_cu_6f9147e94cuda3std6ranges3__45__cpo7advanceE - _ZN52_INTERNAL_7b022142_21_ReduceArgMinKernel_cu_6f9147e94cuda3std3__45__cpo6cbeginE)
_ZN52_INTERNAL_7b022142_21_ReduceArgMinKernel_cu_6f9147e94cuda3std3__45__cpo6cbeginE:
	.zero		1
	.type		_ZN52_INTERNAL_7b022142_21_ReduceArgMinKernel_cu_6f9147e94cuda3std6ranges3__45__cpo7advanceE,@object
	.size		_ZN52_INTERNAL_7b022142_21_ReduceArgMinKernel_cu_6f9147e94cuda3std6ranges3__45__cpo7advanceE,(_ZN52_INTERNAL_7b022142_21_ReduceArgMinKernel_cu_6f9147e94cuda3std3__45__cpo7crbeginE - _ZN52_INTERNAL_7b022142_21_ReduceArgMinKernel_cu_6f9147e94cuda3std6ranges3__45__cpo7advanceE)
_ZN52_INTERNAL_7b022142_21_ReduceArgMinKernel_cu_6f9147e94cuda3std6ranges3__45__cpo7advanceE:
	.zero		1
	.type		_ZN52_INTERNAL_7b022142_21_ReduceArgMinKernel_cu_6f9147e94cuda3std3__45__cpo7crbeginE,@object
	.size		_ZN52_INTERNAL_7b022142_21_ReduceArgMinKernel_cu_6f9147e94cuda3std3__45__cpo7crbeginE,(_ZN52_INTERNAL_7b022142_21_ReduceArgMinKernel_cu_6f9147e94cuda3std6ranges3__45__cpo4dataE - _ZN52_INTERNAL_7b022142_21_ReduceArgMinKernel_cu_6f9147e94cuda3std3__45__cpo7crbeginE)
_ZN52_INTERNAL_7b022142_21_ReduceArgMinKernel_cu_6f9147e94cuda3std3__45__cpo7crbeginE:
	.zero		1
	.type		_ZN52_INTERNAL_7b022142_21_ReduceArgMinKernel_cu_6f9147e94cuda3std6ranges3__45__cpo4dataE,@object
	.size		_ZN52_INTERNAL_7b022142_21_ReduceArgMinKernel_cu_6f9147e94cuda3std6ranges3__45__cpo4dataE,(_ZN52_INTERNAL_7b022142_21_ReduceArgMinKernel_cu_6f9147e94cuda3std6ranges3__45__cpo5beginE - _ZN52_INTERNAL_7b022142_21_ReduceArgMinKernel_cu_6f9147e94cuda3std6ranges3__45__cpo4dataE)
_ZN52_INTERNAL_7b022142_21_ReduceArgMinKernel_cu_6f9147e94cuda3std6ranges3__45__cpo4dataE:
	.zero		1
	.type		_ZN52_INTERNAL_7b022142_21_ReduceArgMinKernel_cu_6f9147e94cuda3std6ranges3__45__cpo5beginE,@object
	.size		_ZN52_INTERNAL_7b022142_21_ReduceArgMinKernel_cu_6f9147e94cuda3std6ranges3__45__cpo5beginE,(_ZN52_INTERNAL_7b022142_21_ReduceArgMinKernel_cu_6f9147e94cuda3std3__454_GLOBAL__N__7b022142_21_ReduceArgMinKernel_cu_6f9147e96ignoreE - _ZN52_INTERNAL_7b022142_21_ReduceArgMinKernel_cu_6f9147e94cuda3std6ranges3__45__cpo5beginE)
_ZN52_INTERNAL_7b022142_21_ReduceArgMinKernel_cu_6f9147e94cuda3std6ranges3__45__cpo5beginE:
	.zero		1
	.type		_ZN52_INTERNAL_7b022142_21_ReduceArgMinKernel_cu_6f9147e94cuda3std3__454_GLOBAL__N__7b022142_21_ReduceArgMinKernel_cu_6f9147e96ignoreE,@object
	.size		_ZN52_INTERNAL_7b022142_21_ReduceArgMinKernel_cu_6f9147e94cuda3std3__454_GLOBAL__N__7b022142_21_ReduceArgMinKernel_cu_6f9147e96ignoreE,(_ZN52_INTERNAL_7b022142_21_ReduceArgMinKernel_cu_6f9147e94cuda3std6ranges3__45__cpo4sizeE - _ZN52_INTERNAL_7b022142_21_ReduceArgMinKernel_cu_6f9147e94cuda3std3__454_GLOBAL__N__7b022142_21_ReduceArgMinKernel_cu_6f9147e96ignoreE)
_ZN52_INTERNAL_7b022142_21_ReduceArgMinKernel_cu_6f9147e94cuda3std3__454_GLOBAL__N__7b022142_21_ReduceArgMinKernel_cu_6f9147e96ignoreE:
	.zero		1
	.type		_ZN52_INTERNAL_7b022142_21_ReduceArgMinKernel_cu_6f9147e94cuda3std6ranges3__45__cpo4sizeE,@object
	.size		_ZN52_INTERNAL_7b022142_21_ReduceArgMinKernel_cu_6f9147e94cuda3std6ranges3__45__cpo4sizeE,(_ZN52_INTERNAL_7b022142_21_ReduceArgMinKernel_cu_6f9147e94cuda3std3__45__cpo5beginE - _ZN52_INTERNAL_7b022142_21_ReduceArgMinKernel_cu_6f9147e94cuda3std6ranges3__45__cpo4sizeE)
_ZN52_INTERNAL_7b022142_21_ReduceArgMinKernel_cu_6f9147e94cuda3std6ranges3__45__cpo4sizeE:
	.zero		1
	.type		_ZN52_INTERNAL_7b022142_21_ReduceArgMinKernel_cu_6f9147e94cuda3std3__45__cpo5beginE,@object
	.size		_ZN52_INTERNAL_7b022142_21_ReduceArgMinKernel_cu_6f9147e94cuda3std3__45__cpo5beginE,(_ZN52_INTERNAL_7b022142_21_ReduceArgMinKernel_cu_6f9147e94cuda3std6ranges3__45__cpo6cbeginE - _ZN52_INTERNAL_7b022142_21_ReduceArgMinKernel_cu_6f9147e94cuda3std3__45__cpo5beginE)
_ZN52_INTERNAL_7b022142_21_ReduceArgMinKernel_cu_6f9147e94cuda3std3__45__cpo5beginE:
	.zero		1
	.type		_ZN52_INTERNAL_7b022142_21_ReduceArgMinKernel_cu_6f9147e94cuda3std6ranges3__45__cpo6cbeginE,@object
	.size		_ZN52_INTERNAL_7b022142_21_ReduceArgMinKernel_cu_6f9147e94cuda3std6ranges3__45__cpo6cbeginE,(_ZN52_INTERNAL_7b022142_21_ReduceArgMinKernel_cu_6f9147e94cuda3std3__45__cpo6rbeginE - _ZN52_INTERNAL_7b022142_21_ReduceArgMinKernel_cu_6f9147e94cuda3std6ranges3__45__cpo6cbeginE)
_ZN52_INTERNAL_7b022142_21_ReduceArgMinKernel_cu_6f9147e94cuda3std6ranges3__45__cpo6cbeginE:
	.zero		1
	.type		_ZN52_INTERNAL_7b022142_21_ReduceArgMinKernel_cu_6f9147e94cuda3std3__45__cpo6rbeginE,@object
	.size		_ZN52_INTERNAL_7b022142_21_ReduceArgMinKernel_cu_6f9147e94cuda3std3__45__cpo6rbeginE,(_ZN52_INTERNAL_7b022142_21_ReduceArgMinKernel_cu_6f9147e94cuda3std6ranges3__45__cpo4nextE - _ZN52_INTERNAL_7b022142_21_ReduceArgMinKernel_cu_6f9147e94cuda3std3__45__cpo6rbeginE)
_ZN52_INTERNAL_7b022142_21_ReduceArgMinKernel_cu_6f9147e94cuda3std3__45__cpo6rbeginE:
	.zero		1
	.type		_ZN52_INTERNAL_7b022142_21_ReduceArgMinKernel_cu_6f9147e94cuda3std6ranges3__45__cpo4nextE,@object
	.size		_ZN52_INTERNAL_7b022142_21_ReduceArgMinKernel_cu_6f9147e94cuda3std6ranges3__45__cpo4nextE,(_ZN52_INTERNAL_7b022142_21_ReduceArgMinKernel_cu_6f9147e94cuda3std6ranges3__45__cpo4swapE - _ZN52_INTERNAL_7b022142_21_ReduceArgMinKernel_cu_6f9147e94cuda3std6ranges3__45__cpo4nextE)
_ZN52_INTERNAL_7b022142_21_ReduceArgMinKernel_cu_6f9147e94cuda3std6ranges3__45__cpo4nextE:
	.zero		1
	.type		_ZN52_INTERNAL_7b022142_21_ReduceArgMinKernel_cu_6f9147e94cuda3std6ranges3__45__cpo4swapE,@object
	.size		_ZN52_INTERNAL_7b022142_21_ReduceArgMinKernel_cu_6f9147e94cuda3std6ranges3__45__cpo4swapE,(_ZN52_INTERNAL_7b022142_21_ReduceArgMinKernel_cu_6f9147e94cuda3std3__420unreachable_sentinelE - _ZN52_INTERNAL_7b022142_21_ReduceArgMinKernel_cu_6f9147e94cuda3std6ranges3__45__cpo4swapE)
_ZN52_INTERNAL_7b022142_21_ReduceArgMinKernel_cu_6f9147e94cuda3std6ranges3__45__cpo4swapE:
	.zero		1
	.type		_ZN52_INTERNAL_7b022142_21_ReduceArgMinKernel_cu_6f9147e94cuda3std3__420unreachable_sentinelE,@object
	.size		_ZN52_INTERNAL_7b022142_21_ReduceArgMinKernel_cu_6f9147e94cuda3std3__420unreachable_sentinelE,(_ZN52_INTERNAL_7b022142_21_ReduceArgMinKernel_cu_6f9147e96thrust24THRUST_300001_SM_1000_NS6system6detail10sequential3seqE - _ZN52_INTERNAL_7b022142_21_ReduceArgMinKernel_cu_6f9147e94cuda3std3__420unreachable_sentinelE)
_ZN52_INTERNAL_7b022142_21_ReduceArgMinKernel_cu_6f9147e94cuda3std3__420unreachable_sentinelE:
	.zero		1
	.type		_ZN52_INTERNAL_7b022142_21_ReduceArgMinKernel_cu_6f9147e96thrust24THRUST_300001_SM_1000_NS6system6detail10sequential3seqE,@object
	.size		_ZN52_INTERNAL_7b022142_21_ReduceArgMinKernel_cu_6f9147e96thrust24THRUST_300001_SM_1000_NS6system6detail10sequential3seqE,(_ZN52_INTERNAL_7b022142_21_ReduceArgMinKernel_cu_6f9147e94cuda3std3__45__cpo4cendE - _ZN52_INTERNAL_7b022142_21_ReduceArgMinKernel_cu_6f9147e96thrust24THRUST_300001_SM_1000_NS6system6detail10sequential3seqE)
_ZN52_INTERNAL_7b022142_21_ReduceArgMinKernel_cu_6f9147e96thrust24THRUST_300001_SM_1000_NS6system6detail10sequential3seqE:
	.zero		1
	.type		_ZN52_INTERNAL_7b022142_21_ReduceArgMinKernel_cu_6f9147e94cuda3std3__45__cpo4cendE,@object
	.size		_ZN52_INTERNAL_7b022142_21_ReduceArgMinKernel_cu_6f9147e94cuda3std3__45__cpo4cendE,(_ZN52_INTERNAL_7b022142_21_ReduceArgMinKernel_cu_6f9147e94cuda3std6ranges3__45__cpo9iter_swapE - _ZN52_INTERNAL_7b022142_21_ReduceArgMinKernel_cu_6f9147e94cuda3std3__45__cpo4cendE)
_ZN52_INTERNAL_7b022142_21_ReduceArgMinKernel_cu_6f9147e94cuda3std3__45__cpo4cendE:
	.zero		1
	.type		_ZN52_INTERNAL_7b022142_21_ReduceArgMinKernel_cu_6f9147e94cuda3std6ranges3__45__cpo9iter_swapE,@object
	.size		_ZN52_INTERNAL_7b022142_21_ReduceArgMinKernel_cu_6f9147e94cuda3std6ranges3__45__cpo9iter_swapE,(_ZN52_INTERNAL_7b022142_21_ReduceArgMinKernel_cu_6f9147e94cuda3std3__45__cpo5crendE - _ZN52_INTERNAL_7b022142_21_ReduceArgMinKernel_cu_6f9147e94cuda3std6ranges3__45__cpo9iter_swapE)
_ZN52_INTERNAL_7b022142_21_ReduceArgMinKernel_cu_6f9147e94cuda3std6ranges3__45__cpo9iter_swapE:
	.zero		1
	.type		_ZN52_INTERNAL_7b022142_21_ReduceArgMinKernel_cu_6f9147e94cuda3std3__45__cpo5crendE,@object
	.size		_ZN52_INTERNAL_7b022142_21_ReduceArgMinKernel_cu_6f9147e94cuda3std3__45__cpo5crendE,(_ZN52_INTERNAL_7b022142_21_ReduceArgMinKernel_cu_6f9147e94cuda3std6ranges3__45__cpo5cdataE - _ZN52_INTERNAL_7b022142_21_ReduceArgMinKernel_cu_6f9147e94cuda3std3__45__cpo5crendE)
_ZN52_INTERNAL_7b022142_21_ReduceArgMinKernel_cu_6f9147e94cuda3std3__45__cpo5crendE:
	.zero		1
	.type		_ZN52_INTERNAL_7b022142_21_ReduceArgMinKernel_cu_6f9147e94cuda3std6ranges3__45__cpo5cdataE,@object
	.size		_ZN52_INTERNAL_7b022142_21_ReduceArgMinKernel_cu_6f9147e94cuda3std6ranges3__45__cpo5cdataE,(_ZN52_INTERNAL_7b022142_21_ReduceArgMinKernel_cu_6f9147e94cuda3std6ranges3__45__cpo3endE - _ZN52_INTERNAL_7b022142_21_ReduceArgMinKernel_cu_6f9147e94cuda3std6ranges3__45__cpo5cdataE)
_ZN52_INTERNAL_7b022142_21_ReduceArgMinKernel_cu_6f9147e94cuda3std6ranges3__45__cpo5cdataE:
	.zero		1
	.type		_ZN52_INTERNAL_7b022142_21_ReduceArgMinKernel_cu_6f9147e94cuda3std6ranges3__45__cpo3endE,@object
	.size		_ZN52_INTERNAL_7b022142_21_ReduceArgMinKernel_cu_6f9147e94cuda3std6ranges3__45__cpo3endE,(_ZN52_INTERNAL_7b022142_21_ReduceArgMinKernel_cu_6f9147e94cuda3std3__419piecewise_constructE - _ZN52_INTERNAL_7b022142_21_ReduceArgMinKernel_cu_6f9147e94cuda3std6ranges3__45__cpo3endE)
_ZN52_INTERNAL_7b022142_21_ReduceArgMinKernel_cu_6f9147e94cuda3std6ranges3__45__cpo3endE:
	.zero		1
	.type		_ZN52_INTERNAL_7b022142_21_ReduceArgMinKernel_cu_6f9147e94cuda3std3__419piecewise_constructE,@object
	.size		_ZN52_INTERNAL_7b022142_21_ReduceArgMinKernel_cu_6f9147e94cuda3std3__419piecewise_constructE,(_ZN52_INTERNAL_7b022142_21_ReduceArgMinKernel_cu_6f9147e94cuda3std6ranges3__45__cpo5ssizeE - _ZN52_INTERNAL_7b022142_21_ReduceArgMinKernel_cu_6f9147e94cuda3std3__419piecewise_constructE)
_ZN52_INTERNAL_7b022142_21_ReduceArgMinKernel_cu_6f9147e94cuda3std3__419piecewise_constructE:
	.zero		1
	.type		_ZN52_INTERNAL_7b022142_21_ReduceArgMinKernel_cu_6f9147e94cuda3std6ranges3__45__cpo5ssizeE,@object
	.size		_ZN52_INTERNAL_7b022142_21_ReduceArgMinKernel_cu_6f9147e94cuda3std6ranges3__45__cpo5ssizeE,(_ZN52_INTERNAL_7b022142_21_ReduceArgMinKernel_cu_6f9147e94cuda3std3__45__cpo3endE - _ZN52_INTERNAL_7b022142_21_ReduceArgMinKernel_cu_6f9147e94cuda3std6ranges3__45__cpo5ssizeE)
_ZN52_INTERNAL_7b022142_21_ReduceArgMinKernel_cu_6f9147e94cuda3std6ranges3__45__cpo5ssizeE:
	.zero		1
	.type		_ZN52_INTERNAL_7b022142_21_ReduceArgMinKernel_cu_6f9147e94cuda3std3__45__cpo3endE,@object
	.size		_ZN52_INTERNAL_7b022142_21_ReduceArgMinKernel_cu_6f9147e94cuda3std3__45__cpo3endE,(_ZN52_INTERNAL_7b022142_21_ReduceArgMinKernel_cu_6f9147e94cuda3std6ranges3__45__cpo4cendE - _ZN52_INTERNAL_7b022142_21_ReduceArgMinKernel_cu_6f9147e94cuda3std3__45__cpo3endE)
_ZN52_INTERNAL_7b022142_21_ReduceArgMinKernel_cu_6f9147e94cuda3std3__45__cpo3endE:
	.zero		1
	.type		_ZN52_INTERNAL_7b022142_21_ReduceArgMinKernel_cu_6f9147e94cuda3std6ranges3__45__cpo4cendE,@object
	.size		_ZN52_INTERNAL_7b022142_21_ReduceArgMinKernel_cu_6f9147e94cuda3std6ranges3__45__cpo4cendE,(_ZN52_INTERNAL_7b022142_21_ReduceArgMinKernel_cu_6f9147e94cuda3std3__45__cpo4rendE - _ZN52_INTERNAL_7b022142_21_ReduceArgMinKernel_cu_6f9147e94cuda3std6ranges3__45__cpo4cendE)
_ZN52_INTERNAL_7b022142_21_ReduceArgMinKernel_cu_6f9147e94cuda3std6ranges3__45__cpo4cendE:
	.zero		1
	.type		_ZN52_INTERNAL_7b022142_21_ReduceArgMinKernel_cu_6f9147e94cuda3std3__45__cpo4rendE,@object
	.size		_ZN52_INTERNAL_7b022142_21_ReduceArgMinKernel_cu_6f9147e94cuda3std3__45__cpo4rendE,(_ZN52_INTERNAL_7b022142_21_ReduceArgMinKernel_cu_6f9147e94cuda3std6ranges3__45__cpo4prevE - _ZN52_INTERNAL_7b022142_21_ReduceArgMinKernel_cu_6f9147e94cuda3std3__45__cpo4rendE)
_ZN52_INTERNAL_7b022142_21_ReduceArgMinKernel_cu_6f9147e94cuda3std3__45__cpo4rendE:
	.zero		1
	.type		_ZN52_INTERNAL_7b022142_21_ReduceArgMinKernel_cu_6f9147e94cuda3std6ranges3__45__cpo4prevE,@object
	.size		_ZN52_INTERNAL_7b022142_21_ReduceArgMinKernel_cu_6f9147e94cuda3std6ranges3__45__cpo4prevE,(_ZN52_INTERNAL_7b022142_21_ReduceArgMinKernel_cu_6f9147e94cuda3std6ranges3__45__cpo9iter_moveE - _ZN52_INTERNAL_7b022142_21_ReduceArgMinKernel_cu_6f9147e94cuda3std6ranges3__45__cpo4prevE)
_ZN52_INTERNAL_7b022142_21_ReduceArgMinKernel_cu_6f9147e94cuda3std6ranges3__45__cpo4prevE:
	.zero		1
	.type		_ZN52_INTERNAL_7b022142_21_ReduceArgMinKernel_cu_6f9147e94cuda3std6ranges3__45__cpo9iter_moveE,@object
	.size		_ZN52_INTERNAL_7b022142_21_ReduceArgMinKernel_cu_6f9147e94cuda3std6ranges3__45__cpo9iter_moveE,(.L_103 - _ZN52_INTERNAL_7b022142_21_ReduceArgMinKernel_cu_6f9147e94cuda3std6ranges3__45__cpo9iter_moveE)
_ZN52_INTERNAL_7b022142_21_ReduceArgMinKernel_cu_6f9147e94cuda3std6ranges3__45__cpo9iter_moveE:
	.zero		1
.L_103:


//--------------------- .nv.shared._ZN2at6native13reduce_kernelILi256ELi2ENS0_8ReduceOpIfNS0_9ArgMinOpsIfEEjlLi4ELi4EEEEEvT1_ --------------------------
	.section	.nv.shared._ZN2at6native13reduce_kernelILi256ELi2ENS0_8ReduceOpIfNS0_9ArgMinOpsIfEEjlLi4ELi4EEEEEvT1_,"aw",@nobits
	.sectionflags	@""
	.align	16
.nv.shared._ZN2at6native13reduce_kernelILi256ELi2ENS0_8ReduceOpIfNS0_9ArgMinOpsIfEEjlLi4ELi4EEEEEvT1_:
	.zero		1040


//--------------------- .nv.shared._ZN2at6native13reduce_kernelILi128ELi4ENS0_8ReduceOpIfNS0_9ArgMinOpsIfEEjlLi4ELi4EEEEEvT1_ --------------------------
	.section	.nv.shared._ZN2at6native13reduce_kernelILi128ELi4ENS0_8ReduceOpIfNS0_9ArgMinOpsIfEEjlLi4ELi4EEEEEvT1_,"aw",@nobits
	.sectionflags	@""
	.align	16
.nv.shared._ZN2at6native13reduce_kernelILi128ELi4ENS0_8ReduceOpIfNS0_9ArgMinOpsIfEEjlLi4ELi4EEEEEvT1_:
	.zero		1040


//--------------------- .nv.shared._ZN2at6native13reduce_kernelILi512ELi1ENS0_8ReduceOpIdNS0_9ArgMinOpsIdEEjlLi4ELi4EEEEEvT1_ --------------------------
	.section	.nv.shared._ZN2at6native13reduce_kernelILi512ELi1ENS0_8ReduceOpIdNS0_9ArgMinOpsIdEEjlLi4ELi4EEEEEvT1_,"aw",@nobits
	.sectionflags	@""
	.align	16
.nv.shared._ZN2at6native13reduce_kernelILi512ELi1ENS0_8ReduceOpIdNS0_9ArgMinOpsIdEEjlLi4ELi4EEEEEvT1_:
	.zero		1040


//--------------------- .nv.shared._ZN2at6native13reduce_kernelILi256ELi2ENS0_8ReduceOpIdNS0_9ArgMinOpsIdEEjlLi4ELi4EEEEEvT1_ --------------------------
	.section	.nv.shared._ZN2at6native13reduce_kernelILi256ELi2ENS0_8ReduceOpIdNS0_9ArgMinOpsIdEEjlLi4ELi4EEEEEvT1_,"aw",@nobits
	.sectionflags	@""
	.align	16
.nv.shared._ZN2at6native13reduce_kernelILi256ELi2ENS0_8ReduceOpIdNS0_9ArgMinOpsIdEEjlLi4ELi4EEEEEvT1_:
	.zero		1040


//--------------------- .nv.shared._ZN2at6native13reduce_kernelILi128ELi4ENS0_8ReduceOpIdNS0_9ArgMinOpsIdEEjlLi4ELi4EEEEEvT1_ --------------------------
	.section	.nv.shared._ZN2at6native13reduce_kernelILi128ELi4ENS0_8ReduceOpIdNS0_9ArgMinOpsIdEEjlLi4ELi4EEEEEvT1_,"aw",@nobits
	.sectionflags	@""
	.align	16
.nv.shared._ZN2at6native13reduce_kernelILi128ELi4ENS0_8ReduceOpIdNS0_9ArgMinOpsIdEEjlLi4ELi4EEEEEvT1_:
	.zero		1040


//--------------------- .nv.shared._ZN2at6native13reduce_kernelILi512ELi1ENS0_8ReduceOpIsNS0_9ArgMinOpsIsEEjlLi4ELi4EEEEEvT1_ --------------------------
	.section	.nv.shared._ZN2at6native13reduce_kernelILi512ELi1ENS0_8ReduceOpIsNS0_9ArgMinOpsIsEEjlLi4ELi4EEEEEvT1_,"aw",@nobits
	.sectionflags	@""
	.align	16
.nv.shared._ZN2at6native13reduce_kernelILi512ELi1ENS0_8ReduceOpIsNS0_9ArgMinOpsIsEEjlLi4ELi4EEEEEvT1_:
	.zero		1040


//--------------------- .nv.shared._ZN2at6native13reduce_kernelILi256ELi2ENS0_8ReduceOpIsNS0_9ArgMinOpsIsEEjlLi4ELi4EEEEEvT1_ --------------------------
	.section	.nv.shared._ZN2at6native13reduce_kernelILi256ELi2ENS0_8ReduceOpIsNS0_9ArgMinOpsIsEEjlLi4ELi4EEEEEvT1_,"aw",@nobits
	.sectionflags	@""
	.align	16
.nv.shared._ZN2at6native13reduce_kernelILi256ELi2ENS0_8ReduceOpIsNS0_9ArgMinOpsIsEEjlLi4ELi4EEEEEvT1_:
	.zero		1040


//--------------------- .nv.shared._ZN2at6native13reduce_kernelILi128ELi4ENS0_8ReduceOpIsNS0_9ArgMinOpsIsEEjlLi4ELi4EEEEEvT1_ --------------------------
	.section	.nv.shared._ZN2at6native13reduce_kernelILi128ELi4ENS0_8ReduceOpIsNS0_9ArgMinOpsIsEEjlLi4ELi4EEEEEvT1_,"aw",@nobits
	.sectionflags	@""
	.align	16
.nv.shared._ZN2at6native13reduce_kernelILi128ELi4ENS0_8ReduceOpIsNS0_9ArgMinOpsIsEEjlLi4ELi4EEEEEvT1_:
	.zero		1040


//--------------------- .nv.shared._ZN2at6native13reduce_kernelILi512ELi1ENS0_8ReduceOpIlNS0_9ArgMinOpsIlEEjlLi4ELi4EEEEEvT1_ --------------------------
	.section	.nv.shared._ZN2at6native13reduce_kernelILi512ELi1ENS0_8ReduceOpIlNS0_9ArgMinOpsIlEEjlLi4ELi4EEEEEvT1_,"aw",@nobits
	.sectionflags	@""
	.align	16
.nv.shared._ZN2at6native13reduce_kernelILi512ELi1ENS0_8ReduceOpIlNS0_9ArgMinOpsIlEEjlLi4ELi4EEEEEvT1_:
	.zero		1040


//--------------------- .nv.shared._ZN2at6native13reduce_kernelILi256ELi2ENS0_8ReduceOpIlNS0_9ArgMinOpsIlEEjlLi4ELi4EEEEEvT1_ --------------------------
	.section	.nv.shared._ZN2at6native13reduce_kernelILi256ELi2ENS0_8ReduceOpIlNS0_9ArgMinOpsIlEEjlLi4ELi4EEEEEvT1_,"aw",@nobits
	.sectionflags	@""
	.align	16
.nv.shared._ZN2at6native13reduce_kernelILi256ELi2ENS0_8ReduceOpIlNS0_9ArgMinOpsIlEEjlLi4ELi4EEEEEvT1_:
	.zero		1040


//--------------------- .nv.shared._ZN2at6native13reduce_kernelILi128ELi4ENS0_8ReduceOpIlNS0_9ArgMinOpsIlEEjlLi4ELi4EEEEEvT1_ --------------------------
	.section	.nv.shared._ZN2at6native13reduce_kernelILi128ELi4ENS0_8ReduceOpIlNS0_9ArgMinOpsIlEEjlLi4ELi4EEEEEvT1_,"aw",@nobits
	.sectionflags	@""
	.align	16
.nv.shared._ZN2at6native13reduce_kernelILi128ELi4ENS0_8ReduceOpIlNS0_9ArgMinOpsIlEEjlLi4ELi4EEEEEvT1_:
	.zero		1040


//--------------------- .nv.shared._ZN2at6native13reduce_kernelILi512ELi1ENS0_8ReduceOpIiNS0_9ArgMinOpsIiEEjlLi4ELi4EEEEEvT1_ --------------------------
	.section	.nv.shared._ZN2at6native13reduce_kernelILi512ELi1ENS0_8ReduceOpIiNS0_9ArgMinOpsIiEEjlLi4ELi4EEEEEvT1_,"aw",@nobits
	.sectionflags	@""
	.align	16
.nv.shared._ZN2at6native13reduce_kernelILi512ELi1ENS0_8ReduceOpIiNS0_9ArgMinOpsIiEEjlLi4ELi4EEEEEvT1_:
	.zero		1040


//--------------------- .nv.shared._ZN2at6native13reduce_kernelILi256ELi2ENS0_8ReduceOpIiNS0_9ArgMinOpsIiEEjlLi4ELi4EEEEEvT1_ --------------------------
	.section	.nv.shared._ZN2at6native13reduce_kernelILi256ELi2ENS0_8ReduceOpIiNS0_9ArgMinOpsIiEEjlLi4ELi4EEEEEvT1_,"aw",@nobits
	.sectionflags	@""
	.align	16
.nv.shared._ZN2at6native13reduce_kernelILi256ELi2ENS0_8ReduceOpIiNS0_9ArgMinOpsIiEEjlLi4ELi4EEEEEvT1_:
	.zero		1040


//--------------------- .nv.shared._ZN2at6native13reduce_kernelILi128ELi4ENS0_8ReduceOpIiNS0_9ArgMinOpsIiEEjlLi4ELi4EEEEEvT1_ --------------------------
	.section	.nv.shared._ZN2at6native13reduce_kernelILi128ELi4ENS0_8ReduceOpIiNS0_9ArgMinOpsIiEEjlLi4ELi4EEEEEvT1_,"aw",@nobits
	.sectionflags	@""
	.align	16
.nv.shared._ZN2at6native13reduce_kernelILi128ELi4ENS0_8ReduceOpIiNS0_9ArgMinOpsIiEEjlLi4ELi4EEEEEvT1_:
	.zero		1040


//--------------------- .nv.shared._ZN2at6native13reduce_kernelILi512ELi1ENS0_8ReduceOpIaNS0_9ArgMinOpsIaEEjlLi4ELi4EEEEEvT1_ --------------------------
	.section	.nv.shared._ZN2at6native13reduce_kernelILi512ELi1ENS0_8ReduceOpIaNS0_9ArgMinOpsIaEEjlLi4ELi4EEEEEvT1_,"aw",@nobits
	.sectionflags	@""
	.align	16
.nv.shared._ZN2at6native13reduce_kernelILi512ELi1ENS0_8ReduceOpIaNS0_9ArgMinOpsIaEEjlLi4ELi4EEEEEvT1_:
	.zero		1040


//--------------------- .nv.shared._ZN2at6native13reduce_kernelILi256ELi2ENS0_8ReduceOpIaNS0_9ArgMinOpsIaEEjlLi4ELi4EEEEEvT1_ --------------------------
	.section	.nv.shared._ZN2at6native13reduce_kernelILi256ELi2ENS0_8ReduceOpIaNS0_9ArgMinOpsIaEEjlLi4ELi4EEEEEvT1_,"aw",@nobits
	.sectionflags	@""
	.align	16
.nv.shared._ZN2at6native13reduce_kernelILi256ELi2ENS0_8ReduceOpIaNS0_9ArgMinOpsIaEEjlLi4ELi4EEEEEvT1_:
	.zero		1040


//--------------------- .nv.shared._ZN2at6native13reduce_kernelILi128ELi4ENS0_8ReduceOpIaNS0_9ArgMinOpsIaEEjlLi4ELi4EEEEEvT1_ --------------------------
	.section	.nv.shared._ZN2at6native13reduce_kernelILi128ELi4ENS0_8ReduceOpIaNS0_9ArgMinOpsIaEEjlLi4ELi4EEEEEvT1_,"aw",@nobits
	.sectionflags	@""
	.align	16
.nv.shared._ZN2at6native13reduce_kernelILi128ELi4ENS0_8ReduceOpIaNS0_9ArgMinOpsIaEEjlLi4ELi4EEEEEvT1_:
	.zero		1040


//--------------------- .nv.shared._ZN2at6native13reduce_kernelILi512ELi1ENS0_8ReduceOpIhNS0_9ArgMinOpsIhEEjlLi4ELi4EEEEEvT1_ --------------------------
	.section	.nv.shared._ZN2at6native13reduce_kernelILi512ELi1ENS0_8ReduceOpIhNS0_9ArgMinOpsIhEEjlLi4ELi4EEEEEvT1_,"aw",@nobits
	.sectionflags	@""
	.align	16
.nv.shared._ZN2at6native13reduce_kernelILi512ELi1ENS0_8ReduceOpIhNS0_9ArgMinOpsIhEEjlLi4ELi4EEEEEvT1_:
	.zero		1040


//--------------------- .nv.shared._ZN2at6native13reduce_kernelILi256ELi2ENS0_8ReduceOpIhNS0_9ArgMinOpsIhEEjlLi4ELi4EEEEEvT1_ --------------------------
	.section	.nv.shared._ZN2at6native13reduce_kernelILi256ELi2ENS0_8ReduceOpIhNS0_9ArgMinOpsIhEEjlLi4ELi4EEEEEvT1_,"aw",@nobits
	.sectionflags	@""
	.align	16
.nv.shared._ZN2at6native13reduce_kernelILi256ELi2ENS0_8ReduceOpIhNS0_9ArgMinOpsIhEEjlLi4ELi4EEEEEvT1_:
	.zero		1040


//--------------------- .nv.shared._ZN2at6native13reduce_kernelILi128ELi4ENS0_8ReduceOpIhNS0_9ArgMinOpsIhEEjlLi4ELi4EEEEEvT1_ --------------------------
	.section	.nv.shared._ZN2at6native13reduce_kernelILi128ELi4ENS0_8ReduceOpIhNS0_9ArgMinOpsIhEEjlLi4ELi4EEEEEvT1_,"aw",@nobits
	.sectionflags	@""
	.align	16
.nv.shared._ZN2at6native13reduce_kernelILi128ELi4ENS0_8ReduceOpIhNS0_9ArgMinOpsIhEEjlLi4ELi4EEEEEvT1_:
	.zero		1040


//--------------------- .nv.shared._ZN2at6native13reduce_kernelILi512ELi1ENS0_8ReduceOpIN3c108BFloat16ENS0_9ArgMinOpsIfEEjlLi4ELi4EEEEEvT1_ --------------------------
	.section	.nv.shared._ZN2at6native13reduce_kernelILi512ELi1ENS0_8ReduceOpIN3c108BFloat16ENS0_9ArgMinOpsIfEEjlLi4ELi4EEEEEvT1_,"aw",@nobits
	.sectionflags	@""
	.align	16
.nv.shared._ZN2at6native13reduce_kernelILi512ELi1ENS0_8ReduceOpIN3c108BFloat16ENS0_9ArgMinOpsIfEEjlLi4ELi4EEEEEvT1_:
	.zero		1040


//--------------------- .nv.shared._ZN2at6native13reduce_kernelILi256ELi2ENS0_8ReduceOpIN3c108BFloat16ENS0_9ArgMinOpsIfEEjlLi4ELi4EEEEEvT1_ --------------------------
	.section	.nv.shared._ZN2at6native13reduce_kernelILi256ELi2ENS0_8ReduceOpIN3c108BFloat16ENS0_9ArgMinOpsIfEEjlLi4ELi4EEEEEvT1_,"aw",@nobits
	.sectionflags	@""
	.align	16
.nv.shared._ZN2at6native13reduce_kernelILi256ELi2ENS0_8ReduceOpIN3c108BFloat16ENS0_9ArgMinOpsIfEEjlLi4ELi4EEEEEvT1_:
	.zero		1040


//--------------------- .nv.shared._ZN2at6native13reduce_kernelILi128ELi4ENS0_8ReduceOpIN3c108BFloat16ENS0_9ArgMinOpsIfEEjlLi4ELi4EEEEEvT1_ --------------------------
	.section	.nv.shared._ZN2at6native13reduce_kernelILi128ELi4ENS0_8ReduceOpIN3c108BFloat16ENS0_9ArgMinOpsIfEEjlLi4ELi4EEEEEvT1_,"aw",@nobits
	.sectionflags	@""
	.align	16
.nv.shared._ZN2at6native13reduce_kernelILi128ELi4ENS0_8ReduceOpIN3c108BFloat16ENS0_9ArgMinOpsIfEEjlLi4ELi4EEEEEvT1_:
	.zero		1040


//--------------------- .nv.shared._ZN2at6native13reduce_kernelILi512ELi1ENS0_8ReduceOpIN3c104HalfENS0_9ArgMinOpsIfEEjlLi4ELi4EEEEEvT1_ --------------------------
	.section	.nv.shared._ZN2at6native13reduce_kernelILi512ELi1ENS0_8ReduceOpIN3c104HalfENS0_9ArgMinOpsIfEEjlLi4ELi4EEEEEvT1_,"aw",@nobits
	.sectionflags	@""
	.align	16
.nv.shared._ZN2at6native13reduce_kernelILi512ELi1ENS0_8ReduceOpIN3c104HalfENS0_9ArgMinOpsIfEEjlLi4ELi4EEEEEvT1_:
	.zero		1040


//--------------------- .nv.shared._ZN2at6native13reduce_kernelILi256ELi2ENS0_8ReduceOpIN3c104HalfENS0_9ArgMinOpsIfEEjlLi4ELi4EEEEEvT1_ --------------------------
	.section	.nv.shared._ZN2at6native13reduce_kernelILi256ELi2ENS0_8ReduceOpIN3c104HalfENS0_9ArgMinOpsIfEEjlLi4ELi4EEEEEvT1_,"aw",@nobits
	.sectionflags	@""
	.align	16
.nv.shared._ZN2at6native13reduce_kernelILi256ELi2ENS0_8ReduceOpIN3c104HalfENS0_9ArgMinOpsIfEEjlLi4ELi4EEEEEvT1_:
	.zero		1040


//--------------------- .nv.shared._ZN2at6native13reduce_kernelILi128ELi4ENS0_8ReduceOpIN3c104HalfENS0_9ArgMinOpsIfEEjlLi4ELi4EEEEEvT1_ --------------------------
	.section	.nv.shared._ZN2at6native13reduce_kernelILi128ELi4ENS0_8ReduceOpIN3c104HalfENS0_9ArgMinOpsIfEEjlLi4ELi4EEEEEvT1_,"aw",@nobits
	.sectionflags	@""
	.align	16
.nv.shared._ZN2at6native13reduce_kernelILi128ELi4ENS0_8ReduceOpIN3c104HalfENS0_9ArgMinOpsIfEEjlLi4ELi4EEEEEvT1_:
	.zero		1040


//--------------------- .nv.constant0._ZN2at6native13reduce_kernelILi512ELi1ENS0_8ReduceOpIfNS0_9ArgMinOpsIfEEjlLi4ELi4EEEEEvT1_ --------------------------
	.section	.nv.constant0._ZN2at6native13reduce_kernelILi512ELi1ENS0_8ReduceOpIfNS0_9ArgMinOpsIfEEjlLi4ELi4EEEEEvT1_,"a",@progbits
	.sectionflags	@""
	.align	4
.nv.constant0._ZN2at6native13reduce_kernelILi512ELi1ENS0_8ReduceOpIfNS0_9ArgMinOpsIfEEjlLi4ELi4EEEEEvT1_:
	.zero		1960


//--------------------- .nv.constant0._ZN2at6native13reduce_kernelILi256ELi2ENS0_8ReduceOpIfNS0_9ArgMinOpsIfEEjlLi4ELi4EEEEEvT1_ --------------------------
	.section	.nv.constant0._ZN2at6native13reduce_kernelILi256ELi2ENS0_8ReduceOpIfNS0_9ArgMinOpsIfEEjlLi4ELi4EEEEEvT1_,"a",@progbits
	.sectionflags	@""
	.align	4
.nv.constant0._ZN2at6native13reduce_kernelILi256ELi2ENS0_8ReduceOpIfNS0_9ArgMinOpsIfEEjlLi4ELi4EEEEEvT1_:
	.zero		1960


//--------------------- .nv.constant0._ZN2at6native13reduce_kernelILi128ELi4ENS0_8ReduceOpIfNS0_9ArgMinOpsIfEEjlLi4ELi4EEEEEvT1_ --------------------------
	.section	.nv.constant0._ZN2at6native13reduce_kernelILi128ELi4ENS0_8ReduceOpIfNS0_9ArgMinOpsIfEEjlLi4ELi4EEEEEvT1_,"a",@progbits
	.sectionflags	@""
	.align	4
.nv.constant0._ZN2at6native13reduce_kernelILi128ELi4ENS0_8ReduceOpIfNS0_9ArgMinOpsIfEEjlLi4ELi4EEEEEvT1_:
	.zero		1960


//--------------------- .nv.constant0._ZN2at6native13reduce_kernelILi512ELi1ENS0_8ReduceOpIdNS0_9ArgMinOpsIdEEjlLi4ELi4EEEEEvT1_ --------------------------
	.section	.nv.constant0._ZN2at6native13reduce_kernelILi512ELi1ENS0_8ReduceOpIdNS0_9ArgMinOpsIdEEjlLi4ELi4EEEEEvT1_,"a",@progbits
	.sectionflags	@""
	.align	4
.nv.constant0._ZN2at6native13reduce_kernelILi512ELi1ENS0_8ReduceOpIdNS0_9ArgMinOpsIdEEjlLi4ELi4EEEEEvT1_:
	.zero		1960


//--------------------- .nv.constant0._ZN2at6native13reduce_kernelILi256ELi2ENS0_8ReduceOpIdNS0_9ArgMinOpsIdEEjlLi4ELi4EEEEEvT1_ --------------------------
	.section	.nv.constant0._ZN2at6native13reduce_kernelILi256ELi2ENS0_8ReduceOpIdNS0_9ArgMinOpsIdEEjlLi4ELi4EEEEEvT1_,"a",@progbits
	.sectionflags	@""
	.align	4
.nv.constant0._ZN2at6native13reduce_kernelILi256ELi2ENS0_8ReduceOpIdNS0_9ArgMinOpsIdEEjlLi4ELi4EEEEEvT1_:
	.zero		1960


//--------------------- .nv.constant0._ZN2at6native13reduce_kernelILi128ELi4ENS0_8ReduceOpIdNS0_9ArgMinOpsIdEEjlLi4ELi4EEEEEvT1_ --------------------------
	.section	.nv.constant0._ZN2at6native13reduce_kernelILi128ELi4ENS0_8ReduceOpIdNS0_9ArgMinOpsIdEEjlLi4ELi4EEEEEvT1_,"a",@progbits
	.sectionflags	@""
	.align	4
.nv.constant0._ZN2at6native13reduce_kernelILi128ELi4ENS0_8ReduceOpIdNS0_9ArgMinOpsIdEEjlLi4ELi4EEEEEvT1_:
	.zero		1960


//--------------------- .nv.constant0._ZN2at6native13reduce_kernelILi512ELi1ENS0_8ReduceOpIsNS0_9ArgMinOpsIsEEjlLi4ELi4EEEEEvT1_ --------------------------
	.section	.nv.constant0._ZN2at6native13reduce_kernelILi512ELi1ENS0_8ReduceOpIsNS0_9ArgMinOpsIsEEjlLi4ELi4EEEEEvT1_,"a",@progbits
	.sectionflags	@""
	.align	4
.nv.constant0._ZN2at6native13reduce_kernelILi512ELi1ENS0_8ReduceOpIsNS0_9ArgMinOpsIsEEjlLi4ELi4EEEEEvT1_:
	.zero		1960


//--------------------- .nv.constant0._ZN2at6native13reduce_kernelILi256ELi2ENS0_8ReduceOpIsNS0_9ArgMinOpsIsEEjlLi4ELi4EEEEEvT1_ --------------------------
	.section	.nv.constant0._ZN2at6native13reduce_kernelILi256ELi2ENS0_8ReduceOpIsNS0_9ArgMinOpsIsEEjlLi4ELi4EEEEEvT1_,"a",@progbits
	.sectionflags	@""
	.align	4
.nv.constant0._ZN2at6native13reduce_kernelILi256ELi2ENS0_8ReduceOpIsNS0_9ArgMinOpsIsEEjlLi4ELi4EEEEEvT1_:
	.zero		1960


//--------------------- .nv.constant0._ZN2at6native13reduce_kernelILi128ELi4ENS0_8ReduceOpIsNS0_9ArgMinOpsIsEEjlLi4ELi4EEEEEvT1_ --------------------------
	.section	.nv.constant0._ZN2at6native13reduce_kernelILi128ELi4ENS0_8ReduceOpIsNS0_9ArgMinOpsIsEEjlLi4ELi4EEEEEvT1_,"a",@progbits
	.sectionflags	@""
	.align	4
.nv.constant0._ZN2at6native13reduce_kernelILi128ELi4ENS0_8ReduceOpIsNS0_9ArgMinOpsIsEEjlLi4ELi4EEEEEvT1_:
	.zero		1960


//--------------------- .nv.constant0._ZN2at6native13reduce_kernelILi512ELi1ENS0_8ReduceOpIlNS0_9ArgMinOpsIlEEjlLi4ELi4EEEEEvT1_ --------------------------
	.section	.nv.constant0._ZN2at6native13reduce_kernelILi512ELi1ENS0_8ReduceOpIlNS0_9ArgMinOpsIlEEjlLi4ELi4EEEEEvT1_,"a",@progbits
	.sectionflags	@""
	.align	4
.nv.constant0._ZN2at6native13reduce_kernelILi512ELi1ENS0_8ReduceOpIlNS0_9ArgMinOpsIlEEjlLi4ELi4EEEEEvT1_:
	.zero		1960


//--------------------- .nv.constant0._ZN2at6native13reduce_kernelILi256ELi2ENS0_8ReduceOpIlNS0_9ArgMinOpsIlEEjlLi4ELi4EEEEEvT1_ --------------------------
	.section	.nv.constant0._ZN2at6native13reduce_kernelILi256ELi2ENS0_8ReduceOpIlNS0_9ArgMinOpsIlEEjlLi4ELi4EEEEEvT1_,"a",@progbits
	.sectionflags	@""
	.align	4
.nv.constant0._ZN2at6native13reduce_kernelILi256ELi2ENS0_8ReduceOpIlNS0_9ArgMinOpsIlEEjlLi4ELi4EEEEEvT1_:
	.zero		1960


//--------------------- .nv.constant0._ZN2at6native13reduce_kernelILi128ELi4ENS0_8ReduceOpIlNS0_9ArgMinOpsIlEEjlLi4ELi4EEEEEvT1_ --------------------------
	.section	.nv.constant0._ZN2at6native13reduce_kernelILi128ELi4ENS0_8ReduceOpIlNS0_9ArgMinOpsIlEEjlLi4ELi4EEEEEvT1_,"a",@progbits
	.sectionflags	@""
	.align	4
.nv.constant0._ZN2at6native13reduce_kernelILi128ELi4ENS0_8ReduceOpIlNS0_9ArgMinOpsIlEEjlLi4ELi4EEEEEvT1_:
	.zero		1960


//--------------------- .nv.constant0._ZN2at6native13reduce_kernelILi512ELi1ENS0_8ReduceOpIiNS0_9ArgMinOpsIiEEjlLi4ELi4EEEEEvT1_ --------------------------
	.section	.nv.constant0._ZN2at6native13reduce_kernelILi512ELi1ENS0_8ReduceOpIiNS0_9ArgMinOpsIiEEjlLi4ELi4EEEEEvT1_,"a",@progbits
	.sectionflags	@""
	.align	4
.nv.constant0._ZN2at6native13reduce_kernelILi512ELi1ENS0_8ReduceOpIiNS0_9ArgMinOpsIiEEjlLi4ELi4EEEEEvT1_:
	.zero		1960


//--------------------- .nv.constant0._ZN2at6native13reduce_kernelILi256ELi2ENS0_8ReduceOpIiNS0_9ArgMinOpsIiEEjlLi4ELi4EEEEEvT1_ --------------------------
	.section	.nv.constant0._ZN2at6native13reduce_kernelILi256ELi2ENS0_8ReduceOpIiNS0_9ArgMinOpsIiEEjlLi4ELi4EEEEEvT1_,"a",@progbits
	.sectionflags	@""
	.align	4
.nv.constant0._ZN2at6native13reduce_kernelILi256ELi2ENS0_8ReduceOpIiNS0_9ArgMinOpsIiEEjlLi4ELi4EEEEEvT1_:
	.zero		1960


//--------------------- .nv.constant0._ZN2at6native13reduce_kernelILi128ELi4ENS0_8ReduceOpIiNS0_9ArgMinOpsIiEEjlLi4ELi4EEEEEvT1_ --------------------------
	.section	.nv.constant0._ZN2at6native13reduce_kernelILi128ELi4ENS0_8ReduceOpIiNS0_9ArgMinOpsIiEEjlLi4ELi4EEEEEvT1_,"a",@progbits
	.sectionflags	@""
	.align	4
.nv.constant0._ZN2at6native13reduce_kernelILi128ELi4ENS0_8ReduceOpIiNS0_9ArgMinOpsIiEEjlLi4ELi4EEEEEvT1_:
	.zero		1960


//--------------------- .nv.constant0._ZN2at6native13reduce_kernelILi512ELi1ENS0_8ReduceOpIaNS0_9ArgMinOpsIaEEjlLi4ELi4EEEEEvT1_ --------------------------
	.section	.nv.constant0._ZN2at6native13reduce_kernelILi512ELi1ENS0_8ReduceOpIaNS0_9ArgMinOpsIaEEjlLi4ELi4EEEEEvT1_,"a",@progbits
	.sectionflags	@""
	.align	4
.nv.constant0._ZN2at6native13reduce_kernelILi512ELi1ENS0_8ReduceOpIaNS0_9ArgMinOpsIaEEjlLi4ELi4EEEEEvT1_:
	.zero		1960


//--------------------- .nv.constant0._ZN2at6native13reduce_kernelILi256ELi2ENS0_8ReduceOpIaNS0_9ArgMinOpsIaEEjlLi4ELi4EEEEEvT1_ --------------------------
	.section	.nv.constant0._ZN2at6native13reduce_kernelILi256ELi2ENS0_8ReduceOpIaNS0_9ArgMinOpsIaEEjlLi4ELi4EEEEEvT1_,"a",@progbits
	.sectionflags	@""
	.align	4
.nv.constant0._ZN2at6native13reduce_kernelILi256ELi2ENS0_8ReduceOpIaNS0_9ArgMinOpsIaEEjlLi4ELi4EEEEEvT1_:
	.zero		1960


//--------------------- .nv.constant0._ZN2at6native13reduce_kernelILi128ELi4ENS0_8ReduceOpIaNS0_9ArgMinOpsIaEEjlLi4ELi4EEEEEvT1_ --------------------------
	.section	.nv.constant0._ZN2at6native13reduce_kernelILi128ELi4ENS0_8ReduceOpIaNS0_9ArgMinOpsIaEEjlLi4ELi4EEEEEvT1_,"a",@progbits
	.sectionflags	@""
	.align	4
.nv.constant0._ZN2at6native13reduce_kernelILi128ELi4ENS0_8ReduceOpIaNS0_9ArgMinOpsIaEEjlLi4ELi4EEEEEvT1_:
	.zero		1960


//--------------------- .nv.constant0._ZN2at6native13reduce_kernelILi512ELi1ENS0_8ReduceOpIhNS0_9ArgMinOpsIhEEjlLi4ELi4EEEEEvT1_ --------------------------
	.section	.nv.constant0._ZN2at6native13reduce_kernelILi512ELi1ENS0_8ReduceOpIhNS0_9ArgMinOpsIhEEjlLi4ELi4EEEEEvT1_,"a",@progbits
	.sectionflags	@""
	.align	4
.nv.constant0._ZN2at6native13reduce_kernelILi512ELi1ENS0_8ReduceOpIhNS0_9ArgMinOpsIhEEjlLi4ELi4EEEEEvT1_:
	.zero		1960


//--------------------- .nv.constant0._ZN2at6native13reduce_kernelILi256ELi2ENS0_8ReduceOpIhNS0_9ArgMinOpsIhEEjlLi4ELi4EEEEEvT1_ --------------------------
	.section	.nv.constant0._ZN2at6native13reduce_kernelILi256ELi2ENS0_8ReduceOpIhNS0_9ArgMinOpsIhEEjlLi4ELi4EEEEEvT1_,"a",@progbits
	.sectionflags	@""
	.align	4
.nv.constant0._ZN2at6native13reduce_kernelILi256ELi2ENS0_8ReduceOpIhNS0_9ArgMinOpsIhEEjlLi4ELi4EEEEEvT1_:
	.zero		1960


//--------------------- .nv.constant0._ZN2at6native13reduce_kernelILi128ELi4ENS0_8ReduceOpIhNS0_9ArgMinOpsIhEEjlLi4ELi4EEEEEvT1_ --------------------------
	.section	.nv.constant0._ZN2at6native13reduce_kernelILi128ELi4ENS0_8ReduceOpIhNS0_9ArgMinOpsIhEEjlLi4ELi4EEEEEvT1_,"a",@progbits
	.sectionflags	@""
	.align	4
.nv.constant0._ZN2at6native13reduce_kernelILi128ELi4ENS0_8ReduceOpIhNS0_9ArgMinOpsIhEEjlLi4ELi4EEEEEvT1_:
	.zero		1960


//--------------------- .nv.constant0._ZN2at6native13reduce_kernelILi512ELi1ENS0_8ReduceOpIN3c108BFloat16ENS0_9ArgMinOpsIfEEjlLi4ELi4EEEEEvT1_ --------------------------
	.section	.nv.constant0._ZN2at6native13reduce_kernelILi512ELi1ENS0_8ReduceOpIN3c108BFloat16ENS0_9ArgMinOpsIfEEjlLi4ELi4EEEEEvT1_,"a",@progbits
	.sectionflags	@""
	.align	4
.nv.constant0._ZN2at6native13reduce_kernelILi512ELi1ENS0_8ReduceOpIN3c108BFloat16ENS0_9ArgMinOpsIfEEjlLi4ELi4EEEEEvT1_:
	.zero		1960


//--------------------- .nv.constant0._ZN2at6native13reduce_kernelILi256ELi2ENS0_8ReduceOpIN3c108BFloat16ENS0_9ArgMinOpsIfEEjlLi4ELi4EEEEEvT1_ --------------------------
	.section	.nv.constant0._ZN2at6native13reduce_kernelILi256ELi2ENS0_8ReduceOpIN3c108BFloat16ENS0_9ArgMinOpsIfEEjlLi4ELi4EEEEEvT1_,"a",@progbits
	.sectionflags	@""
	.align	4
.nv.constant0._ZN2at6native13reduce_kernelILi256ELi2ENS0_8ReduceOpIN3c108BFloat16ENS0_9ArgMinOpsIfEEjlLi4ELi4EEEEEvT1_:
	.zero		1960


//--------------------- .nv.constant0._ZN2at6native13reduce_kernelILi128ELi4ENS0_8ReduceOpIN3c108BFloat16ENS0_9ArgMinOpsIfEEjlLi4ELi4EEEEEvT1_ --------------------------
	.section	.nv.constant0._ZN2at6native13reduce_kernelILi128ELi4ENS0_8ReduceOpIN3c108BFloat16ENS0_9ArgMinOpsIfEEjlLi4ELi4EEEEEvT1_,"a",@progbits
	.sectionflags	@""
	.align	4
.nv.constant0._ZN2at6native13reduce_kernelILi128ELi4ENS0_8ReduceOpIN3c108BFloat16ENS0_9ArgMinOpsIfEEjlLi4ELi4EEEEEvT1_:
	.zero		1960


//--------------------- .nv.constant0._ZN2at6native13reduce_kernelILi512ELi1ENS0_8ReduceOpIN3c104HalfENS0_9ArgMinOpsIfEEjlLi4ELi4EEEEEvT1_ --------------------------
	.section	.nv.constant0._ZN2at6native13reduce_kernelILi512ELi1ENS0_8ReduceOpIN3c104HalfENS0_9ArgMinOpsIfEEjlLi4ELi4EEEEEvT1_,"a",@progbits
	.sectionflags	@""
	.align	4
.nv.constant0._ZN2at6native13reduce_kernelILi512ELi1ENS0_8ReduceOpIN3c104HalfENS0_9ArgMinOpsIfEEjlLi4ELi4EEEEEvT1_:
	.zero		1960


//--------------------- .nv.constant0._ZN2at6native13reduce_kernelILi256ELi2ENS0_8ReduceOpIN3c104HalfENS0_9ArgMinOpsIfEEjlLi4ELi4EEEEEvT1_ --------------------------
	.section	.nv.constant0._ZN2at6native13reduce_kernelILi256ELi2ENS0_8ReduceOpIN3c104HalfENS0_9ArgMinOpsIfEEjlLi4ELi4EEEEEvT1_,"a",@progbits
	.sectionflags	@""
	.align	4
.nv.constant0._ZN2at6native13reduce_kernelILi256ELi2ENS0_8ReduceOpIN3c104HalfENS0_9ArgMinOpsIfEEjlLi4ELi4EEEEEvT1_:
	.zero		1960


//--------------------- .nv.constant0._ZN2at6native13reduce_kernelILi128ELi4ENS0_8ReduceOpIN3c104HalfENS0_9ArgMinOpsIfEEjlLi4ELi4EEEEEvT1_ --------------------------
	.section	.nv.constant0._ZN2at6native13reduce_kernelILi128ELi4ENS0_8ReduceOpIN3c104HalfENS0_9ArgMinOpsIfEEjlLi4ELi4EEEEEvT1_,"a",@progbits
	.sectionflags	@""
	.align	4
.nv.constant0._ZN2at6native13reduce_kernelILi128ELi4ENS0_8ReduceOpIN3c104HalfENS0_9ArgMinOpsIfEEjlLi4ELi4EEEEEvT1_:
	.zero		1960


//--------------------- SYMBOLS --------------------------

	.type		.nv.reservedSmem.offset0,@object
	.size		.nv.reservedSmem.offset0,0x4
	.type		.nv.reservedSmem.cap,@object
	.size		.nv.reservedSmem.cap,0x4
	.type		__assertfail,@function
